	.target	sm_80

	.elftype	@"ET_EXEC"


//--------------------- .note.nv.tkinfo           --------------------------
	.section	.note.nv.tkinfo,"",@"SHT_NOTE"
	.sectionflags	@"SHF_NOTE_NV_TKINFO"
	.tkinfo
        /*0018*/ 	.word	0x00000002
        /*0030*/ 	.string	""
        /*0030*/ 	.string	"ptxas"
        /*0030*/ 	.string	"Cuda compilation tools, release 13.0, V13.0.88"
        /*0030*/ 	.string	"Build cuda_13.0.r13.0/compiler.36424714_0"
        /*0030*/ 	.string	"-arch sm_80 -m 64 "



//--------------------- .note.nv.cuinfo           --------------------------
	.section	.note.nv.cuinfo,"",@"SHT_NOTE"
	.sectionflags	@"SHF_NOTE_NV_CUINFO"
        /*0018*/ 	.short	0x0002
        /*001a*/ 	.short	0x0050
        /*001c*/ 	.short	0x0082
	.zero		2


//--------------------- .nv.info                  --------------------------
	.section	.nv.info,"",@"SHT_CUDA_INFO"
	.align	4


	//----- nvinfo : EIATTR_REGCOUNT
	.align		4
        /*0000*/ 	.byte	0x04, 0x2f
        /*0002*/ 	.short	(.L_31 - .L_30)
	.align		4
.L_30:
        /*0004*/ 	.word	index@(_ZN2at6native61_GLOBAL__N__44eb8e94_28_ForeachBinaryOpScalarList_cu_dda10a6925multi_tensor_apply_kernelINS1_28TensorListScalarListMetadataIhLi1EEENS1_25BinaryOpScalarListFunctorIhLi1ELi1ELi0EEEJSt4plusIhEEEEvT_T0_DpT1_)
        /*0008*/ 	.word	0x00000020


	//----- nvinfo : EIATTR_FRAME_SIZE
	.align		4
.L_31:
        /*000c*/ 	.byte	0x04, 0x11
        /*000e*/ 	.short	(.L_33 - .L_32)
	.align		4
.L_32:
        /*0010*/ 	.word	index@(_ZN2at6native61_GLOBAL__N__44eb8e94_28_ForeachBinaryOpScalarList_cu_dda10a6925multi_tensor_apply_kernelINS1_28TensorListScalarListMetadataIhLi1EEENS1_25BinaryOpScalarListFunctorIhLi1ELi1ELi0EEEJSt4plusIhEEEEvT_T0_DpT1_)
        /*0014*/ 	.word	0x00000000


	//----- nvinfo : EIATTR_REGCOUNT
	.align		4
.L_33:
        /*0018*/ 	.byte	0x04, 0x2f
        /*001a*/ 	.short	(.L_35 - .L_34)
	.align		4
.L_34:
        /*001c*/ 	.word	index@(_ZN2at6native61_GLOBAL__N__44eb8e94_28_ForeachBinaryOpScalarList_cu_dda10a6925multi_tensor_apply_kernelINS1_28TensorListScalarListMetadataIaLi1EEENS1_25BinaryOpScalarListFunctorIaLi1ELi1ELi0EEEJSt4plusIaEEEEvT_T0_DpT1_)
        /*0020*/ 	.word	0x00000020


	//----- nvinfo : EIATTR_FRAME_SIZE
	.align		4
.L_35:
        /*0024*/ 	.byte	0x04, 0x11
        /*0026*/ 	.short	(.L_37 - .L_36)
	.align		4
.L_36:
        /*0028*/ 	.word	index@(_ZN2at6native61_GLOBAL__N__44eb8e94_28_ForeachBinaryOpScalarList_cu_dda10a6925multi_tensor_apply_kernelINS1_28TensorListScalarListMetadataIaLi1EEENS1_25BinaryOpScalarListFunctorIaLi1ELi1ELi0EEEJSt4plusIaEEEEvT_T0_DpT1_)
        /*002c*/ 	.word	0x00000000


	//----- nvinfo : EIATTR_REGCOUNT
	.align		4
.L_37:
        /*0030*/ 	.byte	0x04, 0x2f
        /*0032*/ 	.short	(.L_39 - .L_38)
	.align		4
.L_38:
        /*0034*/ 	.word	index@(_ZN2at6native61_GLOBAL__N__44eb8e94_28_ForeachBinaryOpScalarList_cu_dda10a6925multi_tensor_apply_kernelINS1_28TensorListScalarListMetadataIiLi1EEENS1_25BinaryOpScalarListFunctorIiLi1ELi1ELi0EEEJSt4plusIiEEEEvT_T0_DpT1_)
        /*0038*/ 	.word	0x0000001c


	//----- nvinfo : EIATTR_FRAME_SIZE
	.align		4
.L_39:
        /*003c*/ 	.byte	0x04, 0x11
        /*003e*/ 	.short	(.L_41 - .L_40)
	.align		4
.L_40:
        /*0040*/ 	.word	index@(_ZN2at6native61_GLOBAL__N__44eb8e94_28_ForeachBinaryOpScalarList_cu_dda10a6925multi_tensor_apply_kernelINS1_28TensorListScalarListMetadataIiLi1EEENS1_25BinaryOpScalarListFunctorIiLi1ELi1ELi0EEEJSt4plusIiEEEEvT_T0_DpT1_)
        /*0044*/ 	.word	0x00000000


	//----- nvinfo : EIATTR_REGCOUNT
	.align		4
.L_41:
        /*0048*/ 	.byte	0x04, 0x2f
        /*004a*/ 	.short	(.L_43 - .L_42)
	.align		4
.L_42:
        /*004c*/ 	.word	index@(_ZN2at6native61_GLOBAL__N__44eb8e94_28_ForeachBinaryOpScalarList_cu_dda10a6925multi_tensor_apply_kernelINS1_28TensorListScalarListMetadataIlLi1EEENS1_25BinaryOpScalarListFunctorIlLi1ELi1ELi0EEEJSt4plusIlEEEEvT_T0_DpT1_)
        /*0050*/ 	.word	0x0000001e


	//----- nvinfo : EIATTR_FRAME_SIZE
	.align		4
.L_43:
        /*0054*/ 	.byte	0x04, 0x11
        /*0056*/ 	.short	(.L_45 - .L_44)
	.align		4
.L_44:
        /*0058*/ 	.word	index@(_ZN2at6native61_GLOBAL__N__44eb8e94_28_ForeachBinaryOpScalarList_cu_dda10a6925multi_tensor_apply_kernelINS1_28TensorListScalarListMetadataIlLi1EEENS1_25BinaryOpScalarListFunctorIlLi1ELi1ELi0EEEJSt4plusIlEEEEvT_T0_DpT1_)
        /*005c*/ 	.word	0x00000000


	//----- nvinfo : EIATTR_REGCOUNT
	.align		4
.L_45:
        /*0060*/ 	.byte	0x04, 0x2f
        /*0062*/ 	.short	(.L_47 - .L_46)
	.align		4
.L_46:
        /*0064*/ 	.word	index@(_ZN2at6native61_GLOBAL__N__44eb8e94_28_ForeachBinaryOpScalarList_cu_dda10a6925multi_tensor_apply_kernelINS1_28TensorListScalarListMetadataIsLi1EEENS1_25BinaryOpScalarListFunctorIsLi1ELi1ELi0EEEJSt4plusIsEEEEvT_T0_DpT1_)
        /*0068*/ 	.word	0x0000001e


	//----- nvinfo : EIATTR_FRAME_SIZE
	.align		4
.L_47:
        /*006c*/ 	.byte	0x04, 0x11
        /*006e*/ 	.short	(.L_49 - .L_48)
	.align		4
.L_48:
        /*0070*/ 	.word	index@(_ZN2at6native61_GLOBAL__N__44eb8e94_28_ForeachBinaryOpScalarList_cu_dda10a6925multi_tensor_apply_kernelINS1_28TensorListScalarListMetadataIsLi1EEENS1_25BinaryOpScalarListFunctorIsLi1ELi1ELi0EEEJSt4plusIsEEEEvT_T0_DpT1_)
        /*0074*/ 	.word	0x00000000


	//----- nvinfo : EIATTR_REGCOUNT
	.align		4
.L_49:
        /*0078*/ 	.byte	0x04, 0x2f
        /*007a*/ 	.short	(.L_51 - .L_50)
	.align		4
.L_50:
        /*007c*/ 	.word	index@(_ZN2at6native61_GLOBAL__N__44eb8e94_28_ForeachBinaryOpScalarList_cu_dda10a6925multi_tensor_apply_kernelINS1_28TensorListScalarListMetadataIdLi1EEENS1_25BinaryOpScalarListFunctorIdLi1ELi1ELi0EEEJSt4plusIdEEEEvT_T0_DpT1_)
        /*0080*/ 	.word	0x0000001e


	//----- nvinfo : EIATTR_FRAME_SIZE
	.align		4
.L_51:
        /*0084*/ 	.byte	0x04, 0x11
        /*0086*/ 	.short	(.L_53 - .L_52)
	.align		4
.L_52:
        /*0088*/ 	.word	index@(_ZN2at6native61_GLOBAL__N__44eb8e94_28_ForeachBinaryOpScalarList_cu_dda10a6925multi_tensor_apply_kernelINS1_28TensorListScalarListMetadataIdLi1EEENS1_25BinaryOpScalarListFunctorIdLi1ELi1ELi0EEEJSt4plusIdEEEEvT_T0_DpT1_)
        /*008c*/ 	.word	0x00000000


	//----- nvinfo : EIATTR_REGCOUNT
	.align		4
.L_53:
        /*0090*/ 	.byte	0x04, 0x2f
        /*0092*/ 	.short	(.L_55 - .L_54)
	.align		4
.L_54:
        /*0094*/ 	.word	index@(_ZN2at6native61_GLOBAL__N__44eb8e94_28_ForeachBinaryOpScalarList_cu_dda10a6925multi_tensor_apply_kernelINS1_28TensorListScalarListMetadataIfLi1EEENS1_25BinaryOpScalarListFunctorIfLi1ELi1ELi0EEEJSt4plusIfEEEEvT_T0_DpT1_)
        /*0098*/ 	.word	0x0000001e


	//----- nvinfo : EIATTR_FRAME_SIZE
	.align		4
.L_55:
        /*009c*/ 	.byte	0x04, 0x11
        /*009e*/ 	.short	(.L_57 - .L_56)
	.align		4
.L_56:
        /*00a0*/ 	.word	index@(_ZN2at6native61_GLOBAL__N__44eb8e94_28_ForeachBinaryOpScalarList_cu_dda10a6925multi_tensor_apply_kernelINS1_28TensorListScalarListMetadataIfLi1EEENS1_25BinaryOpScalarListFunctorIfLi1ELi1ELi0EEEJSt4plusIfEEEEvT_T0_DpT1_)
        /*00a4*/ 	.word	0x00000000


	//----- nvinfo : EIATTR_REGCOUNT
	.align		4
.L_57:
        /*00a8*/ 	.byte	0x04, 0x2f
        /*00aa*/ 	.short	(.L_59 - .L_58)
	.align		4
.L_58:
        /*00ac*/ 	.word	index@(_ZN2at6native61_GLOBAL__N__44eb8e94_28_ForeachBinaryOpScalarList_cu_dda10a6925multi_tensor_apply_kernelINS1_28TensorListScalarListMetadataIN3c107complexIdEELi1EEENS1_25BinaryOpScalarListFunctorIS6_Li1ELi1ELi0EEEJSt4plusIS6_EEEEvT_T0_DpT1_)
        /*00b0*/ 	.word	0x00000020


	//----- nvinfo : EIATTR_FRAME_SIZE
	.align		4
.L_59:
        /*00b4*/ 	.byte	0x04, 0x11
        /*00b6*/ 	.short	(.L_61 - .L_60)
	.align		4
.L_60:
        /*00b8*/ 	.word	index@(_ZN2at6native61_GLOBAL__N__44eb8e94_28_ForeachBinaryOpScalarList_cu_dda10a6925multi_tensor_apply_kernelINS1_28TensorListScalarListMetadataIN3c107complexIdEELi1EEENS1_25BinaryOpScalarListFunctorIS6_Li1ELi1ELi0EEEJSt4plusIS6_EEEEvT_T0_DpT1_)
        /*00bc*/ 	.word	0x00000000


	//----- nvinfo : EIATTR_REGCOUNT
	.align		4
.L_61:
        /*00c0*/ 	.byte	0x04, 0x2f
        /*00c2*/ 	.short	(.L_63 - .L_62)
	.align		4
.L_62:
        /*00c4*/ 	.word	index@(_ZN2at6native61_GLOBAL__N__44eb8e94_28_ForeachBinaryOpScalarList_cu_dda10a6925multi_tensor_apply_kernelINS1_28TensorListScalarListMetadataIN3c107complexIfEELi1EEENS1_25BinaryOpScalarListFunctorIS6_Li1ELi1ELi0EEEJSt4plusIS6_EEEEvT_T0_DpT1_)
        /*00c8*/ 	.word	0x0000001f


	//----- nvinfo : EIATTR_FRAME_SIZE
	.align		4
.L_63:
        /*00cc*/ 	.byte	0x04, 0x11
        /*00ce*/ 	.short	(.L_65 - .L_64)
	.align		4
.L_64:
        /*00d0*/ 	.word	index@(_ZN2at6native61_GLOBAL__N__44eb8e94_28_ForeachBinaryOpScalarList_cu_dda10a6925multi_tensor_apply_kernelINS1_28TensorListScalarListMetadataIN3c107complexIfEELi1EEENS1_25BinaryOpScalarListFunctorIS6_Li1ELi1ELi0EEEJSt4plusIS6_EEEEvT_T0_DpT1_)
        /*00d4*/ 	.word	0x00000000


	//----- nvinfo : EIATTR_REGCOUNT
	.align		4
.L_65:
        /*00d8*/ 	.byte	0x04, 0x2f
        /*00da*/ 	.short	(.L_67 - .L_66)
	.align		4
.L_66:
        /*00dc*/ 	.word	index@(_ZN2at6native61_GLOBAL__N__44eb8e94_28_ForeachBinaryOpScalarList_cu_dda10a6925multi_tensor_apply_kernelINS1_28TensorListScalarListMetadataIbLi1EEENS1_25BinaryOpScalarListFunctorIbLi1ELi1ELi0EEEJSt4plusIbEEEEvT_T0_DpT1_)
        /*00e0*/ 	.word	0x0000001e


	//----- nvinfo : EIATTR_FRAME_SIZE
	.align		4
.L_67:
        /*00e4*/ 	.byte	0x04, 0x11
        /*00e6*/ 	.short	(.L_69 - .L_68)
	.align		4
.L_68:
        /*00e8*/ 	.word	index@(_ZN2at6native61_GLOBAL__N__44eb8e94_28_ForeachBinaryOpScalarList_cu_dda10a6925multi_tensor_apply_kernelINS1_28TensorListScalarListMetadataIbLi1EEENS1_25BinaryOpScalarListFunctorIbLi1ELi1ELi0EEEJSt4plusIbEEEEvT_T0_DpT1_)
        /*00ec*/ 	.word	0x00000000


	//----- nvinfo : EIATTR_REGCOUNT
	.align		4
.L_69:
        /*00f0*/ 	.byte	0x04, 0x2f
        /*00f2*/ 	.short	(.L_71 - .L_70)
	.align		4
.L_70:
        /*00f4*/ 	.word	index@(_ZN2at6native61_GLOBAL__N__44eb8e94_28_ForeachBinaryOpScalarList_cu_dda10a6925multi_tensor_apply_kernelINS1_28TensorListScalarListMetadataIfLi1EEENS1_25BinaryOpScalarListFunctorIN3c104HalfELi1ELi1ELi0EEEJSt4plusIfEEEEvT_T0_DpT1_)
        /*00f8*/ 	.word	0x0000001c


	//----- nvinfo : EIATTR_FRAME_SIZE
	.align		4
.L_71:
        /*00fc*/ 	.byte	0x04, 0x11
        /*00fe*/ 	.short	(.L_73 - .L_72)
	.align		4
.L_72:
        /*0100*/ 	.word	index@(_ZN2at6native61_GLOBAL__N__44eb8e94_28_ForeachBinaryOpScalarList_cu_dda10a6925multi_tensor_apply_kernelINS1_28TensorListScalarListMetadataIfLi1EEENS1_25BinaryOpScalarListFunctorIN3c104HalfELi1ELi1ELi0EEEJSt4plusIfEEEEvT_T0_DpT1_)
        /*0104*/ 	.word	0x00000000


	//----- nvinfo : EIATTR_REGCOUNT
	.align		4
.L_73:
        /*0108*/ 	.byte	0x04, 0x2f
        /*010a*/ 	.short	(.L_75 - .L_74)
	.align		4
.L_74:
        /*010c*/ 	.word	index@(_ZN2at6native61_GLOBAL__N__44eb8e94_28_ForeachBinaryOpScalarList_cu_dda10a6925multi_tensor_apply_kernelINS1_28TensorListScalarListMetadataIfLi1EEENS1_25BinaryOpScalarListFunctorIN3c108BFloat16ELi1ELi1ELi0EEEJSt4plusIfEEEEvT_T0_DpT1_)
        /*0110*/ 	.word	0x0000001c


	//----- nvinfo : EIATTR_FRAME_SIZE
	.align		4
.L_75:
        /*0114*/ 	.byte	0x04, 0x11
        /*0116*/ 	.short	(.L_77 - .L_76)
	.align		4
.L_76:
        /*0118*/ 	.word	index@(_ZN2at6native61_GLOBAL__N__44eb8e94_28_ForeachBinaryOpScalarList_cu_dda10a6925multi_tensor_apply_kernelINS1_28TensorListScalarListMetadataIfLi1EEENS1_25BinaryOpScalarListFunctorIN3c108BFloat16ELi1ELi1ELi0EEEJSt4plusIfEEEEvT_T0_DpT1_)
        /*011c*/ 	.word	0x00000000


	//----- nvinfo : EIATTR_REGCOUNT
	.align		4
.L_77:
        /*0120*/ 	.byte	0x04, 0x2f
        /*0122*/ 	.short	(.L_79 - .L_78)
	.align		4
.L_78:
        /*0124*/ 	.word	index@(_ZN2at6native61_GLOBAL__N__44eb8e94_28_ForeachBinaryOpScalarList_cu_dda10a6925multi_tensor_apply_kernelINS1_28TensorListScalarListMetadataIhLi2EEENS1_25BinaryOpScalarListFunctorIhLi2ELi1ELi1EEEJSt4plusIhEEEEvT_T0_DpT1_)
        /*0128*/ 	.word	0x00000020


	//----- nvinfo : EIATTR_FRAME_SIZE
	.align		4
.L_79:
        /*012c*/ 	.byte	0x04, 0x11
        /*012e*/ 	.short	(.L_81 - .L_80)
	.align		4
.L_80:
        /*0130*/ 	.word	index@(_ZN2at6native61_GLOBAL__N__44eb8e94_28_ForeachBinaryOpScalarList_cu_dda10a6925multi_tensor_apply_kernelINS1_28TensorListScalarListMetadataIhLi2EEENS1_25BinaryOpScalarListFunctorIhLi2ELi1ELi1EEEJSt4plusIhEEEEvT_T0_DpT1_)
        /*0134*/ 	.word	0x00000000


	//----- nvinfo : EIATTR_REGCOUNT
	.align		4
.L_81:
        /*0138*/ 	.byte	0x04, 0x2f
        /*013a*/ 	.short	(.L_83 - .L_82)
	.align		4
.L_82:
        /*013c*/ 	.word	index@(_ZN2at6native61_GLOBAL__N__44eb8e94_28_ForeachBinaryOpScalarList_cu_dda10a6925multi_tensor_apply_kernelINS1_28TensorListScalarListMetadataIaLi2EEENS1_25BinaryOpScalarListFunctorIaLi2ELi1ELi1EEEJSt4plusIaEEEEvT_T0_DpT1_)
        /*0140*/ 	.word	0x00000020


	//----- nvinfo : EIATTR_FRAME_SIZE
	.align		4
.L_83:
        /*0144*/ 	.byte	0x04, 0x11
        /*0146*/ 	.short	(.L_85 - .L_84)
	.align		4
.L_84:
        /*0148*/ 	.word	index@(_ZN2at6native61_GLOBAL__N__44eb8e94_28_ForeachBinaryOpScalarList_cu_dda10a6925multi_tensor_apply_kernelINS1_28TensorListScalarListMetadataIaLi2EEENS1_25BinaryOpScalarListFunctorIaLi2ELi1ELi1EEEJSt4plusIaEEEEvT_T0_DpT1_)
        /*014c*/ 	.word	0x00000000


	//----- nvinfo : EIATTR_REGCOUNT
	.align		4
.L_85:
        /*0150*/ 	.byte	0x04, 0x2f
        /*0152*/ 	.short	(.L_87 - .L_86)
	.align		4
.L_86:
        /*0154*/ 	.word	index@(_ZN2at6native61_GLOBAL__N__44eb8e94_28_ForeachBinaryOpScalarList_cu_dda10a6925multi_tensor_apply_kernelINS1_28TensorListScalarListMetadataIiLi2EEENS1_25BinaryOpScalarListFunctorIiLi2ELi1ELi1EEEJSt4plusIiEEEEvT_T0_DpT1_)
        /*0158*/ 	.word	0x00000020


	//----- nvinfo : EIATTR_FRAME_SIZE
	.align		4
.L_87:
        /*015c*/ 	.byte	0x04, 0x11
        /*015e*/ 	.short	(.L_89 - .L_88)
	.align		4
.L_88:
        /*0160*/ 	.word	index@(_ZN2at6native61_GLOBAL__N__44eb8e94_28_ForeachBinaryOpScalarList_cu_dda10a6925multi_tensor_apply_kernelINS1_28TensorListScalarListMetadataIiLi2EEENS1_25BinaryOpScalarListFunctorIiLi2ELi1ELi1EEEJSt4plusIiEEEEvT_T0_DpT1_)
        /*0164*/ 	.word	0x00000000


	//----- nvinfo : EIATTR_REGCOUNT
	.align		4
.L_89:
        /*0168*/ 	.byte	0x04, 0x2f
        /*016a*/ 	.short	(.L_91 - .L_90)
	.align		4
.L_90:
        /*016c*/ 	.word	index@(_ZN2at6native61_GLOBAL__N__44eb8e94_28_ForeachBinaryOpScalarList_cu_dda10a6925multi_tensor_apply_kernelINS1_28TensorListScalarListMetadataIlLi2EEENS1_25BinaryOpScalarListFunctorIlLi2ELi1ELi1EEEJSt4plusIlEEEEvT_T0_DpT1_)
        /*0170*/ 	.word	0x0000001f


	//----- nvinfo : EIATTR_FRAME_SIZE
	.align		4
.L_91:
        /*0174*/ 	.byte	0x04, 0x11
        /*0176*/ 	.short	(.L_93 - .L_92)
	.align		4
.L_92:
        /*0178*/ 	.word	index@(_ZN2at6native61_GLOBAL__N__44eb8e94_28_ForeachBinaryOpScalarList_cu_dda10a6925multi_tensor_apply_kernelINS1_28TensorListScalarListMetadataIlLi2EEENS1_25BinaryOpScalarListFunctorIlLi2ELi1ELi1EEEJSt4plusIlEEEEvT_T0_DpT1_)
        /*017c*/ 	.word	0x00000000


	//----- nvinfo : EIATTR_REGCOUNT
	.align		4
.L_93:
        /*0180*/ 	.byte	0x04, 0x2f
        /*0182*/ 	.short	(.L_95 - .L_94)
	.align		4
.L_94:
        /*0184*/ 	.word	index@(_ZN2at6native61_GLOBAL__N__44eb8e94_28_ForeachBinaryOpScalarList_cu_dda10a6925multi_tensor_apply_kernelINS1_28TensorListScalarListMetadataIsLi2EEENS1_25BinaryOpScalarListFunctorIsLi2ELi1ELi1EEEJSt4plusIsEEEEvT_T0_DpT1_)
        /*0188*/ 	.word	0x00000020


	//----- nvinfo : EIATTR_FRAME_SIZE
	.align		4
.L_95:
        /*018c*/ 	.byte	0x04, 0x11
        /*018e*/ 	.short	(.L_97 - .L_96)
	.align		4
.L_96:
        /*0190*/ 	.word	index@(_ZN2at6native61_GLOBAL__N__44eb8e94_28_ForeachBinaryOpScalarList_cu_dda10a6925multi_tensor_apply_kernelINS1_28TensorListScalarListMetadataIsLi2EEENS1_25BinaryOpScalarListFunctorIsLi2ELi1ELi1EEEJSt4plusIsEEEEvT_T0_DpT1_)
        /*0194*/ 	.word	0x00000000


	//----- nvinfo : EIATTR_REGCOUNT
	.align		4
.L_97:
        /*0198*/ 	.byte	0x04, 0x2f
        /*019a*/ 	.short	(.L_99 - .L_98)
	.align		4
.L_98:
        /*019c*/ 	.word	index@(_ZN2at6native61_GLOBAL__N__44eb8e94_28_ForeachBinaryOpScalarList_cu_dda10a6925multi_tensor_apply_kernelINS1_28TensorListScalarListMetadataIdLi2EEENS1_25BinaryOpScalarListFunctorIdLi2ELi1ELi1EEEJSt4plusIdEEEEvT_T0_DpT1_)
        /*01a0*/ 	.word	0x00000020


	//----- nvinfo : EIATTR_FRAME_SIZE
	.align		4
.L_99:
        /*01a4*/ 	.byte	0x04, 0x11
        /*01a6*/ 	.short	(.L_101 - .L_100)
	.align		4
.L_100:
        /*01a8*/ 	.word	index@(_ZN2at6native61_GLOBAL__N__44eb8e94_28_ForeachBinaryOpScalarList_cu_dda10a6925multi_tensor_apply_kernelINS1_28TensorListScalarListMetadataIdLi2EEENS1_25BinaryOpScalarListFunctorIdLi2ELi1ELi1EEEJSt4plusIdEEEEvT_T0_DpT1_)
        /*01ac*/ 	.word	0x00000000


	//----- nvinfo : EIATTR_REGCOUNT
	.align		4
.L_101:
        /*01b0*/ 	.byte	0x04, 0x2f
        /*01b2*/ 	.short	(.L_103 - .L_102)
	.align		4
.L_102:
        /*01b4*/ 	.word	index@(_ZN2at6native61_GLOBAL__N__44eb8e94_28_ForeachBinaryOpScalarList_cu_dda10a6925multi_tensor_apply_kernelINS1_28TensorListScalarListMetadataIfLi2EEENS1_25BinaryOpScalarListFunctorIfLi2ELi1ELi1EEEJSt4plusIfEEEEvT_T0_DpT1_)
        /*01b8*/ 	.word	0x00000020


	//----- nvinfo : EIATTR_FRAME_SIZE
	.align		4
.L_103:
        /*01bc*/ 	.byte	0x04, 0x11
        /*01be*/ 	.short	(.L_105 - .L_104)
	.align		4
.L_104:
        /*01c0*/ 	.word	index@(_ZN2at6native61_GLOBAL__N__44eb8e94_28_ForeachBinaryOpScalarList_cu_dda10a6925multi_tensor_apply_kernelINS1_28TensorListScalarListMetadataIfLi2EEENS1_25BinaryOpScalarListFunctorIfLi2ELi1ELi1EEEJSt4plusIfEEEEvT_T0_DpT1_)
        /*01c4*/ 	.word	0x00000000


	//----- nvinfo : EIATTR_REGCOUNT
	.align		4
.L_105:
        /*01c8*/ 	.byte	0x04, 0x2f
        /*01ca*/ 	.short	(.L_107 - .L_106)
	.align		4
.L_106:
        /*01cc*/ 	.word	index@(_ZN2at6native61_GLOBAL__N__44eb8e94_28_ForeachBinaryOpScalarList_cu_dda10a6925multi_tensor_apply_kernelINS1_28TensorListScalarListMetadataIN3c107complexIdEELi2EEENS1_25BinaryOpScalarListFunctorIS6_Li2ELi1ELi1EEEJSt4plusIS6_EEEEvT_T0_DpT1_)
        /*01d0*/ 	.word	0x00000020


	//----- nvinfo : EIATTR_FRAME_SIZE
	.align		4
.L_107:
        /*01d4*/ 	.byte	0x04, 0x11
        /*01d6*/ 	.short	(.L_109 - .L_108)
	.align		4
.L_108:
        /*01d8*/ 	.word	index@(_ZN2at6native61_GLOBAL__N__44eb8e94_28_ForeachBinaryOpScalarList_cu_dda10a6925multi_tensor_apply_kernelINS1_28TensorListScalarListMetadataIN3c107complexIdEELi2EEENS1_25BinaryOpScalarListFunctorIS6_Li2ELi1ELi1EEEJSt4plusIS6_EEEEvT_T0_DpT1_)
        /*01dc*/ 	.word	0x00000000


	//----- nvinfo : EIATTR_REGCOUNT
	.align		4
.L_109:
        /*01e0*/ 	.byte	0x04, 0x2f
        /*01e2*/ 	.short	(.L_111 - .L_110)
	.align		4
.L_110:
        /*01e4*/ 	.word	index@(_ZN2at6native61_GLOBAL__N__44eb8e94_28_ForeachBinaryOpScalarList_cu_dda10a6925multi_tensor_apply_kernelINS1_28TensorListScalarListMetadataIN3c107complexIfEELi2EEENS1_25BinaryOpScalarListFunctorIS6_Li2ELi1ELi1EEEJSt4plusIS6_EEEEvT_T0_DpT1_)
        /*01e8*/ 	.word	0x0000001f


	//----- nvinfo : EIATTR_FRAME_SIZE
	.align		4
.L_111:
        /*01ec*/ 	.byte	0x04, 0x11
        /*01ee*/ 	.short	(.L_113 - .L_112)
	.align		4
.L_112:
        /*01f0*/ 	.word	index@(_ZN2at6native61_GLOBAL__N__44eb8e94_28_ForeachBinaryOpScalarList_cu_dda10a6925multi_tensor_apply_kernelINS1_28TensorListScalarListMetadataIN3c107complexIfEELi2EEENS1_25BinaryOpScalarListFunctorIS6_Li2ELi1ELi1EEEJSt4plusIS6_EEEEvT_T0_DpT1_)
        /*01f4*/ 	.word	0x00000000


	//----- nvinfo : EIATTR_REGCOUNT
	.align		4
.L_113:
        /*01f8*/ 	.byte	0x04, 0x2f
        /*01fa*/ 	.short	(.L_115 - .L_114)
	.align		4
.L_114:
        /*01fc*/ 	.word	index@(_ZN2at6native61_GLOBAL__N__44eb8e94_28_ForeachBinaryOpScalarList_cu_dda10a6925multi_tensor_apply_kernelINS1_28TensorListScalarListMetadataIbLi2EEENS1_25BinaryOpScalarListFunctorIbLi2ELi1ELi1EEEJSt4plusIbEEEEvT_T0_DpT1_)
        /*0200*/ 	.word	0x00000020


	//----- nvinfo : EIATTR_FRAME_SIZE
	.align		4
.L_115:
        /*0204*/ 	.byte	0x04, 0x11
        /*0206*/ 	.short	(.L_117 - .L_116)
	.align		4
.L_116:
        /*0208*/ 	.word	index@(_ZN2at6native61_GLOBAL__N__44eb8e94_28_ForeachBinaryOpScalarList_cu_dda10a6925multi_tensor_apply_kernelINS1_28TensorListScalarListMetadataIbLi2EEENS1_25BinaryOpScalarListFunctorIbLi2ELi1ELi1EEEJSt4plusIbEEEEvT_T0_DpT1_)
        /*020c*/ 	.word	0x00000000


	//----- nvinfo : EIATTR_REGCOUNT
	.align		4
.L_117:
        /*0210*/ 	.byte	0x04, 0x2f
        /*0212*/ 	.short	(.L_119 - .L_118)
	.align		4
.L_118:
        /*0214*/ 	.word	index@(_ZN2at6native61_GLOBAL__N__44eb8e94_28_ForeachBinaryOpScalarList_cu_dda10a6925multi_tensor_apply_kernelINS1_28TensorListScalarListMetadataIfLi2EEENS1_25BinaryOpScalarListFunctorIN3c104HalfELi2ELi1ELi1EEEJSt4plusIfEEEEvT_T0_DpT1_)
        /*0218*/ 	.word	0x00000020


	//----- nvinfo : EIATTR_FRAME_SIZE
	.align		4
.L_119:
        /*021c*/ 	.byte	0x04, 0x11
        /*021e*/ 	.short	(.L_121 - .L_120)
	.align		4
.L_120:
        /*0220*/ 	.word	index@(_ZN2at6native61_GLOBAL__N__44eb8e94_28_ForeachBinaryOpScalarList_cu_dda10a6925multi_tensor_apply_kernelINS1_28TensorListScalarListMetadataIfLi2EEENS1_25BinaryOpScalarListFunctorIN3c104HalfELi2ELi1ELi1EEEJSt4plusIfEEEEvT_T0_DpT1_)
        /*0224*/ 	.word	0x00000000


	//----- nvinfo : EIATTR_REGCOUNT
	.align		4
.L_121:
        /*0228*/ 	.byte	0x04, 0x2f
        /*022a*/ 	.short	(.L_123 - .L_122)
	.align		4
.L_122:
        /*022c*/ 	.word	index@(_ZN2at6native61_GLOBAL__N__44eb8e94_28_ForeachBinaryOpScalarList_cu_dda10a6925multi_tensor_apply_kernelINS1_28TensorListScalarListMetadataIfLi2EEENS1_25BinaryOpScalarListFunctorIN3c108BFloat16ELi2ELi1ELi1EEEJSt4plusIfEEEEvT_T0_DpT1_)
        /*0230*/ 	.word	0x00000020


	//----- nvinfo : EIATTR_FRAME_SIZE
	.align		4
.L_123:
        /*0234*/ 	.byte	0x04, 0x11
        /*0236*/ 	.short	(.L_125 - .L_124)
	.align		4
.L_124:
        /*0238*/ 	.word	index@(_ZN2at6native61_GLOBAL__N__44eb8e94_28_ForeachBinaryOpScalarList_cu_dda10a6925multi_tensor_apply_kernelINS1_28TensorListScalarListMetadataIfLi2EEENS1_25BinaryOpScalarListFunctorIN3c108BFloat16ELi2ELi1ELi1EEEJSt4plusIfEEEEvT_T0_DpT1_)
        /*023c*/ 	.word	0x00000000


	//----- nvinfo : EIATTR_REGCOUNT
	.align		4
.L_125:
        /*0240*/ 	.byte	0x04, 0x2f
        /*0242*/ 	.short	(.L_127 - .L_126)
	.align		4
.L_126:
        /*0244*/ 	.word	index@(_ZN2at6native61_GLOBAL__N__44eb8e94_28_ForeachBinaryOpScalarList_cu_dda10a6925multi_tensor_apply_kernelINS1_28TensorListScalarListMetadataIhLi1EEENS1_25BinaryOpScalarListFunctorIhLi1ELi1ELi0EEEJSt10multipliesIhEEEEvT_T0_DpT1_)
        /*0248*/ 	.word	0x0000001e


	//----- nvinfo : EIATTR_FRAME_SIZE
	.align		4
.L_127:
        /*024c*/ 	.byte	0x04, 0x11
        /*024e*/ 	.short	(.L_129 - .L_128)
	.align		4
.L_128:
        /*0250*/ 	.word	index@(_ZN2at6native61_GLOBAL__N__44eb8e94_28_ForeachBinaryOpScalarList_cu_dda10a6925multi_tensor_apply_kernelINS1_28TensorListScalarListMetadataIhLi1EEENS1_25BinaryOpScalarListFunctorIhLi1ELi1ELi0EEEJSt10multipliesIhEEEEvT_T0_DpT1_)
        /*0254*/ 	.word	0x00000000


	//----- nvinfo : EIATTR_REGCOUNT
	.align		4
.L_129:
        /*0258*/ 	.byte	0x04, 0x2f
        /*025a*/ 	.short	(.L_131 - .L_130)
	.align		4
.L_130:
        /*025c*/ 	.word	index@(_ZN2at6native61_GLOBAL__N__44eb8e94_28_ForeachBinaryOpScalarList_cu_dda10a6925multi_tensor_apply_kernelINS1_28TensorListScalarListMetadataIaLi1EEENS1_25BinaryOpScalarListFunctorIaLi1ELi1ELi0EEEJSt10multipliesIaEEEEvT_T0_DpT1_)
        /*0260*/ 	.word	0x0000001e


	//----- nvinfo : EIATTR_FRAME_SIZE
	.align		4
.L_131:
        /*0264*/ 	.byte	0x04, 0x11
        /*0266*/ 	.short	(.L_133 - .L_132)
	.align		4
.L_132:
        /*0268*/ 	.word	index@(_ZN2at6native61_GLOBAL__N__44eb8e94_28_ForeachBinaryOpScalarList_cu_dda10a6925multi_tensor_apply_kernelINS1_28TensorListScalarListMetadataIaLi1EEENS1_25BinaryOpScalarListFunctorIaLi1ELi1ELi0EEEJSt10multipliesIaEEEEvT_T0_DpT1_)
        /*026c*/ 	.word	0x00000000


	//----- nvinfo : EIATTR_REGCOUNT
	.align		4
.L_133:
        /*0270*/ 	.byte	0x04, 0x2f
        /*0272*/ 	.short	(.L_135 - .L_134)
	.align		4
.L_134:
        /*0274*/ 	.word	index@(_ZN2at6native61_GLOBAL__N__44eb8e94_28_ForeachBinaryOpScalarList_cu_dda10a6925multi_tensor_apply_kernelINS1_28TensorListScalarListMetadataIiLi1EEENS1_25BinaryOpScalarListFunctorIiLi1ELi1ELi0EEEJSt10multipliesIiEEEEvT_T0_DpT1_)
        /*0278*/ 	.word	0x0000001c


	//----- nvinfo : EIATTR_FRAME_SIZE
	.align		4
.L_135:
        /*027c*/ 	.byte	0x04, 0x11
        /*027e*/ 	.short	(.L_137 - .L_136)
	.align		4
.L_136:
        /*0280*/ 	.word	index@(_ZN2at6native61_GLOBAL__N__44eb8e94_28_ForeachBinaryOpScalarList_cu_dda10a6925multi_tensor_apply_kernelINS1_28TensorListScalarListMetadataIiLi1EEENS1_25BinaryOpScalarListFunctorIiLi1ELi1ELi0EEEJSt10multipliesIiEEEEvT_T0_DpT1_)
        /*0284*/ 	.word	0x00000000


	//----- nvinfo : EIATTR_REGCOUNT
	.align		4
.L_137:
        /*0288*/ 	.byte	0x04, 0x2f
        /*028a*/ 	.short	(.L_139 - .L_138)
	.align		4
.L_138:
        /*028c*/ 	.word	index@(_ZN2at6native61_GLOBAL__N__44eb8e94_28_ForeachBinaryOpScalarList_cu_dda10a6925multi_tensor_apply_kernelINS1_28TensorListScalarListMetadataIlLi1EEENS1_25BinaryOpScalarListFunctorIlLi1ELi1ELi0EEEJSt10multipliesIlEEEEvT_T0_DpT1_)
        /*0290*/ 	.word	0x00000020


	//----- nvinfo : EIATTR_FRAME_SIZE
	.align		4
.L_139:
        /*0294*/ 	.byte	0x04, 0x11
        /*0296*/ 	.short	(.L_141 - .L_140)
	.align		4
.L_140:
        /*0298*/ 	.word	index@(_ZN2at6native61_GLOBAL__N__44eb8e94_28_ForeachBinaryOpScalarList_cu_dda10a6925multi_tensor_apply_kernelINS1_28TensorListScalarListMetadataIlLi1EEENS1_25BinaryOpScalarListFunctorIlLi1ELi1ELi0EEEJSt10multipliesIlEEEEvT_T0_DpT1_)
        /*029c*/ 	.word	0x00000000


	//----- nvinfo : EIATTR_REGCOUNT
	.align		4
.L_141:
        /*02a0*/ 	.byte	0x04, 0x2f
        /*02a2*/ 	.short	(.L_143 - .L_142)
	.align		4
.L_142:
        /*02a4*/ 	.word	index@(_ZN2at6native61_GLOBAL__N__44eb8e94_28_ForeachBinaryOpScalarList_cu_dda10a6925multi_tensor_apply_kernelINS1_28TensorListScalarListMetadataIsLi1EEENS1_25BinaryOpScalarListFunctorIsLi1ELi1ELi0EEEJSt10multipliesIsEEEEvT_T0_DpT1_)
        /*02a8*/ 	.word	0x0000001e


	//----- nvinfo : EIATTR_FRAME_SIZE
	.align		4
.L_143:
        /*02ac*/ 	.byte	0x04, 0x11
        /*02ae*/ 	.short	(.L_145 - .L_144)
	.align		4
.L_144:
        /*02b0*/ 	.word	index@(_ZN2at6native61_GLOBAL__N__44eb8e94_28_ForeachBinaryOpScalarList_cu_dda10a6925multi_tensor_apply_kernelINS1_28TensorListScalarListMetadataIsLi1EEENS1_25BinaryOpScalarListFunctorIsLi1ELi1ELi0EEEJSt10multipliesIsEEEEvT_T0_DpT1_)
        /*02b4*/ 	.word	0x00000000


	//----- nvinfo : EIATTR_REGCOUNT
	.align		4
.L_145:
        /*02b8*/ 	.byte	0x04, 0x2f
        /*02ba*/ 	.short	(.L_147 - .L_146)
	.align		4
.L_146:
        /*02bc*/ 	.word	index@(_ZN2at6native61_GLOBAL__N__44eb8e94_28_ForeachBinaryOpScalarList_cu_dda10a6925multi_tensor_apply_kernelINS1_28TensorListScalarListMetadataIdLi1EEENS1_25BinaryOpScalarListFunctorIdLi1ELi1ELi0EEEJSt10multipliesIdEEEEvT_T0_DpT1_)
        /*02c0*/ 	.word	0x0000001e


	//----- nvinfo : EIATTR_FRAME_SIZE
	.align		4
.L_147:
        /*02c4*/ 	.byte	0x04, 0x11
        /*02c6*/ 	.short	(.L_149 - .L_148)
	.align		4
.L_148:
        /*02c8*/ 	.word	index@(_ZN2at6native61_GLOBAL__N__44eb8e94_28_ForeachBinaryOpScalarList_cu_dda10a6925multi_tensor_apply_kernelINS1_28TensorListScalarListMetadataIdLi1EEENS1_25BinaryOpScalarListFunctorIdLi1ELi1ELi0EEEJSt10multipliesIdEEEEvT_T0_DpT1_)
        /*02cc*/ 	.word	0x00000000


	//----- nvinfo : EIATTR_REGCOUNT
	.align		4
.L_149:
        /*02d0*/ 	.byte	0x04, 0x2f
        /*02d2*/ 	.short	(.L_151 - .L_150)
	.align		4
.L_150:
        /*02d4*/ 	.word	index@(_ZN2at6native61_GLOBAL__N__44eb8e94_28_ForeachBinaryOpScalarList_cu_dda10a6925multi_tensor_apply_kernelINS1_28TensorListScalarListMetadataIfLi1EEENS1_25BinaryOpScalarListFunctorIfLi1ELi1ELi0EEEJSt10multipliesIfEEEEvT_T0_DpT1_)
        /*02d8*/ 	.word	0x0000001e


	//----- nvinfo : EIATTR_FRAME_SIZE
	.align		4
.L_151:
        /*02dc*/ 	.byte	0x04, 0x11
        /*02de*/ 	.short	(.L_153 - .L_152)
	.align		4
.L_152:
        /*02e0*/ 	.word	index@(_ZN2at6native61_GLOBAL__N__44eb8e94_28_ForeachBinaryOpScalarList_cu_dda10a6925multi_tensor_apply_kernelINS1_28TensorListScalarListMetadataIfLi1EEENS1_25BinaryOpScalarListFunctorIfLi1ELi1ELi0EEEJSt10multipliesIfEEEEvT_T0_DpT1_)
        /*02e4*/ 	.word	0x00000000


	//----- nvinfo : EIATTR_REGCOUNT
	.align		4
.L_153:
        /*02e8*/ 	.byte	0x04, 0x2f
        /*02ea*/ 	.short	(.L_155 - .L_154)
	.align		4
.L_154:
        /*02ec*/ 	.word	index@(_ZN2at6native61_GLOBAL__N__44eb8e94_28_ForeachBinaryOpScalarList_cu_dda10a6925multi_tensor_apply_kernelINS1_28TensorListScalarListMetadataIN3c107complexIdEELi1EEENS1_25BinaryOpScalarListFunctorIS6_Li1ELi1ELi0EEEJSt10multipliesIS6_EEEEvT_T0_DpT1_)
        /*02f0*/ 	.word	0x00000020


	//----- nvinfo : EIATTR_FRAME_SIZE
	.align		4
.L_155:
        /*02f4*/ 	.byte	0x04, 0x11
        /*02f6*/ 	.short	(.L_157 - .L_156)
	.align		4
.L_156:
        /*02f8*/ 	.word	index@(_ZN2at6native61_GLOBAL__N__44eb8e94_28_ForeachBinaryOpScalarList_cu_dda10a6925multi_tensor_apply_kernelINS1_28TensorListScalarListMetadataIN3c107complexIdEELi1EEENS1_25BinaryOpScalarListFunctorIS6_Li1ELi1ELi0EEEJSt10multipliesIS6_EEEEvT_T0_DpT1_)
        /*02fc*/ 	.word	0x00000000


	//----- nvinfo : EIATTR_REGCOUNT
	.align		4
.L_157:
        /*0300*/ 	.byte	0x04, 0x2f
        /*0302*/ 	.short	(.L_159 - .L_158)
	.align		4
.L_158:
        /*0304*/ 	.word	index@(_ZN2at6native61_GLOBAL__N__44eb8e94_28_ForeachBinaryOpScalarList_cu_dda10a6925multi_tensor_apply_kernelINS1_28TensorListScalarListMetadataIN3c107complexIfEELi1EEENS1_25BinaryOpScalarListFunctorIS6_Li1ELi1ELi0EEEJSt10multipliesIS6_EEEEvT_T0_DpT1_)
        /*0308*/ 	.word	0x0000001f


	//----- nvinfo : EIATTR_FRAME_SIZE
	.align		4
.L_159:
        /*030c*/ 	.byte	0x04, 0x11
        /*030e*/ 	.short	(.L_161 - .L_160)
	.align		4
.L_160:
        /*0310*/ 	.word	index@(_ZN2at6native61_GLOBAL__N__44eb8e94_28_ForeachBinaryOpScalarList_cu_dda10a6925multi_tensor_apply_kernelINS1_28TensorListScalarListMetadataIN3c107complexIfEELi1EEENS1_25BinaryOpScalarListFunctorIS6_Li1ELi1ELi0EEEJSt10multipliesIS6_EEEEvT_T0_DpT1_)
        /*0314*/ 	.word	0x00000000


	//----- nvinfo : EIATTR_REGCOUNT
	.align		4
.L_161:
        /*0318*/ 	.byte	0x04, 0x2f
        /*031a*/ 	.short	(.L_163 - .L_162)
	.align		4
.L_162:
        /*031c*/ 	.word	index@(_ZN2at6native61_GLOBAL__N__44eb8e94_28_ForeachBinaryOpScalarList_cu_dda10a6925multi_tensor_apply_kernelINS1_28TensorListScalarListMetadataIbLi1EEENS1_25BinaryOpScalarListFunctorIbLi1ELi1ELi0EEEJSt10multipliesIbEEEEvT_T0_DpT1_)
        /*0320*/ 	.word	0x0000001e


	//----- nvinfo : EIATTR_FRAME_SIZE
	.align		4
.L_163:
        /*0324*/ 	.byte	0x04, 0x11
        /*0326*/ 	.short	(.L_165 - .L_164)
	.align		4
.L_164:
        /*0328*/ 	.word	index@(_ZN2at6native61_GLOBAL__N__44eb8e94_28_ForeachBinaryOpScalarList_cu_dda10a6925multi_tensor_apply_kernelINS1_28TensorListScalarListMetadataIbLi1EEENS1_25BinaryOpScalarListFunctorIbLi1ELi1ELi0EEEJSt10multipliesIbEEEEvT_T0_DpT1_)
        /*032c*/ 	.word	0x00000000


	//----- nvinfo : EIATTR_REGCOUNT
	.align		4
.L_165:
        /*0330*/ 	.byte	0x04, 0x2f
        /*0332*/ 	.short	(.L_167 - .L_166)
	.align		4
.L_166:
        /*0334*/ 	.word	index@(_ZN2at6native61_GLOBAL__N__44eb8e94_28_ForeachBinaryOpScalarList_cu_dda10a6925multi_tensor_apply_kernelINS1_28TensorListScalarListMetadataIfLi1EEENS1_25BinaryOpScalarListFunctorIN3c104HalfELi1ELi1ELi0EEEJSt10multipliesIfEEEEvT_T0_DpT1_)
        /*0338*/ 	.word	0x0000001c


	//----- nvinfo : EIATTR_FRAME_SIZE
	.align		4
.L_167:
        /*033c*/ 	.byte	0x04, 0x11
        /*033e*/ 	.short	(.L_169 - .L_168)
	.align		4
.L_168:
        /*0340*/ 	.word	index@(_ZN2at6native61_GLOBAL__N__44eb8e94_28_ForeachBinaryOpScalarList_cu_dda10a6925multi_tensor_apply_kernelINS1_28TensorListScalarListMetadataIfLi1EEENS1_25BinaryOpScalarListFunctorIN3c104HalfELi1ELi1ELi0EEEJSt10multipliesIfEEEEvT_T0_DpT1_)
        /*0344*/ 	.word	0x00000000


	//----- nvinfo : EIATTR_REGCOUNT
	.align		4
.L_169:
        /*0348*/ 	.byte	0x04, 0x2f
        /*034a*/ 	.short	(.L_171 - .L_170)
	.align		4
.L_170:
        /*034c*/ 	.word	index@(_ZN2at6native61_GLOBAL__N__44eb8e94_28_ForeachBinaryOpScalarList_cu_dda10a6925multi_tensor_apply_kernelINS1_28TensorListScalarListMetadataIfLi1EEENS1_25BinaryOpScalarListFunctorIN3c108BFloat16ELi1ELi1ELi0EEEJSt10multipliesIfEEEEvT_T0_DpT1_)
        /*0350*/ 	.word	0x0000001c


	//----- nvinfo : EIATTR_FRAME_SIZE
	.align		4
.L_171:
        /*0354*/ 	.byte	0x04, 0x11
        /*0356*/ 	.short	(.L_173 - .L_172)
	.align		4
.L_172:
        /*0358*/ 	.word	index@(_ZN2at6native61_GLOBAL__N__44eb8e94_28_ForeachBinaryOpScalarList_cu_dda10a6925multi_tensor_apply_kernelINS1_28TensorListScalarListMetadataIfLi1EEENS1_25BinaryOpScalarListFunctorIN3c108BFloat16ELi1ELi1ELi0EEEJSt10multipliesIfEEEEvT_T0_DpT1_)
        /*035c*/ 	.word	0x00000000


	//----- nvinfo : EIATTR_REGCOUNT
	.align		4
.L_173:
        /*0360*/ 	.byte	0x04, 0x2f
        /*0362*/ 	.short	(.L_175 - .L_174)
	.align		4
.L_174:
        /*0364*/ 	.word	index@(_ZN2at6native61_GLOBAL__N__44eb8e94_28_ForeachBinaryOpScalarList_cu_dda10a6925multi_tensor_apply_kernelINS1_28TensorListScalarListMetadataIhLi2EEENS1_25BinaryOpScalarListFunctorIhLi2ELi1ELi1EEEJSt10multipliesIhEEEEvT_T0_DpT1_)
        /*0368*/ 	.word	0x00000020


	//----- nvinfo : EIATTR_FRAME_SIZE
	.align		4
.L_175:
        /*036c*/ 	.byte	0x04, 0x11
        /*036e*/ 	.short	(.L_177 - .L_176)
	.align		4
.L_176:
        /*0370*/ 	.word	index@(_ZN2at6native61_GLOBAL__N__44eb8e94_28_ForeachBinaryOpScalarList_cu_dda10a6925multi_tensor_apply_kernelINS1_28TensorListScalarListMetadataIhLi2EEENS1_25BinaryOpScalarListFunctorIhLi2ELi1ELi1EEEJSt10multipliesIhEEEEvT_T0_DpT1_)
        /*0374*/ 	.word	0x00000000


	//----- nvinfo : EIATTR_REGCOUNT
	.align		4
.L_177:
        /*0378*/ 	.byte	0x04, 0x2f
        /*037a*/ 	.short	(.L_179 - .L_178)
	.align		4
.L_178:
        /*037c*/ 	.word	index@(_ZN2at6native61_GLOBAL__N__44eb8e94_28_ForeachBinaryOpScalarList_cu_dda10a6925multi_tensor_apply_kernelINS1_28TensorListScalarListMetadataIaLi2EEENS1_25BinaryOpScalarListFunctorIaLi2ELi1ELi1EEEJSt10multipliesIaEEEEvT_T0_DpT1_)
        /*0380*/ 	.word	0x00000020


	//----- nvinfo : EIATTR_FRAME_SIZE
	.align		4
.L_179:
        /*0384*/ 	.byte	0x04, 0x11
        /*0386*/ 	.short	(.L_181 - .L_180)
	.align		4
.L_180:
        /*0388*/ 	.word	index@(_ZN2at6native61_GLOBAL__N__44eb8e94_28_ForeachBinaryOpScalarList_cu_dda10a6925multi_tensor_apply_kernelINS1_28TensorListScalarListMetadataIaLi2EEENS1_25BinaryOpScalarListFunctorIaLi2ELi1ELi1EEEJSt10multipliesIaEEEEvT_T0_DpT1_)
        /*038c*/ 	.word	0x00000000


	//----- nvinfo : EIATTR_REGCOUNT
	.align		4
.L_181:
        /*0390*/ 	.byte	0x04, 0x2f
        /*0392*/ 	.short	(.L_183 - .L_182)
	.align		4
.L_182:
        /*0394*/ 	.word	index@(_ZN2at6native61_GLOBAL__N__44eb8e94_28_ForeachBinaryOpScalarList_cu_dda10a6925multi_tensor_apply_kernelINS1_28TensorListScalarListMetadataIiLi2EEENS1_25BinaryOpScalarListFunctorIiLi2ELi1ELi1EEEJSt10multipliesIiEEEEvT_T0_DpT1_)
        /*0398*/ 	.word	0x00000020


	//----- nvinfo : EIATTR_FRAME_SIZE
	.align		4
.L_183:
        /*039c*/ 	.byte	0x04, 0x11
        /*039e*/ 	.short	(.L_185 - .L_184)
	.align		4
.L_184:
        /*03a0*/ 	.word	index@(_ZN2at6native61_GLOBAL__N__44eb8e94_28_ForeachBinaryOpScalarList_cu_dda10a6925multi_tensor_apply_kernelINS1_28TensorListScalarListMetadataIiLi2EEENS1_25BinaryOpScalarListFunctorIiLi2ELi1ELi1EEEJSt10multipliesIiEEEEvT_T0_DpT1_)
        /*03a4*/ 	.word	0x00000000


	//----- nvinfo : EIATTR_REGCOUNT
	.align		4
.L_185:
        /*03a8*/ 	.byte	0x04, 0x2f
        /*03aa*/ 	.short	(.L_187 - .L_186)
	.align		4
.L_186:
        /*03ac*/ 	.word	index@(_ZN2at6native61_GLOBAL__N__44eb8e94_28_ForeachBinaryOpScalarList_cu_dda10a6925multi_tensor_apply_kernelINS1_28TensorListScalarListMetadataIlLi2EEENS1_25BinaryOpScalarListFunctorIlLi2ELi1ELi1EEEJSt10multipliesIlEEEEvT_T0_DpT1_)
        /*03b0*/ 	.word	0x0000001f


	//----- nvinfo : EIATTR_FRAME_SIZE
	.align		4
.L_187:
        /*03b4*/ 	.byte	0x04, 0x11
        /*03b6*/ 	.short	(.L_189 - .L_188)
	.align		4
.L_188:
        /*03b8*/ 	.word	index@(_ZN2at6native61_GLOBAL__N__44eb8e94_28_ForeachBinaryOpScalarList_cu_dda10a6925multi_tensor_apply_kernelINS1_28TensorListScalarListMetadataIlLi2EEENS1_25BinaryOpScalarListFunctorIlLi2ELi1ELi1EEEJSt10multipliesIlEEEEvT_T0_DpT1_)
        /*03bc*/ 	.word	0x00000000


	//----- nvinfo : EIATTR_REGCOUNT
	.align		4
.L_189:
        /*03c0*/ 	.byte	0x04, 0x2f
        /*03c2*/ 	.short	(.L_191 - .L_190)
	.align		4
.L_190:
        /*03c4*/ 	.word	index@(_ZN2at6native61_GLOBAL__N__44eb8e94_28_ForeachBinaryOpScalarList_cu_dda10a6925multi_tensor_apply_kernelINS1_28TensorListScalarListMetadataIsLi2EEENS1_25BinaryOpScalarListFunctorIsLi2ELi1ELi1EEEJSt10multipliesIsEEEEvT_T0_DpT1_)
        /*03c8*/ 	.word	0x00000020


	//----- nvinfo : EIATTR_FRAME_SIZE
	.align		4
.L_191:
        /*03cc*/ 	.byte	0x04, 0x11
        /*03ce*/ 	.short	(.L_193 - .L_192)
	.align		4
.L_192:
        /*03d0*/ 	.word	index@(_ZN2at6native61_GLOBAL__N__44eb8e94_28_ForeachBinaryOpScalarList_cu_dda10a6925multi_tensor_apply_kernelINS1_28TensorListScalarListMetadataIsLi2EEENS1_25BinaryOpScalarListFunctorIsLi2ELi1ELi1EEEJSt10multipliesIsEEEEvT_T0_DpT1_)
        /*03d4*/ 	.word	0x00000000


	//----- nvinfo : EIATTR_REGCOUNT
	.align		4
.L_193:
        /*03d8*/ 	.byte	0x04, 0x2f
        /*03da*/ 	.short	(.L_195 - .L_194)
	.align		4
.L_194:
        /*03dc*/ 	.word	index@(_ZN2at6native61_GLOBAL__N__44eb8e94_28_ForeachBinaryOpScalarList_cu_dda10a6925multi_tensor_apply_kernelINS1_28TensorListScalarListMetadataIdLi2EEENS1_25BinaryOpScalarListFunctorIdLi2ELi1ELi1EEEJSt10multipliesIdEEEEvT_T0_DpT1_)
        /*03e0*/ 	.word	0x00000020


	//----- nvinfo : EIATTR_FRAME_SIZE
	.align		4
.L_195:
        /*03e4*/ 	.byte	0x04, 0x11
        /*03e6*/ 	.short	(.L_197 - .L_196)
	.align		4
.L_196:
        /*03e8*/ 	.word	index@(_ZN2at6native61_GLOBAL__N__44eb8e94_28_ForeachBinaryOpScalarList_cu_dda10a6925multi_tensor_apply_kernelINS1_28TensorListScalarListMetadataIdLi2EEENS1_25BinaryOpScalarListFunctorIdLi2ELi1ELi1EEEJSt10multipliesIdEEEEvT_T0_DpT1_)
        /*03ec*/ 	.word	0x00000000


	//----- nvinfo : EIATTR_REGCOUNT
	.align		4
.L_197:
        /*03f0*/ 	.byte	0x04, 0x2f
        /*03f2*/ 	.short	(.L_199 - .L_198)
	.align		4
.L_198:
        /*03f4*/ 	.word	index@(_ZN2at6native61_GLOBAL__N__44eb8e94_28_ForeachBinaryOpScalarList_cu_dda10a6925multi_tensor_apply_kernelINS1_28TensorListScalarListMetadataIfLi2EEENS1_25BinaryOpScalarListFunctorIfLi2ELi1ELi1EEEJSt10multipliesIfEEEEvT_T0_DpT1_)
        /*03f8*/ 	.word	0x00000020


	//----- nvinfo : EIATTR_FRAME_SIZE
	.align		4
.L_199:
        /*03fc*/ 	.byte	0x04, 0x11
        /*03fe*/ 	.short	(.L_201 - .L_200)
	.align		4
.L_200:
        /*0400*/ 	.word	index@(_ZN2at6native61_GLOBAL__N__44eb8e94_28_ForeachBinaryOpScalarList_cu_dda10a6925multi_tensor_apply_kernelINS1_28TensorListScalarListMetadataIfLi2EEENS1_25BinaryOpScalarListFunctorIfLi2ELi1ELi1EEEJSt10multipliesIfEEEEvT_T0_DpT1_)
        /*0404*/ 	.word	0x00000000


	//----- nvinfo : EIATTR_REGCOUNT
	.align		4
.L_201:
        /*0408*/ 	.byte	0x04, 0x2f
        /*040a*/ 	.short	(.L_203 - .L_202)
	.align		4
.L_202:
        /*040c*/ 	.word	index@(_ZN2at6native61_GLOBAL__N__44eb8e94_28_ForeachBinaryOpScalarList_cu_dda10a6925multi_tensor_apply_kernelINS1_28TensorListScalarListMetadataIN3c107complexIdEELi2EEENS1_25BinaryOpScalarListFunctorIS6_Li2ELi1ELi1EEEJSt10multipliesIS6_EEEEvT_T0_DpT1_)
        /*0410*/ 	.word	0x00000020


	//----- nvinfo : EIATTR_FRAME_SIZE
	.align		4
.L_203:
        /*0414*/ 	.byte	0x04, 0x11
        /*0416*/ 	.short	(.L_205 - .L_204)
	.align		4
.L_204:
        /*0418*/ 	.word	index@(_ZN2at6native61_GLOBAL__N__44eb8e94_28_ForeachBinaryOpScalarList_cu_dda10a6925multi_tensor_apply_kernelINS1_28TensorListScalarListMetadataIN3c107complexIdEELi2EEENS1_25BinaryOpScalarListFunctorIS6_Li2ELi1ELi1EEEJSt10multipliesIS6_EEEEvT_T0_DpT1_)
        /*041c*/ 	.word	0x00000000


	//----- nvinfo : EIATTR_REGCOUNT
	.align		4
.L_205:
        /*0420*/ 	.byte	0x04, 0x2f
        /*0422*/ 	.short	(.L_207 - .L_206)
	.align		4
.L_206:
        /*0424*/ 	.word	index@(_ZN2at6native61_GLOBAL__N__44eb8e94_28_ForeachBinaryOpScalarList_cu_dda10a6925multi_tensor_apply_kernelINS1_28TensorListScalarListMetadataIN3c107complexIfEELi2EEENS1_25BinaryOpScalarListFunctorIS6_Li2ELi1ELi1EEEJSt10multipliesIS6_EEEEvT_T0_DpT1_)
        /*0428*/ 	.word	0x00000020


	//----- nvinfo : EIATTR_FRAME_SIZE
	.align		4
.L_207:
        /*042c*/ 	.byte	0x04, 0x11
        /*042e*/ 	.short	(.L_209 - .L_208)
	.align		4
.L_208:
        /*0430*/ 	.word	index@(_ZN2at6native61_GLOBAL__N__44eb8e94_28_ForeachBinaryOpScalarList_cu_dda10a6925multi_tensor_apply_kernelINS1_28TensorListScalarListMetadataIN3c107complexIfEELi2EEENS1_25BinaryOpScalarListFunctorIS6_Li2ELi1ELi1EEEJSt10multipliesIS6_EEEEvT_T0_DpT1_)
        /*0434*/ 	.word	0x00000000


	//----- nvinfo : EIATTR_REGCOUNT
	.align		4
.L_209:
        /*0438*/ 	.byte	0x04, 0x2f
        /*043a*/ 	.short	(.L_211 - .L_210)
	.align		4
.L_210:
        /*043c*/ 	.word	index@(_ZN2at6native61_GLOBAL__N__44eb8e94_28_ForeachBinaryOpScalarList_cu_dda10a6925multi_tensor_apply_kernelINS1_28TensorListScalarListMetadataIbLi2EEENS1_25BinaryOpScalarListFunctorIbLi2ELi1ELi1EEEJSt10multipliesIbEEEEvT_T0_DpT1_)
        /*0440*/ 	.word	0x00000020


	//----- nvinfo : EIATTR_FRAME_SIZE
	.align		4
.L_211:
        /*0444*/ 	.byte	0x04, 0x11
        /*0446*/ 	.short	(.L_213 - .L_212)
	.align		4
.L_212:
        /*0448*/ 	.word	index@(_ZN2at6native61_GLOBAL__N__44eb8e94_28_ForeachBinaryOpScalarList_cu_dda10a6925multi_tensor_apply_kernelINS1_28TensorListScalarListMetadataIbLi2EEENS1_25BinaryOpScalarListFunctorIbLi2ELi1ELi1EEEJSt10multipliesIbEEEEvT_T0_DpT1_)
        /*044c*/ 	.word	0x00000000


	//----- nvinfo : EIATTR_REGCOUNT
	.align		4
.L_213:
        /*0450*/ 	.byte	0x04, 0x2f
        /*0452*/ 	.short	(.L_215 - .L_214)
	.align		4
.L_214:
        /*0454*/ 	.word	index@(_ZN2at6native61_GLOBAL__N__44eb8e94_28_ForeachBinaryOpScalarList_cu_dda10a6925multi_tensor_apply_kernelINS1_28TensorListScalarListMetadataIfLi2EEENS1_25BinaryOpScalarListFunctorIN3c104HalfELi2ELi1ELi1EEEJSt10multipliesIfEEEEvT_T0_DpT1_)
        /*0458*/ 	.word	0x00000020


	//----- nvinfo : EIATTR_FRAME_SIZE
	.align		4
.L_215:
        /*045c*/ 	.byte	0x04, 0x11
        /*045e*/ 	.short	(.L_217 - .L_216)
	.align		4
.L_216:
        /*0460*/ 	.word	index@(_ZN2at6native61_GLOBAL__N__44eb8e94_28_ForeachBinaryOpScalarList_cu_dda10a6925multi_tensor_apply_kernelINS1_28TensorListScalarListMetadataIfLi2EEENS1_25BinaryOpScalarListFunctorIN3c104HalfELi2ELi1ELi1EEEJSt10multipliesIfEEEEvT_T0_DpT1_)
        /*0464*/ 	.word	0x00000000


	//----- nvinfo : EIATTR_REGCOUNT
	.align		4
.L_217:
        /*0468*/ 	.byte	0x04, 0x2f
        /*046a*/ 	.short	(.L_219 - .L_218)
	.align		4
.L_218:
        /*046c*/ 	.word	index@(_ZN2at6native61_GLOBAL__N__44eb8e94_28_ForeachBinaryOpScalarList_cu_dda10a6925multi_tensor_apply_kernelINS1_28TensorListScalarListMetadataIfLi2EEENS1_25BinaryOpScalarListFunctorIN3c108BFloat16ELi2ELi1ELi1EEEJSt10multipliesIfEEEEvT_T0_DpT1_)
        /*0470*/ 	.word	0x00000020


	//----- nvinfo : EIATTR_FRAME_SIZE
	.align		4
.L_219:
        /*0474*/ 	.byte	0x04, 0x11
        /*0476*/ 	.short	(.L_221 - .L_220)
	.align		4
.L_220:
        /*0478*/ 	.word	index@(_ZN2at6native61_GLOBAL__N__44eb8e94_28_ForeachBinaryOpScalarList_cu_dda10a6925multi_tensor_apply_kernelINS1_28TensorListScalarListMetadataIfLi2EEENS1_25BinaryOpScalarListFunctorIN3c108BFloat16ELi2ELi1ELi1EEEJSt10multipliesIfEEEEvT_T0_DpT1_)
        /*047c*/ 	.word	0x00000000


	//----- nvinfo : EIATTR_REGCOUNT
	.align		4
.L_221:
        /*0480*/ 	.byte	0x04, 0x2f
        /*0482*/ 	.short	(.L_223 - .L_222)
	.align		4
.L_222:
        /*0484*/ 	.word	index@(_ZN2at6native61_GLOBAL__N__44eb8e94_28_ForeachBinaryOpScalarList_cu_dda10a6925multi_tensor_apply_kernelINS1_28TensorListScalarListMetadataIhLi1EEENS1_25BinaryOpScalarListFunctorIhLi1ELi1ELi0EEEJSt7dividesIhEEEEvT_T0_DpT1_)
        /*0488*/ 	.word	0x0000001f


	//----- nvinfo : EIATTR_FRAME_SIZE
	.align		4
.L_223:
        /*048c*/ 	.byte	0x04, 0x11
        /*048e*/ 	.short	(.L_225 - .L_224)
	.align		4
.L_224:
        /*0490*/ 	.word	index@($__internal_13_$__cuda_sm20_div_u16)
        /*0494*/ 	.word	0x00000000


	//----- nvinfo : EIATTR_FRAME_SIZE
	.align		4
.L_225:
        /*0498*/ 	.byte	0x04, 0x11
        /*049a*/ 	.short	(.L_227 - .L_226)
	.align		4
.L_226:
        /*049c*/ 	.word	index@(_ZN2at6native61_GLOBAL__N__44eb8e94_28_ForeachBinaryOpScalarList_cu_dda10a6925multi_tensor_apply_kernelINS1_28TensorListScalarListMetadataIhLi1EEENS1_25BinaryOpScalarListFunctorIhLi1ELi1ELi0EEEJSt7dividesIhEEEEvT_T0_DpT1_)
        /*04a0*/ 	.word	0x00000000


	//----- nvinfo : EIATTR_REGCOUNT
	.align		4
.L_227:
        /*04a4*/ 	.byte	0x04, 0x2f
        /*04a6*/ 	.short	(.L_229 - .L_228)
	.align		4
.L_228:
        /*04a8*/ 	.word	index@(_ZN2at6native61_GLOBAL__N__44eb8e94_28_ForeachBinaryOpScalarList_cu_dda10a6925multi_tensor_apply_kernelINS1_28TensorListScalarListMetadataIaLi1EEENS1_25BinaryOpScalarListFunctorIaLi1ELi1ELi0EEEJSt7dividesIaEEEEvT_T0_DpT1_)
        /*04ac*/ 	.word	0x00000020


	//----- nvinfo : EIATTR_FRAME_SIZE
	.align		4
.L_229:
        /*04b0*/ 	.byte	0x04, 0x11
        /*04b2*/ 	.short	(.L_231 - .L_230)
	.align		4
.L_230:
        /*04b4*/ 	.word	index@(_ZN2at6native61_GLOBAL__N__44eb8e94_28_ForeachBinaryOpScalarList_cu_dda10a6925multi_tensor_apply_kernelINS1_28TensorListScalarListMetadataIaLi1EEENS1_25BinaryOpScalarListFunctorIaLi1ELi1ELi0EEEJSt7dividesIaEEEEvT_T0_DpT1_)
        /*04b8*/ 	.word	0x00000000


	//----- nvinfo : EIATTR_REGCOUNT
	.align		4
.L_231:
        /*04bc*/ 	.byte	0x04, 0x2f
        /*04be*/ 	.short	(.L_233 - .L_232)
	.align		4
.L_232:
        /*04c0*/ 	.word	index@(_ZN2at6native61_GLOBAL__N__44eb8e94_28_ForeachBinaryOpScalarList_cu_dda10a6925multi_tensor_apply_kernelINS1_28TensorListScalarListMetadataIiLi1EEENS1_25BinaryOpScalarListFunctorIiLi1ELi1ELi0EEEJSt7dividesIiEEEEvT_T0_DpT1_)
        /*04c4*/ 	.word	0x00000020


	//----- nvinfo : EIATTR_FRAME_SIZE
	.align		4
.L_233:
        /*04c8*/ 	.byte	0x04, 0x11
        /*04ca*/ 	.short	(.L_235 - .L_234)
	.align		4
.L_234:
        /*04cc*/ 	.word	index@(_ZN2at6native61_GLOBAL__N__44eb8e94_28_ForeachBinaryOpScalarList_cu_dda10a6925multi_tensor_apply_kernelINS1_28TensorListScalarListMetadataIiLi1EEENS1_25BinaryOpScalarListFunctorIiLi1ELi1ELi0EEEJSt7dividesIiEEEEvT_T0_DpT1_)
        /*04d0*/ 	.word	0x00000000


	//----- nvinfo : EIATTR_REGCOUNT
	.align		4
.L_235:
        /*04d4*/ 	.byte	0x04, 0x2f
        /*04d6*/ 	.short	(.L_237 - .L_236)
	.align		4
.L_236:
        /*04d8*/ 	.word	index@(_ZN2at6native61_GLOBAL__N__44eb8e94_28_ForeachBinaryOpScalarList_cu_dda10a6925multi_tensor_apply_kernelINS1_28TensorListScalarListMetadataIlLi1EEENS1_25BinaryOpScalarListFunctorIlLi1ELi1ELi0EEEJSt7dividesIlEEEEvT_T0_DpT1_)
        /*04dc*/ 	.word	0x00000024


	//----- nvinfo : EIATTR_FRAME_SIZE
	.align		4
.L_237:
        /*04e0*/ 	.byte	0x04, 0x11
        /*04e2*/ 	.short	(.L_239 - .L_238)
	.align		4
.L_238:
        /*04e4*/ 	.word	index@($__internal_12_$__cuda_sm20_div_s64)
        /*04e8*/ 	.word	0x00000000


	//----- nvinfo : EIATTR_FRAME_SIZE
	.align		4
.L_239:
        /*04ec*/ 	.byte	0x04, 0x11
        /*04ee*/ 	.short	(.L_241 - .L_240)
	.align		4
.L_240:
        /*04f0*/ 	.word	index@(_ZN2at6native61_GLOBAL__N__44eb8e94_28_ForeachBinaryOpScalarList_cu_dda10a6925multi_tensor_apply_kernelINS1_28TensorListScalarListMetadataIlLi1EEENS1_25BinaryOpScalarListFunctorIlLi1ELi1ELi0EEEJSt7dividesIlEEEEvT_T0_DpT1_)
        /*04f4*/ 	.word	0x00000000


	//----- nvinfo : EIATTR_REGCOUNT
	.align		4
.L_241:
        /*04f8*/ 	.byte	0x04, 0x2f
        /*04fa*/ 	.short	(.L_243 - .L_242)
	.align		4
.L_242:
        /*04fc*/ 	.word	index@(_ZN2at6native61_GLOBAL__N__44eb8e94_28_ForeachBinaryOpScalarList_cu_dda10a6925multi_tensor_apply_kernelINS1_28TensorListScalarListMetadataIsLi1EEENS1_25BinaryOpScalarListFunctorIsLi1ELi1ELi0EEEJSt7dividesIsEEEEvT_T0_DpT1_)
        /*0500*/ 	.word	0x00000020


	//----- nvinfo : EIATTR_FRAME_SIZE
	.align		4
.L_243:
        /*0504*/ 	.byte	0x04, 0x11
        /*0506*/ 	.short	(.L_245 - .L_244)
	.align		4
.L_244:
        /*0508*/ 	.word	index@(_ZN2at6native61_GLOBAL__N__44eb8e94_28_ForeachBinaryOpScalarList_cu_dda10a6925multi_tensor_apply_kernelINS1_28TensorListScalarListMetadataIsLi1EEENS1_25BinaryOpScalarListFunctorIsLi1ELi1ELi0EEEJSt7dividesIsEEEEvT_T0_DpT1_)
        /*050c*/ 	.word	0x00000000


	//----- nvinfo : EIATTR_REGCOUNT
	.align		4
.L_245:
        /*0510*/ 	.byte	0x04, 0x2f
        /*0512*/ 	.short	(.L_247 - .L_246)
	.align		4
.L_246:
        /*0514*/ 	.word	index@(_ZN2at6native61_GLOBAL__N__44eb8e94_28_ForeachBinaryOpScalarList_cu_dda10a6925multi_tensor_apply_kernelINS1_28TensorListScalarListMetadataIdLi1EEENS1_25BinaryOpScalarListFunctorIdLi1ELi1ELi0EEEJSt7dividesIdEEEEvT_T0_DpT1_)
        /*0518*/ 	.word	0x00000028


	//----- nvinfo : EIATTR_FRAME_SIZE
	.align		4
.L_247:
        /*051c*/ 	.byte	0x04, 0x11
        /*051e*/ 	.short	(.L_249 - .L_248)
	.align		4
.L_248:
        /*0520*/ 	.word	index@($__internal_11_$__cuda_sm20_div_rn_f64_full)
        /*0524*/ 	.word	0x00000000


	//----- nvinfo : EIATTR_FRAME_SIZE
	.align		4
.L_249:
        /*0528*/ 	.byte	0x04, 0x11
        /*052a*/ 	.short	(.L_251 - .L_250)
	.align		4
.L_250:
        /*052c*/ 	.word	index@(_ZN2at6native61_GLOBAL__N__44eb8e94_28_ForeachBinaryOpScalarList_cu_dda10a6925multi_tensor_apply_kernelINS1_28TensorListScalarListMetadataIdLi1EEENS1_25BinaryOpScalarListFunctorIdLi1ELi1ELi0EEEJSt7dividesIdEEEEvT_T0_DpT1_)
        /*0530*/ 	.word	0x00000000


	//----- nvinfo : EIATTR_REGCOUNT
	.align		4
.L_251:
        /*0534*/ 	.byte	0x04, 0x2f
        /*0536*/ 	.short	(.L_253 - .L_252)
	.align		4
.L_252:
        /*0538*/ 	.word	index@(_ZN2at6native61_GLOBAL__N__44eb8e94_28_ForeachBinaryOpScalarList_cu_dda10a6925multi_tensor_apply_kernelINS1_28TensorListScalarListMetadataIfLi1EEENS1_25BinaryOpScalarListFunctorIfLi1ELi1ELi0EEEJSt7dividesIfEEEEvT_T0_DpT1_)
        /*053c*/ 	.word	0x0000001e


	//----- nvinfo : EIATTR_FRAME_SIZE
	.align		4
.L_253:
        /*0540*/ 	.byte	0x04, 0x11
        /*0542*/ 	.short	(.L_255 - .L_254)
	.align		4
.L_254:
        /*0544*/ 	.word	index@(_ZN2at6native61_GLOBAL__N__44eb8e94_28_ForeachBinaryOpScalarList_cu_dda10a6925multi_tensor_apply_kernelINS1_28TensorListScalarListMetadataIfLi1EEENS1_25BinaryOpScalarListFunctorIfLi1ELi1ELi0EEEJSt7dividesIfEEEEvT_T0_DpT1_)
        /*0548*/ 	.word	0x00000000


	//----- nvinfo : EIATTR_REGCOUNT
	.align		4
.L_255:
        /*054c*/ 	.byte	0x04, 0x2f
        /*054e*/ 	.short	(.L_257 - .L_256)
	.align		4
.L_256:
        /*0550*/ 	.word	index@(_ZN2at6native61_GLOBAL__N__44eb8e94_28_ForeachBinaryOpScalarList_cu_dda10a6925multi_tensor_apply_kernelINS1_28TensorListScalarListMetadataIN3c107complexIdEELi1EEENS1_25BinaryOpScalarListFunctorIS6_Li1ELi1ELi0EEEJSt7dividesIS6_EEEEvT_T0_DpT1_)
        /*0554*/ 	.word	0x0000003e


	//----- nvinfo : EIATTR_FRAME_SIZE
	.align		4
.L_257:
        /*0558*/ 	.byte	0x04, 0x11
        /*055a*/ 	.short	(.L_259 - .L_258)
	.align		4
.L_258:
        /*055c*/ 	.word	index@($__internal_10_$__cuda_sm20_div_rn_f64_full)
        /*0560*/ 	.word	0x00000000


	//----- nvinfo : EIATTR_FRAME_SIZE
	.align		4
.L_259:
        /*0564*/ 	.byte	0x04, 0x11
        /*0566*/ 	.short	(.L_261 - .L_260)
	.align		4
.L_260:
        /*0568*/ 	.word	index@($__internal_9_$__cuda_sm20_dblrcp_rn_slowpath_v3)
        /*056c*/ 	.word	0x00000000


	//----- nvinfo : EIATTR_FRAME_SIZE
	.align		4
.L_261:
        /*0570*/ 	.byte	0x04, 0x11
        /*0572*/ 	.short	(.L_263 - .L_262)
	.align		4
.L_262:
        /*0574*/ 	.word	index@(_ZN2at6native61_GLOBAL__N__44eb8e94_28_ForeachBinaryOpScalarList_cu_dda10a6925multi_tensor_apply_kernelINS1_28TensorListScalarListMetadataIN3c107complexIdEELi1EEENS1_25BinaryOpScalarListFunctorIS6_Li1ELi1ELi0EEEJSt7dividesIS6_EEEEvT_T0_DpT1_)
        /*0578*/ 	.word	0x00000000


	//----- nvinfo : EIATTR_REGCOUNT
	.align		4
.L_263:
        /*057c*/ 	.byte	0x04, 0x2f
        /*057e*/ 	.short	(.L_265 - .L_264)
	.align		4
.L_264:
        /*0580*/ 	.word	index@(_ZN2at6native61_GLOBAL__N__44eb8e94_28_ForeachBinaryOpScalarList_cu_dda10a6925multi_tensor_apply_kernelINS1_28TensorListScalarListMetadataIN3c107complexIfEELi1EEENS1_25BinaryOpScalarListFunctorIS6_Li1ELi1ELi0EEEJSt7dividesIS6_EEEEvT_T0_DpT1_)
        /*0584*/ 	.word	0x0000001d


	//----- nvinfo : EIATTR_FRAME_SIZE
	.align		4
.L_265:
        /*0588*/ 	.byte	0x04, 0x11
        /*058a*/ 	.short	(.L_267 - .L_266)
	.align		4
.L_266:
        /*058c*/ 	.word	index@(_ZN2at6native61_GLOBAL__N__44eb8e94_28_ForeachBinaryOpScalarList_cu_dda10a6925multi_tensor_apply_kernelINS1_28TensorListScalarListMetadataIN3c107complexIfEELi1EEENS1_25BinaryOpScalarListFunctorIS6_Li1ELi1ELi0EEEJSt7dividesIS6_EEEEvT_T0_DpT1_)
        /*0590*/ 	.word	0x00000000


	//----- nvinfo : EIATTR_REGCOUNT
	.align		4
.L_267:
        /*0594*/ 	.byte	0x04, 0x2f
        /*0596*/ 	.short	(.L_269 - .L_268)
	.align		4
.L_268:
        /*0598*/ 	.word	index@(_ZN2at6native61_GLOBAL__N__44eb8e94_28_ForeachBinaryOpScalarList_cu_dda10a6925multi_tensor_apply_kernelINS1_28TensorListScalarListMetadataIbLi1EEENS1_25BinaryOpScalarListFunctorIbLi1ELi1ELi0EEEJSt7dividesIbEEEEvT_T0_DpT1_)
        /*059c*/ 	.word	0x0000001c


	//----- nvinfo : EIATTR_FRAME_SIZE
	.align		4
.L_269:
        /*05a0*/ 	.byte	0x04, 0x11
        /*05a2*/ 	.short	(.L_271 - .L_270)
	.align		4
.L_270:
        /*05a4*/ 	.word	index@(_ZN2at6native61_GLOBAL__N__44eb8e94_28_ForeachBinaryOpScalarList_cu_dda10a6925multi_tensor_apply_kernelINS1_28TensorListScalarListMetadataIbLi1EEENS1_25BinaryOpScalarListFunctorIbLi1ELi1ELi0EEEJSt7dividesIbEEEEvT_T0_DpT1_)
        /*05a8*/ 	.word	0x00000000


	//----- nvinfo : EIATTR_REGCOUNT
	.align		4
.L_271:
        /*05ac*/ 	.byte	0x04, 0x2f
        /*05ae*/ 	.short	(.L_273 - .L_272)
	.align		4
.L_272:
        /*05b0*/ 	.word	index@(_ZN2at6native61_GLOBAL__N__44eb8e94_28_ForeachBinaryOpScalarList_cu_dda10a6925multi_tensor_apply_kernelINS1_28TensorListScalarListMetadataIfLi1EEENS1_25BinaryOpScalarListFunctorIN3c104HalfELi1ELi1ELi0EEEJSt7dividesIfEEEEvT_T0_DpT1_)
        /*05b4*/ 	.word	0x0000001c


	//----- nvinfo : EIATTR_FRAME_SIZE
	.align		4
.L_273:
        /*05b8*/ 	.byte	0x04, 0x11
        /*05ba*/ 	.short	(.L_275 - .L_274)
	.align		4
.L_274:
        /*05bc*/ 	.word	index@(_ZN2at6native61_GLOBAL__N__44eb8e94_28_ForeachBinaryOpScalarList_cu_dda10a6925multi_tensor_apply_kernelINS1_28TensorListScalarListMetadataIfLi1EEENS1_25BinaryOpScalarListFunctorIN3c104HalfELi1ELi1ELi0EEEJSt7dividesIfEEEEvT_T0_DpT1_)
        /*05c0*/ 	.word	0x00000000


	//----- nvinfo : EIATTR_REGCOUNT
	.align		4
.L_275:
        /*05c4*/ 	.byte	0x04, 0x2f
        /*05c6*/ 	.short	(.L_277 - .L_276)
	.align		4
.L_276:
        /*05c8*/ 	.word	index@(_ZN2at6native61_GLOBAL__N__44eb8e94_28_ForeachBinaryOpScalarList_cu_dda10a6925multi_tensor_apply_kernelINS1_28TensorListScalarListMetadataIfLi1EEENS1_25BinaryOpScalarListFunctorIN3c108BFloat16ELi1ELi1ELi0EEEJSt7dividesIfEEEEvT_T0_DpT1_)
        /*05cc*/ 	.word	0x0000001a


	//----- nvinfo : EIATTR_FRAME_SIZE
	.align		4
.L_277:
        /*05d0*/ 	.byte	0x04, 0x11
        /*05d2*/ 	.short	(.L_279 - .L_278)
	.align		4
.L_278:
        /*05d4*/ 	.word	index@(_ZN2at6native61_GLOBAL__N__44eb8e94_28_ForeachBinaryOpScalarList_cu_dda10a6925multi_tensor_apply_kernelINS1_28TensorListScalarListMetadataIfLi1EEENS1_25BinaryOpScalarListFunctorIN3c108BFloat16ELi1ELi1ELi0EEEJSt7dividesIfEEEEvT_T0_DpT1_)
        /*05d8*/ 	.word	0x00000000


	//----- nvinfo : EIATTR_REGCOUNT
	.align		4
.L_279:
        /*05dc*/ 	.byte	0x04, 0x2f
        /*05de*/ 	.short	(.L_281 - .L_280)
	.align		4
.L_280:
        /*05e0*/ 	.word	index@(_ZN2at6native61_GLOBAL__N__44eb8e94_28_ForeachBinaryOpScalarList_cu_dda10a6925multi_tensor_apply_kernelINS1_28TensorListScalarListMetadataIhLi2EEENS1_25BinaryOpScalarListFunctorIhLi2ELi1ELi1EEEJSt7dividesIhEEEEvT_T0_DpT1_)
        /*05e4*/ 	.word	0x00000022


	//----- nvinfo : EIATTR_FRAME_SIZE
	.align		4
.L_281:
        /*05e8*/ 	.byte	0x04, 0x11
        /*05ea*/ 	.short	(.L_283 - .L_282)
	.align		4
.L_282:
        /*05ec*/ 	.word	index@($__internal_8_$__cuda_sm20_div_u16)
        /*05f0*/ 	.word	0x00000000


	//----- nvinfo : EIATTR_FRAME_SIZE
	.align		4
.L_283:
        /*05f4*/ 	.byte	0x04, 0x11
        /*05f6*/ 	.short	(.L_285 - .L_284)
	.align		4
.L_284:
        /*05f8*/ 	.word	index@(_ZN2at6native61_GLOBAL__N__44eb8e94_28_ForeachBinaryOpScalarList_cu_dda10a6925multi_tensor_apply_kernelINS1_28TensorListScalarListMetadataIhLi2EEENS1_25BinaryOpScalarListFunctorIhLi2ELi1ELi1EEEJSt7dividesIhEEEEvT_T0_DpT1_)
        /*05fc*/ 	.word	0x00000000


	//----- nvinfo : EIATTR_REGCOUNT
	.align		4
.L_285:
        /*0600*/ 	.byte	0x04, 0x2f
        /*0602*/ 	.short	(.L_287 - .L_286)
	.align		4
.L_286:
        /*0604*/ 	.word	index@(_ZN2at6native61_GLOBAL__N__44eb8e94_28_ForeachBinaryOpScalarList_cu_dda10a6925multi_tensor_apply_kernelINS1_28TensorListScalarListMetadataIaLi2EEENS1_25BinaryOpScalarListFunctorIaLi2ELi1ELi1EEEJSt7dividesIaEEEEvT_T0_DpT1_)
        /*0608*/ 	.word	0x0000001e


	//----- nvinfo : EIATTR_FRAME_SIZE
	.align		4
.L_287:
        /*060c*/ 	.byte	0x04, 0x11
        /*060e*/ 	.short	(.L_289 - .L_288)
	.align		4
.L_288:
        /*0610*/ 	.word	index@(_ZN2at6native61_GLOBAL__N__44eb8e94_28_ForeachBinaryOpScalarList_cu_dda10a6925multi_tensor_apply_kernelINS1_28TensorListScalarListMetadataIaLi2EEENS1_25BinaryOpScalarListFunctorIaLi2ELi1ELi1EEEJSt7dividesIaEEEEvT_T0_DpT1_)
        /*0614*/ 	.word	0x00000000


	//----- nvinfo : EIATTR_REGCOUNT
	.align		4
.L_289:
        /*0618*/ 	.byte	0x04, 0x2f
        /*061a*/ 	.short	(.L_291 - .L_290)
	.align		4
.L_290:
        /*061c*/ 	.word	index@(_ZN2at6native61_GLOBAL__N__44eb8e94_28_ForeachBinaryOpScalarList_cu_dda10a6925multi_tensor_apply_kernelINS1_28TensorListScalarListMetadataIiLi2EEENS1_25BinaryOpScalarListFunctorIiLi2ELi1ELi1EEEJSt7dividesIiEEEEvT_T0_DpT1_)
        /*0620*/ 	.word	0x0000001d


	//----- nvinfo : EIATTR_FRAME_SIZE
	.align		4
.L_291:
        /*0624*/ 	.byte	0x04, 0x11
        /*0626*/ 	.short	(.L_293 - .L_292)
	.align		4
.L_292:
        /*0628*/ 	.word	index@(_ZN2at6native61_GLOBAL__N__44eb8e94_28_ForeachBinaryOpScalarList_cu_dda10a6925multi_tensor_apply_kernelINS1_28TensorListScalarListMetadataIiLi2EEENS1_25BinaryOpScalarListFunctorIiLi2ELi1ELi1EEEJSt7dividesIiEEEEvT_T0_DpT1_)
        /*062c*/ 	.word	0x00000000


	//----- nvinfo : EIATTR_REGCOUNT
	.align		4
.L_293:
        /*0630*/ 	.byte	0x04, 0x2f
        /*0632*/ 	.short	(.L_295 - .L_294)
	.align		4
.L_294:
        /*0634*/ 	.word	index@(_ZN2at6native61_GLOBAL__N__44eb8e94_28_ForeachBinaryOpScalarList_cu_dda10a6925multi_tensor_apply_kernelINS1_28TensorListScalarListMetadataIlLi2EEENS1_25BinaryOpScalarListFunctorIlLi2ELi1ELi1EEEJSt7dividesIlEEEEvT_T0_DpT1_)
        /*0638*/ 	.word	0x00000026


	//----- nvinfo : EIATTR_FRAME_SIZE
	.align		4
.L_295:
        /*063c*/ 	.byte	0x04, 0x11
        /*063e*/ 	.short	(.L_297 - .L_296)
	.align		4
.L_296:
        /*0640*/ 	.word	index@($__internal_7_$__cuda_sm20_div_s64)
        /*0644*/ 	.word	0x00000000


	//----- nvinfo : EIATTR_FRAME_SIZE
	.align		4
.L_297:
        /*0648*/ 	.byte	0x04, 0x11
        /*064a*/ 	.short	(.L_299 - .L_298)
	.align		4
.L_298:
        /*064c*/ 	.word	index@(_ZN2at6native61_GLOBAL__N__44eb8e94_28_ForeachBinaryOpScalarList_cu_dda10a6925multi_tensor_apply_kernelINS1_28TensorListScalarListMetadataIlLi2EEENS1_25BinaryOpScalarListFunctorIlLi2ELi1ELi1EEEJSt7dividesIlEEEEvT_T0_DpT1_)
        /*0650*/ 	.word	0x00000000


	//----- nvinfo : EIATTR_REGCOUNT
	.align		4
.L_299:
        /*0654*/ 	.byte	0x04, 0x2f
        /*0656*/ 	.short	(.L_301 - .L_300)
	.align		4
.L_300:
        /*0658*/ 	.word	index@(_ZN2at6native61_GLOBAL__N__44eb8e94_28_ForeachBinaryOpScalarList_cu_dda10a6925multi_tensor_apply_kernelINS1_28TensorListScalarListMetadataIsLi2EEENS1_25BinaryOpScalarListFunctorIsLi2ELi1ELi1EEEJSt7dividesIsEEEEvT_T0_DpT1_)
        /*065c*/ 	.word	0x0000001d


	//----- nvinfo : EIATTR_FRAME_SIZE
	.align		4
.L_301:
        /*0660*/ 	.byte	0x04, 0x11
        /*0662*/ 	.short	(.L_303 - .L_302)
	.align		4
.L_302:
        /*0664*/ 	.word	index@(_ZN2at6native61_GLOBAL__N__44eb8e94_28_ForeachBinaryOpScalarList_cu_dda10a6925multi_tensor_apply_kernelINS1_28TensorListScalarListMetadataIsLi2EEENS1_25BinaryOpScalarListFunctorIsLi2ELi1ELi1EEEJSt7dividesIsEEEEvT_T0_DpT1_)
        /*0668*/ 	.word	0x00000000


	//----- nvinfo : EIATTR_REGCOUNT
	.align		4
.L_303:
        /*066c*/ 	.byte	0x04, 0x2f
        /*066e*/ 	.short	(.L_305 - .L_304)
	.align		4
.L_304:
        /*0670*/ 	.word	index@(_ZN2at6native61_GLOBAL__N__44eb8e94_28_ForeachBinaryOpScalarList_cu_dda10a6925multi_tensor_apply_kernelINS1_28TensorListScalarListMetadataIdLi2EEENS1_25BinaryOpScalarListFunctorIdLi2ELi1ELi1EEEJSt7dividesIdEEEEvT_T0_DpT1_)
        /*0674*/ 	.word	0x00000028


	//----- nvinfo : EIATTR_FRAME_SIZE
	.align		4
.L_305:
        /*0678*/ 	.byte	0x04, 0x11
        /*067a*/ 	.short	(.L_307 - .L_306)
	.align		4
.L_306:
        /*067c*/ 	.word	index@($__internal_6_$__cuda_sm20_div_rn_f64_full)
        /*0680*/ 	.word	0x00000000


	//----- nvinfo : EIATTR_FRAME_SIZE
	.align		4
.L_307:
        /*0684*/ 	.byte	0x04, 0x11
        /*0686*/ 	.short	(.L_309 - .L_308)
	.align		4
.L_308:
        /*0688*/ 	.word	index@(_ZN2at6native61_GLOBAL__N__44eb8e94_28_ForeachBinaryOpScalarList_cu_dda10a6925multi_tensor_apply_kernelINS1_28TensorListScalarListMetadataIdLi2EEENS1_25BinaryOpScalarListFunctorIdLi2ELi1ELi1EEEJSt7dividesIdEEEEvT_T0_DpT1_)
        /*068c*/ 	.word	0x00000000


	//----- nvinfo : EIATTR_REGCOUNT
	.align		4
.L_309:
        /*0690*/ 	.byte	0x04, 0x2f
        /*0692*/ 	.short	(.L_311 - .L_310)
	.align		4
.L_310:
        /*0694*/ 	.word	index@(_ZN2at6native61_GLOBAL__N__44eb8e94_28_ForeachBinaryOpScalarList_cu_dda10a6925multi_tensor_apply_kernelINS1_28TensorListScalarListMetadataIfLi2EEENS1_25BinaryOpScalarListFunctorIfLi2ELi1ELi1EEEJSt7dividesIfEEEEvT_T0_DpT1_)
        /*0698*/ 	.word	0x00000020


	//----- nvinfo : EIATTR_FRAME_SIZE
	.align		4
.L_311:
        /*069c*/ 	.byte	0x04, 0x11
        /*069e*/ 	.short	(.L_313 - .L_312)
	.align		4
.L_312:
        /*06a0*/ 	.word	index@(_ZN2at6native61_GLOBAL__N__44eb8e94_28_ForeachBinaryOpScalarList_cu_dda10a6925multi_tensor_apply_kernelINS1_28TensorListScalarListMetadataIfLi2EEENS1_25BinaryOpScalarListFunctorIfLi2ELi1ELi1EEEJSt7dividesIfEEEEvT_T0_DpT1_)
        /*06a4*/ 	.word	0x00000000


	//----- nvinfo : EIATTR_REGCOUNT
	.align		4
.L_313:
        /*06a8*/ 	.byte	0x04, 0x2f
        /*06aa*/ 	.short	(.L_315 - .L_314)
	.align		4
.L_314:
        /*06ac*/ 	.word	index@(_ZN2at6native61_GLOBAL__N__44eb8e94_28_ForeachBinaryOpScalarList_cu_dda10a6925multi_tensor_apply_kernelINS1_28TensorListScalarListMetadataIN3c107complexIdEELi2EEENS1_25BinaryOpScalarListFunctorIS6_Li2ELi1ELi1EEEJSt7dividesIS6_EEEEvT_T0_DpT1_)
        /*06b0*/ 	.word	0x0000003e


	//----- nvinfo : EIATTR_FRAME_SIZE
	.align		4
.L_315:
        /*06b4*/ 	.byte	0x04, 0x11
        /*06b6*/ 	.short	(.L_317 - .L_316)
	.align		4
.L_316:
        /*06b8*/ 	.word	index@($__internal_5_$__cuda_sm20_div_rn_f64_full)
        /*06bc*/ 	.word	0x00000000


	//----- nvinfo : EIATTR_FRAME_SIZE
	.align		4
.L_317:
        /*06c0*/ 	.byte	0x04, 0x11
        /*06c2*/ 	.short	(.L_319 - .L_318)
	.align		4
.L_318:
        /*06c4*/ 	.word	index@($__internal_4_$__cuda_sm20_dblrcp_rn_slowpath_v3)
        /*06c8*/ 	.word	0x00000000


	//----- nvinfo : EIATTR_FRAME_SIZE
	.align		4
.L_319:
        /*06cc*/ 	.byte	0x04, 0x11
        /*06ce*/ 	.short	(.L_321 - .L_320)
	.align		4
.L_320:
        /*06d0*/ 	.word	index@(_ZN2at6native61_GLOBAL__N__44eb8e94_28_ForeachBinaryOpScalarList_cu_dda10a6925multi_tensor_apply_kernelINS1_28TensorListScalarListMetadataIN3c107complexIdEELi2EEENS1_25BinaryOpScalarListFunctorIS6_Li2ELi1ELi1EEEJSt7dividesIS6_EEEEvT_T0_DpT1_)
        /*06d4*/ 	.word	0x00000000


	//----- nvinfo : EIATTR_REGCOUNT
	.align		4
.L_321:
        /*06d8*/ 	.byte	0x04, 0x2f
        /*06da*/ 	.short	(.L_323 - .L_322)
	.align		4
.L_322:
        /*06dc*/ 	.word	index@(_ZN2at6native61_GLOBAL__N__44eb8e94_28_ForeachBinaryOpScalarList_cu_dda10a6925multi_tensor_apply_kernelINS1_28TensorListScalarListMetadataIN3c107complexIfEELi2EEENS1_25BinaryOpScalarListFunctorIS6_Li2ELi1ELi1EEEJSt7dividesIS6_EEEEvT_T0_DpT1_)
        /*06e0*/ 	.word	0x00000020


	//----- nvinfo : EIATTR_FRAME_SIZE
	.align		4
.L_323:
        /*06e4*/ 	.byte	0x04, 0x11
        /*06e6*/ 	.short	(.L_325 - .L_324)
	.align		4
.L_324:
        /*06e8*/ 	.word	index@(_ZN2at6native61_GLOBAL__N__44eb8e94_28_ForeachBinaryOpScalarList_cu_dda10a6925multi_tensor_apply_kernelINS1_28TensorListScalarListMetadataIN3c107complexIfEELi2EEENS1_25BinaryOpScalarListFunctorIS6_Li2ELi1ELi1EEEJSt7dividesIS6_EEEEvT_T0_DpT1_)
        /*06ec*/ 	.word	0x00000000


	//----- nvinfo : EIATTR_REGCOUNT
	.align		4
.L_325:
        /*06f0*/ 	.byte	0x04, 0x2f
        /*06f2*/ 	.short	(.L_327 - .L_326)
	.align		4
.L_326:
        /*06f4*/ 	.word	index@(_ZN2at6native61_GLOBAL__N__44eb8e94_28_ForeachBinaryOpScalarList_cu_dda10a6925multi_tensor_apply_kernelINS1_28TensorListScalarListMetadataIbLi2EEENS1_25BinaryOpScalarListFunctorIbLi2ELi1ELi1EEEJSt7dividesIbEEEEvT_T0_DpT1_)
        /*06f8*/ 	.word	0x00000020


	//----- nvinfo : EIATTR_FRAME_SIZE
	.align		4
.L_327:
        /*06fc*/ 	.byte	0x04, 0x11
        /*06fe*/ 	.short	(.L_329 - .L_328)
	.align		4
.L_328:
        /*0700*/ 	.word	index@(_ZN2at6native61_GLOBAL__N__44eb8e94_28_ForeachBinaryOpScalarList_cu_dda10a6925multi_tensor_apply_kernelINS1_28TensorListScalarListMetadataIbLi2EEENS1_25BinaryOpScalarListFunctorIbLi2ELi1ELi1EEEJSt7dividesIbEEEEvT_T0_DpT1_)
        /*0704*/ 	.word	0x00000000


	//----- nvinfo : EIATTR_REGCOUNT
	.align		4
.L_329:
        /*0708*/ 	.byte	0x04, 0x2f
        /*070a*/ 	.short	(.L_331 - .L_330)
	.align		4
.L_330:
        /*070c*/ 	.word	index@(_ZN2at6native61_GLOBAL__N__44eb8e94_28_ForeachBinaryOpScalarList_cu_dda10a6925multi_tensor_apply_kernelINS1_28TensorListScalarListMetadataIfLi2EEENS1_25BinaryOpScalarListFunctorIN3c104HalfELi2ELi1ELi1EEEJSt7dividesIfEEEEvT_T0_DpT1_)
        /*0710*/ 	.word	0x00000020


	//----- nvinfo : EIATTR_FRAME_SIZE
	.align		4
.L_331:
        /*0714*/ 	.byte	0x04, 0x11
        /*0716*/ 	.short	(.L_333 - .L_332)
	.align		4
.L_332:
        /*0718*/ 	.word	index@(_ZN2at6native61_GLOBAL__N__44eb8e94_28_ForeachBinaryOpScalarList_cu_dda10a6925multi_tensor_apply_kernelINS1_28TensorListScalarListMetadataIfLi2EEENS1_25BinaryOpScalarListFunctorIN3c104HalfELi2ELi1ELi1EEEJSt7dividesIfEEEEvT_T0_DpT1_)
        /*071c*/ 	.word	0x00000000


	//----- nvinfo : EIATTR_REGCOUNT
	.align		4
.L_333:
        /*0720*/ 	.byte	0x04, 0x2f
        /*0722*/ 	.short	(.L_335 - .L_334)
	.align		4
.L_334:
        /*0724*/ 	.word	index@(_ZN2at6native61_GLOBAL__N__44eb8e94_28_ForeachBinaryOpScalarList_cu_dda10a6925multi_tensor_apply_kernelINS1_28TensorListScalarListMetadataIfLi2EEENS1_25BinaryOpScalarListFunctorIN3c108BFloat16ELi2ELi1ELi1EEEJSt7dividesIfEEEEvT_T0_DpT1_)
        /*0728*/ 	.word	0x00000020


	//----- nvinfo : EIATTR_FRAME_SIZE
	.align		4
.L_335:
        /*072c*/ 	.byte	0x04, 0x11
        /*072e*/ 	.short	(.L_337 - .L_336)
	.align		4
.L_336:
        /*0730*/ 	.word	index@(_ZN2at6native61_GLOBAL__N__44eb8e94_28_ForeachBinaryOpScalarList_cu_dda10a6925multi_tensor_apply_kernelINS1_28TensorListScalarListMetadataIfLi2EEENS1_25BinaryOpScalarListFunctorIN3c108BFloat16ELi2ELi1ELi1EEEJSt7dividesIfEEEEvT_T0_DpT1_)
        /*0734*/ 	.word	0x00000000


	//----- nvinfo : EIATTR_REGCOUNT
	.align		4
.L_337:
        /*0738*/ 	.byte	0x04, 0x2f
        /*073a*/ 	.short	(.L_339 - .L_338)
	.align		4
.L_338:
        /*073c*/ 	.word	index@(_ZN2at6native61_GLOBAL__N__44eb8e94_28_ForeachBinaryOpScalarList_cu_dda10a6925multi_tensor_apply_kernelINS1_28TensorListScalarListMetadataIhLi1EEENS1_25BinaryOpScalarListFunctorIhLi1ELi1ELi0EEEJNS1_13power_functorIhEEEEEvT_T0_DpT1_)
        /*0740*/ 	.word	0x0000001f


	//----- nvinfo : EIATTR_FRAME_SIZE
	.align		4
.L_339:
        /*0744*/ 	.byte	0x04, 0x11
        /*0746*/ 	.short	(.L_341 - .L_340)
	.align		4
.L_340:
        /*0748*/ 	.word	index@(_ZN2at6native61_GLOBAL__N__44eb8e94_28_ForeachBinaryOpScalarList_cu_dda10a6925multi_tensor_apply_kernelINS1_28TensorListScalarListMetadataIhLi1EEENS1_25BinaryOpScalarListFunctorIhLi1ELi1ELi0EEEJNS1_13power_functorIhEEEEEvT_T0_DpT1_)
        /*074c*/ 	.word	0x00000000


	//----- nvinfo : EIATTR_REGCOUNT
	.align		4
.L_341:
        /*0750*/ 	.byte	0x04, 0x2f
        /*0752*/ 	.short	(.L_343 - .L_342)
	.align		4
.L_342:
        /*0754*/ 	.word	index@(_ZN2at6native61_GLOBAL__N__44eb8e94_28_ForeachBinaryOpScalarList_cu_dda10a6925multi_tensor_apply_kernelINS1_28TensorListScalarListMetadataIaLi1EEENS1_25BinaryOpScalarListFunctorIaLi1ELi1ELi0EEEJNS1_13power_functorIaEEEEEvT_T0_DpT1_)
        /*0758*/ 	.word	0x0000001e


	//----- nvinfo : EIATTR_FRAME_SIZE
	.align		4
.L_343:
        /*075c*/ 	.byte	0x04, 0x11
        /*075e*/ 	.short	(.L_345 - .L_344)
	.align		4
.L_344:
        /*0760*/ 	.word	index@(_ZN2at6native61_GLOBAL__N__44eb8e94_28_ForeachBinaryOpScalarList_cu_dda10a6925multi_tensor_apply_kernelINS1_28TensorListScalarListMetadataIaLi1EEENS1_25BinaryOpScalarListFunctorIaLi1ELi1ELi0EEEJNS1_13power_functorIaEEEEEvT_T0_DpT1_)
        /*0764*/ 	.word	0x00000000


	//----- nvinfo : EIATTR_REGCOUNT
	.align		4
.L_345:
        /*0768*/ 	.byte	0x04, 0x2f
        /*076a*/ 	.short	(.L_347 - .L_346)
	.align		4
.L_346:
        /*076c*/ 	.word	index@(_ZN2at6native61_GLOBAL__N__44eb8e94_28_ForeachBinaryOpScalarList_cu_dda10a6925multi_tensor_apply_kernelINS1_28TensorListScalarListMetadataIiLi1EEENS1_25BinaryOpScalarListFunctorIiLi1ELi1ELi0EEEJNS1_13power_functorIiEEEEEvT_T0_DpT1_)
        /*0770*/ 	.word	0x0000001c


	//----- nvinfo : EIATTR_FRAME_SIZE
	.align		4
.L_347:
        /*0774*/ 	.byte	0x04, 0x11
        /*0776*/ 	.short	(.L_349 - .L_348)
	.align		4
.L_348:
        /*0778*/ 	.word	index@(_ZN2at6native61_GLOBAL__N__44eb8e94_28_ForeachBinaryOpScalarList_cu_dda10a6925multi_tensor_apply_kernelINS1_28TensorListScalarListMetadataIiLi1EEENS1_25BinaryOpScalarListFunctorIiLi1ELi1ELi0EEEJNS1_13power_functorIiEEEEEvT_T0_DpT1_)
        /*077c*/ 	.word	0x00000000


	//----- nvinfo : EIATTR_REGCOUNT
	.align		4
.L_349:
        /*0780*/ 	.byte	0x04, 0x2f
        /*0782*/ 	.short	(.L_351 - .L_350)
	.align		4
.L_350:
        /*0784*/ 	.word	index@(_ZN2at6native61_GLOBAL__N__44eb8e94_28_ForeachBinaryOpScalarList_cu_dda10a6925multi_tensor_apply_kernelINS1_28TensorListScalarListMetadataIlLi1EEENS1_25BinaryOpScalarListFunctorIlLi1ELi1ELi0EEEJNS1_13power_functorIlEEEEEvT_T0_DpT1_)
        /*0788*/ 	.word	0x00000020


	//----- nvinfo : EIATTR_FRAME_SIZE
	.align		4
.L_351:
        /*078c*/ 	.byte	0x04, 0x11
        /*078e*/ 	.short	(.L_353 - .L_352)
	.align		4
.L_352:
        /*0790*/ 	.word	index@(_ZN2at6native61_GLOBAL__N__44eb8e94_28_ForeachBinaryOpScalarList_cu_dda10a6925multi_tensor_apply_kernelINS1_28TensorListScalarListMetadataIlLi1EEENS1_25BinaryOpScalarListFunctorIlLi1ELi1ELi0EEEJNS1_13power_functorIlEEEEEvT_T0_DpT1_)
        /*0794*/ 	.word	0x00000000


	//----- nvinfo : EIATTR_REGCOUNT
	.align		4
.L_353:
        /*0798*/ 	.byte	0x04, 0x2f
        /*079a*/ 	.short	(.L_355 - .L_354)
	.align		4
.L_354:
        /*079c*/ 	.word	index@(_ZN2at6native61_GLOBAL__N__44eb8e94_28_ForeachBinaryOpScalarList_cu_dda10a6925multi_tensor_apply_kernelINS1_28TensorListScalarListMetadataIsLi1EEENS1_25BinaryOpScalarListFunctorIsLi1ELi1ELi0EEEJNS1_13power_functorIsEEEEEvT_T0_DpT1_)
        /*07a0*/ 	.word	0x0000001e


	//----- nvinfo : EIATTR_FRAME_SIZE
	.align		4
.L_355:
        /*07a4*/ 	.byte	0x04, 0x11
        /*07a6*/ 	.short	(.L_357 - .L_356)
	.align		4
.L_356:
        /*07a8*/ 	.word	index@(_ZN2at6native61_GLOBAL__N__44eb8e94_28_ForeachBinaryOpScalarList_cu_dda10a6925multi_tensor_apply_kernelINS1_28TensorListScalarListMetadataIsLi1EEENS1_25BinaryOpScalarListFunctorIsLi1ELi1ELi0EEEJNS1_13power_functorIsEEEEEvT_T0_DpT1_)
        /*07ac*/ 	.word	0x00000000


	//----- nvinfo : EIATTR_REGCOUNT
	.align		4
.L_357:
        /*07b0*/ 	.byte	0x04, 0x2f
        /*07b2*/ 	.short	(.L_359 - .L_358)
	.align		4
.L_358:
        /*07b4*/ 	.word	index@(_ZN2at6native61_GLOBAL__N__44eb8e94_28_ForeachBinaryOpScalarList_cu_dda10a6925multi_tensor_apply_kernelINS1_28TensorListScalarListMetadataIdLi1EEENS1_25BinaryOpScalarListFunctorIdLi1ELi1ELi0EEEJNS1_13power_functorIdEEEEEvT_T0_DpT1_)
        /*07b8*/ 	.word	0x00000036


	//----- nvinfo : EIATTR_FRAME_SIZE
	.align		4
.L_359:
        /*07bc*/ 	.byte	0x04, 0x11
        /*07be*/ 	.short	(.L_361 - .L_360)
	.align		4
.L_360:
        /*07c0*/ 	.word	index@($_ZN2at6native61_GLOBAL__N__44eb8e94_28_ForeachBinaryOpScalarList_cu_dda10a6925multi_tensor_apply_kernelINS1_28TensorListScalarListMetadataIdLi1EEENS1_25BinaryOpScalarListFunctorIdLi1ELi1ELi0EEEJNS1_13power_functorIdEEEEEvT_T0_DpT1_$__internal_accurate_pow)
        /*07c4*/ 	.word	0x00000000


	//----- nvinfo : EIATTR_FRAME_SIZE
	.align		4
.L_361:
        /*07c8*/ 	.byte	0x04, 0x11
        /*07ca*/ 	.short	(.L_363 - .L_362)
	.align		4
.L_362:
        /*07cc*/ 	.word	index@(_ZN2at6native61_GLOBAL__N__44eb8e94_28_ForeachBinaryOpScalarList_cu_dda10a6925multi_tensor_apply_kernelINS1_28TensorListScalarListMetadataIdLi1EEENS1_25BinaryOpScalarListFunctorIdLi1ELi1ELi0EEEJNS1_13power_functorIdEEEEEvT_T0_DpT1_)
        /*07d0*/ 	.word	0x00000000


	//----- nvinfo : EIATTR_REGCOUNT
	.align		4
.L_363:
        /*07d4*/ 	.byte	0x04, 0x2f
        /*07d6*/ 	.short	(.L_365 - .L_364)
	.align		4
.L_364:
        /*07d8*/ 	.word	index@(_ZN2at6native61_GLOBAL__N__44eb8e94_28_ForeachBinaryOpScalarList_cu_dda10a6925multi_tensor_apply_kernelINS1_28TensorListScalarListMetadataIfLi1EEENS1_25BinaryOpScalarListFunctorIfLi1ELi1ELi0EEEJNS1_13power_functorIfEEEEEvT_T0_DpT1_)
        /*07dc*/ 	.word	0x00000020


	//----- nvinfo : EIATTR_FRAME_SIZE
	.align		4
.L_365:
        /*07e0*/ 	.byte	0x04, 0x11
        /*07e2*/ 	.short	(.L_367 - .L_366)
	.align		4
.L_366:
        /*07e4*/ 	.word	index@(_ZN2at6native61_GLOBAL__N__44eb8e94_28_ForeachBinaryOpScalarList_cu_dda10a6925multi_tensor_apply_kernelINS1_28TensorListScalarListMetadataIfLi1EEENS1_25BinaryOpScalarListFunctorIfLi1ELi1ELi0EEEJNS1_13power_functorIfEEEEEvT_T0_DpT1_)
        /*07e8*/ 	.word	0x00000000


	//----- nvinfo : EIATTR_REGCOUNT
	.align		4
.L_367:
        /*07ec*/ 	.byte	0x04, 0x2f
        /*07ee*/ 	.short	(.L_369 - .L_368)
	.align		4
.L_368:
        /*07f0*/ 	.word	index@(_ZN2at6native61_GLOBAL__N__44eb8e94_28_ForeachBinaryOpScalarList_cu_dda10a6925multi_tensor_apply_kernelINS1_28TensorListScalarListMetadataIN3c107complexIdEELi1EEENS1_25BinaryOpScalarListFunctorIS6_Li1ELi1ELi0EEEJNS1_13power_functorIS6_EEEEEvT_T0_DpT1_)
        /*07f4*/ 	.word	0x0000003c


	//----- nvinfo : EIATTR_FRAME_SIZE
	.align		4
.L_369:
        /*07f8*/ 	.byte	0x04, 0x11
        /*07fa*/ 	.short	(.L_371 - .L_370)
	.align		4
.L_370:
        /*07fc*/ 	.word	index@($_ZN2at6native61_GLOBAL__N__44eb8e94_28_ForeachBinaryOpScalarList_cu_dda10a6925multi_tensor_apply_kernelINS1_28TensorListScalarListMetadataIN3c107complexIdEELi1EEENS1_25BinaryOpScalarListFunctorIS6_Li1ELi1ELi0EEEJNS1_13power_functorIS6_EEEEEvT_T0_DpT1_$__internal_trig_reduction_slowpathd)
        /*0800*/ 	.word	0x00000000


	//----- nvinfo : EIATTR_FRAME_SIZE
	.align		4
.L_371:
        /*0804*/ 	.byte	0x04, 0x11
        /*0806*/ 	.short	(.L_373 - .L_372)
	.align		4
.L_372:
        /*0808*/ 	.word	index@($__internal_3_$__cuda_sm20_div_rn_f64_full)
        /*080c*/ 	.word	0x00000000


	//----- nvinfo : EIATTR_FRAME_SIZE
	.align		4
.L_373:
        /*0810*/ 	.byte	0x04, 0x11
        /*0812*/ 	.short	(.L_375 - .L_374)
	.align		4
.L_374:
        /*0814*/ 	.word	index@(_ZN2at6native61_GLOBAL__N__44eb8e94_28_ForeachBinaryOpScalarList_cu_dda10a6925multi_tensor_apply_kernelINS1_28TensorListScalarListMetadataIN3c107complexIdEELi1EEENS1_25BinaryOpScalarListFunctorIS6_Li1ELi1ELi0EEEJNS1_13power_functorIS6_EEEEEvT_T0_DpT1_)
        /*0818*/ 	.word	0x00000028


	//----- nvinfo : EIATTR_REGCOUNT
	.align		4
.L_375:
        /*081c*/ 	.byte	0x04, 0x2f
        /*081e*/ 	.short	(.L_377 - .L_376)
	.align		4
.L_376:
        /*0820*/ 	.word	index@(_ZN2at6native61_GLOBAL__N__44eb8e94_28_ForeachBinaryOpScalarList_cu_dda10a6925multi_tensor_apply_kernelINS1_28TensorListScalarListMetadataIN3c107complexIfEELi1EEENS1_25BinaryOpScalarListFunctorIS6_Li1ELi1ELi0EEEJNS1_13power_functorIS6_EEEEEvT_T0_DpT1_)
        /*0824*/ 	.word	0x00000026


	//----- nvinfo : EIATTR_FRAME_SIZE
	.align		4
.L_377:
        /*0828*/ 	.byte	0x04, 0x11
        /*082a*/ 	.short	(.L_379 - .L_378)
	.align		4
.L_378:
        /*082c*/ 	.word	index@($__internal_2_$__cuda_sm3x_div_rn_ftz_f32_slowpath)
        /*0830*/ 	.word	0x00000000


	//----- nvinfo : EIATTR_FRAME_SIZE
	.align		4
.L_379:
        /*0834*/ 	.byte	0x04, 0x11
        /*0836*/ 	.short	(.L_381 - .L_380)
	.align		4
.L_380:
        /*0838*/ 	.word	index@(_ZN2at6native61_GLOBAL__N__44eb8e94_28_ForeachBinaryOpScalarList_cu_dda10a6925multi_tensor_apply_kernelINS1_28TensorListScalarListMetadataIN3c107complexIfEELi1EEENS1_25BinaryOpScalarListFunctorIS6_Li1ELi1ELi0EEEJNS1_13power_functorIS6_EEEEEvT_T0_DpT1_)
        /*083c*/ 	.word	0x00000000


	//----- nvinfo : EIATTR_REGCOUNT
	.align		4
.L_381:
        /*0840*/ 	.byte	0x04, 0x2f
        /*0842*/ 	.short	(.L_383 - .L_382)
	.align		4
.L_382:
        /*0844*/ 	.word	index@(_ZN2at6native61_GLOBAL__N__44eb8e94_28_ForeachBinaryOpScalarList_cu_dda10a6925multi_tensor_apply_kernelINS1_28TensorListScalarListMetadataIfLi1EEENS1_25BinaryOpScalarListFunctorIN3c104HalfELi1ELi1ELi0EEEJNS1_13power_functorIfEEEEEvT_T0_DpT1_)
        /*0848*/ 	.word	0x0000001c


	//----- nvinfo : EIATTR_FRAME_SIZE
	.align		4
.L_383:
        /*084c*/ 	.byte	0x04, 0x11
        /*084e*/ 	.short	(.L_385 - .L_384)
	.align		4
.L_384:
        /*0850*/ 	.word	index@(_ZN2at6native61_GLOBAL__N__44eb8e94_28_ForeachBinaryOpScalarList_cu_dda10a6925multi_tensor_apply_kernelINS1_28TensorListScalarListMetadataIfLi1EEENS1_25BinaryOpScalarListFunctorIN3c104HalfELi1ELi1ELi0EEEJNS1_13power_functorIfEEEEEvT_T0_DpT1_)
        /*0854*/ 	.word	0x00000000


	//----- nvinfo : EIATTR_REGCOUNT
	.align		4
.L_385:
        /*0858*/ 	.byte	0x04, 0x2f
        /*085a*/ 	.short	(.L_387 - .L_386)
	.align		4
.L_386:
        /*085c*/ 	.word	index@(_ZN2at6native61_GLOBAL__N__44eb8e94_28_ForeachBinaryOpScalarList_cu_dda10a6925multi_tensor_apply_kernelINS1_28TensorListScalarListMetadataIfLi1EEENS1_25BinaryOpScalarListFunctorIN3c108BFloat16ELi1ELi1ELi0EEEJNS1_13power_functorIfEEEEEvT_T0_DpT1_)
        /*0860*/ 	.word	0x0000001c


	//----- nvinfo : EIATTR_FRAME_SIZE
	.align		4
.L_387:
        /*0864*/ 	.byte	0x04, 0x11
        /*0866*/ 	.short	(.L_389 - .L_388)
	.align		4
.L_388:
        /*0868*/ 	.word	index@(_ZN2at6native61_GLOBAL__N__44eb8e94_28_ForeachBinaryOpScalarList_cu_dda10a6925multi_tensor_apply_kernelINS1_28TensorListScalarListMetadataIfLi1EEENS1_25BinaryOpScalarListFunctorIN3c108BFloat16ELi1ELi1ELi0EEEJNS1_13power_functorIfEEEEEvT_T0_DpT1_)
        /*086c*/ 	.word	0x00000000


	//----- nvinfo : EIATTR_REGCOUNT
	.align		4
.L_389:
        /*0870*/ 	.byte	0x04, 0x2f
        /*0872*/ 	.short	(.L_391 - .L_390)
	.align		4
.L_390:
        /*0874*/ 	.word	index@(_ZN2at6native61_GLOBAL__N__44eb8e94_28_ForeachBinaryOpScalarList_cu_dda10a6925multi_tensor_apply_kernelINS1_28TensorListScalarListMetadataIhLi2EEENS1_25BinaryOpScalarListFunctorIhLi2ELi1ELi1EEEJNS1_13power_functorIhEEEEEvT_T0_DpT1_)
        /*0878*/ 	.word	0x0000001e


	//----- nvinfo : EIATTR_FRAME_SIZE
	.align		4
.L_391:
        /*087c*/ 	.byte	0x04, 0x11
        /*087e*/ 	.short	(.L_393 - .L_392)
	.align		4
.L_392:
        /*0880*/ 	.word	index@(_ZN2at6native61_GLOBAL__N__44eb8e94_28_ForeachBinaryOpScalarList_cu_dda10a6925multi_tensor_apply_kernelINS1_28TensorListScalarListMetadataIhLi2EEENS1_25BinaryOpScalarListFunctorIhLi2ELi1ELi1EEEJNS1_13power_functorIhEEEEEvT_T0_DpT1_)
        /*0884*/ 	.word	0x00000000


	//----- nvinfo : EIATTR_REGCOUNT
	.align		4
.L_393:
        /*0888*/ 	.byte	0x04, 0x2f
        /*088a*/ 	.short	(.L_395 - .L_394)
	.align		4
.L_394:
        /*088c*/ 	.word	index@(_ZN2at6native61_GLOBAL__N__44eb8e94_28_ForeachBinaryOpScalarList_cu_dda10a6925multi_tensor_apply_kernelINS1_28TensorListScalarListMetadataIaLi2EEENS1_25BinaryOpScalarListFunctorIaLi2ELi1ELi1EEEJNS1_13power_functorIaEEEEEvT_T0_DpT1_)
        /*0890*/ 	.word	0x0000001e


	//----- nvinfo : EIATTR_FRAME_SIZE
	.align		4
.L_395:
        /*0894*/ 	.byte	0x04, 0x11
        /*0896*/ 	.short	(.L_397 - .L_396)
	.align		4
.L_396:
        /*0898*/ 	.word	index@(_ZN2at6native61_GLOBAL__N__44eb8e94_28_ForeachBinaryOpScalarList_cu_dda10a6925multi_tensor_apply_kernelINS1_28TensorListScalarListMetadataIaLi2EEENS1_25BinaryOpScalarListFunctorIaLi2ELi1ELi1EEEJNS1_13power_functorIaEEEEEvT_T0_DpT1_)
        /*089c*/ 	.word	0x00000000


	//----- nvinfo : EIATTR_REGCOUNT
	.align		4
.L_397:
        /*08a0*/ 	.byte	0x04, 0x2f
        /*08a2*/ 	.short	(.L_399 - .L_398)
	.align		4
.L_398:
        /*08a4*/ 	.word	index@(_ZN2at6native61_GLOBAL__N__44eb8e94_28_ForeachBinaryOpScalarList_cu_dda10a6925multi_tensor_apply_kernelINS1_28TensorListScalarListMetadataIiLi2EEENS1_25BinaryOpScalarListFunctorIiLi2ELi1ELi1EEEJNS1_13power_functorIiEEEEEvT_T0_DpT1_)
        /*08a8*/ 	.word	0x00000020


	//----- nvinfo : EIATTR_FRAME_SIZE
	.align		4
.L_399:
        /*08ac*/ 	.byte	0x04, 0x11
        /*08ae*/ 	.short	(.L_401 - .L_400)
	.align		4
.L_400:
        /*08b0*/ 	.word	index@(_ZN2at6native61_GLOBAL__N__44eb8e94_28_ForeachBinaryOpScalarList_cu_dda10a6925multi_tensor_apply_kernelINS1_28TensorListScalarListMetadataIiLi2EEENS1_25BinaryOpScalarListFunctorIiLi2ELi1ELi1EEEJNS1_13power_functorIiEEEEEvT_T0_DpT1_)
        /*08b4*/ 	.word	0x00000000


	//----- nvinfo : EIATTR_REGCOUNT
	.align		4
.L_401:
        /*08b8*/ 	.byte	0x04, 0x2f
        /*08ba*/ 	.short	(.L_403 - .L_402)
	.align		4
.L_402:
        /*08bc*/ 	.word	index@(_ZN2at6native61_GLOBAL__N__44eb8e94_28_ForeachBinaryOpScalarList_cu_dda10a6925multi_tensor_apply_kernelINS1_28TensorListScalarListMetadataIlLi2EEENS1_25BinaryOpScalarListFunctorIlLi2ELi1ELi1EEEJNS1_13power_functorIlEEEEEvT_T0_DpT1_)
        /*08c0*/ 	.word	0x0000001e


	//----- nvinfo : EIATTR_FRAME_SIZE
	.align		4
.L_403:
        /*08c4*/ 	.byte	0x04, 0x11
        /*08c6*/ 	.short	(.L_405 - .L_404)
	.align		4
.L_404:
        /*08c8*/ 	.word	index@(_ZN2at6native61_GLOBAL__N__44eb8e94_28_ForeachBinaryOpScalarList_cu_dda10a6925multi_tensor_apply_kernelINS1_28TensorListScalarListMetadataIlLi2EEENS1_25BinaryOpScalarListFunctorIlLi2ELi1ELi1EEEJNS1_13power_functorIlEEEEEvT_T0_DpT1_)
        /*08cc*/ 	.word	0x00000000


	//----- nvinfo : EIATTR_REGCOUNT
	.align		4
.L_405:
        /*08d0*/ 	.byte	0x04, 0x2f
        /*08d2*/ 	.short	(.L_407 - .L_406)
	.align		4
.L_406:
        /*08d4*/ 	.word	index@(_ZN2at6native61_GLOBAL__N__44eb8e94_28_ForeachBinaryOpScalarList_cu_dda10a6925multi_tensor_apply_kernelINS1_28TensorListScalarListMetadataIsLi2EEENS1_25BinaryOpScalarListFunctorIsLi2ELi1ELi1EEEJNS1_13power_functorIsEEEEEvT_T0_DpT1_)
        /*08d8*/ 	.word	0x0000001e


	//----- nvinfo : EIATTR_FRAME_SIZE
	.align		4
.L_407:
        /*08dc*/ 	.byte	0x04, 0x11
        /*08de*/ 	.short	(.L_409 - .L_408)
	.align		4
.L_408:
        /*08e0*/ 	.word	index@(_ZN2at6native61_GLOBAL__N__44eb8e94_28_ForeachBinaryOpScalarList_cu_dda10a6925multi_tensor_apply_kernelINS1_28TensorListScalarListMetadataIsLi2EEENS1_25BinaryOpScalarListFunctorIsLi2ELi1ELi1EEEJNS1_13power_functorIsEEEEEvT_T0_DpT1_)
        /*08e4*/ 	.word	0x00000000


	//----- nvinfo : EIATTR_REGCOUNT
	.align		4
.L_409:
        /*08e8*/ 	.byte	0x04, 0x2f
        /*08ea*/ 	.short	(.L_411 - .L_410)
	.align		4
.L_410:
        /*08ec*/ 	.word	index@(_ZN2at6native61_GLOBAL__N__44eb8e94_28_ForeachBinaryOpScalarList_cu_dda10a6925multi_tensor_apply_kernelINS1_28TensorListScalarListMetadataIdLi2EEENS1_25BinaryOpScalarListFunctorIdLi2ELi1ELi1EEEJNS1_13power_functorIdEEEEEvT_T0_DpT1_)
        /*08f0*/ 	.word	0x00000036


	//----- nvinfo : EIATTR_FRAME_SIZE
	.align		4
.L_411:
        /*08f4*/ 	.byte	0x04, 0x11
        /*08f6*/ 	.short	(.L_413 - .L_412)
	.align		4
.L_412:
        /*08f8*/ 	.word	index@($_ZN2at6native61_GLOBAL__N__44eb8e94_28_ForeachBinaryOpScalarList_cu_dda10a6925multi_tensor_apply_kernelINS1_28TensorListScalarListMetadataIdLi2EEENS1_25BinaryOpScalarListFunctorIdLi2ELi1ELi1EEEJNS1_13power_functorIdEEEEEvT_T0_DpT1_$__internal_accurate_pow)
        /*08fc*/ 	.word	0x00000000


	//----- nvinfo : EIATTR_FRAME_SIZE
	.align		4
.L_413:
        /*0900*/ 	.byte	0x04, 0x11
        /*0902*/ 	.short	(.L_415 - .L_414)
	.align		4
.L_414:
        /*0904*/ 	.word	index@(_ZN2at6native61_GLOBAL__N__44eb8e94_28_ForeachBinaryOpScalarList_cu_dda10a6925multi_tensor_apply_kernelINS1_28TensorListScalarListMetadataIdLi2EEENS1_25BinaryOpScalarListFunctorIdLi2ELi1ELi1EEEJNS1_13power_functorIdEEEEEvT_T0_DpT1_)
        /*0908*/ 	.word	0x00000000


	//----- nvinfo : EIATTR_REGCOUNT
	.align		4
.L_415:
        /*090c*/ 	.byte	0x04, 0x2f
        /*090e*/ 	.short	(.L_417 - .L_416)
	.align		4
.L_416:
        /*0910*/ 	.word	index@(_ZN2at6native61_GLOBAL__N__44eb8e94_28_ForeachBinaryOpScalarList_cu_dda10a6925multi_tensor_apply_kernelINS1_28TensorListScalarListMetadataIfLi2EEENS1_25BinaryOpScalarListFunctorIfLi2ELi1ELi1EEEJNS1_13power_functorIfEEEEEvT_T0_DpT1_)
        /*0914*/ 	.word	0x00000020


	//----- nvinfo : EIATTR_FRAME_SIZE
	.align		4
.L_417:
        /*0918*/ 	.byte	0x04, 0x11
        /*091a*/ 	.short	(.L_419 - .L_418)
	.align		4
.L_418:
        /*091c*/ 	.word	index@(_ZN2at6native61_GLOBAL__N__44eb8e94_28_ForeachBinaryOpScalarList_cu_dda10a6925multi_tensor_apply_kernelINS1_28TensorListScalarListMetadataIfLi2EEENS1_25BinaryOpScalarListFunctorIfLi2ELi1ELi1EEEJNS1_13power_functorIfEEEEEvT_T0_DpT1_)
        /*0920*/ 	.word	0x00000000


	//----- nvinfo : EIATTR_REGCOUNT
	.align		4
.L_419:
        /*0924*/ 	.byte	0x04, 0x2f
        /*0926*/ 	.short	(.L_421 - .L_420)
	.align		4
.L_420:
        /*0928*/ 	.word	index@(_ZN2at6native61_GLOBAL__N__44eb8e94_28_ForeachBinaryOpScalarList_cu_dda10a6925multi_tensor_apply_kernelINS1_28TensorListScalarListMetadataIN3c107complexIdEELi2EEENS1_25BinaryOpScalarListFunctorIS6_Li2ELi1ELi1EEEJNS1_13power_functorIS6_EEEEEvT_T0_DpT1_)
        /*092c*/ 	.word	0x0000003c


	//----- nvinfo : EIATTR_FRAME_SIZE
	.align		4
.L_421:
        /*0930*/ 	.byte	0x04, 0x11
        /*0932*/ 	.short	(.L_423 - .L_422)
	.align		4
.L_422:
        /*0934*/ 	.word	index@($_ZN2at6native61_GLOBAL__N__44eb8e94_28_ForeachBinaryOpScalarList_cu_dda10a6925multi_tensor_apply_kernelINS1_28TensorListScalarListMetadataIN3c107complexIdEELi2EEENS1_25BinaryOpScalarListFunctorIS6_Li2ELi1ELi1EEEJNS1_13power_functorIS6_EEEEEvT_T0_DpT1_$__internal_trig_reduction_slowpathd)
        /*0938*/ 	.word	0x00000000


	//----- nvinfo : EIATTR_FRAME_SIZE
	.align		4
.L_423:
        /*093c*/ 	.byte	0x04, 0x11
        /*093e*/ 	.short	(.L_425 - .L_424)
	.align		4
.L_424:
        /*0940*/ 	.word	index@($__internal_1_$__cuda_sm20_div_rn_f64_full)
        /*0944*/ 	.word	0x00000000


	//----- nvinfo : EIATTR_FRAME_SIZE
	.align		4
.L_425:
        /*0948*/ 	.byte	0x04, 0x11
        /*094a*/ 	.short	(.L_427 - .L_426)
	.align		4
.L_426:
        /*094c*/ 	.word	index@(_ZN2at6native61_GLOBAL__N__44eb8e94_28_ForeachBinaryOpScalarList_cu_dda10a6925multi_tensor_apply_kernelINS1_28TensorListScalarListMetadataIN3c107complexIdEELi2EEENS1_25BinaryOpScalarListFunctorIS6_Li2ELi1ELi1EEEJNS1_13power_functorIS6_EEEEEvT_T0_DpT1_)
        /*0950*/ 	.word	0x00000028


	//----- nvinfo : EIATTR_REGCOUNT
	.align		4
.L_427:
        /*0954*/ 	.byte	0x04, 0x2f
        /*0956*/ 	.short	(.L_429 - .L_428)
	.align		4
.L_428:
        /*0958*/ 	.word	index@(_ZN2at6native61_GLOBAL__N__44eb8e94_28_ForeachBinaryOpScalarList_cu_dda10a6925multi_tensor_apply_kernelINS1_28TensorListScalarListMetadataIN3c107complexIfEELi2EEENS1_25BinaryOpScalarListFunctorIS6_Li2ELi1ELi1EEEJNS1_13power_functorIS6_EEEEEvT_T0_DpT1_)
        /*095c*/ 	.word	0x00000026


	//----- nvinfo : EIATTR_FRAME_SIZE
	.align		4
.L_429:
        /*0960*/ 	.byte	0x04, 0x11
        /*0962*/ 	.short	(.L_431 - .L_430)
	.align		4
.L_430:
        /*0964*/ 	.word	index@($__internal_0_$__cuda_sm3x_div_rn_ftz_f32_slowpath)
        /*0968*/ 	.word	0x00000000


	//----- nvinfo : EIATTR_FRAME_SIZE
	.align		4
.L_431:
        /*096c*/ 	.byte	0x04, 0x11
        /*096e*/ 	.short	(.L_433 - .L_432)
	.align		4
.L_432:
        /*0970*/ 	.word	index@(_ZN2at6native61_GLOBAL__N__44eb8e94_28_ForeachBinaryOpScalarList_cu_dda10a6925multi_tensor_apply_kernelINS1_28TensorListScalarListMetadataIN3c107complexIfEELi2EEENS1_25BinaryOpScalarListFunctorIS6_Li2ELi1ELi1EEEJNS1_13power_functorIS6_EEEEEvT_T0_DpT1_)
        /*0974*/ 	.word	0x00000000


	//----- nvinfo : EIATTR_REGCOUNT
	.align		4
.L_433:
        /*0978*/ 	.byte	0x04, 0x2f
        /*097a*/ 	.short	(.L_435 - .L_434)
	.align		4
.L_434:
        /*097c*/ 	.word	index@(_ZN2at6native61_GLOBAL__N__44eb8e94_28_ForeachBinaryOpScalarList_cu_dda10a6925multi_tensor_apply_kernelINS1_28TensorListScalarListMetadataIfLi2EEENS1_25BinaryOpScalarListFunctorIN3c104HalfELi2ELi1ELi1EEEJNS1_13power_functorIfEEEEEvT_T0_DpT1_)
        /*0980*/ 	.word	0x00000020


	//----- nvinfo : EIATTR_FRAME_SIZE
	.align		4
.L_435:
        /*0984*/ 	.byte	0x04, 0x11
        /*0986*/ 	.short	(.L_437 - .L_436)
	.align		4
.L_436:
        /*0988*/ 	.word	index@(_ZN2at6native61_GLOBAL__N__44eb8e94_28_ForeachBinaryOpScalarList_cu_dda10a6925multi_tensor_apply_kernelINS1_28TensorListScalarListMetadataIfLi2EEENS1_25BinaryOpScalarListFunctorIN3c104HalfELi2ELi1ELi1EEEJNS1_13power_functorIfEEEEEvT_T0_DpT1_)
        /*098c*/ 	.word	0x00000000


	//----- nvinfo : EIATTR_REGCOUNT
	.align		4
.L_437:
        /*0990*/ 	.byte	0x04, 0x2f
        /*0992*/ 	.short	(.L_439 - .L_438)
	.align		4
.L_438:
        /*0994*/ 	.word	index@(_ZN2at6native61_GLOBAL__N__44eb8e94_28_ForeachBinaryOpScalarList_cu_dda10a6925multi_tensor_apply_kernelINS1_28TensorListScalarListMetadataIfLi2EEENS1_25BinaryOpScalarListFunctorIN3c108BFloat16ELi2ELi1ELi1EEEJNS1_13power_functorIfEEEEEvT_T0_DpT1_)
        /*0998*/ 	.word	0x00000020


	//----- nvinfo : EIATTR_FRAME_SIZE
	.align		4
.L_439:
        /*099c*/ 	.byte	0x04, 0x11
        /*099e*/ 	.short	(.L_441 - .L_440)
	.align		4
.L_440:
        /*09a0*/ 	.word	index@(_ZN2at6native61_GLOBAL__N__44eb8e94_28_ForeachBinaryOpScalarList_cu_dda10a6925multi_tensor_apply_kernelINS1_28TensorListScalarListMetadataIfLi2EEENS1_25BinaryOpScalarListFunctorIN3c108BFloat16ELi2ELi1ELi1EEEJNS1_13power_functorIfEEEEEvT_T0_DpT1_)
        /*09a4*/ 	.word	0x00000000


	//----- nvinfo : EIATTR_REGCOUNT
	.align		4
.L_441:
        /*09a8*/ 	.byte	0x04, 0x2f
        /*09aa*/ 	.short	(.L_443 - .L_442)
	.align		4
.L_442:
        /*09ac*/ 	.word	index@(_ZN2at6native61_GLOBAL__N__44eb8e94_28_ForeachBinaryOpScalarList_cu_dda10a6925multi_tensor_apply_kernelINS1_28TensorListScalarListMetadataIhLi1EEENS1_25BinaryOpScalarListFunctorIhLi1ELi1ELi0EEEJSt5minusIhEEEEvT_T0_DpT1_)
        /*09b0*/ 	.word	0x00000020


	//----- nvinfo : EIATTR_FRAME_SIZE
	.align		4
.L_443:
        /*09b4*/ 	.byte	0x04, 0x11
        /*09b6*/ 	.short	(.L_445 - .L_444)
	.align		4
.L_444:
        /*09b8*/ 	.word	index@(_ZN2at6native61_GLOBAL__N__44eb8e94_28_ForeachBinaryOpScalarList_cu_dda10a6925multi_tensor_apply_kernelINS1_28TensorListScalarListMetadataIhLi1EEENS1_25BinaryOpScalarListFunctorIhLi1ELi1ELi0EEEJSt5minusIhEEEEvT_T0_DpT1_)
        /*09bc*/ 	.word	0x00000000


	//----- nvinfo : EIATTR_REGCOUNT
	.align		4
.L_445:
        /*09c0*/ 	.byte	0x04, 0x2f
        /*09c2*/ 	.short	(.L_447 - .L_446)
	.align		4
.L_446:
        /*09c4*/ 	.word	index@(_ZN2at6native61_GLOBAL__N__44eb8e94_28_ForeachBinaryOpScalarList_cu_dda10a6925multi_tensor_apply_kernelINS1_28TensorListScalarListMetadataIaLi1EEENS1_25BinaryOpScalarListFunctorIaLi1ELi1ELi0EEEJSt5minusIaEEEEvT_T0_DpT1_)
        /*09c8*/ 	.word	0x00000020


	//----- nvinfo : EIATTR_FRAME_SIZE
	.align		4
.L_447:
        /*09cc*/ 	.byte	0x04, 0x11
        /*09ce*/ 	.short	(.L_449 - .L_448)
	.align		4
.L_448:
        /*09d0*/ 	.word	index@(_ZN2at6native61_GLOBAL__N__44eb8e94_28_ForeachBinaryOpScalarList_cu_dda10a6925multi_tensor_apply_kernelINS1_28TensorListScalarListMetadataIaLi1EEENS1_25BinaryOpScalarListFunctorIaLi1ELi1ELi0EEEJSt5minusIaEEEEvT_T0_DpT1_)
        /*09d4*/ 	.word	0x00000000


	//----- nvinfo : EIATTR_REGCOUNT
	.align		4
.L_449:
        /*09d8*/ 	.byte	0x04, 0x2f
        /*09da*/ 	.short	(.L_451 - .L_450)
	.align		4
.L_450:
        /*09dc*/ 	.word	index@(_ZN2at6native61_GLOBAL__N__44eb8e94_28_ForeachBinaryOpScalarList_cu_dda10a6925multi_tensor_apply_kernelINS1_28TensorListScalarListMetadataIiLi1EEENS1_25BinaryOpScalarListFunctorIiLi1ELi1ELi0EEEJSt5minusIiEEEEvT_T0_DpT1_)
        /*09e0*/ 	.word	0x0000001c


	//----- nvinfo : EIATTR_FRAME_SIZE
	.align		4
.L_451:
        /*09e4*/ 	.byte	0x04, 0x11
        /*09e6*/ 	.short	(.L_453 - .L_452)
	.align		4
.L_452:
        /*09e8*/ 	.word	index@(_ZN2at6native61_GLOBAL__N__44eb8e94_28_ForeachBinaryOpScalarList_cu_dda10a6925multi_tensor_apply_kernelINS1_28TensorListScalarListMetadataIiLi1EEENS1_25BinaryOpScalarListFunctorIiLi1ELi1ELi0EEEJSt5minusIiEEEEvT_T0_DpT1_)
        /*09ec*/ 	.word	0x00000000


	//----- nvinfo : EIATTR_REGCOUNT
	.align		4
.L_453:
        /*09f0*/ 	.byte	0x04, 0x2f
        /*09f2*/ 	.short	(.L_455 - .L_454)
	.align		4
.L_454:
        /*09f4*/ 	.word	index@(_ZN2at6native61_GLOBAL__N__44eb8e94_28_ForeachBinaryOpScalarList_cu_dda10a6925multi_tensor_apply_kernelINS1_28TensorListScalarListMetadataIlLi1EEENS1_25BinaryOpScalarListFunctorIlLi1ELi1ELi0EEEJSt5minusIlEEEEvT_T0_DpT1_)
        /*09f8*/ 	.word	0x0000001e


	//----- nvinfo : EIATTR_FRAME_SIZE
	.align		4
.L_455:
        /*09fc*/ 	.byte	0x04, 0x11
        /*09fe*/ 	.short	(.L_457 - .L_456)
	.align		4
.L_456:
        /*0a00*/ 	.word	index@(_ZN2at6native61_GLOBAL__N__44eb8e94_28_ForeachBinaryOpScalarList_cu_dda10a6925multi_tensor_apply_kernelINS1_28TensorListScalarListMetadataIlLi1EEENS1_25BinaryOpScalarListFunctorIlLi1ELi1ELi0EEEJSt5minusIlEEEEvT_T0_DpT1_)
        /*0a04*/ 	.word	0x00000000


	//----- nvinfo : EIATTR_REGCOUNT
	.align		4
.L_457:
        /*0a08*/ 	.byte	0x04, 0x2f
        /*0a0a*/ 	.short	(.L_459 - .L_458)
	.align		4
.L_458:
        /*0a0c*/ 	.word	index@(_ZN2at6native61_GLOBAL__N__44eb8e94_28_ForeachBinaryOpScalarList_cu_dda10a6925multi_tensor_apply_kernelINS1_28TensorListScalarListMetadataIsLi1EEENS1_25BinaryOpScalarListFunctorIsLi1ELi1ELi0EEEJSt5minusIsEEEEvT_T0_DpT1_)
        /*0a10*/ 	.word	0x0000001e


	//----- nvinfo : EIATTR_FRAME_SIZE
	.align		4
.L_459:
        /*0a14*/ 	.byte	0x04, 0x11
        /*0a16*/ 	.short	(.L_461 - .L_460)
	.align		4
.L_460:
        /*0a18*/ 	.word	index@(_ZN2at6native61_GLOBAL__N__44eb8e94_28_ForeachBinaryOpScalarList_cu_dda10a6925multi_tensor_apply_kernelINS1_28TensorListScalarListMetadataIsLi1EEENS1_25BinaryOpScalarListFunctorIsLi1ELi1ELi0EEEJSt5minusIsEEEEvT_T0_DpT1_)
        /*0a1c*/ 	.word	0x00000000


	//----- nvinfo : EIATTR_REGCOUNT
	.align		4
.L_461:
        /*0a20*/ 	.byte	0x04, 0x2f
        /*0a22*/ 	.short	(.L_463 - .L_462)
	.align		4
.L_462:
        /*0a24*/ 	.word	index@(_ZN2at6native61_GLOBAL__N__44eb8e94_28_ForeachBinaryOpScalarList_cu_dda10a6925multi_tensor_apply_kernelINS1_28TensorListScalarListMetadataIdLi1EEENS1_25BinaryOpScalarListFunctorIdLi1ELi1ELi0EEEJSt5minusIdEEEEvT_T0_DpT1_)
        /*0a28*/ 	.word	0x0000001e


	//----- nvinfo : EIATTR_FRAME_SIZE
	.align		4
.L_463:
        /*0a2c*/ 	.byte	0x04, 0x11
        /*0a2e*/ 	.short	(.L_465 - .L_464)
	.align		4
.L_464:
        /*0a30*/ 	.word	index@(_ZN2at6native61_GLOBAL__N__44eb8e94_28_ForeachBinaryOpScalarList_cu_dda10a6925multi_tensor_apply_kernelINS1_28TensorListScalarListMetadataIdLi1EEENS1_25BinaryOpScalarListFunctorIdLi1ELi1ELi0EEEJSt5minusIdEEEEvT_T0_DpT1_)
        /*0a34*/ 	.word	0x00000000


	//----- nvinfo : EIATTR_REGCOUNT
	.align		4
.L_465:
        /*0a38*/ 	.byte	0x04, 0x2f
        /*0a3a*/ 	.short	(.L_467 - .L_466)
	.align		4
.L_466:
        /*0a3c*/ 	.word	index@(_ZN2at6native61_GLOBAL__N__44eb8e94_28_ForeachBinaryOpScalarList_cu_dda10a6925multi_tensor_apply_kernelINS1_28TensorListScalarListMetadataIfLi1EEENS1_25BinaryOpScalarListFunctorIfLi1ELi1ELi0EEEJSt5minusIfEEEEvT_T0_DpT1_)
        /*0a40*/ 	.word	0x0000001e


	//----- nvinfo : EIATTR_FRAME_SIZE
	.align		4
.L_467:
        /*0a44*/ 	.byte	0x04, 0x11
        /*0a46*/ 	.short	(.L_469 - .L_468)
	.align		4
.L_468:
        /*0a48*/ 	.word	index@(_ZN2at6native61_GLOBAL__N__44eb8e94_28_ForeachBinaryOpScalarList_cu_dda10a6925multi_tensor_apply_kernelINS1_28TensorListScalarListMetadataIfLi1EEENS1_25BinaryOpScalarListFunctorIfLi1ELi1ELi0EEEJSt5minusIfEEEEvT_T0_DpT1_)
        /*0a4c*/ 	.word	0x00000000


	//----- nvinfo : EIATTR_REGCOUNT
	.align		4
.L_469:
        /*0a50*/ 	.byte	0x04, 0x2f
        /*0a52*/ 	.short	(.L_471 - .L_470)
	.align		4
.L_470:
        /*0a54*/ 	.word	index@(_ZN2at6native61_GLOBAL__N__44eb8e94_28_ForeachBinaryOpScalarList_cu_dda10a6925multi_tensor_apply_kernelINS1_28TensorListScalarListMetadataIN3c107complexIdEELi1EEENS1_25BinaryOpScalarListFunctorIS6_Li1ELi1ELi0EEEJSt5minusIS6_EEEEvT_T0_DpT1_)
        /*0a58*/ 	.word	0x00000020


	//----- nvinfo : EIATTR_FRAME_SIZE
	.align		4
.L_471:
        /*0a5c*/ 	.byte	0x04, 0x11
        /*0a5e*/ 	.short	(.L_473 - .L_472)
	.align		4
.L_472:
        /*0a60*/ 	.word	index@(_ZN2at6native61_GLOBAL__N__44eb8e94_28_ForeachBinaryOpScalarList_cu_dda10a6925multi_tensor_apply_kernelINS1_28TensorListScalarListMetadataIN3c107complexIdEELi1EEENS1_25BinaryOpScalarListFunctorIS6_Li1ELi1ELi0EEEJSt5minusIS6_EEEEvT_T0_DpT1_)
        /*0a64*/ 	.word	0x00000000


	//----- nvinfo : EIATTR_REGCOUNT
	.align		4
.L_473:
        /*0a68*/ 	.byte	0x04, 0x2f
        /*0a6a*/ 	.short	(.L_475 - .L_474)
	.align		4
.L_474:
        /*0a6c*/ 	.word	index@(_ZN2at6native61_GLOBAL__N__44eb8e94_28_ForeachBinaryOpScalarList_cu_dda10a6925multi_tensor_apply_kernelINS1_28TensorListScalarListMetadataIN3c107complexIfEELi1EEENS1_25BinaryOpScalarListFunctorIS6_Li1ELi1ELi0EEEJSt5minusIS6_EEEEvT_T0_DpT1_)
        /*0a70*/ 	.word	0x0000001f


	//----- nvinfo : EIATTR_FRAME_SIZE
	.align		4
.L_475:
        /*0a74*/ 	.byte	0x04, 0x11
        /*0a76*/ 	.short	(.L_477 - .L_476)
	.align		4
.L_476:
        /*0a78*/ 	.word	index@(_ZN2at6native61_GLOBAL__N__44eb8e94_28_ForeachBinaryOpScalarList_cu_dda10a6925multi_tensor_apply_kernelINS1_28TensorListScalarListMetadataIN3c107complexIfEELi1EEENS1_25BinaryOpScalarListFunctorIS6_Li1ELi1ELi0EEEJSt5minusIS6_EEEEvT_T0_DpT1_)
        /*0a7c*/ 	.word	0x00000000


	//----- nvinfo : EIATTR_REGCOUNT
	.align		4
.L_477:
        /*0a80*/ 	.byte	0x04, 0x2f
        /*0a82*/ 	.short	(.L_479 - .L_478)
	.align		4
.L_478:
        /*0a84*/ 	.word	index@(_ZN2at6native61_GLOBAL__N__44eb8e94_28_ForeachBinaryOpScalarList_cu_dda10a6925multi_tensor_apply_kernelINS1_28TensorListScalarListMetadataIbLi1EEENS1_25BinaryOpScalarListFunctorIbLi1ELi1ELi0EEEJSt5minusIbEEEEvT_T0_DpT1_)
        /*0a88*/ 	.word	0x0000001e


	//----- nvinfo : EIATTR_FRAME_SIZE
	.align		4
.L_479:
        /*0a8c*/ 	.byte	0x04, 0x11
        /*0a8e*/ 	.short	(.L_481 - .L_480)
	.align		4
.L_480:
        /*0a90*/ 	.word	index@(_ZN2at6native61_GLOBAL__N__44eb8e94_28_ForeachBinaryOpScalarList_cu_dda10a6925multi_tensor_apply_kernelINS1_28TensorListScalarListMetadataIbLi1EEENS1_25BinaryOpScalarListFunctorIbLi1ELi1ELi0EEEJSt5minusIbEEEEvT_T0_DpT1_)
        /*0a94*/ 	.word	0x00000000


	//----- nvinfo : EIATTR_REGCOUNT
	.align		4
.L_481:
        /*0a98*/ 	.byte	0x04, 0x2f
        /*0a9a*/ 	.short	(.L_483 - .L_482)
	.align		4
.L_482:
        /*0a9c*/ 	.word	index@(_ZN2at6native61_GLOBAL__N__44eb8e94_28_ForeachBinaryOpScalarList_cu_dda10a6925multi_tensor_apply_kernelINS1_28TensorListScalarListMetadataIfLi1EEENS1_25BinaryOpScalarListFunctorIN3c104HalfELi1ELi1ELi0EEEJSt5minusIfEEEEvT_T0_DpT1_)
        /*0aa0*/ 	.word	0x0000001c


	//----- nvinfo : EIATTR_FRAME_SIZE
	.align		4
.L_483:
        /*0aa4*/ 	.byte	0x04, 0x11
        /*0aa6*/ 	.short	(.L_485 - .L_484)
	.align		4
.L_484:
        /*0aa8*/ 	.word	index@(_ZN2at6native61_GLOBAL__N__44eb8e94_28_ForeachBinaryOpScalarList_cu_dda10a6925multi_tensor_apply_kernelINS1_28TensorListScalarListMetadataIfLi1EEENS1_25BinaryOpScalarListFunctorIN3c104HalfELi1ELi1ELi0EEEJSt5minusIfEEEEvT_T0_DpT1_)
        /*0aac*/ 	.word	0x00000000


	//----- nvinfo : EIATTR_REGCOUNT
	.align		4
.L_485:
        /*0ab0*/ 	.byte	0x04, 0x2f
        /*0ab2*/ 	.short	(.L_487 - .L_486)
	.align		4
.L_486:
        /*0ab4*/ 	.word	index@(_ZN2at6native61_GLOBAL__N__44eb8e94_28_ForeachBinaryOpScalarList_cu_dda10a6925multi_tensor_apply_kernelINS1_28TensorListScalarListMetadataIfLi1EEENS1_25BinaryOpScalarListFunctorIN3c108BFloat16ELi1ELi1ELi0EEEJSt5minusIfEEEEvT_T0_DpT1_)
        /*0ab8*/ 	.word	0x0000001c


	//----- nvinfo : EIATTR_FRAME_SIZE
	.align		4
.L_487:
        /*0abc*/ 	.byte	0x04, 0x11
        /*0abe*/ 	.short	(.L_489 - .L_488)
	.align		4
.L_488:
        /*0ac0*/ 	.word	index@(_ZN2at6native61_GLOBAL__N__44eb8e94_28_ForeachBinaryOpScalarList_cu_dda10a6925multi_tensor_apply_kernelINS1_28TensorListScalarListMetadataIfLi1EEENS1_25BinaryOpScalarListFunctorIN3c108BFloat16ELi1ELi1ELi0EEEJSt5minusIfEEEEvT_T0_DpT1_)
        /*0ac4*/ 	.word	0x00000000


	//----- nvinfo : EIATTR_REGCOUNT
	.align		4
.L_489:
        /*0ac8*/ 	.byte	0x04, 0x2f
        /*0aca*/ 	.short	(.L_491 - .L_490)
	.align		4
.L_490:
        /*0acc*/ 	.word	index@(_ZN2at6native61_GLOBAL__N__44eb8e94_28_ForeachBinaryOpScalarList_cu_dda10a6925multi_tensor_apply_kernelINS1_28TensorListScalarListMetadataIhLi2EEENS1_25BinaryOpScalarListFunctorIhLi2ELi1ELi1EEEJSt5minusIhEEEEvT_T0_DpT1_)
        /*0ad0*/ 	.word	0x00000020


	//----- nvinfo : EIATTR_FRAME_SIZE
	.align		4
.L_491:
        /*0ad4*/ 	.byte	0x04, 0x11
        /*0ad6*/ 	.short	(.L_493 - .L_492)
	.align		4
.L_492:
        /*0ad8*/ 	.word	index@(_ZN2at6native61_GLOBAL__N__44eb8e94_28_ForeachBinaryOpScalarList_cu_dda10a6925multi_tensor_apply_kernelINS1_28TensorListScalarListMetadataIhLi2EEENS1_25BinaryOpScalarListFunctorIhLi2ELi1ELi1EEEJSt5minusIhEEEEvT_T0_DpT1_)
        /*0adc*/ 	.word	0x00000000


	//----- nvinfo : EIATTR_REGCOUNT
	.align		4
.L_493:
        /*0ae0*/ 	.byte	0x04, 0x2f
        /*0ae2*/ 	.short	(.L_495 - .L_494)
	.align		4
.L_494:
        /*0ae4*/ 	.word	index@(_ZN2at6native61_GLOBAL__N__44eb8e94_28_ForeachBinaryOpScalarList_cu_dda10a6925multi_tensor_apply_kernelINS1_28TensorListScalarListMetadataIaLi2EEENS1_25BinaryOpScalarListFunctorIaLi2ELi1ELi1EEEJSt5minusIaEEEEvT_T0_DpT1_)
        /*0ae8*/ 	.word	0x00000020


	//----- nvinfo : EIATTR_FRAME_SIZE
	.align		4
.L_495:
        /*0aec*/ 	.byte	0x04, 0x11
        /*0aee*/ 	.short	(.L_497 - .L_496)
	.align		4
.L_496:
        /*0af0*/ 	.word	index@(_ZN2at6native61_GLOBAL__N__44eb8e94_28_ForeachBinaryOpScalarList_cu_dda10a6925multi_tensor_apply_kernelINS1_28TensorListScalarListMetadataIaLi2EEENS1_25BinaryOpScalarListFunctorIaLi2ELi1ELi1EEEJSt5minusIaEEEEvT_T0_DpT1_)
        /*0af4*/ 	.word	0x00000000


	//----- nvinfo : EIATTR_REGCOUNT
	.align		4
.L_497:
        /*0af8*/ 	.byte	0x04, 0x2f
        /*0afa*/ 	.short	(.L_499 - .L_498)
	.align		4
.L_498:
        /*0afc*/ 	.word	index@(_ZN2at6native61_GLOBAL__N__44eb8e94_28_ForeachBinaryOpScalarList_cu_dda10a6925multi_tensor_apply_kernelINS1_28TensorListScalarListMetadataIiLi2EEENS1_25BinaryOpScalarListFunctorIiLi2ELi1ELi1EEEJSt5minusIiEEEEvT_T0_DpT1_)
        /*0b00*/ 	.word	0x00000020


	//----- nvinfo : EIATTR_FRAME_SIZE
	.align		4
.L_499:
        /*0b04*/ 	.byte	0x04, 0x11
        /*0b06*/ 	.short	(.L_501 - .L_500)
	.align		4
.L_500:
        /*0b08*/ 	.word	index@(_ZN2at6native61_GLOBAL__N__44eb8e94_28_ForeachBinaryOpScalarList_cu_dda10a6925multi_tensor_apply_kernelINS1_28TensorListScalarListMetadataIiLi2EEENS1_25BinaryOpScalarListFunctorIiLi2ELi1ELi1EEEJSt5minusIiEEEEvT_T0_DpT1_)
        /*0b0c*/ 	.word	0x00000000


	//----- nvinfo : EIATTR_REGCOUNT
	.align		4
.L_501:
        /*0b10*/ 	.byte	0x04, 0x2f
        /*0b12*/ 	.short	(.L_503 - .L_502)
	.align		4
.L_502:
        /*0b14*/ 	.word	index@(_ZN2at6native61_GLOBAL__N__44eb8e94_28_ForeachBinaryOpScalarList_cu_dda10a6925multi_tensor_apply_kernelINS1_28TensorListScalarListMetadataIlLi2EEENS1_25BinaryOpScalarListFunctorIlLi2ELi1ELi1EEEJSt5minusIlEEEEvT_T0_DpT1_)
        /*0b18*/ 	.word	0x0000001f


	//----- nvinfo : EIATTR_FRAME_SIZE
	.align		4
.L_503:
        /*0b1c*/ 	.byte	0x04, 0x11
        /*0b1e*/ 	.short	(.L_505 - .L_504)
	.align		4
.L_504:
        /*0b20*/ 	.word	index@(_ZN2at6native61_GLOBAL__N__44eb8e94_28_ForeachBinaryOpScalarList_cu_dda10a6925multi_tensor_apply_kernelINS1_28TensorListScalarListMetadataIlLi2EEENS1_25BinaryOpScalarListFunctorIlLi2ELi1ELi1EEEJSt5minusIlEEEEvT_T0_DpT1_)
        /*0b24*/ 	.word	0x00000000


	//----- nvinfo : EIATTR_REGCOUNT
	.align		4
.L_505:
        /*0b28*/ 	.byte	0x04, 0x2f
        /*0b2a*/ 	.short	(.L_507 - .L_506)
	.align		4
.L_506:
        /*0b2c*/ 	.word	index@(_ZN2at6native61_GLOBAL__N__44eb8e94_28_ForeachBinaryOpScalarList_cu_dda10a6925multi_tensor_apply_kernelINS1_28TensorListScalarListMetadataIsLi2EEENS1_25BinaryOpScalarListFunctorIsLi2ELi1ELi1EEEJSt5minusIsEEEEvT_T0_DpT1_)
        /*0b30*/ 	.word	0x00000020


	//----- nvinfo : EIATTR_FRAME_SIZE
	.align		4
.L_507:
        /*0b34*/ 	.byte	0x04, 0x11
        /*0b36*/ 	.short	(.L_509 - .L_508)
	.align		4
.L_508:
        /*0b38*/ 	.word	index@(_ZN2at6native61_GLOBAL__N__44eb8e94_28_ForeachBinaryOpScalarList_cu_dda10a6925multi_tensor_apply_kernelINS1_28TensorListScalarListMetadataIsLi2EEENS1_25BinaryOpScalarListFunctorIsLi2ELi1ELi1EEEJSt5minusIsEEEEvT_T0_DpT1_)
        /*0b3c*/ 	.word	0x00000000


	//----- nvinfo : EIATTR_REGCOUNT
	.align		4
.L_509:
        /*0b40*/ 	.byte	0x04, 0x2f
        /*0b42*/ 	.short	(.L_511 - .L_510)
	.align		4
.L_510:
        /*0b44*/ 	.word	index@(_ZN2at6native61_GLOBAL__N__44eb8e94_28_ForeachBinaryOpScalarList_cu_dda10a6925multi_tensor_apply_kernelINS1_28TensorListScalarListMetadataIdLi2EEENS1_25BinaryOpScalarListFunctorIdLi2ELi1ELi1EEEJSt5minusIdEEEEvT_T0_DpT1_)
        /*0b48*/ 	.word	0x00000020


	//----- nvinfo : EIATTR_FRAME_SIZE
	.align		4
.L_511:
        /*0b4c*/ 	.byte	0x04, 0x11
        /*0b4e*/ 	.short	(.L_513 - .L_512)
	.align		4
.L_512:
        /*0b50*/ 	.word	index@(_ZN2at6native61_GLOBAL__N__44eb8e94_28_ForeachBinaryOpScalarList_cu_dda10a6925multi_tensor_apply_kernelINS1_28TensorListScalarListMetadataIdLi2EEENS1_25BinaryOpScalarListFunctorIdLi2ELi1ELi1EEEJSt5minusIdEEEEvT_T0_DpT1_)
        /*0b54*/ 	.word	0x00000000


	//----- nvinfo : EIATTR_REGCOUNT
	.align		4
.L_513:
        /*0b58*/ 	.byte	0x04, 0x2f
        /*0b5a*/ 	.short	(.L_515 - .L_514)
	.align		4
.L_514:
        /*0b5c*/ 	.word	index@(_ZN2at6native61_GLOBAL__N__44eb8e94_28_ForeachBinaryOpScalarList_cu_dda10a6925multi_tensor_apply_kernelINS1_28TensorListScalarListMetadataIfLi2EEENS1_25BinaryOpScalarListFunctorIfLi2ELi1ELi1EEEJSt5minusIfEEEEvT_T0_DpT1_)
        /*0b60*/ 	.word	0x00000020


	//----- nvinfo : EIATTR_FRAME_SIZE
	.align		4
.L_515:
        /*0b64*/ 	.byte	0x04, 0x11
        /*0b66*/ 	.short	(.L_517 - .L_516)
	.align		4
.L_516:
        /*0b68*/ 	.word	index@(_ZN2at6native61_GLOBAL__N__44eb8e94_28_ForeachBinaryOpScalarList_cu_dda10a6925multi_tensor_apply_kernelINS1_28TensorListScalarListMetadataIfLi2EEENS1_25BinaryOpScalarListFunctorIfLi2ELi1ELi1EEEJSt5minusIfEEEEvT_T0_DpT1_)
        /*0b6c*/ 	.word	0x00000000


	//----- nvinfo : EIATTR_REGCOUNT
	.align		4
.L_517:
        /*0b70*/ 	.byte	0x04, 0x2f
        /*0b72*/ 	.short	(.L_519 - .L_518)
	.align		4
.L_518:
        /*0b74*/ 	.word	index@(_ZN2at6native61_GLOBAL__N__44eb8e94_28_ForeachBinaryOpScalarList_cu_dda10a6925multi_tensor_apply_kernelINS1_28TensorListScalarListMetadataIN3c107complexIdEELi2EEENS1_25BinaryOpScalarListFunctorIS6_Li2ELi1ELi1EEEJSt5minusIS6_EEEEvT_T0_DpT1_)
        /*0b78*/ 	.word	0x00000020


	//----- nvinfo : EIATTR_FRAME_SIZE
	.align		4
.L_519:
        /*0b7c*/ 	.byte	0x04, 0x11
        /*0b7e*/ 	.short	(.L_521 - .L_520)
	.align		4
.L_520:
        /*0b80*/ 	.word	index@(_ZN2at6native61_GLOBAL__N__44eb8e94_28_ForeachBinaryOpScalarList_cu_dda10a6925multi_tensor_apply_kernelINS1_28TensorListScalarListMetadataIN3c107complexIdEELi2EEENS1_25BinaryOpScalarListFunctorIS6_Li2ELi1ELi1EEEJSt5minusIS6_EEEEvT_T0_DpT1_)
        /*0b84*/ 	.word	0x00000000


	//----- nvinfo : EIATTR_REGCOUNT
	.align		4
.L_521:
        /*0b88*/ 	.byte	0x04, 0x2f
        /*0b8a*/ 	.short	(.L_523 - .L_522)
	.align		4
.L_522:
        /*0b8c*/ 	.word	index@(_ZN2at6native61_GLOBAL__N__44eb8e94_28_ForeachBinaryOpScalarList_cu_dda10a6925multi_tensor_apply_kernelINS1_28TensorListScalarListMetadataIN3c107complexIfEELi2EEENS1_25BinaryOpScalarListFunctorIS6_Li2ELi1ELi1EEEJSt5minusIS6_EEEEvT_T0_DpT1_)
        /*0b90*/ 	.word	0x0000001f


	//----- nvinfo : EIATTR_FRAME_SIZE
	.align		4
.L_523:
        /*0b94*/ 	.byte	0x04, 0x11
        /*0b96*/ 	.short	(.L_525 - .L_524)
	.align		4
.L_524:
        /*0b98*/ 	.word	index@(_ZN2at6native61_GLOBAL__N__44eb8e94_28_ForeachBinaryOpScalarList_cu_dda10a6925multi_tensor_apply_kernelINS1_28TensorListScalarListMetadataIN3c107complexIfEELi2EEENS1_25BinaryOpScalarListFunctorIS6_Li2ELi1ELi1EEEJSt5minusIS6_EEEEvT_T0_DpT1_)
        /*0b9c*/ 	.word	0x00000000


	//----- nvinfo : EIATTR_REGCOUNT
	.align		4
.L_525:
        /*0ba0*/ 	.byte	0x04, 0x2f
        /*0ba2*/ 	.short	(.L_527 - .L_526)
	.align		4
.L_526:
        /*0ba4*/ 	.word	index@(_ZN2at6native61_GLOBAL__N__44eb8e94_28_ForeachBinaryOpScalarList_cu_dda10a6925multi_tensor_apply_kernelINS1_28TensorListScalarListMetadataIbLi2EEENS1_25BinaryOpScalarListFunctorIbLi2ELi1ELi1EEEJSt5minusIbEEEEvT_T0_DpT1_)
        /*0ba8*/ 	.word	0x00000020


	//----- nvinfo : EIATTR_FRAME_SIZE
	.align		4
.L_527:
        /*0bac*/ 	.byte	0x04, 0x11
        /*0bae*/ 	.short	(.L_529 - .L_528)
	.align		4
.L_528:
        /*0bb0*/ 	.word	index@(_ZN2at6native61_GLOBAL__N__44eb8e94_28_ForeachBinaryOpScalarList_cu_dda10a6925multi_tensor_apply_kernelINS1_28TensorListScalarListMetadataIbLi2EEENS1_25BinaryOpScalarListFunctorIbLi2ELi1ELi1EEEJSt5minusIbEEEEvT_T0_DpT1_)
        /*0bb4*/ 	.word	0x00000000


	//----- nvinfo : EIATTR_REGCOUNT
	.align		4
.L_529:
        /*0bb8*/ 	.byte	0x04, 0x2f
        /*0bba*/ 	.short	(.L_531 - .L_530)
	.align		4
.L_530:
        /*0bbc*/ 	.word	index@(_ZN2at6native61_GLOBAL__N__44eb8e94_28_ForeachBinaryOpScalarList_cu_dda10a6925multi_tensor_apply_kernelINS1_28TensorListScalarListMetadataIfLi2EEENS1_25BinaryOpScalarListFunctorIN3c104HalfELi2ELi1ELi1EEEJSt5minusIfEEEEvT_T0_DpT1_)
        /*0bc0*/ 	.word	0x00000020


	//----- nvinfo : EIATTR_FRAME_SIZE
	.align		4
.L_531:
        /*0bc4*/ 	.byte	0x04, 0x11
        /*0bc6*/ 	.short	(.L_533 - .L_532)
	.align		4
.L_532:
        /*0bc8*/ 	.word	index@(_ZN2at6native61_GLOBAL__N__44eb8e94_28_ForeachBinaryOpScalarList_cu_dda10a6925multi_tensor_apply_kernelINS1_28TensorListScalarListMetadataIfLi2EEENS1_25BinaryOpScalarListFunctorIN3c104HalfELi2ELi1ELi1EEEJSt5minusIfEEEEvT_T0_DpT1_)
        /*0bcc*/ 	.word	0x00000000


	//----- nvinfo : EIATTR_REGCOUNT
	.align		4
.L_533:
        /*0bd0*/ 	.byte	0x04, 0x2f
        /*0bd2*/ 	.short	(.L_535 - .L_534)
	.align		4
.L_534:
        /*0bd4*/ 	.word	index@(_ZN2at6native61_GLOBAL__N__44eb8e94_28_ForeachBinaryOpScalarList_cu_dda10a6925multi_tensor_apply_kernelINS1_28TensorListScalarListMetadataIfLi2EEENS1_25BinaryOpScalarListFunctorIN3c108BFloat16ELi2ELi1ELi1EEEJSt5minusIfEEEEvT_T0_DpT1_)
        /*0bd8*/ 	.word	0x00000020


	//----- nvinfo : EIATTR_FRAME_SIZE
	.align		4
.L_535:
        /*0bdc*/ 	.byte	0x04, 0x11
        /*0bde*/ 	.short	(.L_537 - .L_536)
	.align		4
.L_536:
        /*0be0*/ 	.word	index@(_ZN2at6native61_GLOBAL__N__44eb8e94_28_ForeachBinaryOpScalarList_cu_dda10a6925multi_tensor_apply_kernelINS1_28TensorListScalarListMetadataIfLi2EEENS1_25BinaryOpScalarListFunctorIN3c108BFloat16ELi2ELi1ELi1EEEJSt5minusIfEEEEvT_T0_DpT1_)
        /*0be4*/ 	.word	0x00000000


	//----- nvinfo : EIATTR_REGCOUNT
	.align		4
.L_537:
        /*0be8*/ 	.byte	0x04, 0x2f
        /*0bea*/ 	.short	(.L_539 - .L_538)
	.align		4
.L_538:
        /*0bec*/ 	.word	index@(_ZN2at6native61_GLOBAL__N__44eb8e94_28_ForeachBinaryOpScalarList_cu_dda10a6925multi_tensor_apply_kernelINS1_28TensorListScalarListMetadataIhLi1EEENS1_25BinaryOpScalarListFunctorIhLi1ELi1ELi0EEEJNS0_7minimumIhEEEEEvT_T0_DpT1_)
        /*0bf0*/ 	.word	0x0000001e


	//----- nvinfo : EIATTR_FRAME_SIZE
	.align		4
.L_539:
        /*0bf4*/ 	.byte	0x04, 0x11
        /*0bf6*/ 	.short	(.L_541 - .L_540)
	.align		4
.L_540:
        /*0bf8*/ 	.word	index@(_ZN2at6native61_GLOBAL__N__44eb8e94_28_ForeachBinaryOpScalarList_cu_dda10a6925multi_tensor_apply_kernelINS1_28TensorListScalarListMetadataIhLi1EEENS1_25BinaryOpScalarListFunctorIhLi1ELi1ELi0EEEJNS0_7minimumIhEEEEEvT_T0_DpT1_)
        /*0bfc*/ 	.word	0x00000000


	//----- nvinfo : EIATTR_REGCOUNT
	.align		4
.L_541:
        /*0c00*/ 	.byte	0x04, 0x2f
        /*0c02*/ 	.short	(.L_543 - .L_542)
	.align		4
.L_542:
        /*0c04*/ 	.word	index@(_ZN2at6native61_GLOBAL__N__44eb8e94_28_ForeachBinaryOpScalarList_cu_dda10a6925multi_tensor_apply_kernelINS1_28TensorListScalarListMetadataIaLi1EEENS1_25BinaryOpScalarListFunctorIaLi1ELi1ELi0EEEJNS0_7minimumIaEEEEEvT_T0_DpT1_)
        /*0c08*/ 	.word	0x0000001e


	//----- nvinfo : EIATTR_FRAME_SIZE
	.align		4
.L_543:
        /*0c0c*/ 	.byte	0x04, 0x11
        /*0c0e*/ 	.short	(.L_545 - .L_544)
	.align		4
.L_544:
        /*0c10*/ 	.word	index@(_ZN2at6native61_GLOBAL__N__44eb8e94_28_ForeachBinaryOpScalarList_cu_dda10a6925multi_tensor_apply_kernelINS1_28TensorListScalarListMetadataIaLi1EEENS1_25BinaryOpScalarListFunctorIaLi1ELi1ELi0EEEJNS0_7minimumIaEEEEEvT_T0_DpT1_)
        /*0c14*/ 	.word	0x00000000


	//----- nvinfo : EIATTR_REGCOUNT
	.align		4
.L_545:
        /*0c18*/ 	.byte	0x04, 0x2f
        /*0c1a*/ 	.short	(.L_547 - .L_546)
	.align		4
.L_546:
        /*0c1c*/ 	.word	index@(_ZN2at6native61_GLOBAL__N__44eb8e94_28_ForeachBinaryOpScalarList_cu_dda10a6925multi_tensor_apply_kernelINS1_28TensorListScalarListMetadataIiLi1EEENS1_25BinaryOpScalarListFunctorIiLi1ELi1ELi0EEEJNS0_7minimumIiEEEEEvT_T0_DpT1_)
        /*0c20*/ 	.word	0x0000001c


	//----- nvinfo : EIATTR_FRAME_SIZE
	.align		4
.L_547:
        /*0c24*/ 	.byte	0x04, 0x11
        /*0c26*/ 	.short	(.L_549 - .L_548)
	.align		4
.L_548:
        /*0c28*/ 	.word	index@(_ZN2at6native61_GLOBAL__N__44eb8e94_28_ForeachBinaryOpScalarList_cu_dda10a6925multi_tensor_apply_kernelINS1_28TensorListScalarListMetadataIiLi1EEENS1_25BinaryOpScalarListFunctorIiLi1ELi1ELi0EEEJNS0_7minimumIiEEEEEvT_T0_DpT1_)
        /*0c2c*/ 	.word	0x00000000


	//----- nvinfo : EIATTR_REGCOUNT
	.align		4
.L_549:
        /*0c30*/ 	.byte	0x04, 0x2f
        /*0c32*/ 	.short	(.L_551 - .L_550)
	.align		4
.L_550:
        /*0c34*/ 	.word	index@(_ZN2at6native61_GLOBAL__N__44eb8e94_28_ForeachBinaryOpScalarList_cu_dda10a6925multi_tensor_apply_kernelINS1_28TensorListScalarListMetadataIlLi1EEENS1_25BinaryOpScalarListFunctorIlLi1ELi1ELi0EEEJNS0_7minimumIlEEEEEvT_T0_DpT1_)
        /*0c38*/ 	.word	0x0000001e


	//----- nvinfo : EIATTR_FRAME_SIZE
	.align		4
.L_551:
        /*0c3c*/ 	.byte	0x04, 0x11
        /*0c3e*/ 	.short	(.L_553 - .L_552)
	.align		4
.L_552:
        /*0c40*/ 	.word	index@(_ZN2at6native61_GLOBAL__N__44eb8e94_28_ForeachBinaryOpScalarList_cu_dda10a6925multi_tensor_apply_kernelINS1_28TensorListScalarListMetadataIlLi1EEENS1_25BinaryOpScalarListFunctorIlLi1ELi1ELi0EEEJNS0_7minimumIlEEEEEvT_T0_DpT1_)
        /*0c44*/ 	.word	0x00000000


	//----- nvinfo : EIATTR_REGCOUNT
	.align		4
.L_553:
        /*0c48*/ 	.byte	0x04, 0x2f
        /*0c4a*/ 	.short	(.L_555 - .L_554)
	.align		4
.L_554:
        /*0c4c*/ 	.word	index@(_ZN2at6native61_GLOBAL__N__44eb8e94_28_ForeachBinaryOpScalarList_cu_dda10a6925multi_tensor_apply_kernelINS1_28TensorListScalarListMetadataIsLi1EEENS1_25BinaryOpScalarListFunctorIsLi1ELi1ELi0EEEJNS0_7minimumIsEEEEEvT_T0_DpT1_)
        /*0c50*/ 	.word	0x0000001e


	//----- nvinfo : EIATTR_FRAME_SIZE
	.align		4
.L_555:
        /*0c54*/ 	.byte	0x04, 0x11
        /*0c56*/ 	.short	(.L_557 - .L_556)
	.align		4
.L_556:
        /*0c58*/ 	.word	index@(_ZN2at6native61_GLOBAL__N__44eb8e94_28_ForeachBinaryOpScalarList_cu_dda10a6925multi_tensor_apply_kernelINS1_28TensorListScalarListMetadataIsLi1EEENS1_25BinaryOpScalarListFunctorIsLi1ELi1ELi0EEEJNS0_7minimumIsEEEEEvT_T0_DpT1_)
        /*0c5c*/ 	.word	0x00000000


	//----- nvinfo : EIATTR_REGCOUNT
	.align		4
.L_557:
        /*0c60*/ 	.byte	0x04, 0x2f
        /*0c62*/ 	.short	(.L_559 - .L_558)
	.align		4
.L_558:
        /*0c64*/ 	.word	index@(_ZN2at6native61_GLOBAL__N__44eb8e94_28_ForeachBinaryOpScalarList_cu_dda10a6925multi_tensor_apply_kernelINS1_28TensorListScalarListMetadataIdLi1EEENS1_25BinaryOpScalarListFunctorIdLi1ELi1ELi0EEEJNS0_7minimumIdEEEEEvT_T0_DpT1_)
        /*0c68*/ 	.word	0x0000001e


	//----- nvinfo : EIATTR_FRAME_SIZE
	.align		4
.L_559:
        /*0c6c*/ 	.byte	0x04, 0x11
        /*0c6e*/ 	.short	(.L_561 - .L_560)
	.align		4
.L_560:
        /*0c70*/ 	.word	index@(_ZN2at6native61_GLOBAL__N__44eb8e94_28_ForeachBinaryOpScalarList_cu_dda10a6925multi_tensor_apply_kernelINS1_28TensorListScalarListMetadataIdLi1EEENS1_25BinaryOpScalarListFunctorIdLi1ELi1ELi0EEEJNS0_7minimumIdEEEEEvT_T0_DpT1_)
        /*0c74*/ 	.word	0x00000000


	//----- nvinfo : EIATTR_REGCOUNT
	.align		4
.L_561:
        /*0c78*/ 	.byte	0x04, 0x2f
        /*0c7a*/ 	.short	(.L_563 - .L_562)
	.align		4
.L_562:
        /*0c7c*/ 	.word	index@(_ZN2at6native61_GLOBAL__N__44eb8e94_28_ForeachBinaryOpScalarList_cu_dda10a6925multi_tensor_apply_kernelINS1_28TensorListScalarListMetadataIfLi1EEENS1_25BinaryOpScalarListFunctorIfLi1ELi1ELi0EEEJNS0_7minimumIfEEEEEvT_T0_DpT1_)
        /*0c80*/ 	.word	0x0000001e


	//----- nvinfo : EIATTR_FRAME_SIZE
	.align		4
.L_563:
        /*0c84*/ 	.byte	0x04, 0x11
        /*0c86*/ 	.short	(.L_565 - .L_564)
	.align		4
.L_564:
        /*0c88*/ 	.word	index@(_ZN2at6native61_GLOBAL__N__44eb8e94_28_ForeachBinaryOpScalarList_cu_dda10a6925multi_tensor_apply_kernelINS1_28TensorListScalarListMetadataIfLi1EEENS1_25BinaryOpScalarListFunctorIfLi1ELi1ELi0EEEJNS0_7minimumIfEEEEEvT_T0_DpT1_)
        /*0c8c*/ 	.word	0x00000000


	//----- nvinfo : EIATTR_REGCOUNT
	.align		4
.L_565:
        /*0c90*/ 	.byte	0x04, 0x2f
        /*0c92*/ 	.short	(.L_567 - .L_566)
	.align		4
.L_566:
        /*0c94*/ 	.word	index@(_ZN2at6native61_GLOBAL__N__44eb8e94_28_ForeachBinaryOpScalarList_cu_dda10a6925multi_tensor_apply_kernelINS1_28TensorListScalarListMetadataIfLi1EEENS1_25BinaryOpScalarListFunctorIN3c104HalfELi1ELi1ELi0EEEJNS0_7minimumIfEEEEEvT_T0_DpT1_)
        /*0c98*/ 	.word	0x0000001c


	//----- nvinfo : EIATTR_FRAME_SIZE
	.align		4
.L_567:
        /*0c9c*/ 	.byte	0x04, 0x11
        /*0c9e*/ 	.short	(.L_569 - .L_568)
	.align		4
.L_568:
        /*0ca0*/ 	.word	index@(_ZN2at6native61_GLOBAL__N__44eb8e94_28_ForeachBinaryOpScalarList_cu_dda10a6925multi_tensor_apply_kernelINS1_28TensorListScalarListMetadataIfLi1EEENS1_25BinaryOpScalarListFunctorIN3c104HalfELi1ELi1ELi0EEEJNS0_7minimumIfEEEEEvT_T0_DpT1_)
        /*0ca4*/ 	.word	0x00000000


	//----- nvinfo : EIATTR_REGCOUNT
	.align		4
.L_569:
        /*0ca8*/ 	.byte	0x04, 0x2f
        /*0caa*/ 	.short	(.L_571 - .L_570)
	.align		4
.L_570:
        /*0cac*/ 	.word	index@(_ZN2at6native61_GLOBAL__N__44eb8e94_28_ForeachBinaryOpScalarList_cu_dda10a6925multi_tensor_apply_kernelINS1_28TensorListScalarListMetadataIfLi1EEENS1_25BinaryOpScalarListFunctorIN3c108BFloat16ELi1ELi1ELi0EEEJNS0_7minimumIfEEEEEvT_T0_DpT1_)
        /*0cb0*/ 	.word	0x0000001c


	//----- nvinfo : EIATTR_FRAME_SIZE
	.align		4
.L_571:
        /*0cb4*/ 	.byte	0x04, 0x11
        /*0cb6*/ 	.short	(.L_573 - .L_572)
	.align		4
.L_572:
        /*0cb8*/ 	.word	index@(_ZN2at6native61_GLOBAL__N__44eb8e94_28_ForeachBinaryOpScalarList_cu_dda10a6925multi_tensor_apply_kernelINS1_28TensorListScalarListMetadataIfLi1EEENS1_25BinaryOpScalarListFunctorIN3c108BFloat16ELi1ELi1ELi0EEEJNS0_7minimumIfEEEEEvT_T0_DpT1_)
        /*0cbc*/ 	.word	0x00000000


	//----- nvinfo : EIATTR_REGCOUNT
	.align		4
.L_573:
        /*0cc0*/ 	.byte	0x04, 0x2f
        /*0cc2*/ 	.short	(.L_575 - .L_574)
	.align		4
.L_574:
        /*0cc4*/ 	.word	index@(_ZN2at6native61_GLOBAL__N__44eb8e94_28_ForeachBinaryOpScalarList_cu_dda10a6925multi_tensor_apply_kernelINS1_28TensorListScalarListMetadataIhLi2EEENS1_25BinaryOpScalarListFunctorIhLi2ELi1ELi1EEEJNS0_7minimumIhEEEEEvT_T0_DpT1_)
        /*0cc8*/ 	.word	0x00000020


	//----- nvinfo : EIATTR_FRAME_SIZE
	.align		4
.L_575:
        /*0ccc*/ 	.byte	0x04, 0x11
        /*0cce*/ 	.short	(.L_577 - .L_576)
	.align		4
.L_576:
        /*0cd0*/ 	.word	index@(_ZN2at6native61_GLOBAL__N__44eb8e94_28_ForeachBinaryOpScalarList_cu_dda10a6925multi_tensor_apply_kernelINS1_28TensorListScalarListMetadataIhLi2EEENS1_25BinaryOpScalarListFunctorIhLi2ELi1ELi1EEEJNS0_7minimumIhEEEEEvT_T0_DpT1_)
        /*0cd4*/ 	.word	0x00000000


	//----- nvinfo : EIATTR_REGCOUNT
	.align		4
.L_577:
        /*0cd8*/ 	.byte	0x04, 0x2f
        /*0cda*/ 	.short	(.L_579 - .L_578)
	.align		4
.L_578:
        /*0cdc*/ 	.word	index@(_ZN2at6native61_GLOBAL__N__44eb8e94_28_ForeachBinaryOpScalarList_cu_dda10a6925multi_tensor_apply_kernelINS1_28TensorListScalarListMetadataIaLi2EEENS1_25BinaryOpScalarListFunctorIaLi2ELi1ELi1EEEJNS0_7minimumIaEEEEEvT_T0_DpT1_)
        /*0ce0*/ 	.word	0x00000020


	//----- nvinfo : EIATTR_FRAME_SIZE
	.align		4
.L_579:
        /*0ce4*/ 	.byte	0x04, 0x11
        /*0ce6*/ 	.short	(.L_581 - .L_580)
	.align		4
.L_580:
        /*0ce8*/ 	.word	index@(_ZN2at6native61_GLOBAL__N__44eb8e94_28_ForeachBinaryOpScalarList_cu_dda10a6925multi_tensor_apply_kernelINS1_28TensorListScalarListMetadataIaLi2EEENS1_25BinaryOpScalarListFunctorIaLi2ELi1ELi1EEEJNS0_7minimumIaEEEEEvT_T0_DpT1_)
        /*0cec*/ 	.word	0x00000000


	//----- nvinfo : EIATTR_REGCOUNT
	.align		4
.L_581:
        /*0cf0*/ 	.byte	0x04, 0x2f
        /*0cf2*/ 	.short	(.L_583 - .L_582)
	.align		4
.L_582:
        /*0cf4*/ 	.word	index@(_ZN2at6native61_GLOBAL__N__44eb8e94_28_ForeachBinaryOpScalarList_cu_dda10a6925multi_tensor_apply_kernelINS1_28TensorListScalarListMetadataIiLi2EEENS1_25BinaryOpScalarListFunctorIiLi2ELi1ELi1EEEJNS0_7minimumIiEEEEEvT_T0_DpT1_)
        /*0cf8*/ 	.word	0x00000020


	//----- nvinfo : EIATTR_FRAME_SIZE
	.align		4
.L_583:
        /*0cfc*/ 	.byte	0x04, 0x11
        /*0cfe*/ 	.short	(.L_585 - .L_584)
	.align		4
.L_584:
        /*0d00*/ 	.word	index@(_ZN2at6native61_GLOBAL__N__44eb8e94_28_ForeachBinaryOpScalarList_cu_dda10a6925multi_tensor_apply_kernelINS1_28TensorListScalarListMetadataIiLi2EEENS1_25BinaryOpScalarListFunctorIiLi2ELi1ELi1EEEJNS0_7minimumIiEEEEEvT_T0_DpT1_)
        /*0d04*/ 	.word	0x00000000


	//----- nvinfo : EIATTR_REGCOUNT
	.align		4
.L_585:
        /*0d08*/ 	.byte	0x04, 0x2f
        /*0d0a*/ 	.short	(.L_587 - .L_586)
	.align		4
.L_586:
        /*0d0c*/ 	.word	index@(_ZN2at6native61_GLOBAL__N__44eb8e94_28_ForeachBinaryOpScalarList_cu_dda10a6925multi_tensor_apply_kernelINS1_28TensorListScalarListMetadataIlLi2EEENS1_25BinaryOpScalarListFunctorIlLi2ELi1ELi1EEEJNS0_7minimumIlEEEEEvT_T0_DpT1_)
        /*0d10*/ 	.word	0x0000001f


	//----- nvinfo : EIATTR_FRAME_SIZE
	.align		4
.L_587:
        /*0d14*/ 	.byte	0x04, 0x11
        /*0d16*/ 	.short	(.L_589 - .L_588)
	.align		4
.L_588:
        /*0d18*/ 	.word	index@(_ZN2at6native61_GLOBAL__N__44eb8e94_28_ForeachBinaryOpScalarList_cu_dda10a6925multi_tensor_apply_kernelINS1_28TensorListScalarListMetadataIlLi2EEENS1_25BinaryOpScalarListFunctorIlLi2ELi1ELi1EEEJNS0_7minimumIlEEEEEvT_T0_DpT1_)
        /*0d1c*/ 	.word	0x00000000


	//----- nvinfo : EIATTR_REGCOUNT
	.align		4
.L_589:
        /*0d20*/ 	.byte	0x04, 0x2f
        /*0d22*/ 	.short	(.L_591 - .L_590)
	.align		4
.L_590:
        /*0d24*/ 	.word	index@(_ZN2at6native61_GLOBAL__N__44eb8e94_28_ForeachBinaryOpScalarList_cu_dda10a6925multi_tensor_apply_kernelINS1_28TensorListScalarListMetadataIsLi2EEENS1_25BinaryOpScalarListFunctorIsLi2ELi1ELi1EEEJNS0_7minimumIsEEEEEvT_T0_DpT1_)
        /*0d28*/ 	.word	0x00000020


	//----- nvinfo : EIATTR_FRAME_SIZE
	.align		4
.L_591:
        /*0d2c*/ 	.byte	0x04, 0x11
        /*0d2e*/ 	.short	(.L_593 - .L_592)
	.align		4
.L_592:
        /*0d30*/ 	.word	index@(_ZN2at6native61_GLOBAL__N__44eb8e94_28_ForeachBinaryOpScalarList_cu_dda10a6925multi_tensor_apply_kernelINS1_28TensorListScalarListMetadataIsLi2EEENS1_25BinaryOpScalarListFunctorIsLi2ELi1ELi1EEEJNS0_7minimumIsEEEEEvT_T0_DpT1_)
        /*0d34*/ 	.word	0x00000000


	//----- nvinfo : EIATTR_REGCOUNT
	.align		4
.L_593:
        /*0d38*/ 	.byte	0x04, 0x2f
        /*0d3a*/ 	.short	(.L_595 - .L_594)
	.align		4
.L_594:
        /*0d3c*/ 	.word	index@(_ZN2at6native61_GLOBAL__N__44eb8e94_28_ForeachBinaryOpScalarList_cu_dda10a6925multi_tensor_apply_kernelINS1_28TensorListScalarListMetadataIdLi2EEENS1_25BinaryOpScalarListFunctorIdLi2ELi1ELi1EEEJNS0_7minimumIdEEEEEvT_T0_DpT1_)
        /*0d40*/ 	.word	0x0000001f


	//----- nvinfo : EIATTR_FRAME_SIZE
	.align		4
.L_595:
        /*0d44*/ 	.byte	0x04, 0x11
        /*0d46*/ 	.short	(.L_597 - .L_596)
	.align		4
.L_596:
        /*0d48*/ 	.word	index@(_ZN2at6native61_GLOBAL__N__44eb8e94_28_ForeachBinaryOpScalarList_cu_dda10a6925multi_tensor_apply_kernelINS1_28TensorListScalarListMetadataIdLi2EEENS1_25BinaryOpScalarListFunctorIdLi2ELi1ELi1EEEJNS0_7minimumIdEEEEEvT_T0_DpT1_)
        /*0d4c*/ 	.word	0x00000000


	//----- nvinfo : EIATTR_REGCOUNT
	.align		4
.L_597:
        /*0d50*/ 	.byte	0x04, 0x2f
        /*0d52*/ 	.short	(.L_599 - .L_598)
	.align		4
.L_598:
        /*0d54*/ 	.word	index@(_ZN2at6native61_GLOBAL__N__44eb8e94_28_ForeachBinaryOpScalarList_cu_dda10a6925multi_tensor_apply_kernelINS1_28TensorListScalarListMetadataIfLi2EEENS1_25BinaryOpScalarListFunctorIfLi2ELi1ELi1EEEJNS0_7minimumIfEEEEEvT_T0_DpT1_)
        /*0d58*/ 	.word	0x0000001e


	//----- nvinfo : EIATTR_FRAME_SIZE
	.align		4
.L_599:
        /*0d5c*/ 	.byte	0x04, 0x11
        /*0d5e*/ 	.short	(.L_601 - .L_600)
	.align		4
.L_600:
        /*0d60*/ 	.word	index@(_ZN2at6native61_GLOBAL__N__44eb8e94_28_ForeachBinaryOpScalarList_cu_dda10a6925multi_tensor_apply_kernelINS1_28TensorListScalarListMetadataIfLi2EEENS1_25BinaryOpScalarListFunctorIfLi2ELi1ELi1EEEJNS0_7minimumIfEEEEEvT_T0_DpT1_)
        /*0d64*/ 	.word	0x00000000


	//----- nvinfo : EIATTR_REGCOUNT
	.align		4
.L_601:
        /*0d68*/ 	.byte	0x04, 0x2f
        /*0d6a*/ 	.short	(.L_603 - .L_602)
	.align		4
.L_602:
        /*0d6c*/ 	.word	index@(_ZN2at6native61_GLOBAL__N__44eb8e94_28_ForeachBinaryOpScalarList_cu_dda10a6925multi_tensor_apply_kernelINS1_28TensorListScalarListMetadataIfLi2EEENS1_25BinaryOpScalarListFunctorIN3c104HalfELi2ELi1ELi1EEEJNS0_7minimumIfEEEEEvT_T0_DpT1_)
        /*0d70*/ 	.word	0x00000020


	//----- nvinfo : EIATTR_FRAME_SIZE
	.align		4
.L_603:
        /*0d74*/ 	.byte	0x04, 0x11
        /*0d76*/ 	.short	(.L_605 - .L_604)
	.align		4
.L_604:
        /*0d78*/ 	.word	index@(_ZN2at6native61_GLOBAL__N__44eb8e94_28_ForeachBinaryOpScalarList_cu_dda10a6925multi_tensor_apply_kernelINS1_28TensorListScalarListMetadataIfLi2EEENS1_25BinaryOpScalarListFunctorIN3c104HalfELi2ELi1ELi1EEEJNS0_7minimumIfEEEEEvT_T0_DpT1_)
        /*0d7c*/ 	.word	0x00000000


	//----- nvinfo : EIATTR_REGCOUNT
	.align		4
.L_605:
        /*0d80*/ 	.byte	0x04, 0x2f
        /*0d82*/ 	.short	(.L_607 - .L_606)
	.align		4
.L_606:
        /*0d84*/ 	.word	index@(_ZN2at6native61_GLOBAL__N__44eb8e94_28_ForeachBinaryOpScalarList_cu_dda10a6925multi_tensor_apply_kernelINS1_28TensorListScalarListMetadataIfLi2EEENS1_25BinaryOpScalarListFunctorIN3c108BFloat16ELi2ELi1ELi1EEEJNS0_7minimumIfEEEEEvT_T0_DpT1_)
        /*0d88*/ 	.word	0x00000020


	//----- nvinfo : EIATTR_FRAME_SIZE
	.align		4
.L_607:
        /*0d8c*/ 	.byte	0x04, 0x11
        /*0d8e*/ 	.short	(.L_609 - .L_608)
	.align		4
.L_608:
        /*0d90*/ 	.word	index@(_ZN2at6native61_GLOBAL__N__44eb8e94_28_ForeachBinaryOpScalarList_cu_dda10a6925multi_tensor_apply_kernelINS1_28TensorListScalarListMetadataIfLi2EEENS1_25BinaryOpScalarListFunctorIN3c108BFloat16ELi2ELi1ELi1EEEJNS0_7minimumIfEEEEEvT_T0_DpT1_)
        /*0d94*/ 	.word	0x00000000


	//----- nvinfo : EIATTR_REGCOUNT
	.align		4
.L_609:
        /*0d98*/ 	.byte	0x04, 0x2f
        /*0d9a*/ 	.short	(.L_611 - .L_610)
	.align		4
.L_610:
        /*0d9c*/ 	.word	index@(_ZN2at6native61_GLOBAL__N__44eb8e94_28_ForeachBinaryOpScalarList_cu_dda10a6925multi_tensor_apply_kernelINS1_28TensorListScalarListMetadataIhLi1EEENS1_25BinaryOpScalarListFunctorIhLi1ELi1ELi0EEEJNS0_7maximumIhEEEEEvT_T0_DpT1_)
        /*0da0*/ 	.word	0x0000001e


	//----- nvinfo : EIATTR_FRAME_SIZE
	.align		4
.L_611:
        /*0da4*/ 	.byte	0x04, 0x11
        /*0da6*/ 	.short	(.L_613 - .L_612)
	.align		4
.L_612:
        /*0da8*/ 	.word	index@(_ZN2at6native61_GLOBAL__N__44eb8e94_28_ForeachBinaryOpScalarList_cu_dda10a6925multi_tensor_apply_kernelINS1_28TensorListScalarListMetadataIhLi1EEENS1_25BinaryOpScalarListFunctorIhLi1ELi1ELi0EEEJNS0_7maximumIhEEEEEvT_T0_DpT1_)
        /*0dac*/ 	.word	0x00000000


	//----- nvinfo : EIATTR_REGCOUNT
	.align		4
.L_613:
        /*0db0*/ 	.byte	0x04, 0x2f
        /*0db2*/ 	.short	(.L_615 - .L_614)
	.align		4
.L_614:
        /*0db4*/ 	.word	index@(_ZN2at6native61_GLOBAL__N__44eb8e94_28_ForeachBinaryOpScalarList_cu_dda10a6925multi_tensor_apply_kernelINS1_28TensorListScalarListMetadataIaLi1EEENS1_25BinaryOpScalarListFunctorIaLi1ELi1ELi0EEEJNS0_7maximumIaEEEEEvT_T0_DpT1_)
        /*0db8*/ 	.word	0x0000001e


	//----- nvinfo : EIATTR_FRAME_SIZE
	.align		4
.L_615:
        /*0dbc*/ 	.byte	0x04, 0x11
        /*0dbe*/ 	.short	(.L_617 - .L_616)
	.align		4
.L_616:
        /*0dc0*/ 	.word	index@(_ZN2at6native61_GLOBAL__N__44eb8e94_28_ForeachBinaryOpScalarList_cu_dda10a6925multi_tensor_apply_kernelINS1_28TensorListScalarListMetadataIaLi1EEENS1_25BinaryOpScalarListFunctorIaLi1ELi1ELi0EEEJNS0_7maximumIaEEEEEvT_T0_DpT1_)
        /*0dc4*/ 	.word	0x00000000


	//----- nvinfo : EIATTR_REGCOUNT
	.align		4
.L_617:
        /*0dc8*/ 	.byte	0x04, 0x2f
        /*0dca*/ 	.short	(.L_619 - .L_618)
	.align		4
.L_618:
        /*0dcc*/ 	.word	index@(_ZN2at6native61_GLOBAL__N__44eb8e94_28_ForeachBinaryOpScalarList_cu_dda10a6925multi_tensor_apply_kernelINS1_28TensorListScalarListMetadataIiLi1EEENS1_25BinaryOpScalarListFunctorIiLi1ELi1ELi0EEEJNS0_7maximumIiEEEEEvT_T0_DpT1_)
        /*0dd0*/ 	.word	0x0000001c


	//----- nvinfo : EIATTR_FRAME_SIZE
	.align		4
.L_619:
        /*0dd4*/ 	.byte	0x04, 0x11
        /*0dd6*/ 	.short	(.L_621 - .L_620)
	.align		4
.L_620:
        /*0dd8*/ 	.word	index@(_ZN2at6native61_GLOBAL__N__44eb8e94_28_ForeachBinaryOpScalarList_cu_dda10a6925multi_tensor_apply_kernelINS1_28TensorListScalarListMetadataIiLi1EEENS1_25BinaryOpScalarListFunctorIiLi1ELi1ELi0EEEJNS0_7maximumIiEEEEEvT_T0_DpT1_)
        /*0ddc*/ 	.word	0x00000000


	//----- nvinfo : EIATTR_REGCOUNT
	.align		4
.L_621:
        /*0de0*/ 	.byte	0x04, 0x2f
        /*0de2*/ 	.short	(.L_623 - .L_622)
	.align		4
.L_622:
        /*0de4*/ 	.word	index@(_ZN2at6native61_GLOBAL__N__44eb8e94_28_ForeachBinaryOpScalarList_cu_dda10a6925multi_tensor_apply_kernelINS1_28TensorListScalarListMetadataIlLi1EEENS1_25BinaryOpScalarListFunctorIlLi1ELi1ELi0EEEJNS0_7maximumIlEEEEEvT_T0_DpT1_)
        /*0de8*/ 	.word	0x0000001e


	//----- nvinfo : EIATTR_FRAME_SIZE
	.align		4
.L_623:
        /*0dec*/ 	.byte	0x04, 0x11
        /*0dee*/ 	.short	(.L_625 - .L_624)
	.align		4
.L_624:
        /*0df0*/ 	.word	index@(_ZN2at6native61_GLOBAL__N__44eb8e94_28_ForeachBinaryOpScalarList_cu_dda10a6925multi_tensor_apply_kernelINS1_28TensorListScalarListMetadataIlLi1EEENS1_25BinaryOpScalarListFunctorIlLi1ELi1ELi0EEEJNS0_7maximumIlEEEEEvT_T0_DpT1_)
        /*0df4*/ 	.word	0x00000000


	//----- nvinfo : EIATTR_REGCOUNT
	.align		4
.L_625:
        /*0df8*/ 	.byte	0x04, 0x2f
        /*0dfa*/ 	.short	(.L_627 - .L_626)
	.align		4
.L_626:
        /*0dfc*/ 	.word	index@(_ZN2at6native61_GLOBAL__N__44eb8e94_28_ForeachBinaryOpScalarList_cu_dda10a6925multi_tensor_apply_kernelINS1_28TensorListScalarListMetadataIsLi1EEENS1_25BinaryOpScalarListFunctorIsLi1ELi1ELi0EEEJNS0_7maximumIsEEEEEvT_T0_DpT1_)
        /*0e00*/ 	.word	0x0000001e


	//----- nvinfo : EIATTR_FRAME_SIZE
	.align		4
.L_627:
        /*0e04*/ 	.byte	0x04, 0x11
        /*0e06*/ 	.short	(.L_629 - .L_628)
	.align		4
.L_628:
        /*0e08*/ 	.word	index@(_ZN2at6native61_GLOBAL__N__44eb8e94_28_ForeachBinaryOpScalarList_cu_dda10a6925multi_tensor_apply_kernelINS1_28TensorListScalarListMetadataIsLi1EEENS1_25BinaryOpScalarListFunctorIsLi1ELi1ELi0EEEJNS0_7maximumIsEEEEEvT_T0_DpT1_)
        /*0e0c*/ 	.word	0x00000000


	//----- nvinfo : EIATTR_REGCOUNT
	.align		4
.L_629:
        /*0e10*/ 	.byte	0x04, 0x2f
        /*0e12*/ 	.short	(.L_631 - .L_630)
	.align		4
.L_630:
        /*0e14*/ 	.word	index@(_ZN2at6native61_GLOBAL__N__44eb8e94_28_ForeachBinaryOpScalarList_cu_dda10a6925multi_tensor_apply_kernelINS1_28TensorListScalarListMetadataIdLi1EEENS1_25BinaryOpScalarListFunctorIdLi1ELi1ELi0EEEJNS0_7maximumIdEEEEEvT_T0_DpT1_)
        /*0e18*/ 	.word	0x0000001e


	//----- nvinfo : EIATTR_FRAME_SIZE
	.align		4
.L_631:
        /*0e1c*/ 	.byte	0x04, 0x11
        /*0e1e*/ 	.short	(.L_633 - .L_632)
	.align		4
.L_632:
        /*0e20*/ 	.word	index@(_ZN2at6native61_GLOBAL__N__44eb8e94_28_ForeachBinaryOpScalarList_cu_dda10a6925multi_tensor_apply_kernelINS1_28TensorListScalarListMetadataIdLi1EEENS1_25BinaryOpScalarListFunctorIdLi1ELi1ELi0EEEJNS0_7maximumIdEEEEEvT_T0_DpT1_)
        /*0e24*/ 	.word	0x00000000


	//----- nvinfo : EIATTR_REGCOUNT
	.align		4
.L_633:
        /*0e28*/ 	.byte	0x04, 0x2f
        /*0e2a*/ 	.short	(.L_635 - .L_634)
	.align		4
.L_634:
        /*0e2c*/ 	.word	index@(_ZN2at6native61_GLOBAL__N__44eb8e94_28_ForeachBinaryOpScalarList_cu_dda10a6925multi_tensor_apply_kernelINS1_28TensorListScalarListMetadataIfLi1EEENS1_25BinaryOpScalarListFunctorIfLi1ELi1ELi0EEEJNS0_7maximumIfEEEEEvT_T0_DpT1_)
        /*0e30*/ 	.word	0x0000001e


	//----- nvinfo : EIATTR_FRAME_SIZE
	.align		4
.L_635:
        /*0e34*/ 	.byte	0x04, 0x11
        /*0e36*/ 	.short	(.L_637 - .L_636)
	.align		4
.L_636:
        /*0e38*/ 	.word	index@(_ZN2at6native61_GLOBAL__N__44eb8e94_28_ForeachBinaryOpScalarList_cu_dda10a6925multi_tensor_apply_kernelINS1_28TensorListScalarListMetadataIfLi1EEENS1_25BinaryOpScalarListFunctorIfLi1ELi1ELi0EEEJNS0_7maximumIfEEEEEvT_T0_DpT1_)
        /*0e3c*/ 	.word	0x00000000


	//----- nvinfo : EIATTR_REGCOUNT
	.align		4
.L_637:
        /*0e40*/ 	.byte	0x04, 0x2f
        /*0e42*/ 	.short	(.L_639 - .L_638)
	.align		4
.L_638:
        /*0e44*/ 	.word	index@(_ZN2at6native61_GLOBAL__N__44eb8e94_28_ForeachBinaryOpScalarList_cu_dda10a6925multi_tensor_apply_kernelINS1_28TensorListScalarListMetadataIfLi1EEENS1_25BinaryOpScalarListFunctorIN3c104HalfELi1ELi1ELi0EEEJNS0_7maximumIfEEEEEvT_T0_DpT1_)
        /*0e48*/ 	.word	0x0000001c


	//----- nvinfo : EIATTR_FRAME_SIZE
	.align		4
.L_639:
        /*0e4c*/ 	.byte	0x04, 0x11
        /*0e4e*/ 	.short	(.L_641 - .L_640)
	.align		4
.L_640:
        /*0e50*/ 	.word	index@(_ZN2at6native61_GLOBAL__N__44eb8e94_28_ForeachBinaryOpScalarList_cu_dda10a6925multi_tensor_apply_kernelINS1_28TensorListScalarListMetadataIfLi1EEENS1_25BinaryOpScalarListFunctorIN3c104HalfELi1ELi1ELi0EEEJNS0_7maximumIfEEEEEvT_T0_DpT1_)
        /*0e54*/ 	.word	0x00000000


	//----- nvinfo : EIATTR_REGCOUNT
	.align		4
.L_641:
        /*0e58*/ 	.byte	0x04, 0x2f
        /*0e5a*/ 	.short	(.L_643 - .L_642)
	.align		4
.L_642:
        /*0e5c*/ 	.word	index@(_ZN2at6native61_GLOBAL__N__44eb8e94_28_ForeachBinaryOpScalarList_cu_dda10a6925multi_tensor_apply_kernelINS1_28TensorListScalarListMetadataIfLi1EEENS1_25BinaryOpScalarListFunctorIN3c108BFloat16ELi1ELi1ELi0EEEJNS0_7maximumIfEEEEEvT_T0_DpT1_)
        /*0e60*/ 	.word	0x0000001c


	//----- nvinfo : EIATTR_FRAME_SIZE
	.align		4
.L_643:
        /*0e64*/ 	.byte	0x04, 0x11
        /*0e66*/ 	.short	(.L_645 - .L_644)
	.align		4
.L_644:
        /*0e68*/ 	.word	index@(_ZN2at6native61_GLOBAL__N__44eb8e94_28_ForeachBinaryOpScalarList_cu_dda10a6925multi_tensor_apply_kernelINS1_28TensorListScalarListMetadataIfLi1EEENS1_25BinaryOpScalarListFunctorIN3c108BFloat16ELi1ELi1ELi0EEEJNS0_7maximumIfEEEEEvT_T0_DpT1_)
        /*0e6c*/ 	.word	0x00000000


	//----- nvinfo : EIATTR_REGCOUNT
	.align		4
.L_645:
        /*0e70*/ 	.byte	0x04, 0x2f
        /*0e72*/ 	.short	(.L_647 - .L_646)
	.align		4
.L_646:
        /*0e74*/ 	.word	index@(_ZN2at6native61_GLOBAL__N__44eb8e94_28_ForeachBinaryOpScalarList_cu_dda10a6925multi_tensor_apply_kernelINS1_28TensorListScalarListMetadataIhLi2EEENS1_25BinaryOpScalarListFunctorIhLi2ELi1ELi1EEEJNS0_7maximumIhEEEEEvT_T0_DpT1_)
        /*0e78*/ 	.word	0x00000020


	//----- nvinfo : EIATTR_FRAME_SIZE
	.align		4
.L_647:
        /*0e7c*/ 	.byte	0x04, 0x11
        /*0e7e*/ 	.short	(.L_649 - .L_648)
	.align		4
.L_648:
        /*0e80*/ 	.word	index@(_ZN2at6native61_GLOBAL__N__44eb8e94_28_ForeachBinaryOpScalarList_cu_dda10a6925multi_tensor_apply_kernelINS1_28TensorListScalarListMetadataIhLi2EEENS1_25BinaryOpScalarListFunctorIhLi2ELi1ELi1EEEJNS0_7maximumIhEEEEEvT_T0_DpT1_)
        /*0e84*/ 	.word	0x00000000


	//----- nvinfo : EIATTR_REGCOUNT
	.align		4
.L_649:
        /*0e88*/ 	.byte	0x04, 0x2f
        /*0e8a*/ 	.short	(.L_651 - .L_650)
	.align		4
.L_650:
        /*0e8c*/ 	.word	index@(_ZN2at6native61_GLOBAL__N__44eb8e94_28_ForeachBinaryOpScalarList_cu_dda10a6925multi_tensor_apply_kernelINS1_28TensorListScalarListMetadataIaLi2EEENS1_25BinaryOpScalarListFunctorIaLi2ELi1ELi1EEEJNS0_7maximumIaEEEEEvT_T0_DpT1_)
        /*0e90*/ 	.word	0x00000020


	//----- nvinfo : EIATTR_FRAME_SIZE
	.align		4
.L_651:
        /*0e94*/ 	.byte	0x04, 0x11
        /*0e96*/ 	.short	(.L_653 - .L_652)
	.align		4
.L_652:
        /*0e98*/ 	.word	index@(_ZN2at6native61_GLOBAL__N__44eb8e94_28_ForeachBinaryOpScalarList_cu_dda10a6925multi_tensor_apply_kernelINS1_28TensorListScalarListMetadataIaLi2EEENS1_25BinaryOpScalarListFunctorIaLi2ELi1ELi1EEEJNS0_7maximumIaEEEEEvT_T0_DpT1_)
        /*0e9c*/ 	.word	0x00000000


	//----- nvinfo : EIATTR_REGCOUNT
	.align		4
.L_653:
        /*0ea0*/ 	.byte	0x04, 0x2f
        /*0ea2*/ 	.short	(.L_655 - .L_654)
	.align		4
.L_654:
        /*0ea4*/ 	.word	index@(_ZN2at6native61_GLOBAL__N__44eb8e94_28_ForeachBinaryOpScalarList_cu_dda10a6925multi_tensor_apply_kernelINS1_28TensorListScalarListMetadataIiLi2EEENS1_25BinaryOpScalarListFunctorIiLi2ELi1ELi1EEEJNS0_7maximumIiEEEEEvT_T0_DpT1_)
        /*0ea8*/ 	.word	0x00000020


	//----- nvinfo : EIATTR_FRAME_SIZE
	.align		4
.L_655:
        /*0eac*/ 	.byte	0x04, 0x11
        /*0eae*/ 	.short	(.L_657 - .L_656)
	.align		4
.L_656:
        /*0eb0*/ 	.word	index@(_ZN2at6native61_GLOBAL__N__44eb8e94_28_ForeachBinaryOpScalarList_cu_dda10a6925multi_tensor_apply_kernelINS1_28TensorListScalarListMetadataIiLi2EEENS1_25BinaryOpScalarListFunctorIiLi2ELi1ELi1EEEJNS0_7maximumIiEEEEEvT_T0_DpT1_)
        /*0eb4*/ 	.word	0x00000000


	//----- nvinfo : EIATTR_REGCOUNT
	.align		4
.L_657:
        /*0eb8*/ 	.byte	0x04, 0x2f
        /*0eba*/ 	.short	(.L_659 - .L_658)
	.align		4
.L_658:
        /*0ebc*/ 	.word	index@(_ZN2at6native61_GLOBAL__N__44eb8e94_28_ForeachBinaryOpScalarList_cu_dda10a6925multi_tensor_apply_kernelINS1_28TensorListScalarListMetadataIlLi2EEENS1_25BinaryOpScalarListFunctorIlLi2ELi1ELi1EEEJNS0_7maximumIlEEEEEvT_T0_DpT1_)
        /*0ec0*/ 	.word	0x0000001f


	//----- nvinfo : EIATTR_FRAME_SIZE
	.align		4
.L_659:
        /*0ec4*/ 	.byte	0x04, 0x11
        /*0ec6*/ 	.short	(.L_661 - .L_660)
	.align		4
.L_660:
        /*0ec8*/ 	.word	index@(_ZN2at6native61_GLOBAL__N__44eb8e94_28_ForeachBinaryOpScalarList_cu_dda10a6925multi_tensor_apply_kernelINS1_28TensorListScalarListMetadataIlLi2EEENS1_25BinaryOpScalarListFunctorIlLi2ELi1ELi1EEEJNS0_7maximumIlEEEEEvT_T0_DpT1_)
        /*0ecc*/ 	.word	0x00000000


	//----- nvinfo : EIATTR_REGCOUNT
	.align		4
.L_661:
        /*0ed0*/ 	.byte	0x04, 0x2f
        /*0ed2*/ 	.short	(.L_663 - .L_662)
	.align		4
.L_662:
        /*0ed4*/ 	.word	index@(_ZN2at6native61_GLOBAL__N__44eb8e94_28_ForeachBinaryOpScalarList_cu_dda10a6925multi_tensor_apply_kernelINS1_28TensorListScalarListMetadataIsLi2EEENS1_25BinaryOpScalarListFunctorIsLi2ELi1ELi1EEEJNS0_7maximumIsEEEEEvT_T0_DpT1_)
        /*0ed8*/ 	.word	0x00000020


	//----- nvinfo : EIATTR_FRAME_SIZE
	.align		4
.L_663:
        /*0edc*/ 	.byte	0x04, 0x11
        /*0ede*/ 	.short	(.L_665 - .L_664)
	.align		4
.L_664:
        /*0ee0*/ 	.word	index@(_ZN2at6native61_GLOBAL__N__44eb8e94_28_ForeachBinaryOpScalarList_cu_dda10a6925multi_tensor_apply_kernelINS1_28TensorListScalarListMetadataIsLi2EEENS1_25BinaryOpScalarListFunctorIsLi2ELi1ELi1EEEJNS0_7maximumIsEEEEEvT_T0_DpT1_)
        /*0ee4*/ 	.word	0x00000000


	//----- nvinfo : EIATTR_REGCOUNT
	.align		4
.L_665:
        /*0ee8*/ 	.byte	0x04, 0x2f
        /*0eea*/ 	.short	(.L_667 - .L_666)
	.align		4
.L_666:
        /*0eec*/ 	.word	index@(_ZN2at6native61_GLOBAL__N__44eb8e94_28_ForeachBinaryOpScalarList_cu_dda10a6925multi_tensor_apply_kernelINS1_28TensorListScalarListMetadataIdLi2EEENS1_25BinaryOpScalarListFunctorIdLi2ELi1ELi1EEEJNS0_7maximumIdEEEEEvT_T0_DpT1_)
        /*0ef0*/ 	.word	0x0000001f


	//----- nvinfo : EIATTR_FRAME_SIZE
	.align		4
.L_667:
        /*0ef4*/ 	.byte	0x04, 0x11
        /*0ef6*/ 	.short	(.L_669 - .L_668)
	.align		4
.L_668:
        /*0ef8*/ 	.word	index@(_ZN2at6native61_GLOBAL__N__44eb8e94_28_ForeachBinaryOpScalarList_cu_dda10a6925multi_tensor_apply_kernelINS1_28TensorListScalarListMetadataIdLi2EEENS1_25BinaryOpScalarListFunctorIdLi2ELi1ELi1EEEJNS0_7maximumIdEEEEEvT_T0_DpT1_)
        /*0efc*/ 	.word	0x00000000


	//----- nvinfo : EIATTR_REGCOUNT
	.align		4
.L_669:
        /*0f00*/ 	.byte	0x04, 0x2f
        /*0f02*/ 	.short	(.L_671 - .L_670)
	.align		4
.L_670:
        /*0f04*/ 	.word	index@(_ZN2at6native61_GLOBAL__N__44eb8e94_28_ForeachBinaryOpScalarList_cu_dda10a6925multi_tensor_apply_kernelINS1_28TensorListScalarListMetadataIfLi2EEENS1_25BinaryOpScalarListFunctorIfLi2ELi1ELi1EEEJNS0_7maximumIfEEEEEvT_T0_DpT1_)
        /*0f08*/ 	.word	0x0000001e


	//----- nvinfo : EIATTR_FRAME_SIZE
	.align		4
.L_671:
        /*0f0c*/ 	.byte	0x04, 0x11
        /*0f0e*/ 	.short	(.L_673 - .L_672)
	.align		4
.L_672:
        /*0f10*/ 	.word	index@(_ZN2at6native61_GLOBAL__N__44eb8e94_28_ForeachBinaryOpScalarList_cu_dda10a6925multi_tensor_apply_kernelINS1_28TensorListScalarListMetadataIfLi2EEENS1_25BinaryOpScalarListFunctorIfLi2ELi1ELi1EEEJNS0_7maximumIfEEEEEvT_T0_DpT1_)
        /*0f14*/ 	.word	0x00000000


	//----- nvinfo : EIATTR_REGCOUNT
	.align		4
.L_673:
        /*0f18*/ 	.byte	0x04, 0x2f
        /*0f1a*/ 	.short	(.L_675 - .L_674)
	.align		4
.L_674:
        /*0f1c*/ 	.word	index@(_ZN2at6native61_GLOBAL__N__44eb8e94_28_ForeachBinaryOpScalarList_cu_dda10a6925multi_tensor_apply_kernelINS1_28TensorListScalarListMetadataIfLi2EEENS1_25BinaryOpScalarListFunctorIN3c104HalfELi2ELi1ELi1EEEJNS0_7maximumIfEEEEEvT_T0_DpT1_)
        /*0f20*/ 	.word	0x00000020


	//----- nvinfo : EIATTR_FRAME_SIZE
	.align		4
.L_675:
        /*0f24*/ 	.byte	0x04, 0x11
        /*0f26*/ 	.short	(.L_677 - .L_676)
	.align		4
.L_676:
        /*0f28*/ 	.word	index@(_ZN2at6native61_GLOBAL__N__44eb8e94_28_ForeachBinaryOpScalarList_cu_dda10a6925multi_tensor_apply_kernelINS1_28TensorListScalarListMetadataIfLi2EEENS1_25BinaryOpScalarListFunctorIN3c104HalfELi2ELi1ELi1EEEJNS0_7maximumIfEEEEEvT_T0_DpT1_)
        /*0f2c*/ 	.word	0x00000000


	//----- nvinfo : EIATTR_REGCOUNT
	.align		4
.L_677:
        /*0f30*/ 	.byte	0x04, 0x2f
        /*0f32*/ 	.short	(.L_679 - .L_678)
	.align		4
.L_678:
        /*0f34*/ 	.word	index@(_ZN2at6native61_GLOBAL__N__44eb8e94_28_ForeachBinaryOpScalarList_cu_dda10a6925multi_tensor_apply_kernelINS1_28TensorListScalarListMetadataIfLi2EEENS1_25BinaryOpScalarListFunctorIN3c108BFloat16ELi2ELi1ELi1EEEJNS0_7maximumIfEEEEEvT_T0_DpT1_)
        /*0f38*/ 	.word	0x00000020


	//----- nvinfo : EIATTR_FRAME_SIZE
	.align		4
.L_679:
        /*0f3c*/ 	.byte	0x04, 0x11
        /*0f3e*/ 	.short	(.L_681 - .L_680)
	.align		4
.L_680:
        /*0f40*/ 	.word	index@(_ZN2at6native61_GLOBAL__N__44eb8e94_28_ForeachBinaryOpScalarList_cu_dda10a6925multi_tensor_apply_kernelINS1_28TensorListScalarListMetadataIfLi2EEENS1_25BinaryOpScalarListFunctorIN3c108BFloat16ELi2ELi1ELi1EEEJNS0_7maximumIfEEEEEvT_T0_DpT1_)
        /*0f44*/ 	.word	0x00000000


	//----- nvinfo : EIATTR_MIN_STACK_SIZE
	.align		4
.L_681:
        /*0f48*/ 	.byte	0x04, 0x12
        /*0f4a*/ 	.short	(.L_683 - .L_682)
	.align		4
.L_682:
        /*0f4c*/ 	.word	index@(_ZN2at6native61_GLOBAL__N__44eb8e94_28_ForeachBinaryOpScalarList_cu_dda10a6925multi_tensor_apply_kernelINS1_28TensorListScalarListMetadataIfLi2EEENS1_25BinaryOpScalarListFunctorIN3c108BFloat16ELi2ELi1ELi1EEEJNS0_7maximumIfEEEEEvT_T0_DpT1_)
        /*0f50*/ 	.word	0x00000000


	//----- nvinfo : EIATTR_MIN_STACK_SIZE
	.align		4
.L_683:
        /*0f54*/ 	.byte	0x04, 0x12
        /*0f56*/ 	.short	(.L_685 - .L_684)
	.align		4
.L_684:
        /*0f58*/ 	.word	index@(_ZN2at6native61_GLOBAL__N__44eb8e94_28_ForeachBinaryOpScalarList_cu_dda10a6925multi_tensor_apply_kernelINS1_28TensorListScalarListMetadataIfLi2EEENS1_25BinaryOpScalarListFunctorIN3c104HalfELi2ELi1ELi1EEEJNS0_7maximumIfEEEEEvT_T0_DpT1_)
        /*0f5c*/ 	.word	0x00000000


	//----- nvinfo : EIATTR_MIN_STACK_SIZE
	.align		4
.L_685:
        /*0f60*/ 	.byte	0x04, 0x12
        /*0f62*/ 	.short	(.L_687 - .L_686)
	.align		4
.L_686:
        /*0f64*/ 	.word	index@(_ZN2at6native61_GLOBAL__N__44eb8e94_28_ForeachBinaryOpScalarList_cu_dda10a6925multi_tensor_apply_kernelINS1_28TensorListScalarListMetadataIfLi2EEENS1_25BinaryOpScalarListFunctorIfLi2ELi1ELi1EEEJNS0_7maximumIfEEEEEvT_T0_DpT1_)
        /*0f68*/ 	.word	0x00000000


	//----- nvinfo : EIATTR_MIN_STACK_SIZE
	.align		4
.L_687:
        /*0f6c*/ 	.byte	0x04, 0x12
        /*0f6e*/ 	.short	(.L_689 - .L_688)
	.align		4
.L_688:
        /*0f70*/ 	.word	index@(_ZN2at6native61_GLOBAL__N__44eb8e94_28_ForeachBinaryOpScalarList_cu_dda10a6925multi_tensor_apply_kernelINS1_28TensorListScalarListMetadataIdLi2EEENS1_25BinaryOpScalarListFunctorIdLi2ELi1ELi1EEEJNS0_7maximumIdEEEEEvT_T0_DpT1_)
        /*0f74*/ 	.word	0x00000000


	//----- nvinfo : EIATTR_MIN_STACK_SIZE
	.align		4
.L_689:
        /*0f78*/ 	.byte	0x04, 0x12
        /*0f7a*/ 	.short	(.L_691 - .L_690)
	.align		4
.L_690:
        /*0f7c*/ 	.word	index@(_ZN2at6native61_GLOBAL__N__44eb8e94_28_ForeachBinaryOpScalarList_cu_dda10a6925multi_tensor_apply_kernelINS1_28TensorListScalarListMetadataIsLi2EEENS1_25BinaryOpScalarListFunctorIsLi2ELi1ELi1EEEJNS0_7maximumIsEEEEEvT_T0_DpT1_)
        /*0f80*/ 	.word	0x00000000


	//----- nvinfo : EIATTR_MIN_STACK_SIZE
	.align		4
.L_691:
        /*0f84*/ 	.byte	0x04, 0x12
        /*0f86*/ 	.short	(.L_693 - .L_692)
	.align		4
.L_692:
        /*0f88*/ 	.word	index@(_ZN2at6native61_GLOBAL__N__44eb8e94_28_ForeachBinaryOpScalarList_cu_dda10a6925multi_tensor_apply_kernelINS1_28TensorListScalarListMetadataIlLi2EEENS1_25BinaryOpScalarListFunctorIlLi2ELi1ELi1EEEJNS0_7maximumIlEEEEEvT_T0_DpT1_)
        /*0f8c*/ 	.word	0x00000000


	//----- nvinfo : EIATTR_MIN_STACK_SIZE
	.align		4
.L_693:
        /*0f90*/ 	.byte	0x04, 0x12
        /*0f92*/ 	.short	(.L_695 - .L_694)
	.align		4
.L_694:
        /*0f94*/ 	.word	index@(_ZN2at6native61_GLOBAL__N__44eb8e94_28_ForeachBinaryOpScalarList_cu_dda10a6925multi_tensor_apply_kernelINS1_28TensorListScalarListMetadataIiLi2EEENS1_25BinaryOpScalarListFunctorIiLi2ELi1ELi1EEEJNS0_7maximumIiEEEEEvT_T0_DpT1_)
        /*0f98*/ 	.word	0x00000000


	//----- nvinfo : EIATTR_MIN_STACK_SIZE
	.align		4
.L_695:
        /*0f9c*/ 	.byte	0x04, 0x12
        /*0f9e*/ 	.short	(.L_697 - .L_696)
	.align		4
.L_696:
        /*0fa0*/ 	.word	index@(_ZN2at6native61_GLOBAL__N__44eb8e94_28_ForeachBinaryOpScalarList_cu_dda10a6925multi_tensor_apply_kernelINS1_28TensorListScalarListMetadataIaLi2EEENS1_25BinaryOpScalarListFunctorIaLi2ELi1ELi1EEEJNS0_7maximumIaEEEEEvT_T0_DpT1_)
        /*0fa4*/ 	.word	0x00000000


	//----- nvinfo : EIATTR_MIN_STACK_SIZE
	.align		4
.L_697:
        /*0fa8*/ 	.byte	0x04, 0x12
        /*0faa*/ 	.short	(.L_699 - .L_698)
	.align		4
.L_698:
        /*0fac*/ 	.word	index@(_ZN2at6native61_GLOBAL__N__44eb8e94_28_ForeachBinaryOpScalarList_cu_dda10a6925multi_tensor_apply_kernelINS1_28TensorListScalarListMetadataIhLi2EEENS1_25BinaryOpScalarListFunctorIhLi2ELi1ELi1EEEJNS0_7maximumIhEEEEEvT_T0_DpT1_)
        /*0fb0*/ 	.word	0x00000000


	//----- nvinfo : EIATTR_MIN_STACK_SIZE
	.align		4
.L_699:
        /*0fb4*/ 	.byte	0x04, 0x12
        /*0fb6*/ 	.short	(.L_701 - .L_700)
	.align		4
.L_700:
        /*0fb8*/ 	.word	index@(_ZN2at6native61_GLOBAL__N__44eb8e94_28_ForeachBinaryOpScalarList_cu_dda10a6925multi_tensor_apply_kernelINS1_28TensorListScalarListMetadataIfLi1EEENS1_25BinaryOpScalarListFunctorIN3c108BFloat16ELi1ELi1ELi0EEEJNS0_7maximumIfEEEEEvT_T0_DpT1_)
        /*0fbc*/ 	.word	0x00000000


	//----- nvinfo : EIATTR_MIN_STACK_SIZE
	.align		4
.L_701:
        /*0fc0*/ 	.byte	0x04, 0x12
        /*0fc2*/ 	.short	(.L_703 - .L_702)
	.align		4
.L_702:
        /*0fc4*/ 	.word	index@(_ZN2at6native61_GLOBAL__N__44eb8e94_28_ForeachBinaryOpScalarList_cu_dda10a6925multi_tensor_apply_kernelINS1_28TensorListScalarListMetadataIfLi1EEENS1_25BinaryOpScalarListFunctorIN3c104HalfELi1ELi1ELi0EEEJNS0_7maximumIfEEEEEvT_T0_DpT1_)
        /*0fc8*/ 	.word	0x00000000


	//----- nvinfo : EIATTR_MIN_STACK_SIZE
	.align		4
.L_703:
        /*0fcc*/ 	.byte	0x04, 0x12
        /*0fce*/ 	.short	(.L_705 - .L_704)
	.align		4
.L_704:
        /*0fd0*/ 	.word	index@(_ZN2at6native61_GLOBAL__N__44eb8e94_28_ForeachBinaryOpScalarList_cu_dda10a6925multi_tensor_apply_kernelINS1_28TensorListScalarListMetadataIfLi1EEENS1_25BinaryOpScalarListFunctorIfLi1ELi1ELi0EEEJNS0_7maximumIfEEEEEvT_T0_DpT1_)
        /*0fd4*/ 	.word	0x00000000


	//----- nvinfo : EIATTR_MIN_STACK_SIZE
	.align		4
.L_705:
        /*0fd8*/ 	.byte	0x04, 0x12
        /*0fda*/ 	.short	(.L_707 - .L_706)
	.align		4
.L_706:
        /*0fdc*/ 	.word	index@(_ZN2at6native61_GLOBAL__N__44eb8e94_28_ForeachBinaryOpScalarList_cu_dda10a6925multi_tensor_apply_kernelINS1_28TensorListScalarListMetadataIdLi1EEENS1_25BinaryOpScalarListFunctorIdLi1ELi1ELi0EEEJNS0_7maximumIdEEEEEvT_T0_DpT1_)
        /*0fe0*/ 	.word	0x00000000


	//----- nvinfo : EIATTR_MIN_STACK_SIZE
	.align		4
.L_707:
        /*0fe4*/ 	.byte	0x04, 0x12
        /*0fe6*/ 	.short	(.L_709 - .L_708)
	.align		4
.L_708:
        /*0fe8*/ 	.word	index@(_ZN2at6native61_GLOBAL__N__44eb8e94_28_ForeachBinaryOpScalarList_cu_dda10a6925multi_tensor_apply_kernelINS1_28TensorListScalarListMetadataIsLi1EEENS1_25BinaryOpScalarListFunctorIsLi1ELi1ELi0EEEJNS0_7maximumIsEEEEEvT_T0_DpT1_)
        /*0fec*/ 	.word	0x00000000


	//----- nvinfo : EIATTR_MIN_STACK_SIZE
	.align		4
.L_709:
        /*0ff0*/ 	.byte	0x04, 0x12
        /*0ff2*/ 	.short	(.L_711 - .L_710)
	.align		4
.L_710:
        /*0ff4*/ 	.word	index@(_ZN2at6native61_GLOBAL__N__44eb8e94_28_ForeachBinaryOpScalarList_cu_dda10a6925multi_tensor_apply_kernelINS1_28TensorListScalarListMetadataIlLi1EEENS1_25BinaryOpScalarListFunctorIlLi1ELi1ELi0EEEJNS0_7maximumIlEEEEEvT_T0_DpT1_)
        /*0ff8*/ 	.word	0x00000000


	//----- nvinfo : EIATTR_MIN_STACK_SIZE
	.align		4
.L_711:
        /*0ffc*/ 	.byte	0x04, 0x12
        /*0ffe*/ 	.short	(.L_713 - .L_712)
	.align		4
.L_712:
        /*1000*/ 	.word	index@(_ZN2at6native61_GLOBAL__N__44eb8e94_28_ForeachBinaryOpScalarList_cu_dda10a6925multi_tensor_apply_kernelINS1_28TensorListScalarListMetadataIiLi1EEENS1_25BinaryOpScalarListFunctorIiLi1ELi1ELi0EEEJNS0_7maximumIiEEEEEvT_T0_DpT1_)
        /*1004*/ 	.word	0x00000000


	//----- nvinfo : EIATTR_MIN_STACK_SIZE
	.align		4
.L_713:
        /*1008*/ 	.byte	0x04, 0x12
        /*100a*/ 	.short	(.L_715 - .L_714)
	.align		4
.L_714:
        /*100c*/ 	.word	index@(_ZN2at6native61_GLOBAL__N__44eb8e94_28_ForeachBinaryOpScalarList_cu_dda10a6925multi_tensor_apply_kernelINS1_28TensorListScalarListMetadataIaLi1EEENS1_25BinaryOpScalarListFunctorIaLi1ELi1ELi0EEEJNS0_7maximumIaEEEEEvT_T0_DpT1_)
        /*1010*/ 	.word	0x00000000


	//----- nvinfo : EIATTR_MIN_STACK_SIZE
	.align		4
.L_715:
        /*1014*/ 	.byte	0x04, 0x12
        /*1016*/ 	.short	(.L_717 - .L_716)
	.align		4
.L_716:
        /*1018*/ 	.word	index@(_ZN2at6native61_GLOBAL__N__44eb8e94_28_ForeachBinaryOpScalarList_cu_dda10a6925multi_tensor_apply_kernelINS1_28TensorListScalarListMetadataIhLi1EEENS1_25BinaryOpScalarListFunctorIhLi1ELi1ELi0EEEJNS0_7maximumIhEEEEEvT_T0_DpT1_)
        /*101c*/ 	.word	0x00000000


	//----- nvinfo : EIATTR_MIN_STACK_SIZE
	.align		4
.L_717:
        /*1020*/ 	.byte	0x04, 0x12
        /*1022*/ 	.short	(.L_719 - .L_718)
	.align		4
.L_718:
        /*1024*/ 	.word	index@(_ZN2at6native61_GLOBAL__N__44eb8e94_28_ForeachBinaryOpScalarList_cu_dda10a6925multi_tensor_apply_kernelINS1_28TensorListScalarListMetadataIfLi2EEENS1_25BinaryOpScalarListFunctorIN3c108BFloat16ELi2ELi1ELi1EEEJNS0_7minimumIfEEEEEvT_T0_DpT1_)
        /*1028*/ 	.word	0x00000000


	//----- nvinfo : EIATTR_MIN_STACK_SIZE
	.align		4
.L_719:
        /*102c*/ 	.byte	0x04, 0x12
        /*102e*/ 	.short	(.L_721 - .L_720)
	.align		4
.L_720:
        /*1030*/ 	.word	index@(_ZN2at6native61_GLOBAL__N__44eb8e94_28_ForeachBinaryOpScalarList_cu_dda10a6925multi_tensor_apply_kernelINS1_28TensorListScalarListMetadataIfLi2EEENS1_25BinaryOpScalarListFunctorIN3c104HalfELi2ELi1ELi1EEEJNS0_7minimumIfEEEEEvT_T0_DpT1_)
        /*1034*/ 	.word	0x00000000


	//----- nvinfo : EIATTR_MIN_STACK_SIZE
	.align		4
.L_721:
        /*1038*/ 	.byte	0x04, 0x12
        /*103a*/ 	.short	(.L_723 - .L_722)
	.align		4
.L_722:
        /*103c*/ 	.word	index@(_ZN2at6native61_GLOBAL__N__44eb8e94_28_ForeachBinaryOpScalarList_cu_dda10a6925multi_tensor_apply_kernelINS1_28TensorListScalarListMetadataIfLi2EEENS1_25BinaryOpScalarListFunctorIfLi2ELi1ELi1EEEJNS0_7minimumIfEEEEEvT_T0_DpT1_)
        /*1040*/ 	.word	0x00000000


	//----- nvinfo : EIATTR_MIN_STACK_SIZE
	.align		4
.L_723:
        /*1044*/ 	.byte	0x04, 0x12
        /*1046*/ 	.short	(.L_725 - .L_724)
	.align		4
.L_724:
        /*1048*/ 	.word	index@(_ZN2at6native61_GLOBAL__N__44eb8e94_28_ForeachBinaryOpScalarList_cu_dda10a6925multi_tensor_apply_kernelINS1_28TensorListScalarListMetadataIdLi2EEENS1_25BinaryOpScalarListFunctorIdLi2ELi1ELi1EEEJNS0_7minimumIdEEEEEvT_T0_DpT1_)
        /*104c*/ 	.word	0x00000000


	//----- nvinfo : EIATTR_MIN_STACK_SIZE
	.align		4
.L_725:
        /*1050*/ 	.byte	0x04, 0x12
        /*1052*/ 	.short	(.L_727 - .L_726)
	.align		4
.L_726:
        /*1054*/ 	.word	index@(_ZN2at6native61_GLOBAL__N__44eb8e94_28_ForeachBinaryOpScalarList_cu_dda10a6925multi_tensor_apply_kernelINS1_28TensorListScalarListMetadataIsLi2EEENS1_25BinaryOpScalarListFunctorIsLi2ELi1ELi1EEEJNS0_7minimumIsEEEEEvT_T0_DpT1_)
        /*1058*/ 	.word	0x00000000


	//----- nvinfo : EIATTR_MIN_STACK_SIZE
	.align		4
.L_727:
        /*105c*/ 	.byte	0x04, 0x12
        /*105e*/ 	.short	(.L_729 - .L_728)
	.align		4
.L_728:
        /*1060*/ 	.word	index@(_ZN2at6native61_GLOBAL__N__44eb8e94_28_ForeachBinaryOpScalarList_cu_dda10a6925multi_tensor_apply_kernelINS1_28TensorListScalarListMetadataIlLi2EEENS1_25BinaryOpScalarListFunctorIlLi2ELi1ELi1EEEJNS0_7minimumIlEEEEEvT_T0_DpT1_)
        /*1064*/ 	.word	0x00000000


	//----- nvinfo : EIATTR_MIN_STACK_SIZE
	.align		4
.L_729:
        /*1068*/ 	.byte	0x04, 0x12
        /*106a*/ 	.short	(.L_731 - .L_730)
	.align		4
.L_730:
        /*106c*/ 	.word	index@(_ZN2at6native61_GLOBAL__N__44eb8e94_28_ForeachBinaryOpScalarList_cu_dda10a6925multi_tensor_apply_kernelINS1_28TensorListScalarListMetadataIiLi2EEENS1_25BinaryOpScalarListFunctorIiLi2ELi1ELi1EEEJNS0_7minimumIiEEEEEvT_T0_DpT1_)
        /*1070*/ 	.word	0x00000000


	//----- nvinfo : EIATTR_MIN_STACK_SIZE
	.align		4
.L_731:
        /*1074*/ 	.byte	0x04, 0x12
        /*1076*/ 	.short	(.L_733 - .L_732)
	.align		4
.L_732:
        /*1078*/ 	.word	index@(_ZN2at6native61_GLOBAL__N__44eb8e94_28_ForeachBinaryOpScalarList_cu_dda10a6925multi_tensor_apply_kernelINS1_28TensorListScalarListMetadataIaLi2EEENS1_25BinaryOpScalarListFunctorIaLi2ELi1ELi1EEEJNS0_7minimumIaEEEEEvT_T0_DpT1_)
        /*107c*/ 	.word	0x00000000


	//----- nvinfo : EIATTR_MIN_STACK_SIZE
	.align		4
.L_733:
        /*1080*/ 	.byte	0x04, 0x12
        /*1082*/ 	.short	(.L_735 - .L_734)
	.align		4
.L_734:
        /*1084*/ 	.word	index@(_ZN2at6native61_GLOBAL__N__44eb8e94_28_ForeachBinaryOpScalarList_cu_dda10a6925multi_tensor_apply_kernelINS1_28TensorListScalarListMetadataIhLi2EEENS1_25BinaryOpScalarListFunctorIhLi2ELi1ELi1EEEJNS0_7minimumIhEEEEEvT_T0_DpT1_)
        /*1088*/ 	.word	0x00000000


	//----- nvinfo : EIATTR_MIN_STACK_SIZE
	.align		4
.L_735:
        /*108c*/ 	.byte	0x04, 0x12
        /*108e*/ 	.short	(.L_737 - .L_736)
	.align		4
.L_736:
        /*1090*/ 	.word	index@(_ZN2at6native61_GLOBAL__N__44eb8e94_28_ForeachBinaryOpScalarList_cu_dda10a6925multi_tensor_apply_kernelINS1_28TensorListScalarListMetadataIfLi1EEENS1_25BinaryOpScalarListFunctorIN3c108BFloat16ELi1ELi1ELi0EEEJNS0_7minimumIfEEEEEvT_T0_DpT1_)
        /*1094*/ 	.word	0x00000000


	//----- nvinfo : EIATTR_MIN_STACK_SIZE
	.align		4
.L_737:
        /*1098*/ 	.byte	0x04, 0x12
        /*109a*/ 	.short	(.L_739 - .L_738)
	.align		4
.L_738:
        /*109c*/ 	.word	index@(_ZN2at6native61_GLOBAL__N__44eb8e94_28_ForeachBinaryOpScalarList_cu_dda10a6925multi_tensor_apply_kernelINS1_28TensorListScalarListMetadataIfLi1EEENS1_25BinaryOpScalarListFunctorIN3c104HalfELi1ELi1ELi0EEEJNS0_7minimumIfEEEEEvT_T0_DpT1_)
        /*10a0*/ 	.word	0x00000000


	//----- nvinfo : EIATTR_MIN_STACK_SIZE
	.align		4
.L_739:
        /*10a4*/ 	.byte	0x04, 0x12
        /*10a6*/ 	.short	(.L_741 - .L_740)
	.align		4
.L_740:
        /*10a8*/ 	.word	index@(_ZN2at6native61_GLOBAL__N__44eb8e94_28_ForeachBinaryOpScalarList_cu_dda10a6925multi_tensor_apply_kernelINS1_28TensorListScalarListMetadataIfLi1EEENS1_25BinaryOpScalarListFunctorIfLi1ELi1ELi0EEEJNS0_7minimumIfEEEEEvT_T0_DpT1_)
        /*10ac*/ 	.word	0x00000000


	//----- nvinfo : EIATTR_MIN_STACK_SIZE
	.align		4
.L_741:
        /*10b0*/ 	.byte	0x04, 0x12
        /*10b2*/ 	.short	(.L_743 - .L_742)
	.align		4
.L_742:
        /*10b4*/ 	.word	index@(_ZN2at6native61_GLOBAL__N__44eb8e94_28_ForeachBinaryOpScalarList_cu_dda10a6925multi_tensor_apply_kernelINS1_28TensorListScalarListMetadataIdLi1EEENS1_25BinaryOpScalarListFunctorIdLi1ELi1ELi0EEEJNS0_7minimumIdEEEEEvT_T0_DpT1_)
        /*10b8*/ 	.word	0x00000000


	//----- nvinfo : EIATTR_MIN_STACK_SIZE
	.align		4
.L_743:
        /*10bc*/ 	.byte	0x04, 0x12
        /*10be*/ 	.short	(.L_745 - .L_744)
	.align		4
.L_744:
        /*10c0*/ 	.word	index@(_ZN2at6native61_GLOBAL__N__44eb8e94_28_ForeachBinaryOpScalarList_cu_dda10a6925multi_tensor_apply_kernelINS1_28TensorListScalarListMetadataIsLi1EEENS1_25BinaryOpScalarListFunctorIsLi1ELi1ELi0EEEJNS0_7minimumIsEEEEEvT_T0_DpT1_)
        /*10c4*/ 	.word	0x00000000


	//----- nvinfo : EIATTR_MIN_STACK_SIZE
	.align		4
.L_745:
        /*10c8*/ 	.byte	0x04, 0x12
        /*10ca*/ 	.short	(.L_747 - .L_746)
	.align		4
.L_746:
        /*10cc*/ 	.word	index@(_ZN2at6native61_GLOBAL__N__44eb8e94_28_ForeachBinaryOpScalarList_cu_dda10a6925multi_tensor_apply_kernelINS1_28TensorListScalarListMetadataIlLi1EEENS1_25BinaryOpScalarListFunctorIlLi1ELi1ELi0EEEJNS0_7minimumIlEEEEEvT_T0_DpT1_)
        /*10d0*/ 	.word	0x00000000


	//----- nvinfo : EIATTR_MIN_STACK_SIZE
	.align		4
.L_747:
        /*10d4*/ 	.byte	0x04, 0x12
        /*10d6*/ 	.short	(.L_749 - .L_748)
	.align		4
.L_748:
        /*10d8*/ 	.word	index@(_ZN2at6native61_GLOBAL__N__44eb8e94_28_ForeachBinaryOpScalarList_cu_dda10a6925multi_tensor_apply_kernelINS1_28TensorListScalarListMetadataIiLi1EEENS1_25BinaryOpScalarListFunctorIiLi1ELi1ELi0EEEJNS0_7minimumIiEEEEEvT_T0_DpT1_)
        /*10dc*/ 	.word	0x00000000


	//----- nvinfo : EIATTR_MIN_STACK_SIZE
	.align		4
.L_749:
        /*10e0*/ 	.byte	0x04, 0x12
        /*10e2*/ 	.short	(.L_751 - .L_750)
	.align		4
.L_750:
        /*10e4*/ 	.word	index@(_ZN2at6native61_GLOBAL__N__44eb8e94_28_ForeachBinaryOpScalarList_cu_dda10a6925multi_tensor_apply_kernelINS1_28TensorListScalarListMetadataIaLi1EEENS1_25BinaryOpScalarListFunctorIaLi1ELi1ELi0EEEJNS0_7minimumIaEEEEEvT_T0_DpT1_)
        /*10e8*/ 	.word	0x00000000


	//----- nvinfo : EIATTR_MIN_STACK_SIZE
	.align		4
.L_751:
        /*10ec*/ 	.byte	0x04, 0x12
        /*10ee*/ 	.short	(.L_753 - .L_752)
	.align		4
.L_752:
        /*10f0*/ 	.word	index@(_ZN2at6native61_GLOBAL__N__44eb8e94_28_ForeachBinaryOpScalarList_cu_dda10a6925multi_tensor_apply_kernelINS1_28TensorListScalarListMetadataIhLi1EEENS1_25BinaryOpScalarListFunctorIhLi1ELi1ELi0EEEJNS0_7minimumIhEEEEEvT_T0_DpT1_)
        /*10f4*/ 	.word	0x00000000


	//----- nvinfo : EIATTR_MIN_STACK_SIZE
	.align		4
.L_753:
        /*10f8*/ 	.byte	0x04, 0x12
        /*10fa*/ 	.short	(.L_755 - .L_754)
	.align		4
.L_754:
        /*10fc*/ 	.word	index@(_ZN2at6native61_GLOBAL__N__44eb8e94_28_ForeachBinaryOpScalarList_cu_dda10a6925multi_tensor_apply_kernelINS1_28TensorListScalarListMetadataIfLi2EEENS1_25BinaryOpScalarListFunctorIN3c108BFloat16ELi2ELi1ELi1EEEJSt5minusIfEEEEvT_T0_DpT1_)
        /*1100*/ 	.word	0x00000000


	//----- nvinfo : EIATTR_MIN_STACK_SIZE
	.align		4
.L_755:
        /*1104*/ 	.byte	0x04, 0x12
        /*1106*/ 	.short	(.L_757 - .L_756)
	.align		4
.L_756:
        /*1108*/ 	.word	index@(_ZN2at6native61_GLOBAL__N__44eb8e94_28_ForeachBinaryOpScalarList_cu_dda10a6925multi_tensor_apply_kernelINS1_28TensorListScalarListMetadataIfLi2EEENS1_25BinaryOpScalarListFunctorIN3c104HalfELi2ELi1ELi1EEEJSt5minusIfEEEEvT_T0_DpT1_)
        /*110c*/ 	.word	0x00000000


	//----- nvinfo : EIATTR_MIN_STACK_SIZE
	.align		4
.L_757:
        /*1110*/ 	.byte	0x04, 0x12
        /*1112*/ 	.short	(.L_759 - .L_758)
	.align		4
.L_758:
        /*1114*/ 	.word	index@(_ZN2at6native61_GLOBAL__N__44eb8e94_28_ForeachBinaryOpScalarList_cu_dda10a6925multi_tensor_apply_kernelINS1_28TensorListScalarListMetadataIbLi2EEENS1_25BinaryOpScalarListFunctorIbLi2ELi1ELi1EEEJSt5minusIbEEEEvT_T0_DpT1_)
        /*1118*/ 	.word	0x00000000


	//----- nvinfo : EIATTR_MIN_STACK_SIZE
	.align		4
.L_759:
        /*111c*/ 	.byte	0x04, 0x12
        /*111e*/ 	.short	(.L_761 - .L_760)
	.align		4
.L_760:
        /*1120*/ 	.word	index@(_ZN2at6native61_GLOBAL__N__44eb8e94_28_ForeachBinaryOpScalarList_cu_dda10a6925multi_tensor_apply_kernelINS1_28TensorListScalarListMetadataIN3c107complexIfEELi2EEENS1_25BinaryOpScalarListFunctorIS6_Li2ELi1ELi1EEEJSt5minusIS6_EEEEvT_T0_DpT1_)
        /*1124*/ 	.word	0x00000000


	//----- nvinfo : EIATTR_MIN_STACK_SIZE
	.align		4
.L_761:
        /*1128*/ 	.byte	0x04, 0x12
        /*112a*/ 	.short	(.L_763 - .L_762)
	.align		4
.L_762:
        /*112c*/ 	.word	index@(_ZN2at6native61_GLOBAL__N__44eb8e94_28_ForeachBinaryOpScalarList_cu_dda10a6925multi_tensor_apply_kernelINS1_28TensorListScalarListMetadataIN3c107complexIdEELi2EEENS1_25BinaryOpScalarListFunctorIS6_Li2ELi1ELi1EEEJSt5minusIS6_EEEEvT_T0_DpT1_)
        /*1130*/ 	.word	0x00000000


	//----- nvinfo : EIATTR_MIN_STACK_SIZE
	.align		4
.L_763:
        /*1134*/ 	.byte	0x04, 0x12
        /*1136*/ 	.short	(.L_765 - .L_764)
	.align		4
.L_764:
        /*1138*/ 	.word	index@(_ZN2at6native61_GLOBAL__N__44eb8e94_28_ForeachBinaryOpScalarList_cu_dda10a6925multi_tensor_apply_kernelINS1_28TensorListScalarListMetadataIfLi2EEENS1_25BinaryOpScalarListFunctorIfLi2ELi1ELi1EEEJSt5minusIfEEEEvT_T0_DpT1_)
        /*113c*/ 	.word	0x00000000


	//----- nvinfo : EIATTR_MIN_STACK_SIZE
	.align		4
.L_765:
        /*1140*/ 	.byte	0x04, 0x12
        /*1142*/ 	.short	(.L_767 - .L_766)
	.align		4
.L_766:
        /*1144*/ 	.word	index@(_ZN2at6native61_GLOBAL__N__44eb8e94_28_ForeachBinaryOpScalarList_cu_dda10a6925multi_tensor_apply_kernelINS1_28TensorListScalarListMetadataIdLi2EEENS1_25BinaryOpScalarListFunctorIdLi2ELi1ELi1EEEJSt5minusIdEEEEvT_T0_DpT1_)
        /*1148*/ 	.word	0x00000000


	//----- nvinfo : EIATTR_MIN_STACK_SIZE
	.align		4
.L_767:
        /*114c*/ 	.byte	0x04, 0x12
        /*114e*/ 	.short	(.L_769 - .L_768)
	.align		4
.L_768:
        /*1150*/ 	.word	index@(_ZN2at6native61_GLOBAL__N__44eb8e94_28_ForeachBinaryOpScalarList_cu_dda10a6925multi_tensor_apply_kernelINS1_28TensorListScalarListMetadataIsLi2EEENS1_25BinaryOpScalarListFunctorIsLi2ELi1ELi1EEEJSt5minusIsEEEEvT_T0_DpT1_)
        /*1154*/ 	.word	0x00000000


	//----- nvinfo : EIATTR_MIN_STACK_SIZE
	.align		4
.L_769:
        /*1158*/ 	.byte	0x04, 0x12
        /*115a*/ 	.short	(.L_771 - .L_770)
	.align		4
.L_770:
        /*115c*/ 	.word	index@(_ZN2at6native61_GLOBAL__N__44eb8e94_28_ForeachBinaryOpScalarList_cu_dda10a6925multi_tensor_apply_kernelINS1_28TensorListScalarListMetadataIlLi2EEENS1_25BinaryOpScalarListFunctorIlLi2ELi1ELi1EEEJSt5minusIlEEEEvT_T0_DpT1_)
        /*1160*/ 	.word	0x00000000


	//----- nvinfo : EIATTR_MIN_STACK_SIZE
	.align		4
.L_771:
        /*1164*/ 	.byte	0x04, 0x12
        /*1166*/ 	.short	(.L_773 - .L_772)
	.align		4
.L_772:
        /*1168*/ 	.word	index@(_ZN2at6native61_GLOBAL__N__44eb8e94_28_ForeachBinaryOpScalarList_cu_dda10a6925multi_tensor_apply_kernelINS1_28TensorListScalarListMetadataIiLi2EEENS1_25BinaryOpScalarListFunctorIiLi2ELi1ELi1EEEJSt5minusIiEEEEvT_T0_DpT1_)
        /*116c*/ 	.word	0x00000000


	//----- nvinfo : EIATTR_MIN_STACK_SIZE
	.align		4
.L_773:
        /*1170*/ 	.byte	0x04, 0x12
        /*1172*/ 	.short	(.L_775 - .L_774)
	.align		4
.L_774:
        /*1174*/ 	.word	index@(_ZN2at6native61_GLOBAL__N__44eb8e94_28_ForeachBinaryOpScalarList_cu_dda10a6925multi_tensor_apply_kernelINS1_28TensorListScalarListMetadataIaLi2EEENS1_25BinaryOpScalarListFunctorIaLi2ELi1ELi1EEEJSt5minusIaEEEEvT_T0_DpT1_)
        /*1178*/ 	.word	0x00000000


	//----- nvinfo : EIATTR_MIN_STACK_SIZE
	.align		4
.L_775:
        /*117c*/ 	.byte	0x04, 0x12
        /*117e*/ 	.short	(.L_777 - .L_776)
	.align		4
.L_776:
        /*1180*/ 	.word	index@(_ZN2at6native61_GLOBAL__N__44eb8e94_28_ForeachBinaryOpScalarList_cu_dda10a6925multi_tensor_apply_kernelINS1_28TensorListScalarListMetadataIhLi2EEENS1_25BinaryOpScalarListFunctorIhLi2ELi1ELi1EEEJSt5minusIhEEEEvT_T0_DpT1_)
        /*1184*/ 	.word	0x00000000


	//----- nvinfo : EIATTR_MIN_STACK_SIZE
	.align		4
.L_777:
        /*1188*/ 	.byte	0x04, 0x12
        /*118a*/ 	.short	(.L_779 - .L_778)
	.align		4
.L_778:
        /*118c*/ 	.word	index@(_ZN2at6native61_GLOBAL__N__44eb8e94_28_ForeachBinaryOpScalarList_cu_dda10a6925multi_tensor_apply_kernelINS1_28TensorListScalarListMetadataIfLi1EEENS1_25BinaryOpScalarListFunctorIN3c108BFloat16ELi1ELi1ELi0EEEJSt5minusIfEEEEvT_T0_DpT1_)
        /*1190*/ 	.word	0x00000000


	//----- nvinfo : EIATTR_MIN_STACK_SIZE
	.align		4
.L_779:
        /*1194*/ 	.byte	0x04, 0x12
        /*1196*/ 	.short	(.L_781 - .L_780)
	.align		4
.L_780:
        /*1198*/ 	.word	index@(_ZN2at6native61_GLOBAL__N__44eb8e94_28_ForeachBinaryOpScalarList_cu_dda10a6925multi_tensor_apply_kernelINS1_28TensorListScalarListMetadataIfLi1EEENS1_25BinaryOpScalarListFunctorIN3c104HalfELi1ELi1ELi0EEEJSt5minusIfEEEEvT_T0_DpT1_)
        /*119c*/ 	.word	0x00000000


	//----- nvinfo : EIATTR_MIN_STACK_SIZE
	.align		4
.L_781:
        /*11a0*/ 	.byte	0x04, 0x12
        /*11a2*/ 	.short	(.L_783 - .L_782)
	.align		4
.L_782:
        /*11a4*/ 	.word	index@(_ZN2at6native61_GLOBAL__N__44eb8e94_28_ForeachBinaryOpScalarList_cu_dda10a6925multi_tensor_apply_kernelINS1_28TensorListScalarListMetadataIbLi1EEENS1_25BinaryOpScalarListFunctorIbLi1ELi1ELi0EEEJSt5minusIbEEEEvT_T0_DpT1_)
        /*11a8*/ 	.word	0x00000000


	//----- nvinfo : EIATTR_MIN_STACK_SIZE
	.align		4
.L_783:
        /*11ac*/ 	.byte	0x04, 0x12
        /*11ae*/ 	.short	(.L_785 - .L_784)
	.align		4
.L_784:
        /*11b0*/ 	.word	index@(_ZN2at6native61_GLOBAL__N__44eb8e94_28_ForeachBinaryOpScalarList_cu_dda10a6925multi_tensor_apply_kernelINS1_28TensorListScalarListMetadataIN3c107complexIfEELi1EEENS1_25BinaryOpScalarListFunctorIS6_Li1ELi1ELi0EEEJSt5minusIS6_EEEEvT_T0_DpT1_)
        /*11b4*/ 	.word	0x00000000


	//----- nvinfo : EIATTR_MIN_STACK_SIZE
	.align		4
.L_785:
        /*11b8*/ 	.byte	0x04, 0x12
        /*11ba*/ 	.short	(.L_787 - .L_786)
	.align		4
.L_786:
        /*11bc*/ 	.word	index@(_ZN2at6native61_GLOBAL__N__44eb8e94_28_ForeachBinaryOpScalarList_cu_dda10a6925multi_tensor_apply_kernelINS1_28TensorListScalarListMetadataIN3c107complexIdEELi1EEENS1_25BinaryOpScalarListFunctorIS6_Li1ELi1ELi0EEEJSt5minusIS6_EEEEvT_T0_DpT1_)
        /*11c0*/ 	.word	0x00000000


	//----- nvinfo : EIATTR_MIN_STACK_SIZE
	.align		4
.L_787:
        /*11c4*/ 	.byte	0x04, 0x12
        /*11c6*/ 	.short	(.L_789 - .L_788)
	.align		4
.L_788:
        /*11c8*/ 	.word	index@(_ZN2at6native61_GLOBAL__N__44eb8e94_28_ForeachBinaryOpScalarList_cu_dda10a6925multi_tensor_apply_kernelINS1_28TensorListScalarListMetadataIfLi1EEENS1_25BinaryOpScalarListFunctorIfLi1ELi1ELi0EEEJSt5minusIfEEEEvT_T0_DpT1_)
        /*11cc*/ 	.word	0x00000000


	//----- nvinfo : EIATTR_MIN_STACK_SIZE
	.align		4
.L_789:
        /*11d0*/ 	.byte	0x04, 0x12
        /*11d2*/ 	.short	(.L_791 - .L_790)
	.align		4
.L_790:
        /*11d4*/ 	.word	index@(_ZN2at6native61_GLOBAL__N__44eb8e94_28_ForeachBinaryOpScalarList_cu_dda10a6925multi_tensor_apply_kernelINS1_28TensorListScalarListMetadataIdLi1EEENS1_25BinaryOpScalarListFunctorIdLi1ELi1ELi0EEEJSt5minusIdEEEEvT_T0_DpT1_)
        /*11d8*/ 	.word	0x00000000


	//----- nvinfo : EIATTR_MIN_STACK_SIZE
	.align		4
.L_791:
        /*11dc*/ 	.byte	0x04, 0x12
        /*11de*/ 	.short	(.L_793 - .L_792)
	.align		4
.L_792:
        /*11e0*/ 	.word	index@(_ZN2at6native61_GLOBAL__N__44eb8e94_28_ForeachBinaryOpScalarList_cu_dda10a6925multi_tensor_apply_kernelINS1_28TensorListScalarListMetadataIsLi1EEENS1_25BinaryOpScalarListFunctorIsLi1ELi1ELi0EEEJSt5minusIsEEEEvT_T0_DpT1_)
        /*11e4*/ 	.word	0x00000000


	//----- nvinfo : EIATTR_MIN_STACK_SIZE
	.align		4
.L_793:
        /*11e8*/ 	.byte	0x04, 0x12
        /*11ea*/ 	.short	(.L_795 - .L_794)
	.align		4
.L_794:
        /*11ec*/ 	.word	index@(_ZN2at6native61_GLOBAL__N__44eb8e94_28_ForeachBinaryOpScalarList_cu_dda10a6925multi_tensor_apply_kernelINS1_28TensorListScalarListMetadataIlLi1EEENS1_25BinaryOpScalarListFunctorIlLi1ELi1ELi0EEEJSt5minusIlEEEEvT_T0_DpT1_)
        /*11f0*/ 	.word	0x00000000


	//----- nvinfo : EIATTR_MIN_STACK_SIZE
	.align		4
.L_795:
        /*11f4*/ 	.byte	0x04, 0x12
        /*11f6*/ 	.short	(.L_797 - .L_796)
	.align		4
.L_796:
        /*11f8*/ 	.word	index@(_ZN2at6native61_GLOBAL__N__44eb8e94_28_ForeachBinaryOpScalarList_cu_dda10a6925multi_tensor_apply_kernelINS1_28TensorListScalarListMetadataIiLi1EEENS1_25BinaryOpScalarListFunctorIiLi1ELi1ELi0EEEJSt5minusIiEEEEvT_T0_DpT1_)
        /*11fc*/ 	.word	0x00000000


	//----- nvinfo : EIATTR_MIN_STACK_SIZE
	.align		4
.L_797:
        /*1200*/ 	.byte	0x04, 0x12
        /*1202*/ 	.short	(.L_799 - .L_798)
	.align		4
.L_798:
        /*1204*/ 	.word	index@(_ZN2at6native61_GLOBAL__N__44eb8e94_28_ForeachBinaryOpScalarList_cu_dda10a6925multi_tensor_apply_kernelINS1_28TensorListScalarListMetadataIaLi1EEENS1_25BinaryOpScalarListFunctorIaLi1ELi1ELi0EEEJSt5minusIaEEEEvT_T0_DpT1_)
        /*1208*/ 	.word	0x00000000


	//----- nvinfo : EIATTR_MIN_STACK_SIZE
	.align		4
.L_799:
        /*120c*/ 	.byte	0x04, 0x12
        /*120e*/ 	.short	(.L_801 - .L_800)
	.align		4
.L_800:
        /*1210*/ 	.word	index@(_ZN2at6native61_GLOBAL__N__44eb8e94_28_ForeachBinaryOpScalarList_cu_dda10a6925multi_tensor_apply_kernelINS1_28TensorListScalarListMetadataIhLi1EEENS1_25BinaryOpScalarListFunctorIhLi1ELi1ELi0EEEJSt5minusIhEEEEvT_T0_DpT1_)
        /*1214*/ 	.word	0x00000000


	//----- nvinfo : EIATTR_MIN_STACK_SIZE
	.align		4
.L_801:
        /*1218*/ 	.byte	0x04, 0x12
        /*121a*/ 	.short	(.L_803 - .L_802)
	.align		4
.L_802:
        /*121c*/ 	.word	index@(_ZN2at6native61_GLOBAL__N__44eb8e94_28_ForeachBinaryOpScalarList_cu_dda10a6925multi_tensor_apply_kernelINS1_28TensorListScalarListMetadataIfLi2EEENS1_25BinaryOpScalarListFunctorIN3c108BFloat16ELi2ELi1ELi1EEEJNS1_13power_functorIfEEEEEvT_T0_DpT1_)
        /*1220*/ 	.word	0x00000000


	//----- nvinfo : EIATTR_MIN_STACK_SIZE
	.align		4
.L_803:
        /*1224*/ 	.byte	0x04, 0x12
        /*1226*/ 	.short	(.L_805 - .L_804)
	.align		4
.L_804:
        /*1228*/ 	.word	index@(_ZN2at6native61_GLOBAL__N__44eb8e94_28_ForeachBinaryOpScalarList_cu_dda10a6925multi_tensor_apply_kernelINS1_28TensorListScalarListMetadataIfLi2EEENS1_25BinaryOpScalarListFunctorIN3c104HalfELi2ELi1ELi1EEEJNS1_13power_functorIfEEEEEvT_T0_DpT1_)
        /*122c*/ 	.word	0x00000000


	//----- nvinfo : EIATTR_MIN_STACK_SIZE
	.align		4
.L_805:
        /*1230*/ 	.byte	0x04, 0x12
        /*1232*/ 	.short	(.L_807 - .L_806)
	.align		4
.L_806:
        /*1234*/ 	.word	index@(_ZN2at6native61_GLOBAL__N__44eb8e94_28_ForeachBinaryOpScalarList_cu_dda10a6925multi_tensor_apply_kernelINS1_28TensorListScalarListMetadataIN3c107complexIfEELi2EEENS1_25BinaryOpScalarListFunctorIS6_Li2ELi1ELi1EEEJNS1_13power_functorIS6_EEEEEvT_T0_DpT1_)
        /*1238*/ 	.word	0x00000000


	//----- nvinfo : EIATTR_MIN_STACK_SIZE
	.align		4
.L_807:
        /*123c*/ 	.byte	0x04, 0x12
        /*123e*/ 	.short	(.L_809 - .L_808)
	.align		4
.L_808:
        /*1240*/ 	.word	index@(_ZN2at6native61_GLOBAL__N__44eb8e94_28_ForeachBinaryOpScalarList_cu_dda10a6925multi_tensor_apply_kernelINS1_28TensorListScalarListMetadataIN3c107complexIdEELi2EEENS1_25BinaryOpScalarListFunctorIS6_Li2ELi1ELi1EEEJNS1_13power_functorIS6_EEEEEvT_T0_DpT1_)
        /*1244*/ 	.word	0x00000028


	//----- nvinfo : EIATTR_MIN_STACK_SIZE
	.align		4
.L_809:
        /*1248*/ 	.byte	0x04, 0x12
        /*124a*/ 	.short	(.L_811 - .L_810)
	.align		4
.L_810:
        /*124c*/ 	.word	index@(_ZN2at6native61_GLOBAL__N__44eb8e94_28_ForeachBinaryOpScalarList_cu_dda10a6925multi_tensor_apply_kernelINS1_28TensorListScalarListMetadataIfLi2EEENS1_25BinaryOpScalarListFunctorIfLi2ELi1ELi1EEEJNS1_13power_functorIfEEEEEvT_T0_DpT1_)
        /*1250*/ 	.word	0x00000000


	//----- nvinfo : EIATTR_MIN_STACK_SIZE
	.align		4
.L_811:
        /*1254*/ 	.byte	0x04, 0x12
        /*1256*/ 	.short	(.L_813 - .L_812)
	.align		4
.L_812:
        /*1258*/ 	.word	index@(_ZN2at6native61_GLOBAL__N__44eb8e94_28_ForeachBinaryOpScalarList_cu_dda10a6925multi_tensor_apply_kernelINS1_28TensorListScalarListMetadataIdLi2EEENS1_25BinaryOpScalarListFunctorIdLi2ELi1ELi1EEEJNS1_13power_functorIdEEEEEvT_T0_DpT1_)
        /*125c*/ 	.word	0x00000000


	//----- nvinfo : EIATTR_MIN_STACK_SIZE
	.align		4
.L_813:
        /*1260*/ 	.byte	0x04, 0x12
        /*1262*/ 	.short	(.L_815 - .L_814)
	.align		4
.L_814:
        /*1264*/ 	.word	index@(_ZN2at6native61_GLOBAL__N__44eb8e94_28_ForeachBinaryOpScalarList_cu_dda10a6925multi_tensor_apply_kernelINS1_28TensorListScalarListMetadataIsLi2EEENS1_25BinaryOpScalarListFunctorIsLi2ELi1ELi1EEEJNS1_13power_functorIsEEEEEvT_T0_DpT1_)
        /*1268*/ 	.word	0x00000000


	//----- nvinfo : EIATTR_MIN_STACK_SIZE
	.align		4
.L_815:
        /*126c*/ 	.byte	0x04, 0x12
        /*126e*/ 	.short	(.L_817 - .L_816)
	.align		4
.L_816:
        /*1270*/ 	.word	index@(_ZN2at6native61_GLOBAL__N__44eb8e94_28_ForeachBinaryOpScalarList_cu_dda10a6925multi_tensor_apply_kernelINS1_28TensorListScalarListMetadataIlLi2EEENS1_25BinaryOpScalarListFunctorIlLi2ELi1ELi1EEEJNS1_13power_functorIlEEEEEvT_T0_DpT1_)
        /*1274*/ 	.word	0x00000000


	//----- nvinfo : EIATTR_MIN_STACK_SIZE
	.align		4
.L_817:
        /*1278*/ 	.byte	0x04, 0x12
        /*127a*/ 	.short	(.L_819 - .L_818)
	.align		4
.L_818:
        /*127c*/ 	.word	index@(_ZN2at6native61_GLOBAL__N__44eb8e94_28_ForeachBinaryOpScalarList_cu_dda10a6925multi_tensor_apply_kernelINS1_28TensorListScalarListMetadataIiLi2EEENS1_25BinaryOpScalarListFunctorIiLi2ELi1ELi1EEEJNS1_13power_functorIiEEEEEvT_T0_DpT1_)
        /*1280*/ 	.word	0x00000000


	//----- nvinfo : EIATTR_MIN_STACK_SIZE
	.align		4
.L_819:
        /*1284*/ 	.byte	0x04, 0x12
        /*1286*/ 	.short	(.L_821 - .L_820)
	.align		4
.L_820:
        /*1288*/ 	.word	index@(_ZN2at6native61_GLOBAL__N__44eb8e94_28_ForeachBinaryOpScalarList_cu_dda10a6925multi_tensor_apply_kernelINS1_28TensorListScalarListMetadataIaLi2EEENS1_25BinaryOpScalarListFunctorIaLi2ELi1ELi1EEEJNS1_13power_functorIaEEEEEvT_T0_DpT1_)
        /*128c*/ 	.word	0x00000000


	//----- nvinfo : EIATTR_MIN_STACK_SIZE
	.align		4
.L_821:
        /*1290*/ 	.byte	0x04, 0x12
        /*1292*/ 	.short	(.L_823 - .L_822)
	.align		4
.L_822:
        /*1294*/ 	.word	index@(_ZN2at6native61_GLOBAL__N__44eb8e94_28_ForeachBinaryOpScalarList_cu_dda10a6925multi_tensor_apply_kernelINS1_28TensorListScalarListMetadataIhLi2EEENS1_25BinaryOpScalarListFunctorIhLi2ELi1ELi1EEEJNS1_13power_functorIhEEEEEvT_T0_DpT1_)
        /*1298*/ 	.word	0x00000000


	//----- nvinfo : EIATTR_MIN_STACK_SIZE
	.align		4
.L_823:
        /*129c*/ 	.byte	0x04, 0x12
        /*129e*/ 	.short	(.L_825 - .L_824)
	.align		4
.L_824:
        /*12a0*/ 	.word	index@(_ZN2at6native61_GLOBAL__N__44eb8e94_28_ForeachBinaryOpScalarList_cu_dda10a6925multi_tensor_apply_kernelINS1_28TensorListScalarListMetadataIfLi1EEENS1_25BinaryOpScalarListFunctorIN3c108BFloat16ELi1ELi1ELi0EEEJNS1_13power_functorIfEEEEEvT_T0_DpT1_)
        /*12a4*/ 	.word	0x00000000


	//----- nvinfo : EIATTR_MIN_STACK_SIZE
	.align		4
.L_825:
        /*12a8*/ 	.byte	0x04, 0x12
        /*12aa*/ 	.short	(.L_827 - .L_826)
	.align		4
.L_826:
        /*12ac*/ 	.word	index@(_ZN2at6native61_GLOBAL__N__44eb8e94_28_ForeachBinaryOpScalarList_cu_dda10a6925multi_tensor_apply_kernelINS1_28TensorListScalarListMetadataIfLi1EEENS1_25BinaryOpScalarListFunctorIN3c104HalfELi1ELi1ELi0EEEJNS1_13power_functorIfEEEEEvT_T0_DpT1_)
        /*12b0*/ 	.word	0x00000000


	//----- nvinfo : EIATTR_MIN_STACK_SIZE
	.align		4
.L_827:
        /*12b4*/ 	.byte	0x04, 0x12
        /*12b6*/ 	.short	(.L_829 - .L_828)
	.align		4
.L_828:
        /*12b8*/ 	.word	index@(_ZN2at6native61_GLOBAL__N__44eb8e94_28_ForeachBinaryOpScalarList_cu_dda10a6925multi_tensor_apply_kernelINS1_28TensorListScalarListMetadataIN3c107complexIfEELi1EEENS1_25BinaryOpScalarListFunctorIS6_Li1ELi1ELi0EEEJNS1_13power_functorIS6_EEEEEvT_T0_DpT1_)
        /*12bc*/ 	.word	0x00000000


	//----- nvinfo : EIATTR_MIN_STACK_SIZE
	.align		4
.L_829:
        /*12c0*/ 	.byte	0x04, 0x12
        /*12c2*/ 	.short	(.L_831 - .L_830)
	.align		4
.L_830:
        /*12c4*/ 	.word	index@(_ZN2at6native61_GLOBAL__N__44eb8e94_28_ForeachBinaryOpScalarList_cu_dda10a6925multi_tensor_apply_kernelINS1_28TensorListScalarListMetadataIN3c107complexIdEELi1EEENS1_25BinaryOpScalarListFunctorIS6_Li1ELi1ELi0EEEJNS1_13power_functorIS6_EEEEEvT_T0_DpT1_)
        /*12c8*/ 	.word	0x00000028


	//----- nvinfo : EIATTR_MIN_STACK_SIZE
	.align		4
.L_831:
        /*12cc*/ 	.byte	0x04, 0x12
        /*12ce*/ 	.short	(.L_833 - .L_832)
	.align		4
.L_832:
        /*12d0*/ 	.word	index@(_ZN2at6native61_GLOBAL__N__44eb8e94_28_ForeachBinaryOpScalarList_cu_dda10a6925multi_tensor_apply_kernelINS1_28TensorListScalarListMetadataIfLi1EEENS1_25BinaryOpScalarListFunctorIfLi1ELi1ELi0EEEJNS1_13power_functorIfEEEEEvT_T0_DpT1_)
        /*12d4*/ 	.word	0x00000000


	//----- nvinfo : EIATTR_MIN_STACK_SIZE
	.align		4
.L_833:
        /*12d8*/ 	.byte	0x04, 0x12
        /*12da*/ 	.short	(.L_835 - .L_834)
	.align		4
.L_834:
        /*12dc*/ 	.word	index@(_ZN2at6native61_GLOBAL__N__44eb8e94_28_ForeachBinaryOpScalarList_cu_dda10a6925multi_tensor_apply_kernelINS1_28TensorListScalarListMetadataIdLi1EEENS1_25BinaryOpScalarListFunctorIdLi1ELi1ELi0EEEJNS1_13power_functorIdEEEEEvT_T0_DpT1_)
        /*12e0*/ 	.word	0x00000000


	//----- nvinfo : EIATTR_MIN_STACK_SIZE
	.align		4
.L_835:
        /*12e4*/ 	.byte	0x04, 0x12
        /*12e6*/ 	.short	(.L_837 - .L_836)
	.align		4
.L_836:
        /*12e8*/ 	.word	index@(_ZN2at6native61_GLOBAL__N__44eb8e94_28_ForeachBinaryOpScalarList_cu_dda10a6925multi_tensor_apply_kernelINS1_28TensorListScalarListMetadataIsLi1EEENS1_25BinaryOpScalarListFunctorIsLi1ELi1ELi0EEEJNS1_13power_functorIsEEEEEvT_T0_DpT1_)
        /*12ec*/ 	.word	0x00000000


	//----- nvinfo : EIATTR_MIN_STACK_SIZE
	.align		4
.L_837:
        /*12f0*/ 	.byte	0x04, 0x12
        /*12f2*/ 	.short	(.L_839 - .L_838)
	.align		4
.L_838:
        /*12f4*/ 	.word	index@(_ZN2at6native61_GLOBAL__N__44eb8e94_28_ForeachBinaryOpScalarList_cu_dda10a6925multi_tensor_apply_kernelINS1_28TensorListScalarListMetadataIlLi1EEENS1_25BinaryOpScalarListFunctorIlLi1ELi1ELi0EEEJNS1_13power_functorIlEEEEEvT_T0_DpT1_)
        /*12f8*/ 	.word	0x00000000


	//----- nvinfo : EIATTR_MIN_STACK_SIZE
	.align		4
.L_839:
        /*12fc*/ 	.byte	0x04, 0x12
        /*12fe*/ 	.short	(.L_841 - .L_840)
	.align		4
.L_840:
        /*1300*/ 	.word	index@(_ZN2at6native61_GLOBAL__N__44eb8e94_28_ForeachBinaryOpScalarList_cu_dda10a6925multi_tensor_apply_kernelINS1_28TensorListScalarListMetadataIiLi1EEENS1_25BinaryOpScalarListFunctorIiLi1ELi1ELi0EEEJNS1_13power_functorIiEEEEEvT_T0_DpT1_)
        /*1304*/ 	.word	0x00000000


	//----- nvinfo : EIATTR_MIN_STACK_SIZE
	.align		4
.L_841:
        /*1308*/ 	.byte	0x04, 0x12
        /*130a*/ 	.short	(.L_843 - .L_842)
	.align		4
.L_842:
        /*130c*/ 	.word	index@(_ZN2at6native61_GLOBAL__N__44eb8e94_28_ForeachBinaryOpScalarList_cu_dda10a6925multi_tensor_apply_kernelINS1_28TensorListScalarListMetadataIaLi1EEENS1_25BinaryOpScalarListFunctorIaLi1ELi1ELi0EEEJNS1_13power_functorIaEEEEEvT_T0_DpT1_)
        /*1310*/ 	.word	0x00000000


	//----- nvinfo : EIATTR_MIN_STACK_SIZE
	.align		4
.L_843:
        /*1314*/ 	.byte	0x04, 0x12
        /*1316*/ 	.short	(.L_845 - .L_844)
	.align		4
.L_844:
        /*1318*/ 	.word	index@(_ZN2at6native61_GLOBAL__N__44eb8e94_28_ForeachBinaryOpScalarList_cu_dda10a6925multi_tensor_apply_kernelINS1_28TensorListScalarListMetadataIhLi1EEENS1_25BinaryOpScalarListFunctorIhLi1ELi1ELi0EEEJNS1_13power_functorIhEEEEEvT_T0_DpT1_)
        /*131c*/ 	.word	0x00000000


	//----- nvinfo : EIATTR_MIN_STACK_SIZE
	.align		4
.L_845:
        /*1320*/ 	.byte	0x04, 0x12
        /*1322*/ 	.short	(.L_847 - .L_846)
	.align		4
.L_846:
        /*1324*/ 	.word	index@(_ZN2at6native61_GLOBAL__N__44eb8e94_28_ForeachBinaryOpScalarList_cu_dda10a6925multi_tensor_apply_kernelINS1_28TensorListScalarListMetadataIfLi2EEENS1_25BinaryOpScalarListFunctorIN3c108BFloat16ELi2ELi1ELi1EEEJSt7dividesIfEEEEvT_T0_DpT1_)
        /*1328*/ 	.word	0x00000000


	//----- nvinfo : EIATTR_MIN_STACK_SIZE
	.align		4
.L_847:
        /*132c*/ 	.byte	0x04, 0x12
        /*132e*/ 	.short	(.L_849 - .L_848)
	.align		4
.L_848:
        /*1330*/ 	.word	index@(_ZN2at6native61_GLOBAL__N__44eb8e94_28_ForeachBinaryOpScalarList_cu_dda10a6925multi_tensor_apply_kernelINS1_28TensorListScalarListMetadataIfLi2EEENS1_25BinaryOpScalarListFunctorIN3c104HalfELi2ELi1ELi1EEEJSt7dividesIfEEEEvT_T0_DpT1_)
        /*1334*/ 	.word	0x00000000


	//----- nvinfo : EIATTR_MIN_STACK_SIZE
	.align		4
.L_849:
        /*1338*/ 	.byte	0x04, 0x12
        /*133a*/ 	.short	(.L_851 - .L_850)
	.align		4
.L_850:
        /*133c*/ 	.word	index@(_ZN2at6native61_GLOBAL__N__44eb8e94_28_ForeachBinaryOpScalarList_cu_dda10a6925multi_tensor_apply_kernelINS1_28TensorListScalarListMetadataIbLi2EEENS1_25BinaryOpScalarListFunctorIbLi2ELi1ELi1EEEJSt7dividesIbEEEEvT_T0_DpT1_)
        /*1340*/ 	.word	0x00000000


	//----- nvinfo : EIATTR_MIN_STACK_SIZE
	.align		4
.L_851:
        /*1344*/ 	.byte	0x04, 0x12
        /*1346*/ 	.short	(.L_853 - .L_852)
	.align		4
.L_852:
        /*1348*/ 	.word	index@(_ZN2at6native61_GLOBAL__N__44eb8e94_28_ForeachBinaryOpScalarList_cu_dda10a6925multi_tensor_apply_kernelINS1_28TensorListScalarListMetadataIN3c107complexIfEELi2EEENS1_25BinaryOpScalarListFunctorIS6_Li2ELi1ELi1EEEJSt7dividesIS6_EEEEvT_T0_DpT1_)
        /*134c*/ 	.word	0x00000000


	//----- nvinfo : EIATTR_MIN_STACK_SIZE
	.align		4
.L_853:
        /*1350*/ 	.byte	0x04, 0x12
        /*1352*/ 	.short	(.L_855 - .L_854)
	.align		4
.L_854:
        /*1354*/ 	.word	index@(_ZN2at6native61_GLOBAL__N__44eb8e94_28_ForeachBinaryOpScalarList_cu_dda10a6925multi_tensor_apply_kernelINS1_28TensorListScalarListMetadataIN3c107complexIdEELi2EEENS1_25BinaryOpScalarListFunctorIS6_Li2ELi1ELi1EEEJSt7dividesIS6_EEEEvT_T0_DpT1_)
        /*1358*/ 	.word	0x00000000


	//----- nvinfo : EIATTR_MIN_STACK_SIZE
	.align		4
.L_855:
        /*135c*/ 	.byte	0x04, 0x12
        /*135e*/ 	.short	(.L_857 - .L_856)
	.align		4
.L_856:
        /*1360*/ 	.word	index@(_ZN2at6native61_GLOBAL__N__44eb8e94_28_ForeachBinaryOpScalarList_cu_dda10a6925multi_tensor_apply_kernelINS1_28TensorListScalarListMetadataIfLi2EEENS1_25BinaryOpScalarListFunctorIfLi2ELi1ELi1EEEJSt7dividesIfEEEEvT_T0_DpT1_)
        /*1364*/ 	.word	0x00000000


	//----- nvinfo : EIATTR_MIN_STACK_SIZE
	.align		4
.L_857:
        /*1368*/ 	.byte	0x04, 0x12
        /*136a*/ 	.short	(.L_859 - .L_858)
	.align		4
.L_858:
        /*136c*/ 	.word	index@(_ZN2at6native61_GLOBAL__N__44eb8e94_28_ForeachBinaryOpScalarList_cu_dda10a6925multi_tensor_apply_kernelINS1_28TensorListScalarListMetadataIdLi2EEENS1_25BinaryOpScalarListFunctorIdLi2ELi1ELi1EEEJSt7dividesIdEEEEvT_T0_DpT1_)
        /*1370*/ 	.word	0x00000000


	//----- nvinfo : EIATTR_MIN_STACK_SIZE
	.align		4
.L_859:
        /*1374*/ 	.byte	0x04, 0x12
        /*1376*/ 	.short	(.L_861 - .L_860)
	.align		4
.L_860:
        /*1378*/ 	.word	index@(_ZN2at6native61_GLOBAL__N__44eb8e94_28_ForeachBinaryOpScalarList_cu_dda10a6925multi_tensor_apply_kernelINS1_28TensorListScalarListMetadataIsLi2EEENS1_25BinaryOpScalarListFunctorIsLi2ELi1ELi1EEEJSt7dividesIsEEEEvT_T0_DpT1_)
        /*137c*/ 	.word	0x00000000


	//----- nvinfo : EIATTR_MIN_STACK_SIZE
	.align		4
.L_861:
        /*1380*/ 	.byte	0x04, 0x12
        /*1382*/ 	.short	(.L_863 - .L_862)
	.align		4
.L_862:
        /*1384*/ 	.word	index@(_ZN2at6native61_GLOBAL__N__44eb8e94_28_ForeachBinaryOpScalarList_cu_dda10a6925multi_tensor_apply_kernelINS1_28TensorListScalarListMetadataIlLi2EEENS1_25BinaryOpScalarListFunctorIlLi2ELi1ELi1EEEJSt7dividesIlEEEEvT_T0_DpT1_)
        /*1388*/ 	.word	0x00000000


	//----- nvinfo : EIATTR_MIN_STACK_SIZE
	.align		4
.L_863:
        /*138c*/ 	.byte	0x04, 0x12
        /*138e*/ 	.short	(.L_865 - .L_864)
	.align		4
.L_864:
        /*1390*/ 	.word	index@(_ZN2at6native61_GLOBAL__N__44eb8e94_28_ForeachBinaryOpScalarList_cu_dda10a6925multi_tensor_apply_kernelINS1_28TensorListScalarListMetadataIiLi2EEENS1_25BinaryOpScalarListFunctorIiLi2ELi1ELi1EEEJSt7dividesIiEEEEvT_T0_DpT1_)
        /*1394*/ 	.word	0x00000000


	//----- nvinfo : EIATTR_MIN_STACK_SIZE
	.align		4
.L_865:
        /*1398*/ 	.byte	0x04, 0x12
        /*139a*/ 	.short	(.L_867 - .L_866)
	.align		4
.L_866:
        /*139c*/ 	.word	index@(_ZN2at6native61_GLOBAL__N__44eb8e94_28_ForeachBinaryOpScalarList_cu_dda10a6925multi_tensor_apply_kernelINS1_28TensorListScalarListMetadataIaLi2EEENS1_25BinaryOpScalarListFunctorIaLi2ELi1ELi1EEEJSt7dividesIaEEEEvT_T0_DpT1_)
        /*13a0*/ 	.word	0x00000000


	//----- nvinfo : EIATTR_MIN_STACK_SIZE
	.align		4
.L_867:
        /*13a4*/ 	.byte	0x04, 0x12
        /*13a6*/ 	.short	(.L_869 - .L_868)
	.align		4
.L_868:
        /*13a8*/ 	.word	index@(_ZN2at6native61_GLOBAL__N__44eb8e94_28_ForeachBinaryOpScalarList_cu_dda10a6925multi_tensor_apply_kernelINS1_28TensorListScalarListMetadataIhLi2EEENS1_25BinaryOpScalarListFunctorIhLi2ELi1ELi1EEEJSt7dividesIhEEEEvT_T0_DpT1_)
        /*13ac*/ 	.word	0x00000000


	//----- nvinfo : EIATTR_MIN_STACK_SIZE
	.align		4
.L_869:
        /*13b0*/ 	.byte	0x04, 0x12
        /*13b2*/ 	.short	(.L_871 - .L_870)
	.align		4
.L_870:
        /*13b4*/ 	.word	index@(_ZN2at6native61_GLOBAL__N__44eb8e94_28_ForeachBinaryOpScalarList_cu_dda10a6925multi_tensor_apply_kernelINS1_28TensorListScalarListMetadataIfLi1EEENS1_25BinaryOpScalarListFunctorIN3c108BFloat16ELi1ELi1ELi0EEEJSt7dividesIfEEEEvT_T0_DpT1_)
        /*13b8*/ 	.word	0x00000000


	//----- nvinfo : EIATTR_MIN_STACK_SIZE
	.align		4
.L_871:
        /*13bc*/ 	.byte	0x04, 0x12
        /*13be*/ 	.short	(.L_873 - .L_872)
	.align		4
.L_872:
        /*13c0*/ 	.word	index@(_ZN2at6native61_GLOBAL__N__44eb8e94_28_ForeachBinaryOpScalarList_cu_dda10a6925multi_tensor_apply_kernelINS1_28TensorListScalarListMetadataIfLi1EEENS1_25BinaryOpScalarListFunctorIN3c104HalfELi1ELi1ELi0EEEJSt7dividesIfEEEEvT_T0_DpT1_)
        /*13c4*/ 	.word	0x00000000


	//----- nvinfo : EIATTR_MIN_STACK_SIZE
	.align		4
.L_873:
        /*13c8*/ 	.byte	0x04, 0x12
        /*13ca*/ 	.short	(.L_875 - .L_874)
	.align		4
.L_874:
        /*13cc*/ 	.word	index@(_ZN2at6native61_GLOBAL__N__44eb8e94_28_ForeachBinaryOpScalarList_cu_dda10a6925multi_tensor_apply_kernelINS1_28TensorListScalarListMetadataIbLi1EEENS1_25BinaryOpScalarListFunctorIbLi1ELi1ELi0EEEJSt7dividesIbEEEEvT_T0_DpT1_)
        /*13d0*/ 	.word	0x00000000


	//----- nvinfo : EIATTR_MIN_STACK_SIZE
	.align		4
.L_875:
        /*13d4*/ 	.byte	0x04, 0x12
        /*13d6*/ 	.short	(.L_877 - .L_876)
	.align		4
.L_876:
        /*13d8*/ 	.word	index@(_ZN2at6native61_GLOBAL__N__44eb8e94_28_ForeachBinaryOpScalarList_cu_dda10a6925multi_tensor_apply_kernelINS1_28TensorListScalarListMetadataIN3c107complexIfEELi1EEENS1_25BinaryOpScalarListFunctorIS6_Li1ELi1ELi0EEEJSt7dividesIS6_EEEEvT_T0_DpT1_)
        /*13dc*/ 	.word	0x00000000


	//----- nvinfo : EIATTR_MIN_STACK_SIZE
	.align		4
.L_877:
        /*13e0*/ 	.byte	0x04, 0x12
        /*13e2*/ 	.short	(.L_879 - .L_878)
	.align		4
.L_878:
        /*13e4*/ 	.word	index@(_ZN2at6native61_GLOBAL__N__44eb8e94_28_ForeachBinaryOpScalarList_cu_dda10a6925multi_tensor_apply_kernelINS1_28TensorListScalarListMetadataIN3c107complexIdEELi1EEENS1_25BinaryOpScalarListFunctorIS6_Li1ELi1ELi0EEEJSt7dividesIS6_EEEEvT_T0_DpT1_)
        /*13e8*/ 	.word	0x00000000


	//----- nvinfo : EIATTR_MIN_STACK_SIZE
	.align		4
.L_879:
        /*13ec*/ 	.byte	0x04, 0x12
        /*13ee*/ 	.short	(.L_881 - .L_880)
	.align		4
.L_880:
        /*13f0*/ 	.word	index@(_ZN2at6native61_GLOBAL__N__44eb8e94_28_ForeachBinaryOpScalarList_cu_dda10a6925multi_tensor_apply_kernelINS1_28TensorListScalarListMetadataIfLi1EEENS1_25BinaryOpScalarListFunctorIfLi1ELi1ELi0EEEJSt7dividesIfEEEEvT_T0_DpT1_)
        /*13f4*/ 	.word	0x00000000


	//----- nvinfo : EIATTR_MIN_STACK_SIZE
	.align		4
.L_881:
        /*13f8*/ 	.byte	0x04, 0x12
        /*13fa*/ 	.short	(.L_883 - .L_882)
	.align		4
.L_882:
        /*13fc*/ 	.word	index@(_ZN2at6native61_GLOBAL__N__44eb8e94_28_ForeachBinaryOpScalarList_cu_dda10a6925multi_tensor_apply_kernelINS1_28TensorListScalarListMetadataIdLi1EEENS1_25BinaryOpScalarListFunctorIdLi1ELi1ELi0EEEJSt7dividesIdEEEEvT_T0_DpT1_)
        /*1400*/ 	.word	0x00000000


	//----- nvinfo : EIATTR_MIN_STACK_SIZE
	.align		4
.L_883:
        /*1404*/ 	.byte	0x04, 0x12
        /*1406*/ 	.short	(.L_885 - .L_884)
	.align		4
.L_884:
        /*1408*/ 	.word	index@(_ZN2at6native61_GLOBAL__N__44eb8e94_28_ForeachBinaryOpScalarList_cu_dda10a6925multi_tensor_apply_kernelINS1_28TensorListScalarListMetadataIsLi1EEENS1_25BinaryOpScalarListFunctorIsLi1ELi1ELi0EEEJSt7dividesIsEEEEvT_T0_DpT1_)
        /*140c*/ 	.word	0x00000000


	//----- nvinfo : EIATTR_MIN_STACK_SIZE
	.align		4
.L_885:
        /*1410*/ 	.byte	0x04, 0x12
        /*1412*/ 	.short	(.L_887 - .L_886)
	.align		4
.L_886:
        /*1414*/ 	.word	index@(_ZN2at6native61_GLOBAL__N__44eb8e94_28_ForeachBinaryOpScalarList_cu_dda10a6925multi_tensor_apply_kernelINS1_28TensorListScalarListMetadataIlLi1EEENS1_25BinaryOpScalarListFunctorIlLi1ELi1ELi0EEEJSt7dividesIlEEEEvT_T0_DpT1_)
        /*1418*/ 	.word	0x00000000


	//----- nvinfo : EIATTR_MIN_STACK_SIZE
	.align		4
.L_887:
        /*141c*/ 	.byte	0x04, 0x12
        /*141e*/ 	.short	(.L_889 - .L_888)
	.align		4
.L_888:
        /*1420*/ 	.word	index@(_ZN2at6native61_GLOBAL__N__44eb8e94_28_ForeachBinaryOpScalarList_cu_dda10a6925multi_tensor_apply_kernelINS1_28TensorListScalarListMetadataIiLi1EEENS1_25BinaryOpScalarListFunctorIiLi1ELi1ELi0EEEJSt7dividesIiEEEEvT_T0_DpT1_)
        /*1424*/ 	.word	0x00000000


	//----- nvinfo : EIATTR_MIN_STACK_SIZE
	.align		4
.L_889:
        /*1428*/ 	.byte	0x04, 0x12
        /*142a*/ 	.short	(.L_891 - .L_890)
	.align		4
.L_890:
        /*142c*/ 	.word	index@(_ZN2at6native61_GLOBAL__N__44eb8e94_28_ForeachBinaryOpScalarList_cu_dda10a6925multi_tensor_apply_kernelINS1_28TensorListScalarListMetadataIaLi1EEENS1_25BinaryOpScalarListFunctorIaLi1ELi1ELi0EEEJSt7dividesIaEEEEvT_T0_DpT1_)
        /*1430*/ 	.word	0x00000000


	//----- nvinfo : EIATTR_MIN_STACK_SIZE
	.align		4
.L_891:
        /*1434*/ 	.byte	0x04, 0x12
        /*1436*/ 	.short	(.L_893 - .L_892)
	.align		4
.L_892:
        /*1438*/ 	.word	index@(_ZN2at6native61_GLOBAL__N__44eb8e94_28_ForeachBinaryOpScalarList_cu_dda10a6925multi_tensor_apply_kernelINS1_28TensorListScalarListMetadataIhLi1EEENS1_25BinaryOpScalarListFunctorIhLi1ELi1ELi0EEEJSt7dividesIhEEEEvT_T0_DpT1_)
        /*143c*/ 	.word	0x00000000


	//----- nvinfo : EIATTR_MIN_STACK_SIZE
	.align		4
.L_893:
        /*1440*/ 	.byte	0x04, 0x12
        /*1442*/ 	.short	(.L_895 - .L_894)
	.align		4
.L_894:
        /*1444*/ 	.word	index@(_ZN2at6native61_GLOBAL__N__44eb8e94_28_ForeachBinaryOpScalarList_cu_dda10a6925multi_tensor_apply_kernelINS1_28TensorListScalarListMetadataIfLi2EEENS1_25BinaryOpScalarListFunctorIN3c108BFloat16ELi2ELi1ELi1EEEJSt10multipliesIfEEEEvT_T0_DpT1_)
        /*1448*/ 	.word	0x00000000


	//----- nvinfo : EIATTR_MIN_STACK_SIZE
	.align		4
.L_895:
        /*144c*/ 	.byte	0x04, 0x12
        /*144e*/ 	.short	(.L_897 - .L_896)
	.align		4
.L_896:
        /*1450*/ 	.word	index@(_ZN2at6native61_GLOBAL__N__44eb8e94_28_ForeachBinaryOpScalarList_cu_dda10a6925multi_tensor_apply_kernelINS1_28TensorListScalarListMetadataIfLi2EEENS1_25BinaryOpScalarListFunctorIN3c104HalfELi2ELi1ELi1EEEJSt10multipliesIfEEEEvT_T0_DpT1_)
        /*1454*/ 	.word	0x00000000


	//----- nvinfo : EIATTR_MIN_STACK_SIZE
	.align		4
.L_897:
        /*1458*/ 	.byte	0x04, 0x12
        /*145a*/ 	.short	(.L_899 - .L_898)
	.align		4
.L_898:
        /*145c*/ 	.word	index@(_ZN2at6native61_GLOBAL__N__44eb8e94_28_ForeachBinaryOpScalarList_cu_dda10a6925multi_tensor_apply_kernelINS1_28TensorListScalarListMetadataIbLi2EEENS1_25BinaryOpScalarListFunctorIbLi2ELi1ELi1EEEJSt10multipliesIbEEEEvT_T0_DpT1_)
        /*1460*/ 	.word	0x00000000


	//----- nvinfo : EIATTR_MIN_STACK_SIZE
	.align		4
.L_899:
        /*1464*/ 	.byte	0x04, 0x12
        /*1466*/ 	.short	(.L_901 - .L_900)
	.align		4
.L_900:
        /*1468*/ 	.word	index@(_ZN2at6native61_GLOBAL__N__44eb8e94_28_ForeachBinaryOpScalarList_cu_dda10a6925multi_tensor_apply_kernelINS1_28TensorListScalarListMetadataIN3c107complexIfEELi2EEENS1_25BinaryOpScalarListFunctorIS6_Li2ELi1ELi1EEEJSt10multipliesIS6_EEEEvT_T0_DpT1_)
        /*146c*/ 	.word	0x00000000


	//----- nvinfo : EIATTR_MIN_STACK_SIZE
	.align		4
.L_901:
        /*1470*/ 	.byte	0x04, 0x12
        /*1472*/ 	.short	(.L_903 - .L_902)
	.align		4
.L_902:
        /*1474*/ 	.word	index@(_ZN2at6native61_GLOBAL__N__44eb8e94_28_ForeachBinaryOpScalarList_cu_dda10a6925multi_tensor_apply_kernelINS1_28TensorListScalarListMetadataIN3c107complexIdEELi2EEENS1_25BinaryOpScalarListFunctorIS6_Li2ELi1ELi1EEEJSt10multipliesIS6_EEEEvT_T0_DpT1_)
        /*1478*/ 	.word	0x00000000


	//----- nvinfo : EIATTR_MIN_STACK_SIZE
	.align		4
.L_903:
        /*147c*/ 	.byte	0x04, 0x12
        /*147e*/ 	.short	(.L_905 - .L_904)
	.align		4
.L_904:
        /*1480*/ 	.word	index@(_ZN2at6native61_GLOBAL__N__44eb8e94_28_ForeachBinaryOpScalarList_cu_dda10a6925multi_tensor_apply_kernelINS1_28TensorListScalarListMetadataIfLi2EEENS1_25BinaryOpScalarListFunctorIfLi2ELi1ELi1EEEJSt10multipliesIfEEEEvT_T0_DpT1_)
        /*1484*/ 	.word	0x00000000


	//----- nvinfo : EIATTR_MIN_STACK_SIZE
	.align		4
.L_905:
        /*1488*/ 	.byte	0x04, 0x12
        /*148a*/ 	.short	(.L_907 - .L_906)
	.align		4
.L_906:
        /*148c*/ 	.word	index@(_ZN2at6native61_GLOBAL__N__44eb8e94_28_ForeachBinaryOpScalarList_cu_dda10a6925multi_tensor_apply_kernelINS1_28TensorListScalarListMetadataIdLi2EEENS1_25BinaryOpScalarListFunctorIdLi2ELi1ELi1EEEJSt10multipliesIdEEEEvT_T0_DpT1_)
        /*1490*/ 	.word	0x00000000


	//----- nvinfo : EIATTR_MIN_STACK_SIZE
	.align		4
.L_907:
        /*1494*/ 	.byte	0x04, 0x12
        /*1496*/ 	.short	(.L_909 - .L_908)
	.align		4
.L_908:
        /*1498*/ 	.word	index@(_ZN2at6native61_GLOBAL__N__44eb8e94_28_ForeachBinaryOpScalarList_cu_dda10a6925multi_tensor_apply_kernelINS1_28TensorListScalarListMetadataIsLi2EEENS1_25BinaryOpScalarListFunctorIsLi2ELi1ELi1EEEJSt10multipliesIsEEEEvT_T0_DpT1_)
        /*149c*/ 	.word	0x00000000


	//----- nvinfo : EIATTR_MIN_STACK_SIZE
	.align		4
.L_909:
        /*14a0*/ 	.byte	0x04, 0x12
        /*14a2*/ 	.short	(.L_911 - .L_910)
	.align		4
.L_910:
        /*14a4*/ 	.word	index@(_ZN2at6native61_GLOBAL__N__44eb8e94_28_ForeachBinaryOpScalarList_cu_dda10a6925multi_tensor_apply_kernelINS1_28TensorListScalarListMetadataIlLi2EEENS1_25BinaryOpScalarListFunctorIlLi2ELi1ELi1EEEJSt10multipliesIlEEEEvT_T0_DpT1_)
        /*14a8*/ 	.word	0x00000000


	//----- nvinfo : EIATTR_MIN_STACK_SIZE
	.align		4
.L_911:
        /*14ac*/ 	.byte	0x04, 0x12
        /*14ae*/ 	.short	(.L_913 - .L_912)
	.align		4
.L_912:
        /*14b0*/ 	.word	index@(_ZN2at6native61_GLOBAL__N__44eb8e94_28_ForeachBinaryOpScalarList_cu_dda10a6925multi_tensor_apply_kernelINS1_28TensorListScalarListMetadataIiLi2EEENS1_25BinaryOpScalarListFunctorIiLi2ELi1ELi1EEEJSt10multipliesIiEEEEvT_T0_DpT1_)
        /*14b4*/ 	.word	0x00000000


	//----- nvinfo : EIATTR_MIN_STACK_SIZE
	.align		4
.L_913:
        /*14b8*/ 	.byte	0x04, 0x12
        /*14ba*/ 	.short	(.L_915 - .L_914)
	.align		4
.L_914:
        /*14bc*/ 	.word	index@(_ZN2at6native61_GLOBAL__N__44eb8e94_28_ForeachBinaryOpScalarList_cu_dda10a6925multi_tensor_apply_kernelINS1_28TensorListScalarListMetadataIaLi2EEENS1_25BinaryOpScalarListFunctorIaLi2ELi1ELi1EEEJSt10multipliesIaEEEEvT_T0_DpT1_)
        /*14c0*/ 	.word	0x00000000


	//----- nvinfo : EIATTR_MIN_STACK_SIZE
	.align		4
.L_915:
        /*14c4*/ 	.byte	0x04, 0x12
        /*14c6*/ 	.short	(.L_917 - .L_916)
	.align		4
.L_916:
        /*14c8*/ 	.word	index@(_ZN2at6native61_GLOBAL__N__44eb8e94_28_ForeachBinaryOpScalarList_cu_dda10a6925multi_tensor_apply_kernelINS1_28TensorListScalarListMetadataIhLi2EEENS1_25BinaryOpScalarListFunctorIhLi2ELi1ELi1EEEJSt10multipliesIhEEEEvT_T0_DpT1_)
        /*14cc*/ 	.word	0x00000000


	//----- nvinfo : EIATTR_MIN_STACK_SIZE
	.align		4
.L_917:
        /*14d0*/ 	.byte	0x04, 0x12
        /*14d2*/ 	.short	(.L_919 - .L_918)
	.align		4
.L_918:
        /*14d4*/ 	.word	index@(_ZN2at6native61_GLOBAL__N__44eb8e94_28_ForeachBinaryOpScalarList_cu_dda10a6925multi_tensor_apply_kernelINS1_28TensorListScalarListMetadataIfLi1EEENS1_25BinaryOpScalarListFunctorIN3c108BFloat16ELi1ELi1ELi0EEEJSt10multipliesIfEEEEvT_T0_DpT1_)
        /*14d8*/ 	.word	0x00000000


	//----- nvinfo : EIATTR_MIN_STACK_SIZE
	.align		4
.L_919:
        /*14dc*/ 	.byte	0x04, 0x12
        /*14de*/ 	.short	(.L_921 - .L_920)
	.align		4
.L_920:
        /*14e0*/ 	.word	index@(_ZN2at6native61_GLOBAL__N__44eb8e94_28_ForeachBinaryOpScalarList_cu_dda10a6925multi_tensor_apply_kernelINS1_28TensorListScalarListMetadataIfLi1EEENS1_25BinaryOpScalarListFunctorIN3c104HalfELi1ELi1ELi0EEEJSt10multipliesIfEEEEvT_T0_DpT1_)
        /*14e4*/ 	.word	0x00000000


	//----- nvinfo : EIATTR_MIN_STACK_SIZE
	.align		4
.L_921:
        /*14e8*/ 	.byte	0x04, 0x12
        /*14ea*/ 	.short	(.L_923 - .L_922)
	.align		4
.L_922:
        /*14ec*/ 	.word	index@(_ZN2at6native61_GLOBAL__N__44eb8e94_28_ForeachBinaryOpScalarList_cu_dda10a6925multi_tensor_apply_kernelINS1_28TensorListScalarListMetadataIbLi1EEENS1_25BinaryOpScalarListFunctorIbLi1ELi1ELi0EEEJSt10multipliesIbEEEEvT_T0_DpT1_)
        /*14f0*/ 	.word	0x00000000


	//----- nvinfo : EIATTR_MIN_STACK_SIZE
	.align		4
.L_923:
        /*14f4*/ 	.byte	0x04, 0x12
        /*14f6*/ 	.short	(.L_925 - .L_924)
	.align		4
.L_924:
        /*14f8*/ 	.word	index@(_ZN2at6native61_GLOBAL__N__44eb8e94_28_ForeachBinaryOpScalarList_cu_dda10a6925multi_tensor_apply_kernelINS1_28TensorListScalarListMetadataIN3c107complexIfEELi1EEENS1_25BinaryOpScalarListFunctorIS6_Li1ELi1ELi0EEEJSt10multipliesIS6_EEEEvT_T0_DpT1_)
        /*14fc*/ 	.word	0x00000000


	//----- nvinfo : EIATTR_MIN_STACK_SIZE
	.align		4
.L_925:
        /*1500*/ 	.byte	0x04, 0x12
        /*1502*/ 	.short	(.L_927 - .L_926)
	.align		4
.L_926:
        /*1504*/ 	.word	index@(_ZN2at6native61_GLOBAL__N__44eb8e94_28_ForeachBinaryOpScalarList_cu_dda10a6925multi_tensor_apply_kernelINS1_28TensorListScalarListMetadataIN3c107complexIdEELi1EEENS1_25BinaryOpScalarListFunctorIS6_Li1ELi1ELi0EEEJSt10multipliesIS6_EEEEvT_T0_DpT1_)
        /*1508*/ 	.word	0x00000000


	//----- nvinfo : EIATTR_MIN_STACK_SIZE
	.align		4
.L_927:
        /*150c*/ 	.byte	0x04, 0x12
        /*150e*/ 	.short	(.L_929 - .L_928)
	.align		4
.L_928:
        /*1510*/ 	.word	index@(_ZN2at6native61_GLOBAL__N__44eb8e94_28_ForeachBinaryOpScalarList_cu_dda10a6925multi_tensor_apply_kernelINS1_28TensorListScalarListMetadataIfLi1EEENS1_25BinaryOpScalarListFunctorIfLi1ELi1ELi0EEEJSt10multipliesIfEEEEvT_T0_DpT1_)
        /*1514*/ 	.word	0x00000000


	//----- nvinfo : EIATTR_MIN_STACK_SIZE
	.align		4
.L_929:
        /*1518*/ 	.byte	0x04, 0x12
        /*151a*/ 	.short	(.L_931 - .L_930)
	.align		4
.L_930:
        /*151c*/ 	.word	index@(_ZN2at6native61_GLOBAL__N__44eb8e94_28_ForeachBinaryOpScalarList_cu_dda10a6925multi_tensor_apply_kernelINS1_28TensorListScalarListMetadataIdLi1EEENS1_25BinaryOpScalarListFunctorIdLi1ELi1ELi0EEEJSt10multipliesIdEEEEvT_T0_DpT1_)
        /*1520*/ 	.word	0x00000000


	//----- nvinfo : EIATTR_MIN_STACK_SIZE
	.align		4
.L_931:
        /*1524*/ 	.byte	0x04, 0x12
        /*1526*/ 	.short	(.L_933 - .L_932)
	.align		4
.L_932:
        /*1528*/ 	.word	index@(_ZN2at6native61_GLOBAL__N__44eb8e94_28_ForeachBinaryOpScalarList_cu_dda10a6925multi_tensor_apply_kernelINS1_28TensorListScalarListMetadataIsLi1EEENS1_25BinaryOpScalarListFunctorIsLi1ELi1ELi0EEEJSt10multipliesIsEEEEvT_T0_DpT1_)
        /*152c*/ 	.word	0x00000000


	//----- nvinfo : EIATTR_MIN_STACK_SIZE
	.align		4
.L_933:
        /*1530*/ 	.byte	0x04, 0x12
        /*1532*/ 	.short	(.L_935 - .L_934)
	.align		4
.L_934:
        /*1534*/ 	.word	index@(_ZN2at6native61_GLOBAL__N__44eb8e94_28_ForeachBinaryOpScalarList_cu_dda10a6925multi_tensor_apply_kernelINS1_28TensorListScalarListMetadataIlLi1EEENS1_25BinaryOpScalarListFunctorIlLi1ELi1ELi0EEEJSt10multipliesIlEEEEvT_T0_DpT1_)
        /*1538*/ 	.word	0x00000000


	//----- nvinfo : EIATTR_MIN_STACK_SIZE
	.align		4
.L_935:
        /*153c*/ 	.byte	0x04, 0x12
        /*153e*/ 	.short	(.L_937 - .L_936)
	.align		4
.L_936:
        /*1540*/ 	.word	index@(_ZN2at6native61_GLOBAL__N__44eb8e94_28_ForeachBinaryOpScalarList_cu_dda10a6925multi_tensor_apply_kernelINS1_28TensorListScalarListMetadataIiLi1EEENS1_25BinaryOpScalarListFunctorIiLi1ELi1ELi0EEEJSt10multipliesIiEEEEvT_T0_DpT1_)
        /*1544*/ 	.word	0x00000000


	//----- nvinfo : EIATTR_MIN_STACK_SIZE
	.align		4
.L_937:
        /*1548*/ 	.byte	0x04, 0x12
        /*154a*/ 	.short	(.L_939 - .L_938)
	.align		4
.L_938:
        /*154c*/ 	.word	index@(_ZN2at6native61_GLOBAL__N__44eb8e94_28_ForeachBinaryOpScalarList_cu_dda10a6925multi_tensor_apply_kernelINS1_28TensorListScalarListMetadataIaLi1EEENS1_25BinaryOpScalarListFunctorIaLi1ELi1ELi0EEEJSt10multipliesIaEEEEvT_T0_DpT1_)
        /*1550*/ 	.word	0x00000000


	//----- nvinfo : EIATTR_MIN_STACK_SIZE
	.align		4
.L_939:
        /*1554*/ 	.byte	0x04, 0x12
        /*1556*/ 	.short	(.L_941 - .L_940)
	.align		4
.L_940:
        /*1558*/ 	.word	index@(_ZN2at6native61_GLOBAL__N__44eb8e94_28_ForeachBinaryOpScalarList_cu_dda10a6925multi_tensor_apply_kernelINS1_28TensorListScalarListMetadataIhLi1EEENS1_25BinaryOpScalarListFunctorIhLi1ELi1ELi0EEEJSt10multipliesIhEEEEvT_T0_DpT1_)
        /*155c*/ 	.word	0x00000000


	//----- nvinfo : EIATTR_MIN_STACK_SIZE
	.align		4
.L_941:
        /*1560*/ 	.byte	0x04, 0x12
        /*1562*/ 	.short	(.L_943 - .L_942)
	.align		4
.L_942:
        /*1564*/ 	.word	index@(_ZN2at6native61_GLOBAL__N__44eb8e94_28_ForeachBinaryOpScalarList_cu_dda10a6925multi_tensor_apply_kernelINS1_28TensorListScalarListMetadataIfLi2EEENS1_25BinaryOpScalarListFunctorIN3c108BFloat16ELi2ELi1ELi1EEEJSt4plusIfEEEEvT_T0_DpT1_)
        /*1568*/ 	.word	0x00000000


	//----- nvinfo : EIATTR_MIN_STACK_SIZE
	.align		4
.L_943:
        /*156c*/ 	.byte	0x04, 0x12
        /*156e*/ 	.short	(.L_945 - .L_944)
	.align		4
.L_944:
        /*1570*/ 	.word	index@(_ZN2at6native61_GLOBAL__N__44eb8e94_28_ForeachBinaryOpScalarList_cu_dda10a6925multi_tensor_apply_kernelINS1_28TensorListScalarListMetadataIfLi2EEENS1_25BinaryOpScalarListFunctorIN3c104HalfELi2ELi1ELi1EEEJSt4plusIfEEEEvT_T0_DpT1_)
        /*1574*/ 	.word	0x00000000


	//----- nvinfo : EIATTR_MIN_STACK_SIZE
	.align		4
.L_945:
        /*1578*/ 	.byte	0x04, 0x12
        /*157a*/ 	.short	(.L_947 - .L_946)
	.align		4
.L_946:
        /*157c*/ 	.word	index@(_ZN2at6native61_GLOBAL__N__44eb8e94_28_ForeachBinaryOpScalarList_cu_dda10a6925multi_tensor_apply_kernelINS1_28TensorListScalarListMetadataIbLi2EEENS1_25BinaryOpScalarListFunctorIbLi2ELi1ELi1EEEJSt4plusIbEEEEvT_T0_DpT1_)
        /*1580*/ 	.word	0x00000000


	//----- nvinfo : EIATTR_MIN_STACK_SIZE
	.align		4
.L_947:
        /*1584*/ 	.byte	0x04, 0x12
        /*1586*/ 	.short	(.L_949 - .L_948)
	.align		4
.L_948:
        /*1588*/ 	.word	index@(_ZN2at6native61_GLOBAL__N__44eb8e94_28_ForeachBinaryOpScalarList_cu_dda10a6925multi_tensor_apply_kernelINS1_28TensorListScalarListMetadataIN3c107complexIfEELi2EEENS1_25BinaryOpScalarListFunctorIS6_Li2ELi1ELi1EEEJSt4plusIS6_EEEEvT_T0_DpT1_)
        /*158c*/ 	.word	0x00000000


	//----- nvinfo : EIATTR_MIN_STACK_SIZE
	.align		4
.L_949:
        /*1590*/ 	.byte	0x04, 0x12
        /*1592*/ 	.short	(.L_951 - .L_950)
	.align		4
.L_950:
        /*1594*/ 	.word	index@(_ZN2at6native61_GLOBAL__N__44eb8e94_28_ForeachBinaryOpScalarList_cu_dda10a6925multi_tensor_apply_kernelINS1_28TensorListScalarListMetadataIN3c107complexIdEELi2EEENS1_25BinaryOpScalarListFunctorIS6_Li2ELi1ELi1EEEJSt4plusIS6_EEEEvT_T0_DpT1_)
        /*1598*/ 	.word	0x00000000


	//----- nvinfo : EIATTR_MIN_STACK_SIZE
	.align		4
.L_951:
        /*159c*/ 	.byte	0x04, 0x12
        /*159e*/ 	.short	(.L_953 - .L_952)
	.align		4
.L_952:
        /*15a0*/ 	.word	index@(_ZN2at6native61_GLOBAL__N__44eb8e94_28_ForeachBinaryOpScalarList_cu_dda10a6925multi_tensor_apply_kernelINS1_28TensorListScalarListMetadataIfLi2EEENS1_25BinaryOpScalarListFunctorIfLi2ELi1ELi1EEEJSt4plusIfEEEEvT_T0_DpT1_)
        /*15a4*/ 	.word	0x00000000


	//----- nvinfo : EIATTR_MIN_STACK_SIZE
	.align		4
.L_953:
        /*15a8*/ 	.byte	0x04, 0x12
        /*15aa*/ 	.short	(.L_955 - .L_954)
	.align		4
.L_954:
        /*15ac*/ 	.word	index@(_ZN2at6native61_GLOBAL__N__44eb8e94_28_ForeachBinaryOpScalarList_cu_dda10a6925multi_tensor_apply_kernelINS1_28TensorListScalarListMetadataIdLi2EEENS1_25BinaryOpScalarListFunctorIdLi2ELi1ELi1EEEJSt4plusIdEEEEvT_T0_DpT1_)
        /*15b0*/ 	.word	0x00000000


	//----- nvinfo : EIATTR_MIN_STACK_SIZE
	.align		4
.L_955:
        /*15b4*/ 	.byte	0x04, 0x12
        /*15b6*/ 	.short	(.L_957 - .L_956)
	.align		4
.L_956:
        /*15b8*/ 	.word	index@(_ZN2at6native61_GLOBAL__N__44eb8e94_28_ForeachBinaryOpScalarList_cu_dda10a6925multi_tensor_apply_kernelINS1_28TensorListScalarListMetadataIsLi2EEENS1_25BinaryOpScalarListFunctorIsLi2ELi1ELi1EEEJSt4plusIsEEEEvT_T0_DpT1_)
        /*15bc*/ 	.word	0x00000000


	//----- nvinfo : EIATTR_MIN_STACK_SIZE
	.align		4
.L_957:
        /*15c0*/ 	.byte	0x04, 0x12
        /*15c2*/ 	.short	(.L_959 - .L_958)
	.align		4
.L_958:
        /*15c4*/ 	.word	index@(_ZN2at6native61_GLOBAL__N__44eb8e94_28_ForeachBinaryOpScalarList_cu_dda10a6925multi_tensor_apply_kernelINS1_28TensorListScalarListMetadataIlLi2EEENS1_25BinaryOpScalarListFunctorIlLi2ELi1ELi1EEEJSt4plusIlEEEEvT_T0_DpT1_)
        /*15c8*/ 	.word	0x00000000


	//----- nvinfo : EIATTR_MIN_STACK_SIZE
	.align		4
.L_959:
        /*15cc*/ 	.byte	0x04, 0x12
        /*15ce*/ 	.short	(.L_961 - .L_960)
	.align		4
.L_960:
        /*15d0*/ 	.word	index@(_ZN2at6native61_GLOBAL__N__44eb8e94_28_ForeachBinaryOpScalarList_cu_dda10a6925multi_tensor_apply_kernelINS1_28TensorListScalarListMetadataIiLi2EEENS1_25BinaryOpScalarListFunctorIiLi2ELi1ELi1EEEJSt4plusIiEEEEvT_T0_DpT1_)
        /*15d4*/ 	.word	0x00000000


	//----- nvinfo : EIATTR_MIN_STACK_SIZE
	.align		4
.L_961:
        /*15d8*/ 	.byte	0x04, 0x12
        /*15da*/ 	.short	(.L_963 - .L_962)
	.align		4
.L_962:
        /*15dc*/ 	.word	index@(_ZN2at6native61_GLOBAL__N__44eb8e94_28_ForeachBinaryOpScalarList_cu_dda10a6925multi_tensor_apply_kernelINS1_28TensorListScalarListMetadataIaLi2EEENS1_25BinaryOpScalarListFunctorIaLi2ELi1ELi1EEEJSt4plusIaEEEEvT_T0_DpT1_)
        /*15e0*/ 	.word	0x00000000


	//----- nvinfo : EIATTR_MIN_STACK_SIZE
	.align		4
.L_963:
        /*15e4*/ 	.byte	0x04, 0x12
        /*15e6*/ 	.short	(.L_965 - .L_964)
	.align		4
.L_964:
        /*15e8*/ 	.word	index@(_ZN2at6native61_GLOBAL__N__44eb8e94_28_ForeachBinaryOpScalarList_cu_dda10a6925multi_tensor_apply_kernelINS1_28TensorListScalarListMetadataIhLi2EEENS1_25BinaryOpScalarListFunctorIhLi2ELi1ELi1EEEJSt4plusIhEEEEvT_T0_DpT1_)
        /*15ec*/ 	.word	0x00000000


	//----- nvinfo : EIATTR_MIN_STACK_SIZE
	.align		4
.L_965:
        /*15f0*/ 	.byte	0x04, 0x12
        /*15f2*/ 	.short	(.L_967 - .L_966)
	.align		4
.L_966:
        /*15f4*/ 	.word	index@(_ZN2at6native61_GLOBAL__N__44eb8e94_28_ForeachBinaryOpScalarList_cu_dda10a6925multi_tensor_apply_kernelINS1_28TensorListScalarListMetadataIfLi1EEENS1_25BinaryOpScalarListFunctorIN3c108BFloat16ELi1ELi1ELi0EEEJSt4plusIfEEEEvT_T0_DpT1_)
        /*15f8*/ 	.word	0x00000000


	//----- nvinfo : EIATTR_MIN_STACK_SIZE
	.align		4
.L_967:
        /*15fc*/ 	.byte	0x04, 0x12
        /*15fe*/ 	.short	(.L_969 - .L_968)
	.align		4
.L_968:
        /*1600*/ 	.word	index@(_ZN2at6native61_GLOBAL__N__44eb8e94_28_ForeachBinaryOpScalarList_cu_dda10a6925multi_tensor_apply_kernelINS1_28TensorListScalarListMetadataIfLi1EEENS1_25BinaryOpScalarListFunctorIN3c104HalfELi1ELi1ELi0EEEJSt4plusIfEEEEvT_T0_DpT1_)
        /*1604*/ 	.word	0x00000000


	//----- nvinfo : EIATTR_MIN_STACK_SIZE
	.align		4
.L_969:
        /*1608*/ 	.byte	0x04, 0x12
        /*160a*/ 	.short	(.L_971 - .L_970)
	.align		4
.L_970:
        /*160c*/ 	.word	index@(_ZN2at6native61_GLOBAL__N__44eb8e94_28_ForeachBinaryOpScalarList_cu_dda10a6925multi_tensor_apply_kernelINS1_28TensorListScalarListMetadataIbLi1EEENS1_25BinaryOpScalarListFunctorIbLi1ELi1ELi0EEEJSt4plusIbEEEEvT_T0_DpT1_)
        /*1610*/ 	.word	0x00000000


	//----- nvinfo : EIATTR_MIN_STACK_SIZE
	.align		4
.L_971:
        /*1614*/ 	.byte	0x04, 0x12
        /*1616*/ 	.short	(.L_973 - .L_972)
	.align		4
.L_972:
        /*1618*/ 	.word	index@(_ZN2at6native61_GLOBAL__N__44eb8e94_28_ForeachBinaryOpScalarList_cu_dda10a6925multi_tensor_apply_kernelINS1_28TensorListScalarListMetadataIN3c107complexIfEELi1EEENS1_25BinaryOpScalarListFunctorIS6_Li1ELi1ELi0EEEJSt4plusIS6_EEEEvT_T0_DpT1_)
        /*161c*/ 	.word	0x00000000


	//----- nvinfo : EIATTR_MIN_STACK_SIZE
	.align		4
.L_973:
        /*1620*/ 	.byte	0x04, 0x12
        /*1622*/ 	.short	(.L_975 - .L_974)
	.align		4
.L_974:
        /*1624*/ 	.word	index@(_ZN2at6native61_GLOBAL__N__44eb8e94_28_ForeachBinaryOpScalarList_cu_dda10a6925multi_tensor_apply_kernelINS1_28TensorListScalarListMetadataIN3c107complexIdEELi1EEENS1_25BinaryOpScalarListFunctorIS6_Li1ELi1ELi0EEEJSt4plusIS6_EEEEvT_T0_DpT1_)
        /*1628*/ 	.word	0x00000000


	//----- nvinfo : EIATTR_MIN_STACK_SIZE
	.align		4
.L_975:
        /*162c*/ 	.byte	0x04, 0x12
        /*162e*/ 	.short	(.L_977 - .L_976)
	.align		4
.L_976:
        /*1630*/ 	.word	index@(_ZN2at6native61_GLOBAL__N__44eb8e94_28_ForeachBinaryOpScalarList_cu_dda10a6925multi_tensor_apply_kernelINS1_28TensorListScalarListMetadataIfLi1EEENS1_25BinaryOpScalarListFunctorIfLi1ELi1ELi0EEEJSt4plusIfEEEEvT_T0_DpT1_)
        /*1634*/ 	.word	0x00000000


	//----- nvinfo : EIATTR_MIN_STACK_SIZE
	.align		4
.L_977:
        /*1638*/ 	.byte	0x04, 0x12
        /*163a*/ 	.short	(.L_979 - .L_978)
	.align		4
.L_978:
        /*163c*/ 	.word	index@(_ZN2at6native61_GLOBAL__N__44eb8e94_28_ForeachBinaryOpScalarList_cu_dda10a6925multi_tensor_apply_kernelINS1_28TensorListScalarListMetadataIdLi1EEENS1_25BinaryOpScalarListFunctorIdLi1ELi1ELi0EEEJSt4plusIdEEEEvT_T0_DpT1_)
        /*1640*/ 	.word	0x00000000


	//----- nvinfo : EIATTR_MIN_STACK_SIZE
	.align		4
.L_979:
        /*1644*/ 	.byte	0x04, 0x12
        /*1646*/ 	.short	(.L_981 - .L_980)
	.align		4
.L_980:
        /*1648*/ 	.word	index@(_ZN2at6native61_GLOBAL__N__44eb8e94_28_ForeachBinaryOpScalarList_cu_dda10a6925multi_tensor_apply_kernelINS1_28TensorListScalarListMetadataIsLi1EEENS1_25BinaryOpScalarListFunctorIsLi1ELi1ELi0EEEJSt4plusIsEEEEvT_T0_DpT1_)
        /*164c*/ 	.word	0x00000000


	//----- nvinfo : EIATTR_MIN_STACK_SIZE
	.align		4
.L_981:
        /*1650*/ 	.byte	0x04, 0x12
        /*1652*/ 	.short	(.L_983 - .L_982)
	.align		4
.L_982:
        /*1654*/ 	.word	index@(_ZN2at6native61_GLOBAL__N__44eb8e94_28_ForeachBinaryOpScalarList_cu_dda10a6925multi_tensor_apply_kernelINS1_28TensorListScalarListMetadataIlLi1EEENS1_25BinaryOpScalarListFunctorIlLi1ELi1ELi0EEEJSt4plusIlEEEEvT_T0_DpT1_)
        /*1658*/ 	.word	0x00000000


	//----- nvinfo : EIATTR_MIN_STACK_SIZE
	.align		4
.L_983:
        /*165c*/ 	.byte	0x04, 0x12
        /*165e*/ 	.short	(.L_985 - .L_984)
	.align		4
.L_984:
        /*1660*/ 	.word	index@(_ZN2at6native61_GLOBAL__N__44eb8e94_28_ForeachBinaryOpScalarList_cu_dda10a6925multi_tensor_apply_kernelINS1_28TensorListScalarListMetadataIiLi1EEENS1_25BinaryOpScalarListFunctorIiLi1ELi1ELi0EEEJSt4plusIiEEEEvT_T0_DpT1_)
        /*1664*/ 	.word	0x00000000


	//----- nvinfo : EIATTR_MIN_STACK_SIZE
	.align		4
.L_985:
        /*1668*/ 	.byte	0x04, 0x12
        /*166a*/ 	.short	(.L_987 - .L_986)
	.align		4
.L_986:
        /*166c*/ 	.word	index@(_ZN2at6native61_GLOBAL__N__44eb8e94_28_ForeachBinaryOpScalarList_cu_dda10a6925multi_tensor_apply_kernelINS1_28TensorListScalarListMetadataIaLi1EEENS1_25BinaryOpScalarListFunctorIaLi1ELi1ELi0EEEJSt4plusIaEEEEvT_T0_DpT1_)
        /*1670*/ 	.word	0x00000000


	//----- nvinfo : EIATTR_MIN_STACK_SIZE
	.align		4
.L_987:
        /*1674*/ 	.byte	0x04, 0x12
        /*1676*/ 	.short	(.L_989 - .L_988)
	.align		4
.L_988:
        /*1678*/ 	.word	index@(_ZN2at6native61_GLOBAL__N__44eb8e94_28_ForeachBinaryOpScalarList_cu_dda10a6925multi_tensor_apply_kernelINS1_28TensorListScalarListMetadataIhLi1EEENS1_25BinaryOpScalarListFunctorIhLi1ELi1ELi0EEEJSt4plusIhEEEEvT_T0_DpT1_)
        /*167c*/ 	.word	0x00000000
.L_989:


//--------------------- .nv.info._ZN2at6native61_GLOBAL__N__44eb8e94_28_ForeachBinaryOpScalarList_cu_dda10a6925multi_tensor_apply_kernelINS1_28TensorListScalarListMetadataIfLi2EEENS1_25BinaryOpScalarListFunctorIN3c108BFloat16ELi2ELi1ELi1EEEJNS0_7maximumIfEEEEEvT_T0_DpT1_ --------------------------
	.section	.nv.info._ZN2at6native61_GLOBAL__N__44eb8e94_28_ForeachBinaryOpScalarList_cu_dda10a6925multi_tensor_apply_kernelINS1_28TensorListScalarListMetadataIfLi2EEENS1_25BinaryOpScalarListFunctorIN3c108BFloat16ELi2ELi1ELi1EEEJNS0_7maximumIfEEEEEvT_T0_DpT1_,"",@"SHT_CUDA_INFO"
	.sectionflags	@""
	.align	4


	//----- nvinfo : EIATTR_CUDA_API_VERSION
	.align		4
        /*0000*/ 	.byte	0x04, 0x37
        /*0002*/ 	.short	(.L_991 - .L_990)
.L_990:
        /*0004*/ 	.word	0x00000082


	//----- nvinfo : EIATTR_SW2861232_WAR
	.align		4
.L_991:
        /*0008*/ 	.byte	0x01, 0x35
	.zero		2


	//----- nvinfo : EIATTR_PARAM_CBANK
	.align		4
        /*000c*/ 	.byte	0x04, 0x0a
        /*000e*/ 	.short	(.L_993 - .L_992)
	.align		4
.L_992:
        /*0010*/ 	.word	index@(.nv.constant0._ZN2at6native61_GLOBAL__N__44eb8e94_28_ForeachBinaryOpScalarList_cu_dda10a6925multi_tensor_apply_kernelINS1_28TensorListScalarListMetadataIfLi2EEENS1_25BinaryOpScalarListFunctorIN3c108BFloat16ELi2ELi1ELi1EEEJNS0_7maximumIfEEEEEvT_T0_DpT1_)
        /*0014*/ 	.short	0x0160
        /*0016*/ 	.short	0x0d42


	//----- nvinfo : EIATTR_CBANK_PARAM_SIZE
	.align		4
.L_993:
        /*0018*/ 	.byte	0x03, 0x19
        /*001a*/ 	.short	0x0d42


	//----- nvinfo : EIATTR_KPARAM_INFO
	.align		4
        /*001c*/ 	.byte	0x04, 0x17
        /*001e*/ 	.short	(.L_995 - .L_994)
.L_994:
        /*0020*/ 	.word	0x00000000
        /*0024*/ 	.short	0x0002
        /*0026*/ 	.short	0x0d41
        /*0028*/ 	.byte	0x00, 0xf0, 0x05, 0x00


	//----- nvinfo : EIATTR_KPARAM_INFO
	.align		4
.L_995:
        /*002c*/ 	.byte	0x04, 0x17
        /*002e*/ 	.short	(.L_997 - .L_996)
.L_996:
        /*0030*/ 	.word	0x00000000
        /*0034*/ 	.short	0x0001
        /*0036*/ 	.short	0x0d40
        /*0038*/ 	.byte	0x00, 0xf0, 0x05, 0x00


	//----- nvinfo : EIATTR_KPARAM_INFO
	.align		4
.L_997:
        /*003c*/ 	.byte	0x04, 0x17
        /*003e*/ 	.short	(.L_999 - .L_998)
.L_998:
        /*0040*/ 	.word	0x00000000
        /*0044*/ 	.short	0x0000
        /*0046*/ 	.short	0x0000
        /*0048*/ 	.byte	0x00, 0xf0, 0x01, 0x35


	//----- nvinfo : EIATTR_MAXREG_COUNT
	.align		4
.L_999:
        /*004c*/ 	.byte	0x03, 0x1b
        /*004e*/ 	.short	0x0080


	//----- nvinfo : EIATTR_MERCURY_ISA_VERSION
	.align		4
        /*0050*/ 	.byte	0x03, 0x5f
        /*0052*/ 	.short	0x0000


	//----- nvinfo : EIATTR_EXIT_INSTR_OFFSETS
	.align		4
        /*0054*/ 	.byte	0x04, 0x1c
        /*0056*/ 	.short	(.L_1001 - .L_1000)


	//   ....[0]....
.L_1000:
        /*0058*/ 	.word	0x00000180


	//   ....[1]....
        /*005c*/ 	.word	0x00000710


	//   ....[2]....
        /*0060*/ 	.word	0x00000770


	//   ....[3]....
        /*0064*/ 	.word	0x00000a00


	//----- nvinfo : EIATTR_MAX_THREADS
	.align		4
.L_1001:
        /*0068*/ 	.byte	0x04, 0x05
        /*006a*/ 	.short	(.L_1003 - .L_1002)
.L_1002:
        /*006c*/ 	.word	0x00000200
        /*0070*/ 	.word	0x00000001
        /*0074*/ 	.word	0x00000001


	//----- nvinfo : EIATTR_CRS_STACK_SIZE
	.align		4
.L_1003:
        /*0078*/ 	.byte	0x04, 0x1e
        /*007a*/ 	.short	(.L_1005 - .L_1004)
.L_1004:
        /*007c*/ 	.word	0x00000000
.L_1005:


//--------------------- .nv.info._ZN2at6native61_GLOBAL__N__44eb8e94_28_ForeachBinaryOpScalarList_cu_dda10a6925multi_tensor_apply_kernelINS1_28TensorListScalarListMetadataIfLi2EEENS1_25BinaryOpScalarListFunctorIN3c104HalfELi2ELi1ELi1EEEJNS0_7maximumIfEEEEEvT_T0_DpT1_ --------------------------
	.section	.nv.info._ZN2at6native61_GLOBAL__N__44eb8e94_28_ForeachBinaryOpScalarList_cu_dda10a6925multi_tensor_apply_kernelINS1_28TensorListScalarListMetadataIfLi2EEENS1_25BinaryOpScalarListFunctorIN3c104HalfELi2ELi1ELi1EEEJNS0_7maximumIfEEEEEvT_T0_DpT1_,"",@"SHT_CUDA_INFO"
	.sectionflags	@""
	.align	4


	//----- nvinfo : EIATTR_CUDA_API_VERSION
	.align		4
        /*0000*/ 	.byte	0x04, 0x37
        /*0002*/ 	.short	(.L_1007 - .L_1006)
.L_1006:
        /*0004*/ 	.word	0x00000082


	//----- nvinfo : EIATTR_SW2861232_WAR
	.align		4
.L_1007:
        /*0008*/ 	.byte	0x01, 0x35
	.zero		2


	//----- nvinfo : EIATTR_PARAM_CBANK
	.align		4
        /*000c*/ 	.byte	0x04, 0x0a
        /*000e*/ 	.short	(.L_1009 - .L_1008)
	.align		4
.L_1008:
        /*0010*/ 	.word	index@(.nv.constant0._ZN2at6native61_GLOBAL__N__44eb8e94_28_ForeachBinaryOpScalarList_cu_dda10a6925multi_tensor_apply_kernelINS1_28TensorListScalarListMetadataIfLi2EEENS1_25BinaryOpScalarListFunctorIN3c104HalfELi2ELi1ELi1EEEJNS0_7maximumIfEEEEEvT_T0_DpT1_)
        /*0014*/ 	.short	0x0160
        /*0016*/ 	.short	0x0d42


	//----- nvinfo : EIATTR_CBANK_PARAM_SIZE
	.align		4
.L_1009:
        /*0018*/ 	.byte	0x03, 0x19
        /*001a*/ 	.short	0x0d42


	//----- nvinfo : EIATTR_KPARAM_INFO
	.align		4
        /*001c*/ 	.byte	0x04, 0x17
        /*001e*/ 	.short	(.L_1011 - .L_1010)
.L_1010:
        /*0020*/ 	.word	0x00000000
        /*0024*/ 	.short	0x0002
        /*0026*/ 	.short	0x0d41
        /*0028*/ 	.byte	0x00, 0xf0, 0x05, 0x00


	//----- nvinfo : EIATTR_KPARAM_INFO
	.align		4
.L_1011:
        /*002c*/ 	.byte	0x04, 0x17
        /*002e*/ 	.short	(.L_1013 - .L_1012)
.L_1012:
        /*0030*/ 	.word	0x00000000
        /*0034*/ 	.short	0x0001
        /*0036*/ 	.short	0x0d40
        /*0038*/ 	.byte	0x00, 0xf0, 0x05, 0x00


	//----- nvinfo : EIATTR_KPARAM_INFO
	.align		4
.L_1013:
        /*003c*/ 	.byte	0x04, 0x17
        /*003e*/ 	.short	(.L_1015 - .L_1014)
.L_1014:
        /*0040*/ 	.word	0x00000000
        /*0044*/ 	.short	0x0000
        /*0046*/ 	.short	0x0000
        /*0048*/ 	.byte	0x00, 0xf0, 0x01, 0x35


	//----- nvinfo : EIATTR_MAXREG_COUNT
	.align		4
.L_1015:
        /*004c*/ 	.byte	0x03, 0x1b
        /*004e*/ 	.short	0x0080


	//----- nvinfo : EIATTR_MERCURY_ISA_VERSION
	.align		4
        /*0050*/ 	.byte	0x03, 0x5f
        /*0052*/ 	.short	0x0000


	//----- nvinfo : EIATTR_EXIT_INSTR_OFFSETS
	.align		4
        /*0054*/ 	.byte	0x04, 0x1c
        /*0056*/ 	.short	(.L_1017 - .L_1016)


	//   ....[0]....
.L_1016:
        /*0058*/ 	.word	0x00000180


	//   ....[1]....
        /*005c*/ 	.word	0x00000740


	//   ....[2]....
        /*0060*/ 	.word	0x000007a0


	//   ....[3]....
        /*0064*/ 	.word	0x00000a30


	//----- nvinfo : EIATTR_MAX_THREADS
	.align		4
.L_1017:
        /*0068*/ 	.byte	0x04, 0x05
        /*006a*/ 	.short	(.L_1019 - .L_1018)
.L_1018:
        /*006c*/ 	.word	0x00000200
        /*0070*/ 	.word	0x00000001
        /*0074*/ 	.word	0x00000001


	//----- nvinfo : EIATTR_CRS_STACK_SIZE
	.align		4
.L_1019:
        /*0078*/ 	.byte	0x04, 0x1e
        /*007a*/ 	.short	(.L_1021 - .L_1020)
.L_1020:
        /*007c*/ 	.word	0x00000000
.L_1021:


//--------------------- .nv.info._ZN2at6native61_GLOBAL__N__44eb8e94_28_ForeachBinaryOpScalarList_cu_dda10a6925multi_tensor_apply_kernelINS1_28TensorListScalarListMetadataIfLi2EEENS1_25BinaryOpScalarListFunctorIfLi2ELi1ELi1EEEJNS0_7maximumIfEEEEEvT_T0_DpT1_ --------------------------
	.section	.nv.info._ZN2at6native61_GLOBAL__N__44eb8e94_28_ForeachBinaryOpScalarList_cu_dda10a6925multi_tensor_apply_kernelINS1_28TensorListScalarListMetadataIfLi2EEENS1_25BinaryOpScalarListFunctorIfLi2ELi1ELi1EEEJNS0_7maximumIfEEEEEvT_T0_DpT1_,"",@"SHT_CUDA_INFO"
	.sectionflags	@""
	.align	4


	//----- nvinfo : EIATTR_CUDA_API_VERSION
	.align		4
        /*0000*/ 	.byte	0x04, 0x37
        /*0002*/ 	.short	(.L_1023 - .L_1022)
.L_1022:
        /*0004*/ 	.word	0x00000082


	//----- nvinfo : EIATTR_SW2861232_WAR
	.align		4
.L_1023:
        /*0008*/ 	.byte	0x01, 0x35
	.zero		2


	//----- nvinfo : EIATTR_PARAM_CBANK
	.align		4
        /*000c*/ 	.byte	0x04, 0x0a
        /*000e*/ 	.short	(.L_1025 - .L_1024)
	.align		4
.L_1024:
        /*0010*/ 	.word	index@(.nv.constant0._ZN2at6native61_GLOBAL__N__44eb8e94_28_ForeachBinaryOpScalarList_cu_dda10a6925multi_tensor_apply_kernelINS1_28TensorListScalarListMetadataIfLi2EEENS1_25BinaryOpScalarListFunctorIfLi2ELi1ELi1EEEJNS0_7maximumIfEEEEEvT_T0_DpT1_)
        /*0014*/ 	.short	0x0160
        /*0016*/ 	.short	0x0d42


	//----- nvinfo : EIATTR_CBANK_PARAM_SIZE
	.align		4
.L_1025:
        /*0018*/ 	.byte	0x03, 0x19
        /*001a*/ 	.short	0x0d42


	//----- nvinfo : EIATTR_KPARAM_INFO
	.align		4
        /*001c*/ 	.byte	0x04, 0x17
        /*001e*/ 	.short	(.L_1027 - .L_1026)
.L_1026:
        /*0020*/ 	.word	0x00000000
        /*0024*/ 	.short	0x0002
        /*0026*/ 	.short	0x0d41
        /*0028*/ 	.byte	0x00, 0xf0, 0x05, 0x00


	//----- nvinfo : EIATTR_KPARAM_INFO
	.align		4
.L_1027:
        /*002c*/ 	.byte	0x04, 0x17
        /*002e*/ 	.short	(.L_1029 - .L_1028)
.L_1028:
        /*0030*/ 	.word	0x00000000
        /*0034*/ 	.short	0x0001
        /*0036*/ 	.short	0x0d40
        /*0038*/ 	.byte	0x00, 0xf0, 0x05, 0x00


	//----- nvinfo : EIATTR_KPARAM_INFO
	.align		4
.L_1029:
        /*003c*/ 	.byte	0x04, 0x17
        /*003e*/ 	.short	(.L_1031 - .L_1030)
.L_1030:
        /*0040*/ 	.word	0x00000000
        /*0044*/ 	.short	0x0000
        /*0046*/ 	.short	0x0000
        /*0048*/ 	.byte	0x00, 0xf0, 0x01, 0x35


	//----- nvinfo : EIATTR_MAXREG_COUNT
	.align		4
.L_1031:
        /*004c*/ 	.byte	0x03, 0x1b
        /*004e*/ 	.short	0x0080


	//----- nvinfo : EIATTR_MERCURY_ISA_VERSION
	.align		4
        /*0050*/ 	.byte	0x03, 0x5f
        /*0052*/ 	.short	0x0000


	//----- nvinfo : EIATTR_EXIT_INSTR_OFFSETS
	.align		4
        /*0054*/ 	.byte	0x04, 0x1c
        /*0056*/ 	.short	(.L_1033 - .L_1032)


	//   ....[0]....
.L_1032:
        /*0058*/ 	.word	0x00000180


	//   ....[1]....
        /*005c*/ 	.word	0x00000680


	//   ....[2]....
        /*0060*/ 	.word	0x000006e0


	//   ....[3]....
        /*0064*/ 	.word	0x00000910


	//----- nvinfo : EIATTR_MAX_THREADS
	.align		4
.L_1033:
        /*0068*/ 	.byte	0x04, 0x05
        /*006a*/ 	.short	(.L_1035 - .L_1034)
.L_1034:
        /*006c*/ 	.word	0x00000200
        /*0070*/ 	.word	0x00000001
        /*0074*/ 	.word	0x00000001


	//----- nvinfo : EIATTR_CRS_STACK_SIZE
	.align		4
.L_1035:
        /*0078*/ 	.byte	0x04, 0x1e
        /*007a*/ 	.short	(.L_1037 - .L_1036)
.L_1036:
        /*007c*/ 	.word	0x00000000
.L_1037:


//--------------------- .nv.info._ZN2at6native61_GLOBAL__N__44eb8e94_28_ForeachBinaryOpScalarList_cu_dda10a6925multi_tensor_apply_kernelINS1_28TensorListScalarListMetadataIdLi2EEENS1_25BinaryOpScalarListFunctorIdLi2ELi1ELi1EEEJNS0_7maximumIdEEEEEvT_T0_DpT1_ --------------------------
	.section	.nv.info._ZN2at6native61_GLOBAL__N__44eb8e94_28_ForeachBinaryOpScalarList_cu_dda10a6925multi_tensor_apply_kernelINS1_28TensorListScalarListMetadataIdLi2EEENS1_25BinaryOpScalarListFunctorIdLi2ELi1ELi1EEEJNS0_7maximumIdEEEEEvT_T0_DpT1_,"",@"SHT_CUDA_INFO"
	.sectionflags	@""
	.align	4


	//----- nvinfo : EIATTR_CUDA_API_VERSION
	.align		4
        /*0000*/ 	.byte	0x04, 0x37
        /*0002*/ 	.short	(.L_1039 - .L_1038)
.L_1038:
        /*0004*/ 	.word	0x00000082


	//----- nvinfo : EIATTR_SW2861232_WAR
	.align		4
.L_1039:
        /*0008*/ 	.byte	0x01, 0x35
	.zero		2


	//----- nvinfo : EIATTR_PARAM_CBANK
	.align		4
        /*000c*/ 	.byte	0x04, 0x0a
        /*000e*/ 	.short	(.L_1041 - .L_1040)
	.align		4
.L_1040:
        /*0010*/ 	.word	index@(.nv.constant0._ZN2at6native61_GLOBAL__N__44eb8e94_28_ForeachBinaryOpScalarList_cu_dda10a6925multi_tensor_apply_kernelINS1_28TensorListScalarListMetadataIdLi2EEENS1_25BinaryOpScalarListFunctorIdLi2ELi1ELi1EEEJNS0_7maximumIdEEEEEvT_T0_DpT1_)
        /*0014*/ 	.short	0x0160
        /*0016*/ 	.short	0x0e42


	//----- nvinfo : EIATTR_CBANK_PARAM_SIZE
	.align		4
.L_1041:
        /*0018*/ 	.byte	0x03, 0x19
        /*001a*/ 	.short	0x0e42


	//----- nvinfo : EIATTR_KPARAM_INFO
	.align		4
        /*001c*/ 	.byte	0x04, 0x17
        /*001e*/ 	.short	(.L_1043 - .L_1042)
.L_1042:
        /*0020*/ 	.word	0x00000000
        /*0024*/ 	.short	0x0002
        /*0026*/ 	.short	0x0e41
        /*0028*/ 	.byte	0x00, 0xf0, 0x05, 0x00


	//----- nvinfo : EIATTR_KPARAM_INFO
	.align		4
.L_1043:
        /*002c*/ 	.byte	0x04, 0x17
        /*002e*/ 	.short	(.L_1045 - .L_1044)
.L_1044:
        /*0030*/ 	.word	0x00000000
        /*0034*/ 	.short	0x0001
        /*0036*/ 	.short	0x0e40
        /*0038*/ 	.byte	0x00, 0xf0, 0x05, 0x00


	//----- nvinfo : EIATTR_KPARAM_INFO
	.align		4
.L_1045:
        /*003c*/ 	.byte	0x04, 0x17
        /*003e*/ 	.short	(.L_1047 - .L_1046)
.L_1046:
        /*0040*/ 	.word	0x00000000
        /*0044*/ 	.short	0x0000
        /*0046*/ 	.short	0x0000
        /*0048*/ 	.byte	0x00, 0xf0, 0x01, 0x39


	//----- nvinfo : EIATTR_MAXREG_COUNT
	.align		4
.L_1047:
        /*004c*/ 	.byte	0x03, 0x1b
        /*004e*/ 	.short	0x0080


	//----- nvinfo : EIATTR_MERCURY_ISA_VERSION
	.align		4
        /*0050*/ 	.byte	0x03, 0x5f
        /*0052*/ 	.short	0x0000


	//----- nvinfo : EIATTR_EXIT_INSTR_OFFSETS
	.align		4
        /*0054*/ 	.byte	0x04, 0x1c
        /*0056*/ 	.short	(.L_1049 - .L_1048)


	//   ....[0]....
.L_1048:
        /*0058*/ 	.word	0x000001a0


	//   ....[1]....
        /*005c*/ 	.word	0x000006d0


	//   ....[2]....
        /*0060*/ 	.word	0x00000730


	//   ....[3]....
        /*0064*/ 	.word	0x00000a00


	//----- nvinfo : EIATTR_MAX_THREADS
	.align		4
.L_1049:
        /*0068*/ 	.byte	0x04, 0x05
        /*006a*/ 	.short	(.L_1051 - .L_1050)
.L_1050:
        /*006c*/ 	.word	0x00000200
        /*0070*/ 	.word	0x00000001
        /*0074*/ 	.word	0x00000001


	//----- nvinfo : EIATTR_CRS_STACK_SIZE
	.align		4
.L_1051:
        /*0078*/ 	.byte	0x04, 0x1e
        /*007a*/ 	.short	(.L_1053 - .L_1052)
.L_1052:
        /*007c*/ 	.word	0x00000000
.L_1053:


//--------------------- .nv.info._ZN2at6native61_GLOBAL__N__44eb8e94_28_ForeachBinaryOpScalarList_cu_dda10a6925multi_tensor_apply_kernelINS1_28TensorListScalarListMetadataIsLi2EEENS1_25BinaryOpScalarListFunctorIsLi2ELi1ELi1EEEJNS0_7maximumIsEEEEEvT_T0_DpT1_ --------------------------
	.section	.nv.info._ZN2at6native61_GLOBAL__N__44eb8e94_28_ForeachBinaryOpScalarList_cu_dda10a6925multi_tensor_apply_kernelINS1_28TensorListScalarListMetadataIsLi2EEENS1_25BinaryOpScalarListFunctorIsLi2ELi1ELi1EEEJNS0_7maximumIsEEEEEvT_T0_DpT1_,"",@"SHT_CUDA_INFO"
	.sectionflags	@""
	.align	4


	//----- nvinfo : EIATTR_CUDA_API_VERSION
	.align		4
        /*0000*/ 	.byte	0x04, 0x37
        /*0002*/ 	.short	(.L_1055 - .L_1054)
.L_1054:
        /*0004*/ 	.word	0x00000082


	//----- nvinfo : EIATTR_SW2861232_WAR
	.align		4
.L_1055:
        /*0008*/ 	.byte	0x01, 0x35
	.zero		2


	//----- nvinfo : EIATTR_PARAM_CBANK
	.align		4
        /*000c*/ 	.byte	0x04, 0x0a
        /*000e*/ 	.short	(.L_1057 - .L_1056)
	.align		4
.L_1056:
        /*0010*/ 	.word	index@(.nv.constant0._ZN2at6native61_GLOBAL__N__44eb8e94_28_ForeachBinaryOpScalarList_cu_dda10a6925multi_tensor_apply_kernelINS1_28TensorListScalarListMetadataIsLi2EEENS1_25BinaryOpScalarListFunctorIsLi2ELi1ELi1EEEJNS0_7maximumIsEEEEEvT_T0_DpT1_)
        /*0014*/ 	.short	0x0160
        /*0016*/ 	.short	0x0cc2


	//----- nvinfo : EIATTR_CBANK_PARAM_SIZE
	.align		4
.L_1057:
        /*0018*/ 	.byte	0x03, 0x19
        /*001a*/ 	.short	0x0cc2


	//----- nvinfo : EIATTR_KPARAM_INFO
	.align		4
        /*001c*/ 	.byte	0x04, 0x17
        /*001e*/ 	.short	(.L_1059 - .L_1058)
.L_1058:
        /*0020*/ 	.word	0x00000000
        /*0024*/ 	.short	0x0002
        /*0026*/ 	.short	0x0cc1
        /*0028*/ 	.byte	0x00, 0xf0, 0x05, 0x00


	//----- nvinfo : EIATTR_KPARAM_INFO
	.align		4
.L_1059:
        /*002c*/ 	.byte	0x04, 0x17
        /*002e*/ 	.short	(.L_1061 - .L_1060)
.L_1060:
        /*0030*/ 	.word	0x00000000
        /*0034*/ 	.short	0x0001
        /*0036*/ 	.short	0x0cc0
        /*0038*/ 	.byte	0x00, 0xf0, 0x05, 0x00


	//----- nvinfo : EIATTR_KPARAM_INFO
	.align		4
.L_1061:
        /*003c*/ 	.byte	0x04, 0x17
        /*003e*/ 	.short	(.L_1063 - .L_1062)
.L_1062:
        /*0040*/ 	.word	0x00000000
        /*0044*/ 	.short	0x0000
        /*0046*/ 	.short	0x0000
        /*0048*/ 	.byte	0x00, 0xf0, 0x01, 0x33


	//----- nvinfo : EIATTR_MAXREG_COUNT
	.align		4
.L_1063:
        /*004c*/ 	.byte	0x03, 0x1b
        /*004e*/ 	.short	0x0080


	//----- nvinfo : EIATTR_MERCURY_ISA_VERSION
	.align		4
        /*0050*/ 	.byte	0x03, 0x5f
        /*0052*/ 	.short	0x0000


	//----- nvinfo : EIATTR_EXIT_INSTR_OFFSETS
	.align		4
        /*0054*/ 	.byte	0x04, 0x1c
        /*0056*/ 	.short	(.L_1065 - .L_1064)


	//   ....[0]....
.L_1064:
        /*0058*/ 	.word	0x00000190


	//   ....[1]....
        /*005c*/ 	.word	0x00000680


	//   ....[2]....
        /*0060*/ 	.word	0x000006e0


	//   ....[3]....
        /*0064*/ 	.word	0x000008d0


	//----- nvinfo : EIATTR_MAX_THREADS
	.align		4
.L_1065:
        /*0068*/ 	.byte	0x04, 0x05
        /*006a*/ 	.short	(.L_1067 - .L_1066)
.L_1066:
        /*006c*/ 	.word	0x00000200
        /*0070*/ 	.word	0x00000001
        /*0074*/ 	.word	0x00000001


	//----- nvinfo : EIATTR_CRS_STACK_SIZE
	.align		4
.L_1067:
        /*0078*/ 	.byte	0x04, 0x1e
        /*007a*/ 	.short	(.L_1069 - .L_1068)
.L_1068:
        /*007c*/ 	.word	0x00000000
.L_1069:


//--------------------- .nv.info._ZN2at6native61_GLOBAL__N__44eb8e94_28_ForeachBinaryOpScalarList_cu_dda10a6925multi_tensor_apply_kernelINS1_28TensorListScalarListMetadataIlLi2EEENS1_25BinaryOpScalarListFunctorIlLi2ELi1ELi1EEEJNS0_7maximumIlEEEEEvT_T0_DpT1_ --------------------------
	.section	.nv.info._ZN2at6native61_GLOBAL__N__44eb8e94_28_ForeachBinaryOpScalarList_cu_dda10a6925multi_tensor_apply_kernelINS1_28TensorListScalarListMetadataIlLi2EEENS1_25BinaryOpScalarListFunctorIlLi2ELi1ELi1EEEJNS0_7maximumIlEEEEEvT_T0_DpT1_,"",@"SHT_CUDA_INFO"
	.sectionflags	@""
	.align	4


	//----- nvinfo : EIATTR_CUDA_API_VERSION
	.align		4
        /*0000*/ 	.byte	0x04, 0x37
        /*0002*/ 	.short	(.L_1071 - .L_1070)
.L_1070:
        /*0004*/ 	.word	0x00000082


	//----- nvinfo : EIATTR_SW2861232_WAR
	.align		4
.L_1071:
        /*0008*/ 	.byte	0x01, 0x35
	.zero		2


	//----- nvinfo : EIATTR_PARAM_CBANK
	.align		4
        /*000c*/ 	.byte	0x04, 0x0a
        /*000e*/ 	.short	(.L_1073 - .L_1072)
	.align		4
.L_1072:
        /*0010*/ 	.word	index@(.nv.constant0._ZN2at6native61_GLOBAL__N__44eb8e94_28_ForeachBinaryOpScalarList_cu_dda10a6925multi_tensor_apply_kernelINS1_28TensorListScalarListMetadataIlLi2EEENS1_25BinaryOpScalarListFunctorIlLi2ELi1ELi1EEEJNS0_7maximumIlEEEEEvT_T0_DpT1_)
        /*0014*/ 	.short	0x0160
        /*0016*/ 	.short	0x0e42


	//----- nvinfo : EIATTR_CBANK_PARAM_SIZE
	.align		4
.L_1073:
        /*0018*/ 	.byte	0x03, 0x19
        /*001a*/ 	.short	0x0e42


	//----- nvinfo : EIATTR_KPARAM_INFO
	.align		4
        /*001c*/ 	.byte	0x04, 0x17
        /*001e*/ 	.short	(.L_1075 - .L_1074)
.L_1074:
        /*0020*/ 	.word	0x00000000
        /*0024*/ 	.short	0x0002
        /*0026*/ 	.short	0x0e41
        /*0028*/ 	.byte	0x00, 0xf0, 0x05, 0x00


	//----- nvinfo : EIATTR_KPARAM_INFO
	.align		4
.L_1075:
        /*002c*/ 	.byte	0x04, 0x17
        /*002e*/ 	.short	(.L_1077 - .L_1076)
.L_1076:
        /*0030*/ 	.word	0x00000000
        /*0034*/ 	.short	0x0001
        /*0036*/ 	.short	0x0e40
        /*0038*/ 	.byte	0x00, 0xf0, 0x05, 0x00


	//----- nvinfo : EIATTR_KPARAM_INFO
	.align		4
.L_1077:
        /*003c*/ 	.byte	0x04, 0x17
        /*003e*/ 	.short	(.L_1079 - .L_1078)
.L_1078:
        /*0040*/ 	.word	0x00000000
        /*0044*/ 	.short	0x0000
        /*0046*/ 	.short	0x0000
        /*0048*/ 	.byte	0x00, 0xf0, 0x01, 0x39


	//----- nvinfo : EIATTR_MAXREG_COUNT
	.align		4
.L_1079:
        /*004c*/ 	.byte	0x03, 0x1b
        /*004e*/ 	.short	0x0080


	//----- nvinfo : EIATTR_MERCURY_ISA_VERSION
	.align		4
        /*0050*/ 	.byte	0x03, 0x5f
        /*0052*/ 	.short	0x0000


	//----- nvinfo : EIATTR_EXIT_INSTR_OFFSETS
	.align		4
        /*0054*/ 	.byte	0x04, 0x1c
        /*0056*/ 	.short	(.L_1081 - .L_1080)


	//   ....[0]....
.L_1080:
        /*0058*/ 	.word	0x000001a0


	//   ....[1]....
        /*005c*/ 	.word	0x000006d0


	//   ....[2]....
        /*0060*/ 	.word	0x00000730


	//   ....[3]....
        /*0064*/ 	.word	0x00000a00


	//----- nvinfo : EIATTR_MAX_THREADS
	.align		4
.L_1081:
        /*0068*/ 	.byte	0x04, 0x05
        /*006a*/ 	.short	(.L_1083 - .L_1082)
.L_1082:
        /*006c*/ 	.word	0x00000200
        /*0070*/ 	.word	0x00000001
        /*0074*/ 	.word	0x00000001


	//----- nvinfo : EIATTR_CRS_STACK_SIZE
	.align		4
.L_1083:
        /*0078*/ 	.byte	0x04, 0x1e
        /*007a*/ 	.short	(.L_1085 - .L_1084)
.L_1084:
        /*007c*/ 	.word	0x00000000
.L_1085:


//--------------------- .nv.info._ZN2at6native61_GLOBAL__N__44eb8e94_28_ForeachBinaryOpScalarList_cu_dda10a6925multi_tensor_apply_kernelINS1_28TensorListScalarListMetadataIiLi2EEENS1_25BinaryOpScalarListFunctorIiLi2ELi1ELi1EEEJNS0_7maximumIiEEEEEvT_T0_DpT1_ --------------------------
	.section	.nv.info._ZN2at6native61_GLOBAL__N__44eb8e94_28_ForeachBinaryOpScalarList_cu_dda10a6925multi_tensor_apply_kernelINS1_28TensorListScalarListMetadataIiLi2EEENS1_25BinaryOpScalarListFunctorIiLi2ELi1ELi1EEEJNS0_7maximumIiEEEEEvT_T0_DpT1_,"",@"SHT_CUDA_INFO"
	.sectionflags	@""
	.align	4


	//----- nvinfo : EIATTR_CUDA_API_VERSION
	.align		4
        /*0000*/ 	.byte	0x04, 0x37
        /*0002*/ 	.short	(.L_1087 - .L_1086)
.L_1086:
        /*0004*/ 	.word	0x00000082


	//----- nvinfo : EIATTR_SW2861232_WAR
	.align		4
.L_1087:
        /*0008*/ 	.byte	0x01, 0x35
	.zero		2


	//----- nvinfo : EIATTR_PARAM_CBANK
	.align		4
        /*000c*/ 	.byte	0x04, 0x0a
        /*000e*/ 	.short	(.L_1089 - .L_1088)
	.align		4
.L_1088:
        /*0010*/ 	.word	index@(.nv.constant0._ZN2at6native61_GLOBAL__N__44eb8e94_28_ForeachBinaryOpScalarList_cu_dda10a6925multi_tensor_apply_kernelINS1_28TensorListScalarListMetadataIiLi2EEENS1_25BinaryOpScalarListFunctorIiLi2ELi1ELi1EEEJNS0_7maximumIiEEEEEvT_T0_DpT1_)
        /*0014*/ 	.short	0x0160
        /*0016*/ 	.short	0x0d42


	//----- nvinfo : EIATTR_CBANK_PARAM_SIZE
	.align		4
.L_1089:
        /*0018*/ 	.byte	0x03, 0x19
        /*001a*/ 	.short	0x0d42


	//----- nvinfo : EIATTR_KPARAM_INFO
	.align		4
        /*001c*/ 	.byte	0x04, 0x17
        /*001e*/ 	.short	(.L_1091 - .L_1090)
.L_1090:
        /*0020*/ 	.word	0x00000000
        /*0024*/ 	.short	0x0002
        /*0026*/ 	.short	0x0d41
        /*0028*/ 	.byte	0x00, 0xf0, 0x05, 0x00


	//----- nvinfo : EIATTR_KPARAM_INFO
	.align		4
.L_1091:
        /*002c*/ 	.byte	0x04, 0x17
        /*002e*/ 	.short	(.L_1093 - .L_1092)
.L_1092:
        /*0030*/ 	.word	0x00000000
        /*0034*/ 	.short	0x0001
        /*0036*/ 	.short	0x0d40
        /*0038*/ 	.byte	0x00, 0xf0, 0x05, 0x00


	//----- nvinfo : EIATTR_KPARAM_INFO
	.align		4
.L_1093:
        /*003c*/ 	.byte	0x04, 0x17
        /*003e*/ 	.short	(.L_1095 - .L_1094)
.L_1094:
        /*0040*/ 	.word	0x00000000
        /*0044*/ 	.short	0x0000
        /*0046*/ 	.short	0x0000
        /*0048*/ 	.byte	0x00, 0xf0, 0x01, 0x35


	//----- nvinfo : EIATTR_MAXREG_COUNT
	.align		4
.L_1095:
        /*004c*/ 	.byte	0x03, 0x1b
        /*004e*/ 	.short	0x0080


	//----- nvinfo : EIATTR_MERCURY_ISA_VERSION
	.align		4
        /*0050*/ 	.byte	0x03, 0x5f
        /*0052*/ 	.short	0x0000


	//----- nvinfo : EIATTR_EXIT_INSTR_OFFSETS
	.align		4
        /*0054*/ 	.byte	0x04, 0x1c
        /*0056*/ 	.short	(.L_1097 - .L_1096)


	//   ....[0]....
.L_1096:
        /*0058*/ 	.word	0x00000180


	//   ....[1]....
        /*005c*/ 	.word	0x000005b0


	//   ....[2]....
        /*0060*/ 	.word	0x00000610


	//   ....[3]....
        /*0064*/ 	.word	0x00000780


	//----- nvinfo : EIATTR_MAX_THREADS
	.align		4
.L_1097:
        /*0068*/ 	.byte	0x04, 0x05
        /*006a*/ 	.short	(.L_1099 - .L_1098)
.L_1098:
        /*006c*/ 	.word	0x00000200
        /*0070*/ 	.word	0x00000001
        /*0074*/ 	.word	0x00000001


	//----- nvinfo : EIATTR_CRS_STACK_SIZE
	.align		4
.L_1099:
        /*0078*/ 	.byte	0x04, 0x1e
        /*007a*/ 	.short	(.L_1101 - .L_1100)
.L_1100:
        /*007c*/ 	.word	0x00000000
.L_1101:


//--------------------- .nv.info._ZN2at6native61_GLOBAL__N__44eb8e94_28_ForeachBinaryOpScalarList_cu_dda10a6925multi_tensor_apply_kernelINS1_28TensorListScalarListMetadataIaLi2EEENS1_25BinaryOpScalarListFunctorIaLi2ELi1ELi1EEEJNS0_7maximumIaEEEEEvT_T0_DpT1_ --------------------------
	.section	.nv.info._ZN2at6native61_GLOBAL__N__44eb8e94_28_ForeachBinaryOpScalarList_cu_dda10a6925multi_tensor_apply_kernelINS1_28TensorListScalarListMetadataIaLi2EEENS1_25BinaryOpScalarListFunctorIaLi2ELi1ELi1EEEJNS0_7maximumIaEEEEEvT_T0_DpT1_,"",@"SHT_CUDA_INFO"
	.sectionflags	@""
	.align	4


	//----- nvinfo : EIATTR_CUDA_API_VERSION
	.align		4
        /*0000*/ 	.byte	0x04, 0x37
        /*0002*/ 	.short	(.L_1103 - .L_1102)
.L_1102:
        /*0004*/ 	.word	0x00000082


	//----- nvinfo : EIATTR_SW2861232_WAR
	.align		4
.L_1103:
        /*0008*/ 	.byte	0x01, 0x35
	.zero		2


	//----- nvinfo : EIATTR_PARAM_CBANK
	.align		4
        /*000c*/ 	.byte	0x04, 0x0a
        /*000e*/ 	.short	(.L_1105 - .L_1104)
	.align		4
.L_1104:
        /*0010*/ 	.word	index@(.nv.constant0._ZN2at6native61_GLOBAL__N__44eb8e94_28_ForeachBinaryOpScalarList_cu_dda10a6925multi_tensor_apply_kernelINS1_28TensorListScalarListMetadataIaLi2EEENS1_25BinaryOpScalarListFunctorIaLi2ELi1ELi1EEEJNS0_7maximumIaEEEEEvT_T0_DpT1_)
        /*0014*/ 	.short	0x0160
        /*0016*/ 	.short	0x0c82


	//----- nvinfo : EIATTR_CBANK_PARAM_SIZE
	.align		4
.L_1105:
        /*0018*/ 	.byte	0x03, 0x19
        /*001a*/ 	.short	0x0c82


	//----- nvinfo : EIATTR_KPARAM_INFO
	.align		4
        /*001c*/ 	.byte	0x04, 0x17
        /*001e*/ 	.short	(.L_1107 - .L_1106)
.L_1106:
        /*0020*/ 	.word	0x00000000
        /*0024*/ 	.short	0x0002
        /*0026*/ 	.short	0x0c81
        /*0028*/ 	.byte	0x00, 0xf0, 0x05, 0x00


	//----- nvinfo : EIATTR_KPARAM_INFO
	.align		4
.L_1107:
        /*002c*/ 	.byte	0x04, 0x17
        /*002e*/ 	.short	(.L_1109 - .L_1108)
.L_1108:
        /*0030*/ 	.word	0x00000000
        /*0034*/ 	.short	0x0001
        /*0036*/ 	.short	0x0c80
        /*0038*/ 	.byte	0x00, 0xf0, 0x05, 0x00


	//----- nvinfo : EIATTR_KPARAM_INFO
	.align		4
.L_1109:
        /*003c*/ 	.byte	0x04, 0x17
        /*003e*/ 	.short	(.L_1111 - .L_1110)
.L_1110:
        /*0040*/ 	.word	0x00000000
        /*0044*/ 	.short	0x0000
        /*0046*/ 	.short	0x0000
        /*0048*/ 	.byte	0x00, 0xf0, 0x01, 0x32


	//----- nvinfo : EIATTR_MAXREG_COUNT
	.align		4
.L_1111:
        /*004c*/ 	.byte	0x03, 0x1b
        /*004e*/ 	.short	0x0080


	//----- nvinfo : EIATTR_MERCURY_ISA_VERSION
	.align		4
        /*0050*/ 	.byte	0x03, 0x5f
        /*0052*/ 	.short	0x0000


	//----- nvinfo : EIATTR_EXIT_INSTR_OFFSETS
	.align		4
        /*0054*/ 	.byte	0x04, 0x1c
        /*0056*/ 	.short	(.L_1113 - .L_1112)


	//   ....[0]....
.L_1112:
        /*0058*/ 	.word	0x00000190


	//   ....[1]....
        /*005c*/ 	.word	0x00000630


	//   ....[2]....
        /*0060*/ 	.word	0x00000690


	//   ....[3]....
        /*0064*/ 	.word	0x00000880


	//----- nvinfo : EIATTR_MAX_THREADS
	.align		4
.L_1113:
        /*0068*/ 	.byte	0x04, 0x05
        /*006a*/ 	.short	(.L_1115 - .L_1114)
.L_1114:
        /*006c*/ 	.word	0x00000200
        /*0070*/ 	.word	0x00000001
        /*0074*/ 	.word	0x00000001


	//----- nvinfo : EIATTR_CRS_STACK_SIZE
	.align		4
.L_1115:
        /*0078*/ 	.byte	0x04, 0x1e
        /*007a*/ 	.short	(.L_1117 - .L_1116)
.L_1116:
        /*007c*/ 	.word	0x00000000
.L_1117:


//--------------------- .nv.info._ZN2at6native61_GLOBAL__N__44eb8e94_28_ForeachBinaryOpScalarList_cu_dda10a6925multi_tensor_apply_kernelINS1_28TensorListScalarListMetadataIhLi2EEENS1_25BinaryOpScalarListFunctorIhLi2ELi1ELi1EEEJNS0_7maximumIhEEEEEvT_T0_DpT1_ --------------------------
	.section	.nv.info._ZN2at6native61_GLOBAL__N__44eb8e94_28_ForeachBinaryOpScalarList_cu_dda10a6925multi_tensor_apply_kernelINS1_28TensorListScalarListMetadataIhLi2EEENS1_25BinaryOpScalarListFunctorIhLi2ELi1ELi1EEEJNS0_7maximumIhEEEEEvT_T0_DpT1_,"",@"SHT_CUDA_INFO"
	.sectionflags	@""
	.align	4


	//----- nvinfo : EIATTR_CUDA_API_VERSION
	.align		4
        /*0000*/ 	.byte	0x04, 0x37
        /*0002*/ 	.short	(.L_1119 - .L_1118)
.L_1118:
        /*0004*/ 	.word	0x00000082


	//----- nvinfo : EIATTR_SW2861232_WAR
	.align		4
.L_1119:
        /*0008*/ 	.byte	0x01, 0x35
	.zero		2


	//----- nvinfo : EIATTR_PARAM_CBANK
	.align		4
        /*000c*/ 	.byte	0x04, 0x0a
        /*000e*/ 	.short	(.L_1121 - .L_1120)
	.align		4
.L_1120:
        /*0010*/ 	.word	index@(.nv.constant0._ZN2at6native61_GLOBAL__N__44eb8e94_28_ForeachBinaryOpScalarList_cu_dda10a6925multi_tensor_apply_kernelINS1_28TensorListScalarListMetadataIhLi2EEENS1_25BinaryOpScalarListFunctorIhLi2ELi1ELi1EEEJNS0_7maximumIhEEEEEvT_T0_DpT1_)
        /*0014*/ 	.short	0x0160
        /*0016*/ 	.short	0x0c82


	//----- nvinfo : EIATTR_CBANK_PARAM_SIZE
	.align		4
.L_1121:
        /*0018*/ 	.byte	0x03, 0x19
        /*001a*/ 	.short	0x0c82


	//----- nvinfo : EIATTR_KPARAM_INFO
	.align		4
        /*001c*/ 	.byte	0x04, 0x17
        /*001e*/ 	.short	(.L_1123 - .L_1122)
.L_1122:
        /*0020*/ 	.word	0x00000000
        /*0024*/ 	.short	0x0002
        /*0026*/ 	.short	0x0c81
        /*0028*/ 	.byte	0x00, 0xf0, 0x05, 0x00


	//----- nvinfo : EIATTR_KPARAM_INFO
	.align		4
.L_1123:
        /*002c*/ 	.byte	0x04, 0x17
        /*002e*/ 	.short	(.L_1125 - .L_1124)
.L_1124:
        /*0030*/ 	.word	0x00000000
        /*0034*/ 	.short	0x0001
        /*0036*/ 	.short	0x0c80
        /*0038*/ 	.byte	0x00, 0xf0, 0x05, 0x00


	//----- nvinfo : EIATTR_KPARAM_INFO
	.align		4
.L_1125:
        /*003c*/ 	.byte	0x04, 0x17
        /*003e*/ 	.short	(.L_1127 - .L_1126)
.L_1126:
        /*0040*/ 	.word	0x00000000
        /*0044*/ 	.short	0x0000
        /*0046*/ 	.short	0x0000
        /*0048*/ 	.byte	0x00, 0xf0, 0x01, 0x32


	//----- nvinfo : EIATTR_MAXREG_COUNT
	.align		4
.L_1127:
        /*004c*/ 	.byte	0x03, 0x1b
        /*004e*/ 	.short	0x0080


	//----- nvinfo : EIATTR_MERCURY_ISA_VERSION
	.align		4
        /*0050*/ 	.byte	0x03, 0x5f
        /*0052*/ 	.short	0x0000


	//----- nvinfo : EIATTR_EXIT_INSTR_OFFSETS
	.align		4
        /*0054*/ 	.byte	0x04, 0x1c
        /*0056*/ 	.short	(.L_1129 - .L_1128)


	//   ....[0]....
.L_1128:
        /*0058*/ 	.word	0x00000190


	//   ....[1]....
        /*005c*/ 	.word	0x00000610


	//   ....[2]....
        /*0060*/ 	.word	0x00000670


	//   ....[3]....
        /*0064*/ 	.word	0x00000850


	//----- nvinfo : EIATTR_MAX_THREADS
	.align		4
.L_1129:
        /*0068*/ 	.byte	0x04, 0x05
        /*006a*/ 	.short	(.L_1131 - .L_1130)
.L_1130:
        /*006c*/ 	.word	0x00000200
        /*0070*/ 	.word	0x00000001
        /*0074*/ 	.word	0x00000001


	//----- nvinfo : EIATTR_CRS_STACK_SIZE
	.align		4
.L_1131:
        /*0078*/ 	.byte	0x04, 0x1e
        /*007a*/ 	.short	(.L_1133 - .L_1132)
.L_1132:
        /*007c*/ 	.word	0x00000000
.L_1133:


//--------------------- .nv.info._ZN2at6native61_GLOBAL__N__44eb8e94_28_ForeachBinaryOpScalarList_cu_dda10a6925multi_tensor_apply_kernelINS1_28TensorListScalarListMetadataIfLi1EEENS1_25BinaryOpScalarListFunctorIN3c108BFloat16ELi1ELi1ELi0EEEJNS0_7maximumIfEEEEEvT_T0_DpT1_ --------------------------
	.section	.nv.info._ZN2at6native61_GLOBAL__N__44eb8e94_28_ForeachBinaryOpScalarList_cu_dda10a6925multi_tensor_apply_kernelINS1_28TensorListScalarListMetadataIfLi1EEENS1_25BinaryOpScalarListFunctorIN3c108BFloat16ELi1ELi1ELi0EEEJNS0_7maximumIfEEEEEvT_T0_DpT1_,"",@"SHT_CUDA_INFO"
	.sectionflags	@""
	.align	4


	//----- nvinfo : EIATTR_CUDA_API_VERSION
	.align		4
        /*0000*/ 	.byte	0x04, 0x37
        /*0002*/ 	.short	(.L_1135 - .L_1134)
.L_1134:
        /*0004*/ 	.word	0x00000082


	//----- nvinfo : EIATTR_SW2861232_WAR
	.align		4
.L_1135:
        /*0008*/ 	.byte	0x01, 0x35
	.zero		2


	//----- nvinfo : EIATTR_PARAM_CBANK
	.align		4
        /*000c*/ 	.byte	0x04, 0x0a
        /*000e*/ 	.short	(.L_1137 - .L_1136)
	.align		4
.L_1136:
        /*0010*/ 	.word	index@(.nv.constant0._ZN2at6native61_GLOBAL__N__44eb8e94_28_ForeachBinaryOpScalarList_cu_dda10a6925multi_tensor_apply_kernelINS1_28TensorListScalarListMetadataIfLi1EEENS1_25BinaryOpScalarListFunctorIN3c108BFloat16ELi1ELi1ELi0EEEJNS0_7maximumIfEEEEEvT_T0_DpT1_)
        /*0014*/ 	.short	0x0160
        /*0016*/ 	.short	0x0dc2


	//----- nvinfo : EIATTR_CBANK_PARAM_SIZE
	.align		4
.L_1137:
        /*0018*/ 	.byte	0x03, 0x19
        /*001a*/ 	.short	0x0dc2


	//----- nvinfo : EIATTR_KPARAM_INFO
	.align		4
        /*001c*/ 	.byte	0x04, 0x17
        /*001e*/ 	.short	(.L_1139 - .L_1138)
.L_1138:
        /*0020*/ 	.word	0x00000000
        /*0024*/ 	.short	0x0002
        /*0026*/ 	.short	0x0dc1
        /*0028*/ 	.byte	0x00, 0xf0, 0x05, 0x00


	//----- nvinfo : EIATTR_KPARAM_INFO
	.align		4
.L_1139:
        /*002c*/ 	.byte	0x04, 0x17
        /*002e*/ 	.short	(.L_1141 - .L_1140)
.L_1140:
        /*0030*/ 	.word	0x00000000
        /*0034*/ 	.short	0x0001
        /*0036*/ 	.short	0x0dc0
        /*0038*/ 	.byte	0x00, 0xf0, 0x05, 0x00


	//----- nvinfo : EIATTR_KPARAM_INFO
	.align		4
.L_1141:
        /*003c*/ 	.byte	0x04, 0x17
        /*003e*/ 	.short	(.L_1143 - .L_1142)
.L_1142:
        /*0040*/ 	.word	0x00000000
        /*0044*/ 	.short	0x0000
        /*0046*/ 	.short	0x0000
        /*0048*/ 	.byte	0x00, 0xf0, 0x01, 0x37


	//----- nvinfo : EIATTR_MAXREG_COUNT
	.align		4
.L_1143:
        /*004c*/ 	.byte	0x03, 0x1b
        /*004e*/ 	.short	0x0080


	//----- nvinfo : EIATTR_MERCURY_ISA_VERSION
	.align		4
        /*0050*/ 	.byte	0x03, 0x5f
        /*0052*/ 	.short	0x0000


	//----- nvinfo : EIATTR_EXIT_INSTR_OFFSETS
	.align		4
        /*0054*/ 	.byte	0x04, 0x1c
        /*0056*/ 	.short	(.L_1145 - .L_1144)


	//   ....[0]....
.L_1144:
        /*0058*/ 	.word	0x00000160


	//   ....[1]....
        /*005c*/ 	.word	0x00000670


	//   ....[2]....
        /*0060*/ 	.word	0x000006d0


	//   ....[3]....
        /*0064*/ 	.word	0x00000920


	//----- nvinfo : EIATTR_MAX_THREADS
	.align		4
.L_1145:
        /*0068*/ 	.byte	0x04, 0x05
        /*006a*/ 	.short	(.L_1147 - .L_1146)
.L_1146:
        /*006c*/ 	.word	0x00000200
        /*0070*/ 	.word	0x00000001
        /*0074*/ 	.word	0x00000001


	//----- nvinfo : EIATTR_CRS_STACK_SIZE
	.align		4
.L_1147:
        /*0078*/ 	.byte	0x04, 0x1e
        /*007a*/ 	.short	(.L_1149 - .L_1148)
.L_1148:
        /*007c*/ 	.word	0x00000000
.L_1149:


//--------------------- .nv.info._ZN2at6native61_GLOBAL__N__44eb8e94_28_ForeachBinaryOpScalarList_cu_dda10a6925multi_tensor_apply_kernelINS1_28TensorListScalarListMetadataIfLi1EEENS1_25BinaryOpScalarListFunctorIN3c104HalfELi1ELi1ELi0EEEJNS0_7maximumIfEEEEEvT_T0_DpT1_ --------------------------
	.section	.nv.info._ZN2at6native61_GLOBAL__N__44eb8e94_28_ForeachBinaryOpScalarList_cu_dda10a6925multi_tensor_apply_kernelINS1_28TensorListScalarListMetadataIfLi1EEENS1_25BinaryOpScalarListFunctorIN3c104HalfELi1ELi1ELi0EEEJNS0_7maximumIfEEEEEvT_T0_DpT1_,"",@"SHT_CUDA_INFO"
	.sectionflags	@""
	.align	4


	//----- nvinfo : EIATTR_CUDA_API_VERSION
	.align		4
        /*0000*/ 	.byte	0x04, 0x37
        /*0002*/ 	.short	(.L_1151 - .L_1150)
.L_1150:
        /*0004*/ 	.word	0x00000082


	//----- nvinfo : EIATTR_SW2861232_WAR
	.align		4
.L_1151:
        /*0008*/ 	.byte	0x01, 0x35
	.zero		2


	//----- nvinfo : EIATTR_PARAM_CBANK
	.align		4
        /*000c*/ 	.byte	0x04, 0x0a
        /*000e*/ 	.short	(.L_1153 - .L_1152)
	.align		4
.L_1152:
        /*0010*/ 	.word	index@(.nv.constant0._ZN2at6native61_GLOBAL__N__44eb8e94_28_ForeachBinaryOpScalarList_cu_dda10a6925multi_tensor_apply_kernelINS1_28TensorListScalarListMetadataIfLi1EEENS1_25BinaryOpScalarListFunctorIN3c104HalfELi1ELi1ELi0EEEJNS0_7maximumIfEEEEEvT_T0_DpT1_)
        /*0014*/ 	.short	0x0160
        /*0016*/ 	.short	0x0dc2


	//----- nvinfo : EIATTR_CBANK_PARAM_SIZE
	.align		4
.L_1153:
        /*0018*/ 	.byte	0x03, 0x19
        /*001a*/ 	.short	0x0dc2


	//----- nvinfo : EIATTR_KPARAM_INFO
	.align		4
        /*001c*/ 	.byte	0x04, 0x17
        /*001e*/ 	.short	(.L_1155 - .L_1154)
.L_1154:
        /*0020*/ 	.word	0x00000000
        /*0024*/ 	.short	0x0002
        /*0026*/ 	.short	0x0dc1
        /*0028*/ 	.byte	0x00, 0xf0, 0x05, 0x00


	//----- nvinfo : EIATTR_KPARAM_INFO
	.align		4
.L_1155:
        /*002c*/ 	.byte	0x04, 0x17
        /*002e*/ 	.short	(.L_1157 - .L_1156)
.L_1156:
        /*0030*/ 	.word	0x00000000
        /*0034*/ 	.short	0x0001
        /*0036*/ 	.short	0x0dc0
        /*0038*/ 	.byte	0x00, 0xf0, 0x05, 0x00


	//----- nvinfo : EIATTR_KPARAM_INFO
	.align		4
.L_1157:
        /*003c*/ 	.byte	0x04, 0x17
        /*003e*/ 	.short	(.L_1159 - .L_1158)
.L_1158:
        /*0040*/ 	.word	0x00000000
        /*0044*/ 	.short	0x0000
        /*0046*/ 	.short	0x0000
        /*0048*/ 	.byte	0x00, 0xf0, 0x01, 0x37


	//----- nvinfo : EIATTR_MAXREG_COUNT
	.align		4
.L_1159:
        /*004c*/ 	.byte	0x03, 0x1b
        /*004e*/ 	.short	0x0080


	//----- nvinfo : EIATTR_MERCURY_ISA_VERSION
	.align		4
        /*0050*/ 	.byte	0x03, 0x5f
        /*0052*/ 	.short	0x0000


	//----- nvinfo : EIATTR_EXIT_INSTR_OFFSETS
	.align		4
        /*0054*/ 	.byte	0x04, 0x1c
        /*0056*/ 	.short	(.L_1161 - .L_1160)


	//   ....[0]....
.L_1160:
        /*0058*/ 	.word	0x00000160


	//   ....[1]....
        /*005c*/ 	.word	0x00000670


	//   ....[2]....
        /*0060*/ 	.word	0x000006d0


	//   ....[3]....
        /*0064*/ 	.word	0x00000920


	//----- nvinfo : EIATTR_MAX_THREADS
	.align		4
.L_1161:
        /*0068*/ 	.byte	0x04, 0x05
        /*006a*/ 	.short	(.L_1163 - .L_1162)
.L_1162:
        /*006c*/ 	.word	0x00000200
        /*0070*/ 	.word	0x00000001
        /*0074*/ 	.word	0x00000001


	//----- nvinfo : EIATTR_CRS_STACK_SIZE
	.align		4
.L_1163:
        /*0078*/ 	.byte	0x04, 0x1e
        /*007a*/ 	.short	(.L_1165 - .L_1164)
.L_1164:
        /*007c*/ 	.word	0x00000000
.L_1165:


//--------------------- .nv.info._ZN2at6native61_GLOBAL__N__44eb8e94_28_ForeachBinaryOpScalarList_cu_dda10a6925multi_tensor_apply_kernelINS1_28TensorListScalarListMetadataIfLi1EEENS1_25BinaryOpScalarListFunctorIfLi1ELi1ELi0EEEJNS0_7maximumIfEEEEEvT_T0_DpT1_ --------------------------
	.section	.nv.info._ZN2at6native61_GLOBAL__N__44eb8e94_28_ForeachBinaryOpScalarList_cu_dda10a6925multi_tensor_apply_kernelINS1_28TensorListScalarListMetadataIfLi1EEENS1_25BinaryOpScalarListFunctorIfLi1ELi1ELi0EEEJNS0_7maximumIfEEEEEvT_T0_DpT1_,"",@"SHT_CUDA_INFO"
	.sectionflags	@""
	.align	4


	//----- nvinfo : EIATTR_CUDA_API_VERSION
	.align		4
        /*0000*/ 	.byte	0x04, 0x37
        /*0002*/ 	.short	(.L_1167 - .L_1166)
.L_1166:
        /*0004*/ 	.word	0x00000082


	//----- nvinfo : EIATTR_SW2861232_WAR
	.align		4
.L_1167:
        /*0008*/ 	.byte	0x01, 0x35
	.zero		2


	//----- nvinfo : EIATTR_PARAM_CBANK
	.align		4
        /*000c*/ 	.byte	0x04, 0x0a
        /*000e*/ 	.short	(.L_1169 - .L_1168)
	.align		4
.L_1168:
        /*0010*/ 	.word	index@(.nv.constant0._ZN2at6native61_GLOBAL__N__44eb8e94_28_ForeachBinaryOpScalarList_cu_dda10a6925multi_tensor_apply_kernelINS1_28TensorListScalarListMetadataIfLi1EEENS1_25BinaryOpScalarListFunctorIfLi1ELi1ELi0EEEJNS0_7maximumIfEEEEEvT_T0_DpT1_)
        /*0014*/ 	.short	0x0160
        /*0016*/ 	.short	0x0dc2


	//----- nvinfo : EIATTR_CBANK_PARAM_SIZE
	.align		4
.L_1169:
        /*0018*/ 	.byte	0x03, 0x19
        /*001a*/ 	.short	0x0dc2


	//----- nvinfo : EIATTR_KPARAM_INFO
	.align		4
        /*001c*/ 	.byte	0x04, 0x17
        /*001e*/ 	.short	(.L_1171 - .L_1170)
.L_1170:
        /*0020*/ 	.word	0x00000000
        /*0024*/ 	.short	0x0002
        /*0026*/ 	.short	0x0dc1
        /*0028*/ 	.byte	0x00, 0xf0, 0x05, 0x00


	//----- nvinfo : EIATTR_KPARAM_INFO
	.align		4
.L_1171:
        /*002c*/ 	.byte	0x04, 0x17
        /*002e*/ 	.short	(.L_1173 - .L_1172)
.L_1172:
        /*0030*/ 	.word	0x00000000
        /*0034*/ 	.short	0x0001
        /*0036*/ 	.short	0x0dc0
        /*0038*/ 	.byte	0x00, 0xf0, 0x05, 0x00


	//----- nvinfo : EIATTR_KPARAM_INFO
	.align		4
.L_1173:
        /*003c*/ 	.byte	0x04, 0x17
        /*003e*/ 	.short	(.L_1175 - .L_1174)
.L_1174:
        /*0040*/ 	.word	0x00000000
        /*0044*/ 	.short	0x0000
        /*0046*/ 	.short	0x0000
        /*0048*/ 	.byte	0x00, 0xf0, 0x01, 0x37


	//----- nvinfo : EIATTR_MAXREG_COUNT
	.align		4
.L_1175:
        /*004c*/ 	.byte	0x03, 0x1b
        /*004e*/ 	.short	0x0080


	//----- nvinfo : EIATTR_MERCURY_ISA_VERSION
	.align		4
        /*0050*/ 	.byte	0x03, 0x5f
        /*0052*/ 	.short	0x0000


	//----- nvinfo : EIATTR_EXIT_INSTR_OFFSETS
	.align		4
        /*0054*/ 	.byte	0x04, 0x1c
        /*0056*/ 	.short	(.L_1177 - .L_1176)


	//   ....[0]....
.L_1176:
        /*0058*/ 	.word	0x00000160


	//   ....[1]....
        /*005c*/ 	.word	0x000005e0


	//   ....[2]....
        /*0060*/ 	.word	0x00000640


	//   ....[3]....
        /*0064*/ 	.word	0x00000830


	//----- nvinfo : EIATTR_MAX_THREADS
	.align		4
.L_1177:
        /*0068*/ 	.byte	0x04, 0x05
        /*006a*/ 	.short	(.L_1179 - .L_1178)
.L_1178:
        /*006c*/ 	.word	0x00000200
        /*0070*/ 	.word	0x00000001
        /*0074*/ 	.word	0x00000001


	//----- nvinfo : EIATTR_CRS_STACK_SIZE
	.align		4
.L_1179:
        /*0078*/ 	.byte	0x04, 0x1e
        /*007a*/ 	.short	(.L_1181 - .L_1180)
.L_1180:
        /*007c*/ 	.word	0x00000000
.L_1181:


//--------------------- .nv.info._ZN2at6native61_GLOBAL__N__44eb8e94_28_ForeachBinaryOpScalarList_cu_dda10a6925multi_tensor_apply_kernelINS1_28TensorListScalarListMetadataIdLi1EEENS1_25BinaryOpScalarListFunctorIdLi1ELi1ELi0EEEJNS0_7maximumIdEEEEEvT_T0_DpT1_ --------------------------
	.section	.nv.info._ZN2at6native61_GLOBAL__N__44eb8e94_28_ForeachBinaryOpScalarList_cu_dda10a6925multi_tensor_apply_kernelINS1_28TensorListScalarListMetadataIdLi1EEENS1_25BinaryOpScalarListFunctorIdLi1ELi1ELi0EEEJNS0_7maximumIdEEEEEvT_T0_DpT1_,"",@"SHT_CUDA_INFO"
	.sectionflags	@""
	.align	4


	//----- nvinfo : EIATTR_CUDA_API_VERSION
	.align		4
        /*0000*/ 	.byte	0x04, 0x37
        /*0002*/ 	.short	(.L_1183 - .L_1182)
.L_1182:
        /*0004*/ 	.word	0x00000082


	//----- nvinfo : EIATTR_SW2861232_WAR
	.align		4
.L_1183:
        /*0008*/ 	.byte	0x01, 0x35
	.zero		2


	//----- nvinfo : EIATTR_PARAM_CBANK
	.align		4
        /*000c*/ 	.byte	0x04, 0x0a
        /*000e*/ 	.short	(.L_1185 - .L_1184)
	.align		4
.L_1184:
        /*0010*/ 	.word	index@(.nv.constant0._ZN2at6native61_GLOBAL__N__44eb8e94_28_ForeachBinaryOpScalarList_cu_dda10a6925multi_tensor_apply_kernelINS1_28TensorListScalarListMetadataIdLi1EEENS1_25BinaryOpScalarListFunctorIdLi1ELi1ELi0EEEJNS0_7maximumIdEEEEEvT_T0_DpT1_)
        /*0014*/ 	.short	0x0160
        /*0016*/ 	.short	0x0f42


	//----- nvinfo : EIATTR_CBANK_PARAM_SIZE
	.align		4
.L_1185:
        /*0018*/ 	.byte	0x03, 0x19
        /*001a*/ 	.short	0x0f42


	//----- nvinfo : EIATTR_KPARAM_INFO
	.align		4
        /*001c*/ 	.byte	0x04, 0x17
        /*001e*/ 	.short	(.L_1187 - .L_1186)
.L_1186:
        /*0020*/ 	.word	0x00000000
        /*0024*/ 	.short	0x0002
        /*0026*/ 	.short	0x0f41
        /*0028*/ 	.byte	0x00, 0xf0, 0x05, 0x00


	//----- nvinfo : EIATTR_KPARAM_INFO
	.align		4
.L_1187:
        /*002c*/ 	.byte	0x04, 0x17
        /*002e*/ 	.short	(.L_1189 - .L_1188)
.L_1188:
        /*0030*/ 	.word	0x00000000
        /*0034*/ 	.short	0x0001
        /*0036*/ 	.short	0x0f40
        /*0038*/ 	.byte	0x00, 0xf0, 0x05, 0x00


	//----- nvinfo : EIATTR_KPARAM_INFO
	.align		4
.L_1189:
        /*003c*/ 	.byte	0x04, 0x17
        /*003e*/ 	.short	(.L_1191 - .L_1190)
.L_1190:
        /*0040*/ 	.word	0x00000000
        /*0044*/ 	.short	0x0000
        /*0046*/ 	.short	0x0000
        /*0048*/ 	.byte	0x00, 0xf0, 0x01, 0x3d


	//----- nvinfo : EIATTR_MAXREG_COUNT
	.align		4
.L_1191:
        /*004c*/ 	.byte	0x03, 0x1b
        /*004e*/ 	.short	0x0080


	//----- nvinfo : EIATTR_MERCURY_ISA_VERSION
	.align		4
        /*0050*/ 	.byte	0x03, 0x5f
        /*0052*/ 	.short	0x0000


	//----- nvinfo : EIATTR_EXIT_INSTR_OFFSETS
	.align		4
        /*0054*/ 	.byte	0x04, 0x1c
        /*0056*/ 	.short	(.L_1193 - .L_1192)


	//   ....[0]....
.L_1192:
        /*0058*/ 	.word	0x00000150


	//   ....[1]....
        /*005c*/ 	.word	0x000005d0


	//   ....[2]....
        /*0060*/ 	.word	0x00000630


	//   ....[3]....
        /*0064*/ 	.word	0x00000880


	//----- nvinfo : EIATTR_MAX_THREADS
	.align		4
.L_1193:
        /*0068*/ 	.byte	0x04, 0x05
        /*006a*/ 	.short	(.L_1195 - .L_1194)
.L_1194:
        /*006c*/ 	.word	0x00000200
        /*0070*/ 	.word	0x00000001
        /*0074*/ 	.word	0x00000001


	//----- nvinfo : EIATTR_CRS_STACK_SIZE
	.align		4
.L_1195:
        /*0078*/ 	.byte	0x04, 0x1e
        /*007a*/ 	.short	(.L_1197 - .L_1196)
.L_1196:
        /*007c*/ 	.word	0x00000000
.L_1197:


//--------------------- .nv.info._ZN2at6native61_GLOBAL__N__44eb8e94_28_ForeachBinaryOpScalarList_cu_dda10a6925multi_tensor_apply_kernelINS1_28TensorListScalarListMetadataIsLi1EEENS1_25BinaryOpScalarListFunctorIsLi1ELi1ELi0EEEJNS0_7maximumIsEEEEEvT_T0_DpT1_ --------------------------
	.section	.nv.info._ZN2at6native61_GLOBAL__N__44eb8e94_28_ForeachBinaryOpScalarList_cu_dda10a6925multi_tensor_apply_kernelINS1_28TensorListScalarListMetadataIsLi1EEENS1_25BinaryOpScalarListFunctorIsLi1ELi1ELi0EEEJNS0_7maximumIsEEEEEvT_T0_DpT1_,"",@"SHT_CUDA_INFO"
	.sectionflags	@""
	.align	4


	//----- nvinfo : EIATTR_CUDA_API_VERSION
	.align		4
        /*0000*/ 	.byte	0x04, 0x37
        /*0002*/ 	.short	(.L_1199 - .L_1198)
.L_1198:
        /*0004*/ 	.word	0x00000082


	//----- nvinfo : EIATTR_SW2861232_WAR
	.align		4
.L_1199:
        /*0008*/ 	.byte	0x01, 0x35
	.zero		2


	//----- nvinfo : EIATTR_PARAM_CBANK
	.align		4
        /*000c*/ 	.byte	0x04, 0x0a
        /*000e*/ 	.short	(.L_1201 - .L_1200)
	.align		4
.L_1200:
        /*0010*/ 	.word	index@(.nv.constant0._ZN2at6native61_GLOBAL__N__44eb8e94_28_ForeachBinaryOpScalarList_cu_dda10a6925multi_tensor_apply_kernelINS1_28TensorListScalarListMetadataIsLi1EEENS1_25BinaryOpScalarListFunctorIsLi1ELi1ELi0EEEJNS0_7maximumIsEEEEEvT_T0_DpT1_)
        /*0014*/ 	.short	0x0160
        /*0016*/ 	.short	0x0d02


	//----- nvinfo : EIATTR_CBANK_PARAM_SIZE
	.align		4
.L_1201:
        /*0018*/ 	.byte	0x03, 0x19
        /*001a*/ 	.short	0x0d02


	//----- nvinfo : EIATTR_KPARAM_INFO
	.align		4
        /*001c*/ 	.byte	0x04, 0x17
        /*001e*/ 	.short	(.L_1203 - .L_1202)
.L_1202:
        /*0020*/ 	.word	0x00000000
        /*0024*/ 	.short	0x0002
        /*0026*/ 	.short	0x0d01
        /*0028*/ 	.byte	0x00, 0xf0, 0x05, 0x00


	//----- nvinfo : EIATTR_KPARAM_INFO
	.align		4
.L_1203:
        /*002c*/ 	.byte	0x04, 0x17
        /*002e*/ 	.short	(.L_1205 - .L_1204)
.L_1204:
        /*0030*/ 	.word	0x00000000
        /*0034*/ 	.short	0x0001
        /*0036*/ 	.short	0x0d00
        /*0038*/ 	.byte	0x00, 0xf0, 0x05, 0x00


	//----- nvinfo : EIATTR_KPARAM_INFO
	.align		4
.L_1205:
        /*003c*/ 	.byte	0x04, 0x17
        /*003e*/ 	.short	(.L_1207 - .L_1206)
.L_1206:
        /*0040*/ 	.word	0x00000000
        /*0044*/ 	.short	0x0000
        /*0046*/ 	.short	0x0000
        /*0048*/ 	.byte	0x00, 0xf0, 0x01, 0x34


	//----- nvinfo : EIATTR_MAXREG_COUNT
	.align		4
.L_1207:
        /*004c*/ 	.byte	0x03, 0x1b
        /*004e*/ 	.short	0x0080


	//----- nvinfo : EIATTR_MERCURY_ISA_VERSION
	.align		4
        /*0050*/ 	.byte	0x03, 0x5f
        /*0052*/ 	.short	0x0000


	//----- nvinfo : EIATTR_EXIT_INSTR_OFFSETS
	.align		4
        /*0054*/ 	.byte	0x04, 0x1c
        /*0056*/ 	.short	(.L_1209 - .L_1208)


	//   ....[0]....
.L_1208:
        /*0058*/ 	.word	0x00000170


	//   ....[1]....
        /*005c*/ 	.word	0x000005a0


	//   ....[2]....
        /*0060*/ 	.word	0x00000600


	//   ....[3]....
        /*0064*/ 	.word	0x000007c0


	//----- nvinfo : EIATTR_MAX_THREADS
	.align		4
.L_1209:
        /*0068*/ 	.byte	0x04, 0x05
        /*006a*/ 	.short	(.L_1211 - .L_1210)
.L_1210:
        /*006c*/ 	.word	0x00000200
        /*0070*/ 	.word	0x00000001
        /*0074*/ 	.word	0x00000001


	//----- nvinfo : EIATTR_CRS_STACK_SIZE
	.align		4
.L_1211:
        /*0078*/ 	.byte	0x04, 0x1e
        /*007a*/ 	.short	(.L_1213 - .L_1212)
.L_1212:
        /*007c*/ 	.word	0x00000000
.L_1213:


//--------------------- .nv.info._ZN2at6native61_GLOBAL__N__44eb8e94_28_ForeachBinaryOpScalarList_cu_dda10a6925multi_tensor_apply_kernelINS1_28TensorListScalarListMetadataIlLi1EEENS1_25BinaryOpScalarListFunctorIlLi1ELi1ELi0EEEJNS0_7maximumIlEEEEEvT_T0_DpT1_ --------------------------
	.section	.nv.info._ZN2at6native61_GLOBAL__N__44eb8e94_28_ForeachBinaryOpScalarList_cu_dda10a6925multi_tensor_apply_kernelINS1_28TensorListScalarListMetadataIlLi1EEENS1_25BinaryOpScalarListFunctorIlLi1ELi1ELi0EEEJNS0_7maximumIlEEEEEvT_T0_DpT1_,"",@"SHT_CUDA_INFO"
	.sectionflags	@""
	.align	4


	//----- nvinfo : EIATTR_CUDA_API_VERSION
	.align		4
        /*0000*/ 	.byte	0x04, 0x37
        /*0002*/ 	.short	(.L_1215 - .L_1214)
.L_1214:
        /*0004*/ 	.word	0x00000082


	//----- nvinfo : EIATTR_SW2861232_WAR
	.align		4
.L_1215:
        /*0008*/ 	.byte	0x01, 0x35
	.zero		2


	//----- nvinfo : EIATTR_PARAM_CBANK
	.align		4
        /*000c*/ 	.byte	0x04, 0x0a
        /*000e*/ 	.short	(.L_1217 - .L_1216)
	.align		4
.L_1216:
        /*0010*/ 	.word	index@(.nv.constant0._ZN2at6native61_GLOBAL__N__44eb8e94_28_ForeachBinaryOpScalarList_cu_dda10a6925multi_tensor_apply_kernelINS1_28TensorListScalarListMetadataIlLi1EEENS1_25BinaryOpScalarListFunctorIlLi1ELi1ELi0EEEJNS0_7maximumIlEEEEEvT_T0_DpT1_)
        /*0014*/ 	.short	0x0160
        /*0016*/ 	.short	0x0f42


	//----- nvinfo : EIATTR_CBANK_PARAM_SIZE
	.align		4
.L_1217:
        /*0018*/ 	.byte	0x03, 0x19
        /*001a*/ 	.short	0x0f42


	//----- nvinfo : EIATTR_KPARAM_INFO
	.align		4
        /*001c*/ 	.byte	0x04, 0x17
        /*001e*/ 	.short	(.L_1219 - .L_1218)
.L_1218:
        /*0020*/ 	.word	0x00000000
        /*0024*/ 	.short	0x0002
        /*0026*/ 	.short	0x0f41
        /*0028*/ 	.byte	0x00, 0xf0, 0x05, 0x00


	//----- nvinfo : EIATTR_KPARAM_INFO
	.align		4
.L_1219:
        /*002c*/ 	.byte	0x04, 0x17
        /*002e*/ 	.short	(.L_1221 - .L_1220)
.L_1220:
        /*0030*/ 	.word	0x00000000
        /*0034*/ 	.short	0x0001
        /*0036*/ 	.short	0x0f40
        /*0038*/ 	.byte	0x00, 0xf0, 0x05, 0x00


	//----- nvinfo : EIATTR_KPARAM_INFO
	.align		4
.L_1221:
        /*003c*/ 	.byte	0x04, 0x17
        /*003e*/ 	.short	(.L_1223 - .L_1222)
.L_1222:
        /*0040*/ 	.word	0x00000000
        /*0044*/ 	.short	0x0000
        /*0046*/ 	.short	0x0000
        /*0048*/ 	.byte	0x00, 0xf0, 0x01, 0x3d


	//----- nvinfo : EIATTR_MAXREG_COUNT
	.align		4
.L_1223:
        /*004c*/ 	.byte	0x03, 0x1b
        /*004e*/ 	.short	0x0080


	//----- nvinfo : EIATTR_MERCURY_ISA_VERSION
	.align		4
        /*0050*/ 	.byte	0x03, 0x5f
        /*0052*/ 	.short	0x0000


	//----- nvinfo : EIATTR_EXIT_INSTR_OFFSETS
	.align		4
        /*0054*/ 	.byte	0x04, 0x1c
        /*0056*/ 	.short	(.L_1225 - .L_1224)


	//   ....[0]....
.L_1224:
        /*0058*/ 	.word	0x00000150


	//   ....[1]....
        /*005c*/ 	.word	0x000005d0


	//   ....[2]....
        /*0060*/ 	.word	0x00000630


	//   ....[3]....
        /*0064*/ 	.word	0x00000880


	//----- nvinfo : EIATTR_MAX_THREADS
	.align		4
.L_1225:
        /*0068*/ 	.byte	0x04, 0x05
        /*006a*/ 	.short	(.L_1227 - .L_1226)
.L_1226:
        /*006c*/ 	.word	0x00000200
        /*0070*/ 	.word	0x00000001
        /*0074*/ 	.word	0x00000001


	//----- nvinfo : EIATTR_CRS_STACK_SIZE
	.align		4
.L_1227:
        /*0078*/ 	.byte	0x04, 0x1e
        /*007a*/ 	.short	(.L_1229 - .L_1228)
.L_1228:
        /*007c*/ 	.word	0x00000000
.L_1229:


//--------------------- .nv.info._ZN2at6native61_GLOBAL__N__44eb8e94_28_ForeachBinaryOpScalarList_cu_dda10a6925multi_tensor_apply_kernelINS1_28TensorListScalarListMetadataIiLi1EEENS1_25BinaryOpScalarListFunctorIiLi1ELi1ELi0EEEJNS0_7maximumIiEEEEEvT_T0_DpT1_ --------------------------
	.section	.nv.info._ZN2at6native61_GLOBAL__N__44eb8e94_28_ForeachBinaryOpScalarList_cu_dda10a6925multi_tensor_apply_kernelINS1_28TensorListScalarListMetadataIiLi1EEENS1_25BinaryOpScalarListFunctorIiLi1ELi1ELi0EEEJNS0_7maximumIiEEEEEvT_T0_DpT1_,"",@"SHT_CUDA_INFO"
	.sectionflags	@""
	.align	4


	//----- nvinfo : EIATTR_CUDA_API_VERSION
	.align		4
        /*0000*/ 	.byte	0x04, 0x37
        /*0002*/ 	.short	(.L_1231 - .L_1230)
.L_1230:
        /*0004*/ 	.word	0x00000082


	//----- nvinfo : EIATTR_SW2861232_WAR
	.align		4
.L_1231:
        /*0008*/ 	.byte	0x01, 0x35
	.zero		2


	//----- nvinfo : EIATTR_PARAM_CBANK
	.align		4
        /*000c*/ 	.byte	0x04, 0x0a
        /*000e*/ 	.short	(.L_1233 - .L_1232)
	.align		4
.L_1232:
        /*0010*/ 	.word	index@(.nv.constant0._ZN2at6native61_GLOBAL__N__44eb8e94_28_ForeachBinaryOpScalarList_cu_dda10a6925multi_tensor_apply_kernelINS1_28TensorListScalarListMetadataIiLi1EEENS1_25BinaryOpScalarListFunctorIiLi1ELi1ELi0EEEJNS0_7maximumIiEEEEEvT_T0_DpT1_)
        /*0014*/ 	.short	0x0160
        /*0016*/ 	.short	0x0dc2


	//----- nvinfo : EIATTR_CBANK_PARAM_SIZE
	.align		4
.L_1233:
        /*0018*/ 	.byte	0x03, 0x19
        /*001a*/ 	.short	0x0dc2


	//----- nvinfo : EIATTR_KPARAM_INFO
	.align		4
        /*001c*/ 	.byte	0x04, 0x17
        /*001e*/ 	.short	(.L_1235 - .L_1234)
.L_1234:
        /*0020*/ 	.word	0x00000000
        /*0024*/ 	.short	0x0002
        /*0026*/ 	.short	0x0dc1
        /*0028*/ 	.byte	0x00, 0xf0, 0x05, 0x00


	//----- nvinfo : EIATTR_KPARAM_INFO
	.align		4
.L_1235:
        /*002c*/ 	.byte	0x04, 0x17
        /*002e*/ 	.short	(.L_1237 - .L_1236)
.L_1236:
        /*0030*/ 	.word	0x00000000
        /*0034*/ 	.short	0x0001
        /*0036*/ 	.short	0x0dc0
        /*0038*/ 	.byte	0x00, 0xf0, 0x05, 0x00


	//----- nvinfo : EIATTR_KPARAM_INFO
	.align		4
.L_1237:
        /*003c*/ 	.byte	0x04, 0x17
        /*003e*/ 	.short	(.L_1239 - .L_1238)
.L_1238:
        /*0040*/ 	.word	0x00000000
        /*0044*/ 	.short	0x0000
        /*0046*/ 	.short	0x0000
        /*0048*/ 	.byte	0x00, 0xf0, 0x01, 0x37


	//----- nvinfo : EIATTR_MAXREG_COUNT
	.align		4
.L_1239:
        /*004c*/ 	.byte	0x03, 0x1b
        /*004e*/ 	.short	0x0080


	//----- nvinfo : EIATTR_MERCURY_ISA_VERSION
	.align		4
        /*0050*/ 	.byte	0x03, 0x5f
        /*0052*/ 	.short	0x0000


	//----- nvinfo : EIATTR_EXIT_INSTR_OFFSETS
	.align		4
        /*0054*/ 	.byte	0x04, 0x1c
        /*0056*/ 	.short	(.L_1241 - .L_1240)


	//   ....[0]....
.L_1240:
        /*0058*/ 	.word	0x00000160


	//   ....[1]....
        /*005c*/ 	.word	0x00000510


	//   ....[2]....
        /*0060*/ 	.word	0x00000570


	//   ....[3]....
        /*0064*/ 	.word	0x000006a0


	//----- nvinfo : EIATTR_MAX_THREADS
	.align		4
.L_1241:
        /*0068*/ 	.byte	0x04, 0x05
        /*006a*/ 	.short	(.L_1243 - .L_1242)
.L_1242:
        /*006c*/ 	.word	0x00000200
        /*0070*/ 	.word	0x00000001
        /*0074*/ 	.word	0x00000001


	//----- nvinfo : EIATTR_CRS_STACK_SIZE
	.align		4
.L_1243:
        /*0078*/ 	.byte	0x04, 0x1e
        /*007a*/ 	.short	(.L_1245 - .L_1244)
.L_1244:
        /*007c*/ 	.word	0x00000000
.L_1245:


//--------------------- .nv.info._ZN2at6native61_GLOBAL__N__44eb8e94_28_ForeachBinaryOpScalarList_cu_dda10a6925multi_tensor_apply_kernelINS1_28TensorListScalarListMetadataIaLi1EEENS1_25BinaryOpScalarListFunctorIaLi1ELi1ELi0EEEJNS0_7maximumIaEEEEEvT_T0_DpT1_ --------------------------
	.section	.nv.info._ZN2at6native61_GLOBAL__N__44eb8e94_28_ForeachBinaryOpScalarList_cu_dda10a6925multi_tensor_apply_kernelINS1_28TensorListScalarListMetadataIaLi1EEENS1_25BinaryOpScalarListFunctorIaLi1ELi1ELi0EEEJNS0_7maximumIaEEEEEvT_T0_DpT1_,"",@"SHT_CUDA_INFO"
	.sectionflags	@""
	.align	4


	//----- nvinfo : EIATTR_CUDA_API_VERSION
	.align		4
        /*0000*/ 	.byte	0x04, 0x37
        /*0002*/ 	.short	(.L_1247 - .L_1246)
.L_1246:
        /*0004*/ 	.word	0x00000082


	//----- nvinfo : EIATTR_SW2861232_WAR
	.align		4
.L_1247:
        /*0008*/ 	.byte	0x01, 0x35
	.zero		2


	//----- nvinfo : EIATTR_PARAM_CBANK
	.align		4
        /*000c*/ 	.byte	0x04, 0x0a
        /*000e*/ 	.short	(.L_1249 - .L_1248)
	.align		4
.L_1248:
        /*0010*/ 	.word	index@(.nv.constant0._ZN2at6native61_GLOBAL__N__44eb8e94_28_ForeachBinaryOpScalarList_cu_dda10a6925multi_tensor_apply_kernelINS1_28TensorListScalarListMetadataIaLi1EEENS1_25BinaryOpScalarListFunctorIaLi1ELi1ELi0EEEJNS0_7maximumIaEEEEEvT_T0_DpT1_)
        /*0014*/ 	.short	0x0160
        /*0016*/ 	.short	0x0ca2


	//----- nvinfo : EIATTR_CBANK_PARAM_SIZE
	.align		4
.L_1249:
        /*0018*/ 	.byte	0x03, 0x19
        /*001a*/ 	.short	0x0ca2


	//----- nvinfo : EIATTR_KPARAM_INFO
	.align		4
        /*001c*/ 	.byte	0x04, 0x17
        /*001e*/ 	.short	(.L_1251 - .L_1250)
.L_1250:
        /*0020*/ 	.word	0x00000000
        /*0024*/ 	.short	0x0002
        /*0026*/ 	.short	0x0ca1
        /*0028*/ 	.byte	0x00, 0xf0, 0x05, 0x00


	//----- nvinfo : EIATTR_KPARAM_INFO
	.align		4
.L_1251:
        /*002c*/ 	.byte	0x04, 0x17
        /*002e*/ 	.short	(.L_1253 - .L_1252)
.L_1252:
        /*0030*/ 	.word	0x00000000
        /*0034*/ 	.short	0x0001
        /*0036*/ 	.short	0x0ca0
        /*0038*/ 	.byte	0x00, 0xf0, 0x05, 0x00


	//----- nvinfo : EIATTR_KPARAM_INFO
	.align		4
.L_1253:
        /*003c*/ 	.byte	0x04, 0x17
        /*003e*/ 	.short	(.L_1255 - .L_1254)
.L_1254:
        /*0040*/ 	.word	0x00000000
        /*0044*/ 	.short	0x0000
        /*0046*/ 	.short	0x0000
        /*0048*/ 	.byte	0x00, 0xf0, 0x81, 0x32


	//----- nvinfo : EIATTR_MAXREG_COUNT
	.align		4
.L_1255:
        /*004c*/ 	.byte	0x03, 0x1b
        /*004e*/ 	.short	0x0080


	//----- nvinfo : EIATTR_MERCURY_ISA_VERSION
	.align		4
        /*0050*/ 	.byte	0x03, 0x5f
        /*0052*/ 	.short	0x0000


	//----- nvinfo : EIATTR_EXIT_INSTR_OFFSETS
	.align		4
        /*0054*/ 	.byte	0x04, 0x1c
        /*0056*/ 	.short	(.L_1257 - .L_1256)


	//   ....[0]....
.L_1256:
        /*0058*/ 	.word	0x00000150


	//   ....[1]....
        /*005c*/ 	.word	0x00000560


	//   ....[2]....
        /*0060*/ 	.word	0x000005c0


	//   ....[3]....
        /*0064*/ 	.word	0x00000770


	//----- nvinfo : EIATTR_MAX_THREADS
	.align		4
.L_1257:
        /*0068*/ 	.byte	0x04, 0x05
        /*006a*/ 	.short	(.L_1259 - .L_1258)
.L_1258:
        /*006c*/ 	.word	0x00000200
        /*0070*/ 	.word	0x00000001
        /*0074*/ 	.word	0x00000001


	//----- nvinfo : EIATTR_CRS_STACK_SIZE
	.align		4
.L_1259:
        /*0078*/ 	.byte	0x04, 0x1e
        /*007a*/ 	.short	(.L_1261 - .L_1260)
.L_1260:
        /*007c*/ 	.word	0x00000000
.L_1261:


//--------------------- .nv.info._ZN2at6native61_GLOBAL__N__44eb8e94_28_ForeachBinaryOpScalarList_cu_dda10a6925multi_tensor_apply_kernelINS1_28TensorListScalarListMetadataIhLi1EEENS1_25BinaryOpScalarListFunctorIhLi1ELi1ELi0EEEJNS0_7maximumIhEEEEEvT_T0_DpT1_ --------------------------
	.section	.nv.info._ZN2at6native61_GLOBAL__N__44eb8e94_28_ForeachBinaryOpScalarList_cu_dda10a6925multi_tensor_apply_kernelINS1_28TensorListScalarListMetadataIhLi1EEENS1_25BinaryOpScalarListFunctorIhLi1ELi1ELi0EEEJNS0_7maximumIhEEEEEvT_T0_DpT1_,"",@"SHT_CUDA_INFO"
	.sectionflags	@""
	.align	4


	//----- nvinfo : EIATTR_CUDA_API_VERSION
	.align		4
        /*0000*/ 	.byte	0x04, 0x37
        /*0002*/ 	.short	(.L_1263 - .L_1262)
.L_1262:
        /*0004*/ 	.word	0x00000082


	//----- nvinfo : EIATTR_SW2861232_WAR
	.align		4
.L_1263:
        /*0008*/ 	.byte	0x01, 0x35
	.zero		2


	//----- nvinfo : EIATTR_PARAM_CBANK
	.align		4
        /*000c*/ 	.byte	0x04, 0x0a
        /*000e*/ 	.short	(.L_1265 - .L_1264)
	.align		4
.L_1264:
        /*0010*/ 	.word	index@(.nv.constant0._ZN2at6native61_GLOBAL__N__44eb8e94_28_ForeachBinaryOpScalarList_cu_dda10a6925multi_tensor_apply_kernelINS1_28TensorListScalarListMetadataIhLi1EEENS1_25BinaryOpScalarListFunctorIhLi1ELi1ELi0EEEJNS0_7maximumIhEEEEEvT_T0_DpT1_)
        /*0014*/ 	.short	0x0160
        /*0016*/ 	.short	0x0ca2


	//----- nvinfo : EIATTR_CBANK_PARAM_SIZE
	.align		4
.L_1265:
        /*0018*/ 	.byte	0x03, 0x19
        /*001a*/ 	.short	0x0ca2


	//----- nvinfo : EIATTR_KPARAM_INFO
	.align		4
        /*001c*/ 	.byte	0x04, 0x17
        /*001e*/ 	.short	(.L_1267 - .L_1266)
.L_1266:
        /*0020*/ 	.word	0x00000000
        /*0024*/ 	.short	0x0002
        /*0026*/ 	.short	0x0ca1
        /*0028*/ 	.byte	0x00, 0xf0, 0x05, 0x00


	//----- nvinfo : EIATTR_KPARAM_INFO
	.align		4
.L_1267:
        /*002c*/ 	.byte	0x04, 0x17
        /*002e*/ 	.short	(.L_1269 - .L_1268)
.L_1268:
        /*0030*/ 	.word	0x00000000
        /*0034*/ 	.short	0x0001
        /*0036*/ 	.short	0x0ca0
        /*0038*/ 	.byte	0x00, 0xf0, 0x05, 0x00


	//----- nvinfo : EIATTR_KPARAM_INFO
	.align		4
.L_1269:
        /*003c*/ 	.byte	0x04, 0x17
        /*003e*/ 	.short	(.L_1271 - .L_1270)
.L_1270:
        /*0040*/ 	.word	0x00000000
        /*0044*/ 	.short	0x0000
        /*0046*/ 	.short	0x0000
        /*0048*/ 	.byte	0x00, 0xf0, 0x81, 0x32


	//----- nvinfo : EIATTR_MAXREG_COUNT
	.align		4
.L_1271:
        /*004c*/ 	.byte	0x03, 0x1b
        /*004e*/ 	.short	0x0080


	//----- nvinfo : EIATTR_MERCURY_ISA_VERSION
	.align		4
        /*0050*/ 	.byte	0x03, 0x5f
        /*0052*/ 	.short	0x0000


	//----- nvinfo : EIATTR_EXIT_INSTR_OFFSETS
	.align		4
        /*0054*/ 	.byte	0x04, 0x1c
        /*0056*/ 	.short	(.L_1273 - .L_1272)


	//   ....[0]....
.L_1272:
        /*0058*/ 	.word	0x00000150


	//   ....[1]....
        /*005c*/ 	.word	0x00000550


	//   ....[2]....
        /*0060*/ 	.word	0x000005b0


	//   ....[3]....
        /*0064*/ 	.word	0x00000750


	//----- nvinfo : EIATTR_MAX_THREADS
	.align		4
.L_1273:
        /*0068*/ 	.byte	0x04, 0x05
        /*006a*/ 	.short	(.L_1275 - .L_1274)
.L_1274:
        /*006c*/ 	.word	0x00000200
        /*0070*/ 	.word	0x00000001
        /*0074*/ 	.word	0x00000001


	//----- nvinfo : EIATTR_CRS_STACK_SIZE
	.align		4
.L_1275:
        /*0078*/ 	.byte	0x04, 0x1e
        /*007a*/ 	.short	(.L_1277 - .L_1276)
.L_1276:
        /*007c*/ 	.word	0x00000000
.L_1277:


//--------------------- .nv.info._ZN2at6native61_GLOBAL__N__44eb8e94_28_ForeachBinaryOpScalarList_cu_dda10a6925multi_tensor_apply_kernelINS1_28TensorListScalarListMetadataIfLi2EEENS1_25BinaryOpScalarListFunctorIN3c108BFloat16ELi2ELi1ELi1EEEJNS0_7minimumIfEEEEEvT_T0_DpT1_ --------------------------
	.section	.nv.info._ZN2at6native61_GLOBAL__N__44eb8e94_28_ForeachBinaryOpScalarList_cu_dda10a6925multi_tensor_apply_kernelINS1_28TensorListScalarListMetadataIfLi2EEENS1_25BinaryOpScalarListFunctorIN3c108BFloat16ELi2ELi1ELi1EEEJNS0_7minimumIfEEEEEvT_T0_DpT1_,"",@"SHT_CUDA_INFO"
	.sectionflags	@""
	.align	4


	//----- nvinfo : EIATTR_CUDA_API_VERSION
	.align		4
        /*0000*/ 	.byte	0x04, 0x37
        /*0002*/ 	.short	(.L_1279 - .L_1278)
.L_1278:
        /*0004*/ 	.word	0x00000082


	//----- nvinfo : EIATTR_SW2861232_WAR
	.align		4
.L_1279:
        /*0008*/ 	.byte	0x01, 0x35
	.zero		2


	//----- nvinfo : EIATTR_PARAM_CBANK
	.align		4
        /*000c*/ 	.byte	0x04, 0x0a
        /*000e*/ 	.short	(.L_1281 - .L_1280)
	.align		4
.L_1280:
        /*0010*/ 	.word	index@(.nv.constant0._ZN2at6native61_GLOBAL__N__44eb8e94_28_ForeachBinaryOpScalarList_cu_dda10a6925multi_tensor_apply_kernelINS1_28TensorListScalarListMetadataIfLi2EEENS1_25BinaryOpScalarListFunctorIN3c108BFloat16ELi2ELi1ELi1EEEJNS0_7minimumIfEEEEEvT_T0_DpT1_)
        /*0014*/ 	.short	0x0160
        /*0016*/ 	.short	0x0d42


	//----- nvinfo : EIATTR_CBANK_PARAM_SIZE
	.align		4
.L_1281:
        /*0018*/ 	.byte	0x03, 0x19
        /*001a*/ 	.short	0x0d42


	//----- nvinfo : EIATTR_KPARAM_INFO
	.align		4
        /*001c*/ 	.byte	0x04, 0x17
        /*001e*/ 	.short	(.L_1283 - .L_1282)
.L_1282:
        /*0020*/ 	.word	0x00000000
        /*0024*/ 	.short	0x0002
        /*0026*/ 	.short	0x0d41
        /*0028*/ 	.byte	0x00, 0xf0, 0x05, 0x00


	//----- nvinfo : EIATTR_KPARAM_INFO
	.align		4
.L_1283:
        /*002c*/ 	.byte	0x04, 0x17
        /*002e*/ 	.short	(.L_1285 - .L_1284)
.L_1284:
        /*0030*/ 	.word	0x00000000
        /*0034*/ 	.short	0x0001
        /*0036*/ 	.short	0x0d40
        /*0038*/ 	.byte	0x00, 0xf0, 0x05, 0x00


	//----- nvinfo : EIATTR_KPARAM_INFO
	.align		4
.L_1285:
        /*003c*/ 	.byte	0x04, 0x17
        /*003e*/ 	.short	(.L_1287 - .L_1286)
.L_1286:
        /*0040*/ 	.word	0x00000000
        /*0044*/ 	.short	0x0000
        /*0046*/ 	.short	0x0000
        /*0048*/ 	.byte	0x00, 0xf0, 0x01, 0x35


	//----- nvinfo : EIATTR_MAXREG_COUNT
	.align		4
.L_1287:
        /*004c*/ 	.byte	0x03, 0x1b
        /*004e*/ 	.short	0x0080


	//----- nvinfo : EIATTR_MERCURY_ISA_VERSION
	.align		4
        /*0050*/ 	.byte	0x03, 0x5f
        /*0052*/ 	.short	0x0000


	//----- nvinfo : EIATTR_EXIT_INSTR_OFFSETS
	.align		4
        /*0054*/ 	.byte	0x04, 0x1c
        /*0056*/ 	.short	(.L_1289 - .L_1288)


	//   ....[0]....
.L_1288:
        /*0058*/ 	.word	0x00000180


	//   ....[1]....
        /*005c*/ 	.word	0x00000710


	//   ....[2]....
        /*0060*/ 	.word	0x00000770


	//   ....[3]....
        /*0064*/ 	.word	0x00000a00


	//----- nvinfo : EIATTR_MAX_THREADS
	.align		4
.L_1289:
        /*0068*/ 	.byte	0x04, 0x05
        /*006a*/ 	.short	(.L_1291 - .L_1290)
.L_1290:
        /*006c*/ 	.word	0x00000200
        /*0070*/ 	.word	0x00000001
        /*0074*/ 	.word	0x00000001


	//----- nvinfo : EIATTR_CRS_STACK_SIZE
	.align		4
.L_1291:
        /*0078*/ 	.byte	0x04, 0x1e
        /*007a*/ 	.short	(.L_1293 - .L_1292)
.L_1292:
        /*007c*/ 	.word	0x00000000
.L_1293:


//--------------------- .nv.info._ZN2at6native61_GLOBAL__N__44eb8e94_28_ForeachBinaryOpScalarList_cu_dda10a6925multi_tensor_apply_kernelINS1_28TensorListScalarListMetadataIfLi2EEENS1_25BinaryOpScalarListFunctorIN3c104HalfELi2ELi1ELi1EEEJNS0_7minimumIfEEEEEvT_T0_DpT1_ --------------------------
	.section	.nv.info._ZN2at6native61_GLOBAL__N__44eb8e94_28_ForeachBinaryOpScalarList_cu_dda10a6925multi_tensor_apply_kernelINS1_28TensorListScalarListMetadataIfLi2EEENS1_25BinaryOpScalarListFunctorIN3c104HalfELi2ELi1ELi1EEEJNS0_7minimumIfEEEEEvT_T0_DpT1_,"",@"SHT_CUDA_INFO"
	.sectionflags	@""
	.align	4


	//----- nvinfo : EIATTR_CUDA_API_VERSION
	.align		4
        /*0000*/ 	.byte	0x04, 0x37
        /*0002*/ 	.short	(.L_1295 - .L_1294)
.L_1294:
        /*0004*/ 	.word	0x00000082


	//----- nvinfo : EIATTR_SW2861232_WAR
	.align		4
.L_1295:
        /*0008*/ 	.byte	0x01, 0x35
	.zero		2


	//----- nvinfo : EIATTR_PARAM_CBANK
	.align		4
        /*000c*/ 	.byte	0x04, 0x0a
        /*000e*/ 	.short	(.L_1297 - .L_1296)
	.align		4
.L_1296:
        /*0010*/ 	.word	index@(.nv.constant0._ZN2at6native61_GLOBAL__N__44eb8e94_28_ForeachBinaryOpScalarList_cu_dda10a6925multi_tensor_apply_kernelINS1_28TensorListScalarListMetadataIfLi2EEENS1_25BinaryOpScalarListFunctorIN3c104HalfELi2ELi1ELi1EEEJNS0_7minimumIfEEEEEvT_T0_DpT1_)
        /*0014*/ 	.short	0x0160
        /*0016*/ 	.short	0x0d42


	//----- nvinfo : EIATTR_CBANK_PARAM_SIZE
	.align		4
.L_1297:
        /*0018*/ 	.byte	0x03, 0x19
        /*001a*/ 	.short	0x0d42


	//----- nvinfo : EIATTR_KPARAM_INFO
	.align		4
        /*001c*/ 	.byte	0x04, 0x17
        /*001e*/ 	.short	(.L_1299 - .L_1298)
.L_1298:
        /*0020*/ 	.word	0x00000000
        /*0024*/ 	.short	0x0002
        /*0026*/ 	.short	0x0d41
        /*0028*/ 	.byte	0x00, 0xf0, 0x05, 0x00


	//----- nvinfo : EIATTR_KPARAM_INFO
	.align		4
.L_1299:
        /*002c*/ 	.byte	0x04, 0x17
        /*002e*/ 	.short	(.L_1301 - .L_1300)
.L_1300:
        /*0030*/ 	.word	0x00000000
        /*0034*/ 	.short	0x0001
        /*0036*/ 	.short	0x0d40
        /*0038*/ 	.byte	0x00, 0xf0, 0x05, 0x00


	//----- nvinfo : EIATTR_KPARAM_INFO
	.align		4
.L_1301:
        /*003c*/ 	.byte	0x04, 0x17
        /*003e*/ 	.short	(.L_1303 - .L_1302)
.L_1302:
        /*0040*/ 	.word	0x00000000
        /*0044*/ 	.short	0x0000
        /*0046*/ 	.short	0x0000
        /*0048*/ 	.byte	0x00, 0xf0, 0x01, 0x35


	//----- nvinfo : EIATTR_MAXREG_COUNT
	.align		4
.L_1303:
        /*004c*/ 	.byte	0x03, 0x1b
        /*004e*/ 	.short	0x0080


	//----- nvinfo : EIATTR_MERCURY_ISA_VERSION
	.align		4
        /*0050*/ 	.byte	0x03, 0x5f
        /*0052*/ 	.short	0x0000


	//----- nvinfo : EIATTR_EXIT_INSTR_OFFSETS
	.align		4
        /*0054*/ 	.byte	0x04, 0x1c
        /*0056*/ 	.short	(.L_1305 - .L_1304)


	//   ....[0]....
.L_1304:
        /*0058*/ 	.word	0x00000180


	//   ....[1]....
        /*005c*/ 	.word	0x00000740


	//   ....[2]....
        /*0060*/ 	.word	0x000007a0


	//   ....[3]....
        /*0064*/ 	.word	0x00000a30


	//----- nvinfo : EIATTR_MAX_THREADS
	.align		4
.L_1305:
        /*0068*/ 	.byte	0x04, 0x05
        /*006a*/ 	.short	(.L_1307 - .L_1306)
.L_1306:
        /*006c*/ 	.word	0x00000200
        /*0070*/ 	.word	0x00000001
        /*0074*/ 	.word	0x00000001


	//----- nvinfo : EIATTR_CRS_STACK_SIZE
	.align		4
.L_1307:
        /*0078*/ 	.byte	0x04, 0x1e
        /*007a*/ 	.short	(.L_1309 - .L_1308)
.L_1308:
        /*007c*/ 	.word	0x00000000
.L_1309:


//--------------------- .nv.info._ZN2at6native61_GLOBAL__N__44eb8e94_28_ForeachBinaryOpScalarList_cu_dda10a6925multi_tensor_apply_kernelINS1_28TensorListScalarListMetadataIfLi2EEENS1_25BinaryOpScalarListFunctorIfLi2ELi1ELi1EEEJNS0_7minimumIfEEEEEvT_T0_DpT1_ --------------------------
	.section	.nv.info._ZN2at6native61_GLOBAL__N__44eb8e94_28_ForeachBinaryOpScalarList_cu_dda10a6925multi_tensor_apply_kernelINS1_28TensorListScalarListMetadataIfLi2EEENS1_25BinaryOpScalarListFunctorIfLi2ELi1ELi1EEEJNS0_7minimumIfEEEEEvT_T0_DpT1_,"",@"SHT_CUDA_INFO"
	.sectionflags	@""
	.align	4


	//----- nvinfo : EIATTR_CUDA_API_VERSION
	.align		4
        /*0000*/ 	.byte	0x04, 0x37
        /*0002*/ 	.short	(.L_1311 - .L_1310)
.L_1310:
        /*0004*/ 	.word	0x00000082


	//----- nvinfo : EIATTR_SW2861232_WAR
	.align		4
.L_1311:
        /*0008*/ 	.byte	0x01, 0x35
	.zero		2


	//----- nvinfo : EIATTR_PARAM_CBANK
	.align		4
        /*000c*/ 	.byte	0x04, 0x0a
        /*000e*/ 	.short	(.L_1313 - .L_1312)
	.align		4
.L_1312:
        /*0010*/ 	.word	index@(.nv.constant0._ZN2at6native61_GLOBAL__N__44eb8e94_28_ForeachBinaryOpScalarList_cu_dda10a6925multi_tensor_apply_kernelINS1_28TensorListScalarListMetadataIfLi2EEENS1_25BinaryOpScalarListFunctorIfLi2ELi1ELi1EEEJNS0_7minimumIfEEEEEvT_T0_DpT1_)
        /*0014*/ 	.short	0x0160
        /*0016*/ 	.short	0x0d42


	//----- nvinfo : EIATTR_CBANK_PARAM_SIZE
	.align		4
.L_1313:
        /*0018*/ 	.byte	0x03, 0x19
        /*001a*/ 	.short	0x0d42


	//----- nvinfo : EIATTR_KPARAM_INFO
	.align		4
        /*001c*/ 	.byte	0x04, 0x17
        /*001e*/ 	.short	(.L_1315 - .L_1314)
.L_1314:
        /*0020*/ 	.word	0x00000000
        /*0024*/ 	.short	0x0002
        /*0026*/ 	.short	0x0d41
        /*0028*/ 	.byte	0x00, 0xf0, 0x05, 0x00


	//----- nvinfo : EIATTR_KPARAM_INFO
	.align		4
.L_1315:
        /*002c*/ 	.byte	0x04, 0x17
        /*002e*/ 	.short	(.L_1317 - .L_1316)
.L_1316:
        /*0030*/ 	.word	0x00000000
        /*0034*/ 	.short	0x0001
        /*0036*/ 	.short	0x0d40
        /*0038*/ 	.byte	0x00, 0xf0, 0x05, 0x00


	//----- nvinfo : EIATTR_KPARAM_INFO
	.align		4
.L_1317:
        /*003c*/ 	.byte	0x04, 0x17
        /*003e*/ 	.short	(.L_1319 - .L_1318)
.L_1318:
        /*0040*/ 	.word	0x00000000
        /*0044*/ 	.short	0x0000
        /*0046*/ 	.short	0x0000
        /*0048*/ 	.byte	0x00, 0xf0, 0x01, 0x35


	//----- nvinfo : EIATTR_MAXREG_COUNT
	.align		4
.L_1319:
        /*004c*/ 	.byte	0x03, 0x1b
        /*004e*/ 	.short	0x0080


	//----- nvinfo : EIATTR_MERCURY_ISA_VERSION
	.align		4
        /*0050*/ 	.byte	0x03, 0x5f
        /*0052*/ 	.short	0x0000


	//----- nvinfo : EIATTR_EXIT_INSTR_OFFSETS
	.align		4
        /*0054*/ 	.byte	0x04, 0x1c
        /*0056*/ 	.short	(.L_1321 - .L_1320)


	//   ....[0]....
.L_1320:
        /*0058*/ 	.word	0x00000180


	//   ....[1]....
        /*005c*/ 	.word	0x00000680


	//   ....[2]....
        /*0060*/ 	.word	0x000006e0


	//   ....[3]....
        /*0064*/ 	.word	0x00000910


	//----- nvinfo : EIATTR_MAX_THREADS
	.align		4
.L_1321:
        /*0068*/ 	.byte	0x04, 0x05
        /*006a*/ 	.short	(.L_1323 - .L_1322)
.L_1322:
        /*006c*/ 	.word	0x00000200
        /*0070*/ 	.word	0x00000001
        /*0074*/ 	.word	0x00000001


	//----- nvinfo : EIATTR_CRS_STACK_SIZE
	.align		4
.L_1323:
        /*0078*/ 	.byte	0x04, 0x1e
        /*007a*/ 	.short	(.L_1325 - .L_1324)
.L_1324:
        /*007c*/ 	.word	0x00000000
.L_1325:


//--------------------- .nv.info._ZN2at6native61_GLOBAL__N__44eb8e94_28_ForeachBinaryOpScalarList_cu_dda10a6925multi_tensor_apply_kernelINS1_28TensorListScalarListMetadataIdLi2EEENS1_25BinaryOpScalarListFunctorIdLi2ELi1ELi1EEEJNS0_7minimumIdEEEEEvT_T0_DpT1_ --------------------------
	.section	.nv.info._ZN2at6native61_GLOBAL__N__44eb8e94_28_ForeachBinaryOpScalarList_cu_dda10a6925multi_tensor_apply_kernelINS1_28TensorListScalarListMetadataIdLi2EEENS1_25BinaryOpScalarListFunctorIdLi2ELi1ELi1EEEJNS0_7minimumIdEEEEEvT_T0_DpT1_,"",@"SHT_CUDA_INFO"
	.sectionflags	@""
	.align	4


	//----- nvinfo : EIATTR_CUDA_API_VERSION
	.align		4
        /*0000*/ 	.byte	0x04, 0x37
        /*0002*/ 	.short	(.L_1327 - .L_1326)
.L_1326:
        /*0004*/ 	.word	0x00000082


	//----- nvinfo : EIATTR_SW2861232_WAR
	.align		4
.L_1327:
        /*0008*/ 	.byte	0x01, 0x35
	.zero		2


	//----- nvinfo : EIATTR_PARAM_CBANK
	.align		4
        /*000c*/ 	.byte	0x04, 0x0a
        /*000e*/ 	.short	(.L_1329 - .L_1328)
	.align		4
.L_1328:
        /*0010*/ 	.word	index@(.nv.constant0._ZN2at6native61_GLOBAL__N__44eb8e94_28_ForeachBinaryOpScalarList_cu_dda10a6925multi_tensor_apply_kernelINS1_28TensorListScalarListMetadataIdLi2EEENS1_25BinaryOpScalarListFunctorIdLi2ELi1ELi1EEEJNS0_7minimumIdEEEEEvT_T0_DpT1_)
        /*0014*/ 	.short	0x0160
        /*0016*/ 	.short	0x0e42


	//----- nvinfo : EIATTR_CBANK_PARAM_SIZE
	.align		4
.L_1329:
        /*0018*/ 	.byte	0x03, 0x19
        /*001a*/ 	.short	0x0e42


	//----- nvinfo : EIATTR_KPARAM_INFO
	.align		4
        /*001c*/ 	.byte	0x04, 0x17
        /*001e*/ 	.short	(.L_1331 - .L_1330)
.L_1330:
        /*0020*/ 	.word	0x00000000
        /*0024*/ 	.short	0x0002
        /*0026*/ 	.short	0x0e41
        /*0028*/ 	.byte	0x00, 0xf0, 0x05, 0x00


	//----- nvinfo : EIATTR_KPARAM_INFO
	.align		4
.L_1331:
        /*002c*/ 	.byte	0x04, 0x17
        /*002e*/ 	.short	(.L_1333 - .L_1332)
.L_1332:
        /*0030*/ 	.word	0x00000000
        /*0034*/ 	.short	0x0001
        /*0036*/ 	.short	0x0e40
        /*0038*/ 	.byte	0x00, 0xf0, 0x05, 0x00


	//----- nvinfo : EIATTR_KPARAM_INFO
	.align		4
.L_1333:
        /*003c*/ 	.byte	0x04, 0x17
        /*003e*/ 	.short	(.L_1335 - .L_1334)
.L_1334:
        /*0040*/ 	.word	0x00000000
        /*0044*/ 	.short	0x0000
        /*0046*/ 	.short	0x0000
        /*0048*/ 	.byte	0x00, 0xf0, 0x01, 0x39


	//----- nvinfo : EIATTR_MAXREG_COUNT
	.align		4
.L_1335:
        /*004c*/ 	.byte	0x03, 0x1b
        /*004e*/ 	.short	0x0080


	//----- nvinfo : EIATTR_MERCURY_ISA_VERSION
	.align		4
        /*0050*/ 	.byte	0x03, 0x5f
        /*0052*/ 	.short	0x0000


	//----- nvinfo : EIATTR_EXIT_INSTR_OFFSETS
	.align		4
        /*0054*/ 	.byte	0x04, 0x1c
        /*0056*/ 	.short	(.L_1337 - .L_1336)


	//   ....[0]....
.L_1336:
        /*0058*/ 	.word	0x000001a0


	//   ....[1]....
        /*005c*/ 	.word	0x000006d0


	//   ....[2]....
        /*0060*/ 	.word	0x00000730


	//   ....[3]....
        /*0064*/ 	.word	0x00000a00


	//----- nvinfo : EIATTR_MAX_THREADS
	.align		4
.L_1337:
        /*0068*/ 	.byte	0x04, 0x05
        /*006a*/ 	.short	(.L_1339 - .L_1338)
.L_1338:
        /*006c*/ 	.word	0x00000200
        /*0070*/ 	.word	0x00000001
        /*0074*/ 	.word	0x00000001


	//----- nvinfo : EIATTR_CRS_STACK_SIZE
	.align		4
.L_1339:
        /*0078*/ 	.byte	0x04, 0x1e
        /*007a*/ 	.short	(.L_1341 - .L_1340)
.L_1340:
        /*007c*/ 	.word	0x00000000
.L_1341:


//--------------------- .nv.info._ZN2at6native61_GLOBAL__N__44eb8e94_28_ForeachBinaryOpScalarList_cu_dda10a6925multi_tensor_apply_kernelINS1_28TensorListScalarListMetadataIsLi2EEENS1_25BinaryOpScalarListFunctorIsLi2ELi1ELi1EEEJNS0_7minimumIsEEEEEvT_T0_DpT1_ --------------------------
	.section	.nv.info._ZN2at6native61_GLOBAL__N__44eb8e94_28_ForeachBinaryOpScalarList_cu_dda10a6925multi_tensor_apply_kernelINS1_28TensorListScalarListMetadataIsLi2EEENS1_25BinaryOpScalarListFunctorIsLi2ELi1ELi1EEEJNS0_7minimumIsEEEEEvT_T0_DpT1_,"",@"SHT_CUDA_INFO"
	.sectionflags	@""
	.align	4


	//----- nvinfo : EIATTR_CUDA_API_VERSION
	.align		4
        /*0000*/ 	.byte	0x04, 0x37
        /*0002*/ 	.short	(.L_1343 - .L_1342)
.L_1342:
        /*0004*/ 	.word	0x00000082


	//----- nvinfo : EIATTR_SW2861232_WAR
	.align		4
.L_1343:
        /*0008*/ 	.byte	0x01, 0x35
	.zero		2


	//----- nvinfo : EIATTR_PARAM_CBANK
	.align		4
        /*000c*/ 	.byte	0x04, 0x0a
        /*000e*/ 	.short	(.L_1345 - .L_1344)
	.align		4
.L_1344:
        /*0010*/ 	.word	index@(.nv.constant0._ZN2at6native61_GLOBAL__N__44eb8e94_28_ForeachBinaryOpScalarList_cu_dda10a6925multi_tensor_apply_kernelINS1_28TensorListScalarListMetadataIsLi2EEENS1_25BinaryOpScalarListFunctorIsLi2ELi1ELi1EEEJNS0_7minimumIsEEEEEvT_T0_DpT1_)
        /*0014*/ 	.short	0x0160
        /*0016*/ 	.short	0x0cc2


	//----- nvinfo : EIATTR_CBANK_PARAM_SIZE
	.align		4
.L_1345:
        /*0018*/ 	.byte	0x03, 0x19
        /*001a*/ 	.short	0x0cc2


	//----- nvinfo : EIATTR_KPARAM_INFO
	.align		4
        /*001c*/ 	.byte	0x04, 0x17
        /*001e*/ 	.short	(.L_1347 - .L_1346)
.L_1346:
        /*0020*/ 	.word	0x00000000
        /*0024*/ 	.short	0x0002
        /*0026*/ 	.short	0x0cc1
        /*0028*/ 	.byte	0x00, 0xf0, 0x05, 0x00


	//----- nvinfo : EIATTR_KPARAM_INFO
	.align		4
.L_1347:
        /*002c*/ 	.byte	0x04, 0x17
        /*002e*/ 	.short	(.L_1349 - .L_1348)
.L_1348:
        /*0030*/ 	.word	0x00000000
        /*0034*/ 	.short	0x0001
        /*0036*/ 	.short	0x0cc0
        /*0038*/ 	.byte	0x00, 0xf0, 0x05, 0x00


	//----- nvinfo : EIATTR_KPARAM_INFO
	.align		4
.L_1349:
        /*003c*/ 	.byte	0x04, 0x17
        /*003e*/ 	.short	(.L_1351 - .L_1350)
.L_1350:
        /*0040*/ 	.word	0x00000000
        /*0044*/ 	.short	0x0000
        /*0046*/ 	.short	0x0000
        /*0048*/ 	.byte	0x00, 0xf0, 0x01, 0x33


	//----- nvinfo : EIATTR_MAXREG_COUNT
	.align		4
.L_1351:
        /*004c*/ 	.byte	0x03, 0x1b
        /*004e*/ 	.short	0x0080


	//----- nvinfo : EIATTR_MERCURY_ISA_VERSION
	.align		4
        /*0050*/ 	.byte	0x03, 0x5f
        /*0052*/ 	.short	0x0000


	//----- nvinfo : EIATTR_EXIT_INSTR_OFFSETS
	.align		4
        /*0054*/ 	.byte	0x04, 0x1c
        /*0056*/ 	.short	(.L_1353 - .L_1352)


	//   ....[0]....
.L_1352:
        /*0058*/ 	.word	0x00000190


	//   ....[1]....
        /*005c*/ 	.word	0x00000680


	//   ....[2]....
        /*0060*/ 	.word	0x000006e0


	//   ....[3]....
        /*0064*/ 	.word	0x000008d0


	//----- nvinfo : EIATTR_MAX_THREADS
	.align		4
.L_1353:
        /*0068*/ 	.byte	0x04, 0x05
        /*006a*/ 	.short	(.L_1355 - .L_1354)
.L_1354:
        /*006c*/ 	.word	0x00000200
        /*0070*/ 	.word	0x00000001
        /*0074*/ 	.word	0x00000001


	//----- nvinfo : EIATTR_CRS_STACK_SIZE
	.align		4
.L_1355:
        /*0078*/ 	.byte	0x04, 0x1e
        /*007a*/ 	.short	(.L_1357 - .L_1356)
.L_1356:
        /*007c*/ 	.word	0x00000000
.L_1357:


//--------------------- .nv.info._ZN2at6native61_GLOBAL__N__44eb8e94_28_ForeachBinaryOpScalarList_cu_dda10a6925multi_tensor_apply_kernelINS1_28TensorListScalarListMetadataIlLi2EEENS1_25BinaryOpScalarListFunctorIlLi2ELi1ELi1EEEJNS0_7minimumIlEEEEEvT_T0_DpT1_ --------------------------
	.section	.nv.info._ZN2at6native61_GLOBAL__N__44eb8e94_28_ForeachBinaryOpScalarList_cu_dda10a6925multi_tensor_apply_kernelINS1_28TensorListScalarListMetadataIlLi2EEENS1_25BinaryOpScalarListFunctorIlLi2ELi1ELi1EEEJNS0_7minimumIlEEEEEvT_T0_DpT1_,"",@"SHT_CUDA_INFO"
	.sectionflags	@""
	.align	4


	//----- nvinfo : EIATTR_CUDA_API_VERSION
	.align		4
        /*0000*/ 	.byte	0x04, 0x37
        /*0002*/ 	.short	(.L_1359 - .L_1358)
.L_1358:
        /*0004*/ 	.word	0x00000082


	//----- nvinfo : EIATTR_SW2861232_WAR
	.align		4
.L_1359:
        /*0008*/ 	.byte	0x01, 0x35
	.zero		2


	//----- nvinfo : EIATTR_PARAM_CBANK
	.align		4
        /*000c*/ 	.byte	0x04, 0x0a
        /*000e*/ 	.short	(.L_1361 - .L_1360)
	.align		4
.L_1360:
        /*0010*/ 	.word	index@(.nv.constant0._ZN2at6native61_GLOBAL__N__44eb8e94_28_ForeachBinaryOpScalarList_cu_dda10a6925multi_tensor_apply_kernelINS1_28TensorListScalarListMetadataIlLi2EEENS1_25BinaryOpScalarListFunctorIlLi2ELi1ELi1EEEJNS0_7minimumIlEEEEEvT_T0_DpT1_)
        /*0014*/ 	.short	0x0160
        /*0016*/ 	.short	0x0e42


	//----- nvinfo : EIATTR_CBANK_PARAM_SIZE
	.align		4
.L_1361:
        /*0018*/ 	.byte	0x03, 0x19
        /*001a*/ 	.short	0x0e42


	//----- nvinfo : EIATTR_KPARAM_INFO
	.align		4
        /*001c*/ 	.byte	0x04, 0x17
        /*001e*/ 	.short	(.L_1363 - .L_1362)
.L_1362:
        /*0020*/ 	.word	0x00000000
        /*0024*/ 	.short	0x0002
        /*0026*/ 	.short	0x0e41
        /*0028*/ 	.byte	0x00, 0xf0, 0x05, 0x00


	//----- nvinfo : EIATTR_KPARAM_INFO
	.align		4
.L_1363:
        /*002c*/ 	.byte	0x04, 0x17
        /*002e*/ 	.short	(.L_1365 - .L_1364)
.L_1364:
        /*0030*/ 	.word	0x00000000
        /*0034*/ 	.short	0x0001
        /*0036*/ 	.short	0x0e40
        /*0038*/ 	.byte	0x00, 0xf0, 0x05, 0x00


	//----- nvinfo : EIATTR_KPARAM_INFO
	.align		4
.L_1365:
        /*003c*/ 	.byte	0x04, 0x17
        /*003e*/ 	.short	(.L_1367 - .L_1366)
.L_1366:
        /*0040*/ 	.word	0x00000000
        /*0044*/ 	.short	0x0000
        /*0046*/ 	.short	0x0000
        /*0048*/ 	.byte	0x00, 0xf0, 0x01, 0x39


	//----- nvinfo : EIATTR_MAXREG_COUNT
	.align		4
.L_1367:
        /*004c*/ 	.byte	0x03, 0x1b
        /*004e*/ 	.short	0x0080


	//----- nvinfo : EIATTR_MERCURY_ISA_VERSION
	.align		4
        /*0050*/ 	.byte	0x03, 0x5f
        /*0052*/ 	.short	0x0000


	//----- nvinfo : EIATTR_EXIT_INSTR_OFFSETS
	.align		4
        /*0054*/ 	.byte	0x04, 0x1c
        /*0056*/ 	.short	(.L_1369 - .L_1368)


	//   ....[0]....
.L_1368:
        /*0058*/ 	.word	0x000001a0


	//   ....[1]....
        /*005c*/ 	.word	0x000006d0


	//   ....[2]....
        /*0060*/ 	.word	0x00000730


	//   ....[3]....
        /*0064*/ 	.word	0x00000a00


	//----- nvinfo : EIATTR_MAX_THREADS
	.align		4
.L_1369:
        /*0068*/ 	.byte	0x04, 0x05
        /*006a*/ 	.short	(.L_1371 - .L_1370)
.L_1370:
        /*006c*/ 	.word	0x00000200
        /*0070*/ 	.word	0x00000001
        /*0074*/ 	.word	0x00000001


	//----- nvinfo : EIATTR_CRS_STACK_SIZE
	.align		4
.L_1371:
        /*0078*/ 	.byte	0x04, 0x1e
        /*007a*/ 	.short	(.L_1373 - .L_1372)
.L_1372:
        /*007c*/ 	.word	0x00000000
.L_1373:


//--------------------- .nv.info._ZN2at6native61_GLOBAL__N__44eb8e94_28_ForeachBinaryOpScalarList_cu_dda10a6925multi_tensor_apply_kernelINS1_28TensorListScalarListMetadataIiLi2EEENS1_25BinaryOpScalarListFunctorIiLi2ELi1ELi1EEEJNS0_7minimumIiEEEEEvT_T0_DpT1_ --------------------------
	.section	.nv.info._ZN2at6native61_GLOBAL__N__44eb8e94_28_ForeachBinaryOpScalarList_cu_dda10a6925multi_tensor_apply_kernelINS1_28TensorListScalarListMetadataIiLi2EEENS1_25BinaryOpScalarListFunctorIiLi2ELi1ELi1EEEJNS0_7minimumIiEEEEEvT_T0_DpT1_,"",@"SHT_CUDA_INFO"
	.sectionflags	@""
	.align	4


	//----- nvinfo : EIATTR_CUDA_API_VERSION
	.align		4
        /*0000*/ 	.byte	0x04, 0x37
        /*0002*/ 	.short	(.L_1375 - .L_1374)
.L_1374:
        /*0004*/ 	.word	0x00000082


	//----- nvinfo : EIATTR_SW2861232_WAR
	.align		4
.L_1375:
        /*0008*/ 	.byte	0x01, 0x35
	.zero		2


	//----- nvinfo : EIATTR_PARAM_CBANK
	.align		4
        /*000c*/ 	.byte	0x04, 0x0a
        /*000e*/ 	.short	(.L_1377 - .L_1376)
	.align		4
.L_1376:
        /*0010*/ 	.word	index@(.nv.constant0._ZN2at6native61_GLOBAL__N__44eb8e94_28_ForeachBinaryOpScalarList_cu_dda10a6925multi_tensor_apply_kernelINS1_28TensorListScalarListMetadataIiLi2EEENS1_25BinaryOpScalarListFunctorIiLi2ELi1ELi1EEEJNS0_7minimumIiEEEEEvT_T0_DpT1_)
        /*0014*/ 	.short	0x0160
        /*0016*/ 	.short	0x0d42


	//----- nvinfo : EIATTR_CBANK_PARAM_SIZE
	.align		4
.L_1377:
        /*0018*/ 	.byte	0x03, 0x19
        /*001a*/ 	.short	0x0d42


	//----- nvinfo : EIATTR_KPARAM_INFO
	.align		4
        /*001c*/ 	.byte	0x04, 0x17
        /*001e*/ 	.short	(.L_1379 - .L_1378)
.L_1378:
        /*0020*/ 	.word	0x00000000
        /*0024*/ 	.short	0x0002
        /*0026*/ 	.short	0x0d41
        /*0028*/ 	.byte	0x00, 0xf0, 0x05, 0x00


	//----- nvinfo : EIATTR_KPARAM_INFO
	.align		4
.L_1379:
        /*002c*/ 	.byte	0x04, 0x17
        /*002e*/ 	.short	(.L_1381 - .L_1380)
.L_1380:
        /*0030*/ 	.word	0x00000000
        /*0034*/ 	.short	0x0001
        /*0036*/ 	.short	0x0d40
        /*0038*/ 	.byte	0x00, 0xf0, 0x05, 0x00


	//----- nvinfo : EIATTR_KPARAM_INFO
	.align		4
.L_1381:
        /*003c*/ 	.byte	0x04, 0x17
        /*003e*/ 	.short	(.L_1383 - .L_1382)
.L_1382:
        /*0040*/ 	.word	0x00000000
        /*0044*/ 	.short	0x0000
        /*0046*/ 	.short	0x0000
        /*0048*/ 	.byte	0x00, 0xf0, 0x01, 0x35


	//----- nvinfo : EIATTR_MAXREG_COUNT
	.align		4
.L_1383:
        /*004c*/ 	.byte	0x03, 0x1b
        /*004e*/ 	.short	0x0080


	//----- nvinfo : EIATTR_MERCURY_ISA_VERSION
	.align		4
        /*0050*/ 	.byte	0x03, 0x5f
        /*0052*/ 	.short	0x0000


	//----- nvinfo : EIATTR_EXIT_INSTR_OFFSETS
	.align		4
        /*0054*/ 	.byte	0x04, 0x1c
        /*0056*/ 	.short	(.L_1385 - .L_1384)


	//   ....[0]....
.L_1384:
        /*0058*/ 	.word	0x00000180


	//   ....[1]....
        /*005c*/ 	.word	0x000005b0


	//   ....[2]....
        /*0060*/ 	.word	0x00000610


	//   ....[3]....
        /*0064*/ 	.word	0x00000780


	//----- nvinfo : EIATTR_MAX_THREADS
	.align		4
.L_1385:
        /*0068*/ 	.byte	0x04, 0x05
        /*006a*/ 	.short	(.L_1387 - .L_1386)
.L_1386:
        /*006c*/ 	.word	0x00000200
        /*0070*/ 	.word	0x00000001
        /*0074*/ 	.word	0x00000001


	//----- nvinfo : EIATTR_CRS_STACK_SIZE
	.align		4
.L_1387:
        /*0078*/ 	.byte	0x04, 0x1e
        /*007a*/ 	.short	(.L_1389 - .L_1388)
.L_1388:
        /*007c*/ 	.word	0x00000000
.L_1389:


//--------------------- .nv.info._ZN2at6native61_GLOBAL__N__44eb8e94_28_ForeachBinaryOpScalarList_cu_dda10a6925multi_tensor_apply_kernelINS1_28TensorListScalarListMetadataIaLi2EEENS1_25BinaryOpScalarListFunctorIaLi2ELi1ELi1EEEJNS0_7minimumIaEEEEEvT_T0_DpT1_ --------------------------
	.section	.nv.info._ZN2at6native61_GLOBAL__N__44eb8e94_28_ForeachBinaryOpScalarList_cu_dda10a6925multi_tensor_apply_kernelINS1_28TensorListScalarListMetadataIaLi2EEENS1_25BinaryOpScalarListFunctorIaLi2ELi1ELi1EEEJNS0_7minimumIaEEEEEvT_T0_DpT1_,"",@"SHT_CUDA_INFO"
	.sectionflags	@""
	.align	4


	//----- nvinfo : EIATTR_CUDA_API_VERSION
	.align		4
        /*0000*/ 	.byte	0x04, 0x37
        /*0002*/ 	.short	(.L_1391 - .L_1390)
.L_1390:
        /*0004*/ 	.word	0x00000082


	//----- nvinfo : EIATTR_SW2861232_WAR
	.align		4
.L_1391:
        /*0008*/ 	.byte	0x01, 0x35
	.zero		2


	//----- nvinfo : EIATTR_PARAM_CBANK
	.align		4
        /*000c*/ 	.byte	0x04, 0x0a
        /*000e*/ 	.short	(.L_1393 - .L_1392)
	.align		4
.L_1392:
        /*0010*/ 	.word	index@(.nv.constant0._ZN2at6native61_GLOBAL__N__44eb8e94_28_ForeachBinaryOpScalarList_cu_dda10a6925multi_tensor_apply_kernelINS1_28TensorListScalarListMetadataIaLi2EEENS1_25BinaryOpScalarListFunctorIaLi2ELi1ELi1EEEJNS0_7minimumIaEEEEEvT_T0_DpT1_)
        /*0014*/ 	.short	0x0160
        /*0016*/ 	.short	0x0c82


	//----- nvinfo : EIATTR_CBANK_PARAM_SIZE
	.align		4
.L_1393:
        /*0018*/ 	.byte	0x03, 0x19
        /*001a*/ 	.short	0x0c82


	//----- nvinfo : EIATTR_KPARAM_INFO
	.align		4
        /*001c*/ 	.byte	0x04, 0x17
        /*001e*/ 	.short	(.L_1395 - .L_1394)
.L_1394:
        /*0020*/ 	.word	0x00000000
        /*0024*/ 	.short	0x0002
        /*0026*/ 	.short	0x0c81
        /*0028*/ 	.byte	0x00, 0xf0, 0x05, 0x00


	//----- nvinfo : EIATTR_KPARAM_INFO
	.align		4
.L_1395:
        /*002c*/ 	.byte	0x04, 0x17
        /*002e*/ 	.short	(.L_1397 - .L_1396)
.L_1396:
        /*0030*/ 	.word	0x00000000
        /*0034*/ 	.short	0x0001
        /*0036*/ 	.short	0x0c80
        /*0038*/ 	.byte	0x00, 0xf0, 0x05, 0x00


	//----- nvinfo : EIATTR_KPARAM_INFO
	.align		4
.L_1397:
        /*003c*/ 	.byte	0x04, 0x17
        /*003e*/ 	.short	(.L_1399 - .L_1398)
.L_1398:
        /*0040*/ 	.word	0x00000000
        /*0044*/ 	.short	0x0000
        /*0046*/ 	.short	0x0000
        /*0048*/ 	.byte	0x00, 0xf0, 0x01, 0x32


	//----- nvinfo : EIATTR_MAXREG_COUNT
	.align		4
.L_1399:
        /*004c*/ 	.byte	0x03, 0x1b
        /*004e*/ 	.short	0x0080


	//----- nvinfo : EIATTR_MERCURY_ISA_VERSION
	.align		4
        /*0050*/ 	.byte	0x03, 0x5f
        /*0052*/ 	.short	0x0000


	//----- nvinfo : EIATTR_EXIT_INSTR_OFFSETS
	.align		4
        /*0054*/ 	.byte	0x04, 0x1c
        /*0056*/ 	.short	(.L_1401 - .L_1400)


	//   ....[0]....
.L_1400:
        /*0058*/ 	.word	0x00000190


	//   ....[1]....
        /*005c*/ 	.word	0x00000630


	//   ....[2]....
        /*0060*/ 	.word	0x00000690


	//   ....[3]....
        /*0064*/ 	.word	0x00000880


	//----- nvinfo : EIATTR_MAX_THREADS
	.align		4
.L_1401:
        /*0068*/ 	.byte	0x04, 0x05
        /*006a*/ 	.short	(.L_1403 - .L_1402)
.L_1402:
        /*006c*/ 	.word	0x00000200
        /*0070*/ 	.word	0x00000001
        /*0074*/ 	.word	0x00000001


	//----- nvinfo : EIATTR_CRS_STACK_SIZE
	.align		4
.L_1403:
        /*0078*/ 	.byte	0x04, 0x1e
        /*007a*/ 	.short	(.L_1405 - .L_1404)
.L_1404:
        /*007c*/ 	.word	0x00000000
.L_1405:


//--------------------- .nv.info._ZN2at6native61_GLOBAL__N__44eb8e94_28_ForeachBinaryOpScalarList_cu_dda10a6925multi_tensor_apply_kernelINS1_28TensorListScalarListMetadataIhLi2EEENS1_25BinaryOpScalarListFunctorIhLi2ELi1ELi1EEEJNS0_7minimumIhEEEEEvT_T0_DpT1_ --------------------------
	.section	.nv.info._ZN2at6native61_GLOBAL__N__44eb8e94_28_ForeachBinaryOpScalarList_cu_dda10a6925multi_tensor_apply_kernelINS1_28TensorListScalarListMetadataIhLi2EEENS1_25BinaryOpScalarListFunctorIhLi2ELi1ELi1EEEJNS0_7minimumIhEEEEEvT_T0_DpT1_,"",@"SHT_CUDA_INFO"
	.sectionflags	@""
	.align	4


	//----- nvinfo : EIATTR_CUDA_API_VERSION
	.align		4
        /*0000*/ 	.byte	0x04, 0x37
        /*0002*/ 	.short	(.L_1407 - .L_1406)
.L_1406:
        /*0004*/ 	.word	0x00000082


	//----- nvinfo : EIATTR_SW2861232_WAR
	.align		4
.L_1407:
        /*0008*/ 	.byte	0x01, 0x35
	.zero		2


	//----- nvinfo : EIATTR_PARAM_CBANK
	.align		4
        /*000c*/ 	.byte	0x04, 0x0a
        /*000e*/ 	.short	(.L_1409 - .L_1408)
	.align		4
.L_1408:
        /*0010*/ 	.word	index@(.nv.constant0._ZN2at6native61_GLOBAL__N__44eb8e94_28_ForeachBinaryOpScalarList_cu_dda10a6925multi_tensor_apply_kernelINS1_28TensorListScalarListMetadataIhLi2EEENS1_25BinaryOpScalarListFunctorIhLi2ELi1ELi1EEEJNS0_7minimumIhEEEEEvT_T0_DpT1_)
        /*0014*/ 	.short	0x0160
        /*0016*/ 	.short	0x0c82


	//----- nvinfo : EIATTR_CBANK_PARAM_SIZE
	.align		4
.L_1409:
        /*0018*/ 	.byte	0x03, 0x19
        /*001a*/ 	.short	0x0c82


	//----- nvinfo : EIATTR_KPARAM_INFO
	.align		4
        /*001c*/ 	.byte	0x04, 0x17
        /*001e*/ 	.short	(.L_1411 - .L_1410)
.L_1410:
        /*0020*/ 	.word	0x00000000
        /*0024*/ 	.short	0x0002
        /*0026*/ 	.short	0x0c81
        /*0028*/ 	.byte	0x00, 0xf0, 0x05, 0x00


	//----- nvinfo : EIATTR_KPARAM_INFO
	.align		4
.L_1411:
        /*002c*/ 	.byte	0x04, 0x17
        /*002e*/ 	.short	(.L_1413 - .L_1412)
.L_1412:
        /*0030*/ 	.word	0x00000000
        /*0034*/ 	.short	0x0001
        /*0036*/ 	.short	0x0c80
        /*0038*/ 	.byte	0x00, 0xf0, 0x05, 0x00


	//----- nvinfo : EIATTR_KPARAM_INFO
	.align		4
.L_1413:
        /*003c*/ 	.byte	0x04, 0x17
        /*003e*/ 	.short	(.L_1415 - .L_1414)
.L_1414:
        /*0040*/ 	.word	0x00000000
        /*0044*/ 	.short	0x0000
        /*0046*/ 	.short	0x0000
        /*0048*/ 	.byte	0x00, 0xf0, 0x01, 0x32


	//----- nvinfo : EIATTR_MAXREG_COUNT
	.align		4
.L_1415:
        /*004c*/ 	.byte	0x03, 0x1b
        /*004e*/ 	.short	0x0080


	//----- nvinfo : EIATTR_MERCURY_ISA_VERSION
	.align		4
        /*0050*/ 	.byte	0x03, 0x5f
        /*0052*/ 	.short	0x0000


	//----- nvinfo : EIATTR_EXIT_INSTR_OFFSETS
	.align		4
        /*0054*/ 	.byte	0x04, 0x1c
        /*0056*/ 	.short	(.L_1417 - .L_1416)


	//   ....[0]....
.L_1416:
        /*0058*/ 	.word	0x00000190


	//   ....[1]....
        /*005c*/ 	.word	0x00000610


	//   ....[2]....
        /*0060*/ 	.word	0x00000670


	//   ....[3]....
        /*0064*/ 	.word	0x00000850


	//----- nvinfo : EIATTR_MAX_THREADS
	.align		4
.L_1417:
        /*0068*/ 	.byte	0x04, 0x05
        /*006a*/ 	.short	(.L_1419 - .L_1418)
.L_1418:
        /*006c*/ 	.word	0x00000200
        /*0070*/ 	.word	0x00000001
        /*0074*/ 	.word	0x00000001


	//----- nvinfo : EIATTR_CRS_STACK_SIZE
	.align		4
.L_1419:
        /*0078*/ 	.byte	0x04, 0x1e
        /*007a*/ 	.short	(.L_1421 - .L_1420)
.L_1420:
        /*007c*/ 	.word	0x00000000
.L_1421:


//--------------------- .nv.info._ZN2at6native61_GLOBAL__N__44eb8e94_28_ForeachBinaryOpScalarList_cu_dda10a6925multi_tensor_apply_kernelINS1_28TensorListScalarListMetadataIfLi1EEENS1_25BinaryOpScalarListFunctorIN3c108BFloat16ELi1ELi1ELi0EEEJNS0_7minimumIfEEEEEvT_T0_DpT1_ --------------------------
	.section	.nv.info._ZN2at6native61_GLOBAL__N__44eb8e94_28_ForeachBinaryOpScalarList_cu_dda10a6925multi_tensor_apply_kernelINS1_28TensorListScalarListMetadataIfLi1EEENS1_25BinaryOpScalarListFunctorIN3c108BFloat16ELi1ELi1ELi0EEEJNS0_7minimumIfEEEEEvT_T0_DpT1_,"",@"SHT_CUDA_INFO"
	.sectionflags	@""
	.align	4


	//----- nvinfo : EIATTR_CUDA_API_VERSION
	.align		4
        /*0000*/ 	.byte	0x04, 0x37
        /*0002*/ 	.short	(.L_1423 - .L_1422)
.L_1422:
        /*0004*/ 	.word	0x00000082


	//----- nvinfo : EIATTR_SW2861232_WAR
	.align		4
.L_1423:
        /*0008*/ 	.byte	0x01, 0x35
	.zero		2


	//----- nvinfo : EIATTR_PARAM_CBANK
	.align		4
        /*000c*/ 	.byte	0x04, 0x0a
        /*000e*/ 	.short	(.L_1425 - .L_1424)
	.align		4
.L_1424:
        /*0010*/ 	.word	index@(.nv.constant0._ZN2at6native61_GLOBAL__N__44eb8e94_28_ForeachBinaryOpScalarList_cu_dda10a6925multi_tensor_apply_kernelINS1_28TensorListScalarListMetadataIfLi1EEENS1_25BinaryOpScalarListFunctorIN3c108BFloat16ELi1ELi1ELi0EEEJNS0_7minimumIfEEEEEvT_T0_DpT1_)
        /*0014*/ 	.short	0x0160
        /*0016*/ 	.short	0x0dc2


	//----- nvinfo : EIATTR_CBANK_PARAM_SIZE
	.align		4
.L_1425:
        /*0018*/ 	.byte	0x03, 0x19
        /*001a*/ 	.short	0x0dc2


	//----- nvinfo : EIATTR_KPARAM_INFO
	.align		4
        /*001c*/ 	.byte	0x04, 0x17
        /*001e*/ 	.short	(.L_1427 - .L_1426)
.L_1426:
        /*0020*/ 	.word	0x00000000
        /*0024*/ 	.short	0x0002
        /*0026*/ 	.short	0x0dc1
        /*0028*/ 	.byte	0x00, 0xf0, 0x05, 0x00


	//----- nvinfo : EIATTR_KPARAM_INFO
	.align		4
.L_1427:
        /*002c*/ 	.byte	0x04, 0x17
        /*002e*/ 	.short	(.L_1429 - .L_1428)
.L_1428:
        /*0030*/ 	.word	0x00000000
        /*0034*/ 	.short	0x0001
        /*0036*/ 	.short	0x0dc0
        /*0038*/ 	.byte	0x00, 0xf0, 0x05, 0x00


	//----- nvinfo : EIATTR_KPARAM_INFO
	.align		4
.L_1429:
        /*003c*/ 	.byte	0x04, 0x17
        /*003e*/ 	.short	(.L_1431 - .L_1430)
.L_1430:
        /*0040*/ 	.word	0x00000000
        /*0044*/ 	.short	0x0000
        /*0046*/ 	.short	0x0000
        /*0048*/ 	.byte	0x00, 0xf0, 0x01, 0x37


	//----- nvinfo : EIATTR_MAXREG_COUNT
	.align		4
.L_1431:
        /*004c*/ 	.byte	0x03, 0x1b
        /*004e*/ 	.short	0x0080


	//----- nvinfo : EIATTR_MERCURY_ISA_VERSION
	.align		4
        /*0050*/ 	.byte	0x03, 0x5f
        /*0052*/ 	.short	0x0000


	//----- nvinfo : EIATTR_EXIT_INSTR_OFFSETS
	.align		4
        /*0054*/ 	.byte	0x04, 0x1c
        /*0056*/ 	.short	(.L_1433 - .L_1432)


	//   ....[0]....
.L_1432:
        /*0058*/ 	.word	0x00000160


	//   ....[1]....
        /*005c*/ 	.word	0x00000670


	//   ....[2]....
        /*0060*/ 	.word	0x000006d0


	//   ....[3]....
        /*0064*/ 	.word	0x00000920


	//----- nvinfo : EIATTR_MAX_THREADS
	.align		4
.L_1433:
        /*0068*/ 	.byte	0x04, 0x05
        /*006a*/ 	.short	(.L_1435 - .L_1434)
.L_1434:
        /*006c*/ 	.word	0x00000200
        /*0070*/ 	.word	0x00000001
        /*0074*/ 	.word	0x00000001


	//----- nvinfo : EIATTR_CRS_STACK_SIZE
	.align		4
.L_1435:
        /*0078*/ 	.byte	0x04, 0x1e
        /*007a*/ 	.short	(.L_1437 - .L_1436)
.L_1436:
        /*007c*/ 	.word	0x00000000
.L_1437:


//--------------------- .nv.info._ZN2at6native61_GLOBAL__N__44eb8e94_28_ForeachBinaryOpScalarList_cu_dda10a6925multi_tensor_apply_kernelINS1_28TensorListScalarListMetadataIfLi1EEENS1_25BinaryOpScalarListFunctorIN3c104HalfELi1ELi1ELi0EEEJNS0_7minimumIfEEEEEvT_T0_DpT1_ --------------------------
	.section	.nv.info._ZN2at6native61_GLOBAL__N__44eb8e94_28_ForeachBinaryOpScalarList_cu_dda10a6925multi_tensor_apply_kernelINS1_28TensorListScalarListMetadataIfLi1EEENS1_25BinaryOpScalarListFunctorIN3c104HalfELi1ELi1ELi0EEEJNS0_7minimumIfEEEEEvT_T0_DpT1_,"",@"SHT_CUDA_INFO"
	.sectionflags	@""
	.align	4


	//----- nvinfo : EIATTR_CUDA_API_VERSION
	.align		4
        /*0000*/ 	.byte	0x04, 0x37
        /*0002*/ 	.short	(.L_1439 - .L_1438)
.L_1438:
        /*0004*/ 	.word	0x00000082


	//----- nvinfo : EIATTR_SW2861232_WAR
	.align		4
.L_1439:
        /*0008*/ 	.byte	0x01, 0x35
	.zero		2


	//----- nvinfo : EIATTR_PARAM_CBANK
	.align		4
        /*000c*/ 	.byte	0x04, 0x0a
        /*000e*/ 	.short	(.L_1441 - .L_1440)
	.align		4
.L_1440:
        /*0010*/ 	.word	index@(.nv.constant0._ZN2at6native61_GLOBAL__N__44eb8e94_28_ForeachBinaryOpScalarList_cu_dda10a6925multi_tensor_apply_kernelINS1_28TensorListScalarListMetadataIfLi1EEENS1_25BinaryOpScalarListFunctorIN3c104HalfELi1ELi1ELi0EEEJNS0_7minimumIfEEEEEvT_T0_DpT1_)
        /*0014*/ 	.short	0x0160
        /*0016*/ 	.short	0x0dc2


	//----- nvinfo : EIATTR_CBANK_PARAM_SIZE
	.align		4
.L_1441:
        /*0018*/ 	.byte	0x03, 0x19
        /*001a*/ 	.short	0x0dc2


	//----- nvinfo : EIATTR_KPARAM_INFO
	.align		4
        /*001c*/ 	.byte	0x04, 0x17
        /*001e*/ 	.short	(.L_1443 - .L_1442)
.L_1442:
        /*0020*/ 	.word	0x00000000
        /*0024*/ 	.short	0x0002
        /*0026*/ 	.short	0x0dc1
        /*0028*/ 	.byte	0x00, 0xf0, 0x05, 0x00


	//----- nvinfo : EIATTR_KPARAM_INFO
	.align		4
.L_1443:
        /*002c*/ 	.byte	0x04, 0x17
        /*002e*/ 	.short	(.L_1445 - .L_1444)
.L_1444:
        /*0030*/ 	.word	0x00000000
        /*0034*/ 	.short	0x0001
        /*0036*/ 	.short	0x0dc0
        /*0038*/ 	.byte	0x00, 0xf0, 0x05, 0x00


	//----- nvinfo : EIATTR_KPARAM_INFO
	.align		4
.L_1445:
        /*003c*/ 	.byte	0x04, 0x17
        /*003e*/ 	.short	(.L_1447 - .L_1446)
.L_1446:
        /*0040*/ 	.word	0x00000000
        /*0044*/ 	.short	0x0000
        /*0046*/ 	.short	0x0000
        /*0048*/ 	.byte	0x00, 0xf0, 0x01, 0x37


	//----- nvinfo : EIATTR_MAXREG_COUNT
	.align		4
.L_1447:
        /*004c*/ 	.byte	0x03, 0x1b
        /*004e*/ 	.short	0x0080


	//----- nvinfo : EIATTR_MERCURY_ISA_VERSION
	.align		4
        /*0050*/ 	.byte	0x03, 0x5f
        /*0052*/ 	.short	0x0000


	//----- nvinfo : EIATTR_EXIT_INSTR_OFFSETS
	.align		4
        /*0054*/ 	.byte	0x04, 0x1c
        /*0056*/ 	.short	(.L_1449 - .L_1448)


	//   ....[0]....
.L_1448:
        /*0058*/ 	.word	0x00000160


	//   ....[1]....
        /*005c*/ 	.word	0x00000670


	//   ....[2]....
        /*0060*/ 	.word	0x000006d0


	//   ....[3]....
        /*0064*/ 	.word	0x00000920


	//----- nvinfo : EIATTR_MAX_THREADS
	.align		4
.L_1449:
        /*0068*/ 	.byte	0x04, 0x05
        /*006a*/ 	.short	(.L_1451 - .L_1450)
.L_1450:
        /*006c*/ 	.word	0x00000200
        /*0070*/ 	.word	0x00000001
        /*0074*/ 	.word	0x00000001


	//----- nvinfo : EIATTR_CRS_STACK_SIZE
	.align		4
.L_1451:
        /*0078*/ 	.byte	0x04, 0x1e
        /*007a*/ 	.short	(.L_1453 - .L_1452)
.L_1452:
        /*007c*/ 	.word	0x00000000
.L_1453:


//--------------------- .nv.info._ZN2at6native61_GLOBAL__N__44eb8e94_28_ForeachBinaryOpScalarList_cu_dda10a6925multi_tensor_apply_kernelINS1_28TensorListScalarListMetadataIfLi1EEENS1_25BinaryOpScalarListFunctorIfLi1ELi1ELi0EEEJNS0_7minimumIfEEEEEvT_T0_DpT1_ --------------------------
	.section	.nv.info._ZN2at6native61_GLOBAL__N__44eb8e94_28_ForeachBinaryOpScalarList_cu_dda10a6925multi_tensor_apply_kernelINS1_28TensorListScalarListMetadataIfLi1EEENS1_25BinaryOpScalarListFunctorIfLi1ELi1ELi0EEEJNS0_7minimumIfEEEEEvT_T0_DpT1_,"",@"SHT_CUDA_INFO"
	.sectionflags	@""
	.align	4


	//----- nvinfo : EIATTR_CUDA_API_VERSION
	.align		4
        /*0000*/ 	.byte	0x04, 0x37
        /*0002*/ 	.short	(.L_1455 - .L_1454)
.L_1454:
        /*0004*/ 	.word	0x00000082


	//----- nvinfo : EIATTR_SW2861232_WAR
	.align		4
.L_1455:
        /*0008*/ 	.byte	0x01, 0x35
	.zero		2


	//----- nvinfo : EIATTR_PARAM_CBANK
	.align		4
        /*000c*/ 	.byte	0x04, 0x0a
        /*000e*/ 	.short	(.L_1457 - .L_1456)
	.align		4
.L_1456:
        /*0010*/ 	.word	index@(.nv.constant0._ZN2at6native61_GLOBAL__N__44eb8e94_28_ForeachBinaryOpScalarList_cu_dda10a6925multi_tensor_apply_kernelINS1_28TensorListScalarListMetadataIfLi1EEENS1_25BinaryOpScalarListFunctorIfLi1ELi1ELi0EEEJNS0_7minimumIfEEEEEvT_T0_DpT1_)
        /*0014*/ 	.short	0x0160
        /*0016*/ 	.short	0x0dc2


	//----- nvinfo : EIATTR_CBANK_PARAM_SIZE
	.align		4
.L_1457:
        /*0018*/ 	.byte	0x03, 0x19
        /*001a*/ 	.short	0x0dc2


	//----- nvinfo : EIATTR_KPARAM_INFO
	.align		4
        /*001c*/ 	.byte	0x04, 0x17
        /*001e*/ 	.short	(.L_1459 - .L_1458)
.L_1458:
        /*0020*/ 	.word	0x00000000
        /*0024*/ 	.short	0x0002
        /*0026*/ 	.short	0x0dc1
        /*0028*/ 	.byte	0x00, 0xf0, 0x05, 0x00


	//----- nvinfo : EIATTR_KPARAM_INFO
	.align		4
.L_1459:
        /*002c*/ 	.byte	0x04, 0x17
        /*002e*/ 	.short	(.L_1461 - .L_1460)
.L_1460:
        /*0030*/ 	.word	0x00000000
        /*0034*/ 	.short	0x0001
        /*0036*/ 	.short	0x0dc0
        /*0038*/ 	.byte	0x00, 0xf0, 0x05, 0x00


	//----- nvinfo : EIATTR_KPARAM_INFO
	.align		4
.L_1461:
        /*003c*/ 	.byte	0x04, 0x17
        /*003e*/ 	.short	(.L_1463 - .L_1462)
.L_1462:
        /*0040*/ 	.word	0x00000000
        /*0044*/ 	.short	0x0000
        /*0046*/ 	.short	0x0000
        /*0048*/ 	.byte	0x00, 0xf0, 0x01, 0x37


	//----- nvinfo : EIATTR_MAXREG_COUNT
	.align		4
.L_1463:
        /*004c*/ 	.byte	0x03, 0x1b
        /*004e*/ 	.short	0x0080


	//----- nvinfo : EIATTR_MERCURY_ISA_VERSION
	.align		4
        /*0050*/ 	.byte	0x03, 0x5f
        /*0052*/ 	.short	0x0000


	//----- nvinfo : EIATTR_EXIT_INSTR_OFFSETS
	.align		4
        /*0054*/ 	.byte	0x04, 0x1c
        /*0056*/ 	.short	(.L_1465 - .L_1464)


	//   ....[0]....
.L_1464:
        /*0058*/ 	.word	0x00000160


	//   ....[1]....
        /*005c*/ 	.word	0x000005e0


	//   ....[2]....
        /*0060*/ 	.word	0x00000640


	//   ....[3]....
        /*0064*/ 	.word	0x00000830


	//----- nvinfo : EIATTR_MAX_THREADS
	.align		4
.L_1465:
        /*0068*/ 	.byte	0x04, 0x05
        /*006a*/ 	.short	(.L_1467 - .L_1466)
.L_1466:
        /*006c*/ 	.word	0x00000200
        /*0070*/ 	.word	0x00000001
        /*0074*/ 	.word	0x00000001


	//----- nvinfo : EIATTR_CRS_STACK_SIZE
	.align		4
.L_1467:
        /*0078*/ 	.byte	0x04, 0x1e
        /*007a*/ 	.short	(.L_1469 - .L_1468)
.L_1468:
        /*007c*/ 	.word	0x00000000
.L_1469:


//--------------------- .nv.info._ZN2at6native61_GLOBAL__N__44eb8e94_28_ForeachBinaryOpScalarList_cu_dda10a6925multi_tensor_apply_kernelINS1_28TensorListScalarListMetadataIdLi1EEENS1_25BinaryOpScalarListFunctorIdLi1ELi1ELi0EEEJNS0_7minimumIdEEEEEvT_T0_DpT1_ --------------------------
	.section	.nv.info._ZN2at6native61_GLOBAL__N__44eb8e94_28_ForeachBinaryOpScalarList_cu_dda10a6925multi_tensor_apply_kernelINS1_28TensorListScalarListMetadataIdLi1EEENS1_25BinaryOpScalarListFunctorIdLi1ELi1ELi0EEEJNS0_7minimumIdEEEEEvT_T0_DpT1_,"",@"SHT_CUDA_INFO"
	.sectionflags	@""
	.align	4


	//----- nvinfo : EIATTR_CUDA_API_VERSION
	.align		4
        /*0000*/ 	.byte	0x04, 0x37
        /*0002*/ 	.short	(.L_1471 - .L_1470)
.L_1470:
        /*0004*/ 	.word	0x00000082


	//----- nvinfo : EIATTR_SW2861232_WAR
	.align		4
.L_1471:
        /*0008*/ 	.byte	0x01, 0x35
	.zero		2


	//----- nvinfo : EIATTR_PARAM_CBANK
	.align		4
        /*000c*/ 	.byte	0x04, 0x0a
        /*000e*/ 	.short	(.L_1473 - .L_1472)
	.align		4
.L_1472:
        /*0010*/ 	.word	index@(.nv.constant0._ZN2at6native61_GLOBAL__N__44eb8e94_28_ForeachBinaryOpScalarList_cu_dda10a6925multi_tensor_apply_kernelINS1_28TensorListScalarListMetadataIdLi1EEENS1_25BinaryOpScalarListFunctorIdLi1ELi1ELi0EEEJNS0_7minimumIdEEEEEvT_T0_DpT1_)
        /*0014*/ 	.short	0x0160
        /*0016*/ 	.short	0x0f42


	//----- nvinfo : EIATTR_CBANK_PARAM_SIZE
	.align		4
.L_1473:
        /*0018*/ 	.byte	0x03, 0x19
        /*001a*/ 	.short	0x0f42


	//----- nvinfo : EIATTR_KPARAM_INFO
	.align		4
        /*001c*/ 	.byte	0x04, 0x17
        /*001e*/ 	.short	(.L_1475 - .L_1474)
.L_1474:
        /*0020*/ 	.word	0x00000000
        /*0024*/ 	.short	0x0002
        /*0026*/ 	.short	0x0f41
        /*0028*/ 	.byte	0x00, 0xf0, 0x05, 0x00


	//----- nvinfo : EIATTR_KPARAM_INFO
	.align		4
.L_1475:
        /*002c*/ 	.byte	0x04, 0x17
        /*002e*/ 	.short	(.L_1477 - .L_1476)
.L_1476:
        /*0030*/ 	.word	0x00000000
        /*0034*/ 	.short	0x0001
        /*0036*/ 	.short	0x0f40
        /*0038*/ 	.byte	0x00, 0xf0, 0x05, 0x00


	//----- nvinfo : EIATTR_KPARAM_INFO
	.align		4
.L_1477:
        /*003c*/ 	.byte	0x04, 0x17
        /*003e*/ 	.short	(.L_1479 - .L_1478)
.L_1478:
        /*0040*/ 	.word	0x00000000
        /*0044*/ 	.short	0x0000
        /*0046*/ 	.short	0x0000
        /*0048*/ 	.byte	0x00, 0xf0, 0x01, 0x3d


	//----- nvinfo : EIATTR_MAXREG_COUNT
	.align		4
.L_1479:
        /*004c*/ 	.byte	0x03, 0x1b
        /*004e*/ 	.short	0x0080


	//----- nvinfo : EIATTR_MERCURY_ISA_VERSION
	.align		4
        /*0050*/ 	.byte	0x03, 0x5f
        /*0052*/ 	.short	0x0000


	//----- nvinfo : EIATTR_EXIT_INSTR_OFFSETS
	.align		4
        /*0054*/ 	.byte	0x04, 0x1c
        /*0056*/ 	.short	(.L_1481 - .L_1480)


	//   ....[0]....
.L_1480:
        /*0058*/ 	.word	0x00000150


	//   ....[1]....
        /*005c*/ 	.word	0x000005d0


	//   ....[2]....
        /*0060*/ 	.word	0x00000630


	//   ....[3]....
        /*0064*/ 	.word	0x00000880


	//----- nvinfo : EIATTR_MAX_THREADS
	.align		4
.L_1481:
        /*0068*/ 	.byte	0x04, 0x05
        /*006a*/ 	.short	(.L_1483 - .L_1482)
.L_1482:
        /*006c*/ 	.word	0x00000200
        /*0070*/ 	.word	0x00000001
        /*0074*/ 	.word	0x00000001


	//----- nvinfo : EIATTR_CRS_STACK_SIZE
	.align		4
.L_1483:
        /*0078*/ 	.byte	0x04, 0x1e
        /*007a*/ 	.short	(.L_1485 - .L_1484)
.L_1484:
        /*007c*/ 	.word	0x00000000
.L_1485:


//--------------------- .nv.info._ZN2at6native61_GLOBAL__N__44eb8e94_28_ForeachBinaryOpScalarList_cu_dda10a6925multi_tensor_apply_kernelINS1_28TensorListScalarListMetadataIsLi1EEENS1_25BinaryOpScalarListFunctorIsLi1ELi1ELi0EEEJNS0_7minimumIsEEEEEvT_T0_DpT1_ --------------------------
	.section	.nv.info._ZN2at6native61_GLOBAL__N__44eb8e94_28_ForeachBinaryOpScalarList_cu_dda10a6925multi_tensor_apply_kernelINS1_28TensorListScalarListMetadataIsLi1EEENS1_25BinaryOpScalarListFunctorIsLi1ELi1ELi0EEEJNS0_7minimumIsEEEEEvT_T0_DpT1_,"",@"SHT_CUDA_INFO"
	.sectionflags	@""
	.align	4


	//----- nvinfo : EIATTR_CUDA_API_VERSION
	.align		4
        /*0000*/ 	.byte	0x04, 0x37
        /*0002*/ 	.short	(.L_1487 - .L_1486)
.L_1486:
        /*0004*/ 	.word	0x00000082


	//----- nvinfo : EIATTR_SW2861232_WAR
	.align		4
.L_1487:
        /*0008*/ 	.byte	0x01, 0x35
	.zero		2


	//----- nvinfo : EIATTR_PARAM_CBANK
	.align		4
        /*000c*/ 	.byte	0x04, 0x0a
        /*000e*/ 	.short	(.L_1489 - .L_1488)
	.align		4
.L_1488:
        /*0010*/ 	.word	index@(.nv.constant0._ZN2at6native61_GLOBAL__N__44eb8e94_28_ForeachBinaryOpScalarList_cu_dda10a6925multi_tensor_apply_kernelINS1_28TensorListScalarListMetadataIsLi1EEENS1_25BinaryOpScalarListFunctorIsLi1ELi1ELi0EEEJNS0_7minimumIsEEEEEvT_T0_DpT1_)
        /*0014*/ 	.short	0x0160
        /*0016*/ 	.short	0x0d02


	//----- nvinfo : EIATTR_CBANK_PARAM_SIZE
	.align		4
.L_1489:
        /*0018*/ 	.byte	0x03, 0x19
        /*001a*/ 	.short	0x0d02


	//----- nvinfo : EIATTR_KPARAM_INFO
	.align		4
        /*001c*/ 	.byte	0x04, 0x17
        /*001e*/ 	.short	(.L_1491 - .L_1490)
.L_1490:
        /*0020*/ 	.word	0x00000000
        /*0024*/ 	.short	0x0002
        /*0026*/ 	.short	0x0d01
        /*0028*/ 	.byte	0x00, 0xf0, 0x05, 0x00


	//----- nvinfo : EIATTR_KPARAM_INFO
	.align		4
.L_1491:
        /*002c*/ 	.byte	0x04, 0x17
        /*002e*/ 	.short	(.L_1493 - .L_1492)
.L_1492:
        /*0030*/ 	.word	0x00000000
        /*0034*/ 	.short	0x0001
        /*0036*/ 	.short	0x0d00
        /*0038*/ 	.byte	0x00, 0xf0, 0x05, 0x00


	//----- nvinfo : EIATTR_KPARAM_INFO
	.align		4
.L_1493:
        /*003c*/ 	.byte	0x04, 0x17
        /*003e*/ 	.short	(.L_1495 - .L_1494)
.L_1494:
        /*0040*/ 	.word	0x00000000
        /*0044*/ 	.short	0x0000
        /*0046*/ 	.short	0x0000
        /*0048*/ 	.byte	0x00, 0xf0, 0x01, 0x34


	//----- nvinfo : EIATTR_MAXREG_COUNT
	.align		4
.L_1495:
        /*004c*/ 	.byte	0x03, 0x1b
        /*004e*/ 	.short	0x0080


	//----- nvinfo : EIATTR_MERCURY_ISA_VERSION
	.align		4
        /*0050*/ 	.byte	0x03, 0x5f
        /*0052*/ 	.short	0x0000


	//----- nvinfo : EIATTR_EXIT_INSTR_OFFSETS
	.align		4
        /*0054*/ 	.byte	0x04, 0x1c
        /*0056*/ 	.short	(.L_1497 - .L_1496)


	//   ....[0]....
.L_1496:
        /*0058*/ 	.word	0x00000170


	//   ....[1]....
        /*005c*/ 	.word	0x000005a0


	//   ....[2]....
        /*0060*/ 	.word	0x00000600


	//   ....[3]....
        /*0064*/ 	.word	0x000007c0


	//----- nvinfo : EIATTR_MAX_THREADS
	.align		4
.L_1497:
        /*0068*/ 	.byte	0x04, 0x05
        /*006a*/ 	.short	(.L_1499 - .L_1498)
.L_1498:
        /*006c*/ 	.word	0x00000200
        /*0070*/ 	.word	0x00000001
        /*0074*/ 	.word	0x00000001


	//----- nvinfo : EIATTR_CRS_STACK_SIZE
	.align		4
.L_1499:
        /*0078*/ 	.byte	0x04, 0x1e
        /*007a*/ 	.short	(.L_1501 - .L_1500)
.L_1500:
        /*007c*/ 	.word	0x00000000
.L_1501:


//--------------------- .nv.info._ZN2at6native61_GLOBAL__N__44eb8e94_28_ForeachBinaryOpScalarList_cu_dda10a6925multi_tensor_apply_kernelINS1_28TensorListScalarListMetadataIlLi1EEENS1_25BinaryOpScalarListFunctorIlLi1ELi1ELi0EEEJNS0_7minimumIlEEEEEvT_T0_DpT1_ --------------------------
	.section	.nv.info._ZN2at6native61_GLOBAL__N__44eb8e94_28_ForeachBinaryOpScalarList_cu_dda10a6925multi_tensor_apply_kernelINS1_28TensorListScalarListMetadataIlLi1EEENS1_25BinaryOpScalarListFunctorIlLi1ELi1ELi0EEEJNS0_7minimumIlEEEEEvT_T0_DpT1_,"",@"SHT_CUDA_INFO"
	.sectionflags	@""
	.align	4


	//----- nvinfo : EIATTR_CUDA_API_VERSION
	.align		4
        /*0000*/ 	.byte	0x04, 0x37
        /*0002*/ 	.short	(.L_1503 - .L_1502)
.L_1502:
        /*0004*/ 	.word	0x00000082


	//----- nvinfo : EIATTR_SW2861232_WAR
	.align		4
.L_1503:
        /*0008*/ 	.byte	0x01, 0x35
	.zero		2


	//----- nvinfo : EIATTR_PARAM_CBANK
	.align		4
        /*000c*/ 	.byte	0x04, 0x0a
        /*000e*/ 	.short	(.L_1505 - .L_1504)
	.align		4
.L_1504:
        /*0010*/ 	.word	index@(.nv.constant0._ZN2at6native61_GLOBAL__N__44eb8e94_28_ForeachBinaryOpScalarList_cu_dda10a6925multi_tensor_apply_kernelINS1_28TensorListScalarListMetadataIlLi1EEENS1_25BinaryOpScalarListFunctorIlLi1ELi1ELi0EEEJNS0_7minimumIlEEEEEvT_T0_DpT1_)
        /*0014*/ 	.short	0x0160
        /*0016*/ 	.short	0x0f42


	//----- nvinfo : EIATTR_CBANK_PARAM_SIZE
	.align		4
.L_1505:
        /*0018*/ 	.byte	0x03, 0x19
        /*001a*/ 	.short	0x0f42


	//----- nvinfo : EIATTR_KPARAM_INFO
	.align		4
        /*001c*/ 	.byte	0x04, 0x17
        /*001e*/ 	.short	(.L_1507 - .L_1506)
.L_1506:
        /*0020*/ 	.word	0x00000000
        /*0024*/ 	.short	0x0002
        /*0026*/ 	.short	0x0f41
        /*0028*/ 	.byte	0x00, 0xf0, 0x05, 0x00


	//----- nvinfo : EIATTR_KPARAM_INFO
	.align		4
.L_1507:
        /*002c*/ 	.byte	0x04, 0x17
        /*002e*/ 	.short	(.L_1509 - .L_1508)
.L_1508:
        /*0030*/ 	.word	0x00000000
        /*0034*/ 	.short	0x0001
        /*0036*/ 	.short	0x0f40
        /*0038*/ 	.byte	0x00, 0xf0, 0x05, 0x00


	//----- nvinfo : EIATTR_KPARAM_INFO
	.align		4
.L_1509:
        /*003c*/ 	.byte	0x04, 0x17
        /*003e*/ 	.short	(.L_1511 - .L_1510)
.L_1510:
        /*0040*/ 	.word	0x00000000
        /*0044*/ 	.short	0x0000
        /*0046*/ 	.short	0x0000
        /*0048*/ 	.byte	0x00, 0xf0, 0x01, 0x3d


	//----- nvinfo : EIATTR_MAXREG_COUNT
	.align		4
.L_1511:
        /*004c*/ 	.byte	0x03, 0x1b
        /*004e*/ 	.short	0x0080


	//----- nvinfo : EIATTR_MERCURY_ISA_VERSION
	.align		4
        /*0050*/ 	.byte	0x03, 0x5f
        /*0052*/ 	.short	0x0000


	//----- nvinfo : EIATTR_EXIT_INSTR_OFFSETS
	.align		4
        /*0054*/ 	.byte	0x04, 0x1c
        /*0056*/ 	.short	(.L_1513 - .L_1512)


	//   ....[0]....
.L_1512:
        /*0058*/ 	.word	0x00000150


	//   ....[1]....
        /*005c*/ 	.word	0x000005d0


	//   ....[2]....
        /*0060*/ 	.word	0x00000630


	//   ....[3]....
        /*0064*/ 	.word	0x00000880


	//----- nvinfo : EIATTR_MAX_THREADS
	.align		4
.L_1513:
        /*0068*/ 	.byte	0x04, 0x05
        /*006a*/ 	.short	(.L_1515 - .L_1514)
.L_1514:
        /*006c*/ 	.word	0x00000200
        /*0070*/ 	.word	0x00000001
        /*0074*/ 	.word	0x00000001


	//----- nvinfo : EIATTR_CRS_STACK_SIZE
	.align		4
.L_1515:
        /*0078*/ 	.byte	0x04, 0x1e
        /*007a*/ 	.short	(.L_1517 - .L_1516)
.L_1516:
        /*007c*/ 	.word	0x00000000
.L_1517:


//--------------------- .nv.info._ZN2at6native61_GLOBAL__N__44eb8e94_28_ForeachBinaryOpScalarList_cu_dda10a6925multi_tensor_apply_kernelINS1_28TensorListScalarListMetadataIiLi1EEENS1_25BinaryOpScalarListFunctorIiLi1ELi1ELi0EEEJNS0_7minimumIiEEEEEvT_T0_DpT1_ --------------------------
	.section	.nv.info._ZN2at6native61_GLOBAL__N__44eb8e94_28_ForeachBinaryOpScalarList_cu_dda10a6925multi_tensor_apply_kernelINS1_28TensorListScalarListMetadataIiLi1EEENS1_25BinaryOpScalarListFunctorIiLi1ELi1ELi0EEEJNS0_7minimumIiEEEEEvT_T0_DpT1_,"",@"SHT_CUDA_INFO"
	.sectionflags	@""
	.align	4


	//----- nvinfo : EIATTR_CUDA_API_VERSION
	.align		4
        /*0000*/ 	.byte	0x04, 0x37
        /*0002*/ 	.short	(.L_1519 - .L_1518)
.L_1518:
        /*0004*/ 	.word	0x00000082


	//----- nvinfo : EIATTR_SW2861232_WAR
	.align		4
.L_1519:
        /*0008*/ 	.byte	0x01, 0x35
	.zero		2


	//----- nvinfo : EIATTR_PARAM_CBANK
	.align		4
        /*000c*/ 	.byte	0x04, 0x0a
        /*000e*/ 	.short	(.L_1521 - .L_1520)
	.align		4
.L_1520:
        /*0010*/ 	.word	index@(.nv.constant0._ZN2at6native61_GLOBAL__N__44eb8e94_28_ForeachBinaryOpScalarList_cu_dda10a6925multi_tensor_apply_kernelINS1_28TensorListScalarListMetadataIiLi1EEENS1_25BinaryOpScalarListFunctorIiLi1ELi1ELi0EEEJNS0_7minimumIiEEEEEvT_T0_DpT1_)
        /*0014*/ 	.short	0x0160
        /*0016*/ 	.short	0x0dc2


	//----- nvinfo : EIATTR_CBANK_PARAM_SIZE
	.align		4
.L_1521:
        /*0018*/ 	.byte	0x03, 0x19
        /*001a*/ 	.short	0x0dc2


	//----- nvinfo : EIATTR_KPARAM_INFO
	.align		4
        /*001c*/ 	.byte	0x04, 0x17
        /*001e*/ 	.short	(.L_1523 - .L_1522)
.L_1522:
        /*0020*/ 	.word	0x00000000
        /*0024*/ 	.short	0x0002
        /*0026*/ 	.short	0x0dc1
        /*0028*/ 	.byte	0x00, 0xf0, 0x05, 0x00


	//----- nvinfo : EIATTR_KPARAM_INFO
	.align		4
.L_1523:
        /*002c*/ 	.byte	0x04, 0x17
        /*002e*/ 	.short	(.L_1525 - .L_1524)
.L_1524:
        /*0030*/ 	.word	0x00000000
        /*0034*/ 	.short	0x0001
        /*0036*/ 	.short	0x0dc0
        /*0038*/ 	.byte	0x00, 0xf0, 0x05, 0x00


	//----- nvinfo : EIATTR_KPARAM_INFO
	.align		4
.L_1525:
        /*003c*/ 	.byte	0x04, 0x17
        /*003e*/ 	.short	(.L_1527 - .L_1526)
.L_1526:
        /*0040*/ 	.word	0x00000000
        /*0044*/ 	.short	0x0000
        /*0046*/ 	.short	0x0000
        /*0048*/ 	.byte	0x00, 0xf0, 0x01, 0x37


	//----- nvinfo : EIATTR_MAXREG_COUNT
	.align		4
.L_1527:
        /*004c*/ 	.byte	0x03, 0x1b
        /*004e*/ 	.short	0x0080


	//----- nvinfo : EIATTR_MERCURY_ISA_VERSION
	.align		4
        /*0050*/ 	.byte	0x03, 0x5f
        /*0052*/ 	.short	0x0000


	//----- nvinfo : EIATTR_EXIT_INSTR_OFFSETS
	.align		4
        /*0054*/ 	.byte	0x04, 0x1c
        /*0056*/ 	.short	(.L_1529 - .L_1528)


	//   ....[0]....
.L_1528:
        /*0058*/ 	.word	0x00000160


	//   ....[1]....
        /*005c*/ 	.word	0x00000510


	//   ....[2]....
        /*0060*/ 	.word	0x00000570


	//   ....[3]....
        /*0064*/ 	.word	0x000006a0


	//----- nvinfo : EIATTR_MAX_THREADS
	.align		4
.L_1529:
        /*0068*/ 	.byte	0x04, 0x05
        /*006a*/ 	.short	(.L_1531 - .L_1530)
.L_1530:
        /*006c*/ 	.word	0x00000200
        /*0070*/ 	.word	0x00000001
        /*0074*/ 	.word	0x00000001


	//----- nvinfo : EIATTR_CRS_STACK_SIZE
	.align		4
.L_1531:
        /*0078*/ 	.byte	0x04, 0x1e
        /*007a*/ 	.short	(.L_1533 - .L_1532)
.L_1532:
        /*007c*/ 	.word	0x00000000
.L_1533:


//--------------------- .nv.info._ZN2at6native61_GLOBAL__N__44eb8e94_28_ForeachBinaryOpScalarList_cu_dda10a6925multi_tensor_apply_kernelINS1_28TensorListScalarListMetadataIaLi1EEENS1_25BinaryOpScalarListFunctorIaLi1ELi1ELi0EEEJNS0_7minimumIaEEEEEvT_T0_DpT1_ --------------------------
	.section	.nv.info._ZN2at6native61_GLOBAL__N__44eb8e94_28_ForeachBinaryOpScalarList_cu_dda10a6925multi_tensor_apply_kernelINS1_28TensorListScalarListMetadataIaLi1EEENS1_25BinaryOpScalarListFunctorIaLi1ELi1ELi0EEEJNS0_7minimumIaEEEEEvT_T0_DpT1_,"",@"SHT_CUDA_INFO"
	.sectionflags	@""
	.align	4


	//----- nvinfo : EIATTR_CUDA_API_VERSION
	.align		4
        /*0000*/ 	.byte	0x04, 0x37
        /*0002*/ 	.short	(.L_1535 - .L_1534)
.L_1534:
        /*0004*/ 	.word	0x00000082


	//----- nvinfo : EIATTR_SW2861232_WAR
	.align		4
.L_1535:
        /*0008*/ 	.byte	0x01, 0x35
	.zero		2


	//----- nvinfo : EIATTR_PARAM_CBANK
	.align		4
        /*000c*/ 	.byte	0x04, 0x0a
        /*000e*/ 	.short	(.L_1537 - .L_1536)
	.align		4
.L_1536:
        /*0010*/ 	.word	index@(.nv.constant0._ZN2at6native61_GLOBAL__N__44eb8e94_28_ForeachBinaryOpScalarList_cu_dda10a6925multi_tensor_apply_kernelINS1_28TensorListScalarListMetadataIaLi1EEENS1_25BinaryOpScalarListFunctorIaLi1ELi1ELi0EEEJNS0_7minimumIaEEEEEvT_T0_DpT1_)
        /*0014*/ 	.short	0x0160
        /*0016*/ 	.short	0x0ca2


	//----- nvinfo : EIATTR_CBANK_PARAM_SIZE
	.align		4
.L_1537:
        /*0018*/ 	.byte	0x03, 0x19
        /*001a*/ 	.short	0x0ca2


	//----- nvinfo : EIATTR_KPARAM_INFO
	.align		4
        /*001c*/ 	.byte	0x04, 0x17
        /*001e*/ 	.short	(.L_1539 - .L_1538)
.L_1538:
        /*0020*/ 	.word	0x00000000
        /*0024*/ 	.short	0x0002
        /*0026*/ 	.short	0x0ca1
        /*0028*/ 	.byte	0x00, 0xf0, 0x05, 0x00


	//----- nvinfo : EIATTR_KPARAM_INFO
	.align		4
.L_1539:
        /*002c*/ 	.byte	0x04, 0x17
        /*002e*/ 	.short	(.L_1541 - .L_1540)
.L_1540:
        /*0030*/ 	.word	0x00000000
        /*0034*/ 	.short	0x0001
        /*0036*/ 	.short	0x0ca0
        /*0038*/ 	.byte	0x00, 0xf0, 0x05, 0x00


	//----- nvinfo : EIATTR_KPARAM_INFO
	.align		4
.L_1541:
        /*003c*/ 	.byte	0x04, 0x17
        /*003e*/ 	.short	(.L_1543 - .L_1542)
.L_1542:
        /*0040*/ 	.word	0x00000000
        /*0044*/ 	.short	0x0000
        /*0046*/ 	.short	0x0000
        /*0048*/ 	.byte	0x00, 0xf0, 0x81, 0x32


	//----- nvinfo : EIATTR_MAXREG_COUNT
	.align		4
.L_1543:
        /*004c*/ 	.byte	0x03, 0x1b
        /*004e*/ 	.short	0x0080


	//----- nvinfo : EIATTR_MERCURY_ISA_VERSION
	.align		4
        /*0050*/ 	.byte	0x03, 0x5f
        /*0052*/ 	.short	0x0000


	//----- nvinfo : EIATTR_EXIT_INSTR_OFFSETS
	.align		4
        /*0054*/ 	.byte	0x04, 0x1c
        /*0056*/ 	.short	(.L_1545 - .L_1544)


	//   ....[0]....
.L_1544:
        /*0058*/ 	.word	0x00000150


	//   ....[1]....
        /*005c*/ 	.word	0x00000560


	//   ....[2]....
        /*0060*/ 	.word	0x000005c0


	//   ....[3]....
        /*0064*/ 	.word	0x00000770


	//----- nvinfo : EIATTR_MAX_THREADS
	.align		4
.L_1545:
        /*0068*/ 	.byte	0x04, 0x05
        /*006a*/ 	.short	(.L_1547 - .L_1546)
.L_1546:
        /*006c*/ 	.word	0x00000200
        /*0070*/ 	.word	0x00000001
        /*0074*/ 	.word	0x00000001


	//----- nvinfo : EIATTR_CRS_STACK_SIZE
	.align		4
.L_1547:
        /*0078*/ 	.byte	0x04, 0x1e
        /*007a*/ 	.short	(.L_1549 - .L_1548)
.L_1548:
        /*007c*/ 	.word	0x00000000
.L_1549:


//--------------------- .nv.info._ZN2at6native61_GLOBAL__N__44eb8e94_28_ForeachBinaryOpScalarList_cu_dda10a6925multi_tensor_apply_kernelINS1_28TensorListScalarListMetadataIhLi1EEENS1_25BinaryOpScalarListFunctorIhLi1ELi1ELi0EEEJNS0_7minimumIhEEEEEvT_T0_DpT1_ --------------------------
	.section	.nv.info._ZN2at6native61_GLOBAL__N__44eb8e94_28_ForeachBinaryOpScalarList_cu_dda10a6925multi_tensor_apply_kernelINS1_28TensorListScalarListMetadataIhLi1EEENS1_25BinaryOpScalarListFunctorIhLi1ELi1ELi0EEEJNS0_7minimumIhEEEEEvT_T0_DpT1_,"",@"SHT_CUDA_INFO"
	.sectionflags	@""
	.align	4


	//----- nvinfo : EIATTR_CUDA_API_VERSION
	.align		4
        /*0000*/ 	.byte	0x04, 0x37
        /*0002*/ 	.short	(.L_1551 - .L_1550)
.L_1550:
        /*0004*/ 	.word	0x00000082


	//----- nvinfo : EIATTR_SW2861232_WAR
	.align		4
.L_1551:
        /*0008*/ 	.byte	0x01, 0x35
	.zero		2


	//----- nvinfo : EIATTR_PARAM_CBANK
	.align		4
        /*000c*/ 	.byte	0x04, 0x0a
        /*000e*/ 	.short	(.L_1553 - .L_1552)
	.align		4
.L_1552:
        /*0010*/ 	.word	index@(.nv.constant0._ZN2at6native61_GLOBAL__N__44eb8e94_28_ForeachBinaryOpScalarList_cu_dda10a6925multi_tensor_apply_kernelINS1_28TensorListScalarListMetadataIhLi1EEENS1_25BinaryOpScalarListFunctorIhLi1ELi1ELi0EEEJNS0_7minimumIhEEEEEvT_T0_DpT1_)
        /*0014*/ 	.short	0x0160
        /*0016*/ 	.short	0x0ca2


	//----- nvinfo : EIATTR_CBANK_PARAM_SIZE
	.align		4
.L_1553:
        /*0018*/ 	.byte	0x03, 0x19
        /*001a*/ 	.short	0x0ca2


	//----- nvinfo : EIATTR_KPARAM_INFO
	.align		4
        /*001c*/ 	.byte	0x04, 0x17
        /*001e*/ 	.short	(.L_1555 - .L_1554)
.L_1554:
        /*0020*/ 	.word	0x00000000
        /*0024*/ 	.short	0x0002
        /*0026*/ 	.short	0x0ca1
        /*0028*/ 	.byte	0x00, 0xf0, 0x05, 0x00


	//----- nvinfo : EIATTR_KPARAM_INFO
	.align		4
.L_1555:
        /*002c*/ 	.byte	0x04, 0x17
        /*002e*/ 	.short	(.L_1557 - .L_1556)
.L_1556:
        /*0030*/ 	.word	0x00000000
        /*0034*/ 	.short	0x0001
        /*0036*/ 	.short	0x0ca0
        /*0038*/ 	.byte	0x00, 0xf0, 0x05, 0x00


	//----- nvinfo : EIATTR_KPARAM_INFO
	.align		4
.L_1557:
        /*003c*/ 	.byte	0x04, 0x17
        /*003e*/ 	.short	(.L_1559 - .L_1558)
.L_1558:
        /*0040*/ 	.word	0x00000000
        /*0044*/ 	.short	0x0000
        /*0046*/ 	.short	0x0000
        /*0048*/ 	.byte	0x00, 0xf0, 0x81, 0x32


	//----- nvinfo : EIATTR_MAXREG_COUNT
	.align		4
.L_1559:
        /*004c*/ 	.byte	0x03, 0x1b
        /*004e*/ 	.short	0x0080


	//----- nvinfo : EIATTR_MERCURY_ISA_VERSION
	.align		4
        /*0050*/ 	.byte	0x03, 0x5f
        /*0052*/ 	.short	0x0000


	//----- nvinfo : EIATTR_EXIT_INSTR_OFFSETS
	.align		4
        /*0054*/ 	.byte	0x04, 0x1c
        /*0056*/ 	.short	(.L_1561 - .L_1560)


	//   ....[0]....
.L_1560:
        /*0058*/ 	.word	0x00000150


	//   ....[1]....
        /*005c*/ 	.word	0x00000550


	//   ....[2]....
        /*0060*/ 	.word	0x000005b0


	//   ....[3]....
        /*0064*/ 	.word	0x00000750


	//----- nvinfo : EIATTR_MAX_THREADS
	.align		4
.L_1561:
        /*0068*/ 	.byte	0x04, 0x05
        /*006a*/ 	.short	(.L_1563 - .L_1562)
.L_1562:
        /*006c*/ 	.word	0x00000200
        /*0070*/ 	.word	0x00000001
        /*0074*/ 	.word	0x00000001


	//----- nvinfo : EIATTR_CRS_STACK_SIZE
	.align		4
.L_1563:
        /*0078*/ 	.byte	0x04, 0x1e
        /*007a*/ 	.short	(.L_1565 - .L_1564)
.L_1564:
        /*007c*/ 	.word	0x00000000
.L_1565:


//--------------------- .nv.info._ZN2at6native61_GLOBAL__N__44eb8e94_28_ForeachBinaryOpScalarList_cu_dda10a6925multi_tensor_apply_kernelINS1_28TensorListScalarListMetadataIfLi2EEENS1_25BinaryOpScalarListFunctorIN3c108BFloat16ELi2ELi1ELi1EEEJSt5minusIfEEEEvT_T0_DpT1_ --------------------------
	.section	.nv.info._ZN2at6native61_GLOBAL__N__44eb8e94_28_ForeachBinaryOpScalarList_cu_dda10a6925multi_tensor_apply_kernelINS1_28TensorListScalarListMetadataIfLi2EEENS1_25BinaryOpScalarListFunctorIN3c108BFloat16ELi2ELi1ELi1EEEJSt5minusIfEEEEvT_T0_DpT1_,"",@"SHT_CUDA_INFO"
	.sectionflags	@""
	.align	4


	//----- nvinfo : EIATTR_CUDA_API_VERSION
	.align		4
        /*0000*/ 	.byte	0x04, 0x37
        /*0002*/ 	.short	(.L_1567 - .L_1566)
.L_1566:
        /*0004*/ 	.word	0x00000082


	//----- nvinfo : EIATTR_SW2861232_WAR
	.align		4
.L_1567:
        /*0008*/ 	.byte	0x01, 0x35
	.zero		2


	//----- nvinfo : EIATTR_PARAM_CBANK
	.align		4
        /*000c*/ 	.byte	0x04, 0x0a
        /*000e*/ 	.short	(.L_1569 - .L_1568)
	.align		4
.L_1568:
        /*0010*/ 	.word	index@(.nv.constant0._ZN2at6native61_GLOBAL__N__44eb8e94_28_ForeachBinaryOpScalarList_cu_dda10a6925multi_tensor_apply_kernelINS1_28TensorListScalarListMetadataIfLi2EEENS1_25BinaryOpScalarListFunctorIN3c108BFloat16ELi2ELi1ELi1EEEJSt5minusIfEEEEvT_T0_DpT1_)
        /*0014*/ 	.short	0x0160
        /*0016*/ 	.short	0x0d42


	//----- nvinfo : EIATTR_CBANK_PARAM_SIZE
	.align		4
.L_1569:
        /*0018*/ 	.byte	0x03, 0x19
        /*001a*/ 	.short	0x0d42


	//----- nvinfo : EIATTR_KPARAM_INFO
	.align		4
        /*001c*/ 	.byte	0x04, 0x17
        /*001e*/ 	.short	(.L_1571 - .L_1570)
.L_1570:
        /*0020*/ 	.word	0x00000000
        /*0024*/ 	.short	0x0002
        /*0026*/ 	.short	0x0d41
        /*0028*/ 	.byte	0x00, 0xf0, 0x05, 0x00


	//----- nvinfo : EIATTR_KPARAM_INFO
	.align		4
.L_1571:
        /*002c*/ 	.byte	0x04, 0x17
        /*002e*/ 	.short	(.L_1573 - .L_1572)
.L_1572:
        /*0030*/ 	.word	0x00000000
        /*0034*/ 	.short	0x0001
        /*0036*/ 	.short	0x0d40
        /*0038*/ 	.byte	0x00, 0xf0, 0x05, 0x00


	//----- nvinfo : EIATTR_KPARAM_INFO
	.align		4
.L_1573:
        /*003c*/ 	.byte	0x04, 0x17
        /*003e*/ 	.short	(.L_1575 - .L_1574)
.L_1574:
        /*0040*/ 	.word	0x00000000
        /*0044*/ 	.short	0x0000
        /*0046*/ 	.short	0x0000
        /*0048*/ 	.byte	0x00, 0xf0, 0x01, 0x35


	//----- nvinfo : EIATTR_MAXREG_COUNT
	.align		4
.L_1575:
        /*004c*/ 	.byte	0x03, 0x1b
        /*004e*/ 	.short	0x0080


	//----- nvinfo : EIATTR_MERCURY_ISA_VERSION
	.align		4
        /*0050*/ 	.byte	0x03, 0x5f
        /*0052*/ 	.short	0x0000


	//----- nvinfo : EIATTR_EXIT_INSTR_OFFSETS
	.align		4
        /*0054*/ 	.byte	0x04, 0x1c
        /*0056*/ 	.short	(.L_1577 - .L_1576)


	//   ....[0]....
.L_1576:
        /*0058*/ 	.word	0x00000180


	//   ....[1]....
        /*005c*/ 	.word	0x00000650


	//   ....[2]....
        /*0060*/ 	.word	0x000006b0


	//   ....[3]....
        /*0064*/ 	.word	0x00000880


	//----- nvinfo : EIATTR_MAX_THREADS
	.align		4
.L_1577:
        /*0068*/ 	.byte	0x04, 0x05
        /*006a*/ 	.short	(.L_1579 - .L_1578)
.L_1578:
        /*006c*/ 	.word	0x00000200
        /*0070*/ 	.word	0x00000001
        /*0074*/ 	.word	0x00000001


	//----- nvinfo : EIATTR_CRS_STACK_SIZE
	.align		4
.L_1579:
        /*0078*/ 	.byte	0x04, 0x1e
        /*007a*/ 	.short	(.L_1581 - .L_1580)
.L_1580:
        /*007c*/ 	.word	0x00000000
.L_1581:


//--------------------- .nv.info._ZN2at6native61_GLOBAL__N__44eb8e94_28_ForeachBinaryOpScalarList_cu_dda10a6925multi_tensor_apply_kernelINS1_28TensorListScalarListMetadataIfLi2EEENS1_25BinaryOpScalarListFunctorIN3c104HalfELi2ELi1ELi1EEEJSt5minusIfEEEEvT_T0_DpT1_ --------------------------
	.section	.nv.info._ZN2at6native61_GLOBAL__N__44eb8e94_28_ForeachBinaryOpScalarList_cu_dda10a6925multi_tensor_apply_kernelINS1_28TensorListScalarListMetadataIfLi2EEENS1_25BinaryOpScalarListFunctorIN3c104HalfELi2ELi1ELi1EEEJSt5minusIfEEEEvT_T0_DpT1_,"",@"SHT_CUDA_INFO"
	.sectionflags	@""
	.align	4


	//----- nvinfo : EIATTR_CUDA_API_VERSION
	.align		4
        /*0000*/ 	.byte	0x04, 0x37
        /*0002*/ 	.short	(.L_1583 - .L_1582)
.L_1582:
        /*0004*/ 	.word	0x00000082


	//----- nvinfo : EIATTR_SW2861232_WAR
	.align		4
.L_1583:
        /*0008*/ 	.byte	0x01, 0x35
	.zero		2


	//----- nvinfo : EIATTR_PARAM_CBANK
	.align		4
        /*000c*/ 	.byte	0x04, 0x0a
        /*000e*/ 	.short	(.L_1585 - .L_1584)
	.align		4
.L_1584:
        /*0010*/ 	.word	index@(.nv.constant0._ZN2at6native61_GLOBAL__N__44eb8e94_28_ForeachBinaryOpScalarList_cu_dda10a6925multi_tensor_apply_kernelINS1_28TensorListScalarListMetadataIfLi2EEENS1_25BinaryOpScalarListFunctorIN3c104HalfELi2ELi1ELi1EEEJSt5minusIfEEEEvT_T0_DpT1_)
        /*0014*/ 	.short	0x0160
        /*0016*/ 	.short	0x0d42


	//----- nvinfo : EIATTR_CBANK_PARAM_SIZE
	.align		4
.L_1585:
        /*0018*/ 	.byte	0x03, 0x19
        /*001a*/ 	.short	0x0d42


	//----- nvinfo : EIATTR_KPARAM_INFO
	.align		4
        /*001c*/ 	.byte	0x04, 0x17
        /*001e*/ 	.short	(.L_1587 - .L_1586)
.L_1586:
        /*0020*/ 	.word	0x00000000
        /*0024*/ 	.short	0x0002
        /*0026*/ 	.short	0x0d41
        /*0028*/ 	.byte	0x00, 0xf0, 0x05, 0x00


	//----- nvinfo : EIATTR_KPARAM_INFO
	.align		4
.L_1587:
        /*002c*/ 	.byte	0x04, 0x17
        /*002e*/ 	.short	(.L_1589 - .L_1588)
.L_1588:
        /*0030*/ 	.word	0x00000000
        /*0034*/ 	.short	0x0001
        /*0036*/ 	.short	0x0d40
        /*0038*/ 	.byte	0x00, 0xf0, 0x05, 0x00


	//----- nvinfo : EIATTR_KPARAM_INFO
	.align		4
.L_1589:
        /*003c*/ 	.byte	0x04, 0x17
        /*003e*/ 	.short	(.L_1591 - .L_1590)
.L_1590:
        /*0040*/ 	.word	0x00000000
        /*0044*/ 	.short	0x0000
        /*0046*/ 	.short	0x0000
        /*0048*/ 	.byte	0x00, 0xf0, 0x01, 0x35


	//----- nvinfo : EIATTR_MAXREG_COUNT
	.align		4
.L_1591:
        /*004c*/ 	.byte	0x03, 0x1b
        /*004e*/ 	.short	0x0080


	//----- nvinfo : EIATTR_MERCURY_ISA_VERSION
	.align		4
        /*0050*/ 	.byte	0x03, 0x5f
        /*0052*/ 	.short	0x0000


	//----- nvinfo : EIATTR_EXIT_INSTR_OFFSETS
	.align		4
        /*0054*/ 	.byte	0x04, 0x1c
        /*0056*/ 	.short	(.L_1593 - .L_1592)


	//   ....[0]....
.L_1592:
        /*0058*/ 	.word	0x00000180


	//   ....[1]....
        /*005c*/ 	.word	0x00000640


	//   ....[2]....
        /*0060*/ 	.word	0x000006a0


	//   ....[3]....
        /*0064*/ 	.word	0x00000870


	//----- nvinfo : EIATTR_MAX_THREADS
	.align		4
.L_1593:
        /*0068*/ 	.byte	0x04, 0x05
        /*006a*/ 	.short	(.L_1595 - .L_1594)
.L_1594:
        /*006c*/ 	.word	0x00000200
        /*0070*/ 	.word	0x00000001
        /*0074*/ 	.word	0x00000001


	//----- nvinfo : EIATTR_CRS_STACK_SIZE
	.align		4
.L_1595:
        /*0078*/ 	.byte	0x04, 0x1e
        /*007a*/ 	.short	(.L_1597 - .L_1596)
.L_1596:
        /*007c*/ 	.word	0x00000000
.L_1597:


//--------------------- .nv.info._ZN2at6native61_GLOBAL__N__44eb8e94_28_ForeachBinaryOpScalarList_cu_dda10a6925multi_tensor_apply_kernelINS1_28TensorListScalarListMetadataIbLi2EEENS1_25BinaryOpScalarListFunctorIbLi2ELi1ELi1EEEJSt5minusIbEEEEvT_T0_DpT1_ --------------------------
	.section	.nv.info._ZN2at6native61_GLOBAL__N__44eb8e94_28_ForeachBinaryOpScalarList_cu_dda10a6925multi_tensor_apply_kernelINS1_28TensorListScalarListMetadataIbLi2EEENS1_25BinaryOpScalarListFunctorIbLi2ELi1ELi1EEEJSt5minusIbEEEEvT_T0_DpT1_,"",@"SHT_CUDA_INFO"
	.sectionflags	@""
	.align	4


	//----- nvinfo : EIATTR_CUDA_API_VERSION
	.align		4
        /*0000*/ 	.byte	0x04, 0x37
        /*0002*/ 	.short	(.L_1599 - .L_1598)
.L_1598:
        /*0004*/ 	.word	0x00000082


	//----- nvinfo : EIATTR_SW2861232_WAR
	.align		4
.L_1599:
        /*0008*/ 	.byte	0x01, 0x35
	.zero		2


	//----- nvinfo : EIATTR_PARAM_CBANK
	.align		4
        /*000c*/ 	.byte	0x04, 0x0a
        /*000e*/ 	.short	(.L_1601 - .L_1600)
	.align		4
.L_1600:
        /*0010*/ 	.word	index@(.nv.constant0._ZN2at6native61_GLOBAL__N__44eb8e94_28_ForeachBinaryOpScalarList_cu_dda10a6925multi_tensor_apply_kernelINS1_28TensorListScalarListMetadataIbLi2EEENS1_25BinaryOpScalarListFunctorIbLi2ELi1ELi1EEEJSt5minusIbEEEEvT_T0_DpT1_)
        /*0014*/ 	.short	0x0160
        /*0016*/ 	.short	0x0c82


	//----- nvinfo : EIATTR_CBANK_PARAM_SIZE
	.align		4
.L_1601:
        /*0018*/ 	.byte	0x03, 0x19
        /*001a*/ 	.short	0x0c82


	//----- nvinfo : EIATTR_KPARAM_INFO
	.align		4
        /*001c*/ 	.byte	0x04, 0x17
        /*001e*/ 	.short	(.L_1603 - .L_1602)
.L_1602:
        /*0020*/ 	.word	0x00000000
        /*0024*/ 	.short	0x0002
        /*0026*/ 	.short	0x0c81
        /*0028*/ 	.byte	0x00, 0xf0, 0x05, 0x00


	//----- nvinfo : EIATTR_KPARAM_INFO
	.align		4
.L_1603:
        /*002c*/ 	.byte	0x04, 0x17
        /*002e*/ 	.short	(.L_1605 - .L_1604)
.L_1604:
        /*0030*/ 	.word	0x00000000
        /*0034*/ 	.short	0x0001
        /*0036*/ 	.short	0x0c80
        /*0038*/ 	.byte	0x00, 0xf0, 0x05, 0x00


	//----- nvinfo : EIATTR_KPARAM_INFO
	.align		4
.L_1605:
        /*003c*/ 	.byte	0x04, 0x17
        /*003e*/ 	.short	(.L_1607 - .L_1606)
.L_1606:
        /*0040*/ 	.word	0x00000000
        /*0044*/ 	.short	0x0000
        /*0046*/ 	.short	0x0000
        /*0048*/ 	.byte	0x00, 0xf0, 0x01, 0x32


	//----- nvinfo : EIATTR_MAXREG_COUNT
	.align		4
.L_1607:
        /*004c*/ 	.byte	0x03, 0x1b
        /*004e*/ 	.short	0x0080


	//----- nvinfo : EIATTR_MERCURY_ISA_VERSION
	.align		4
        /*0050*/ 	.byte	0x03, 0x5f
        /*0052*/ 	.short	0x0000


	//----- nvinfo : EIATTR_EXIT_INSTR_OFFSETS
	.align		4
        /*0054*/ 	.byte	0x04, 0x1c
        /*0056*/ 	.short	(.L_1609 - .L_1608)


	//   ....[0]....
.L_1608:
        /*0058*/ 	.word	0x00000190


	//   ....[1]....
        /*005c*/ 	.word	0x00000650


	//   ....[2]....
        /*0060*/ 	.word	0x000006b0


	//   ....[3]....
        /*0064*/ 	.word	0x000008e0


	//----- nvinfo : EIATTR_MAX_THREADS
	.align		4
.L_1609:
        /*0068*/ 	.byte	0x04, 0x05
        /*006a*/ 	.short	(.L_1611 - .L_1610)
.L_1610:
        /*006c*/ 	.word	0x00000200
        /*0070*/ 	.word	0x00000001
        /*0074*/ 	.word	0x00000001


	//----- nvinfo : EIATTR_CRS_STACK_SIZE
	.align		4
.L_1611:
        /*0078*/ 	.byte	0x04, 0x1e
        /*007a*/ 	.short	(.L_1613 - .L_1612)
.L_1612:
        /*007c*/ 	.word	0x00000000
.L_1613:


//--------------------- .nv.info._ZN2at6native61_GLOBAL__N__44eb8e94_28_ForeachBinaryOpScalarList_cu_dda10a6925multi_tensor_apply_kernelINS1_28TensorListScalarListMetadataIN3c107complexIfEELi2EEENS1_25BinaryOpScalarListFunctorIS6_Li2ELi1ELi1EEEJSt5minusIS6_EEEEvT_T0_DpT1_ --------------------------
	.section	.nv.info._ZN2at6native61_GLOBAL__N__44eb8e94_28_ForeachBinaryOpScalarList_cu_dda10a6925multi_tensor_apply_kernelINS1_28TensorListScalarListMetadataIN3c107complexIfEELi2EEENS1_25BinaryOpScalarListFunctorIS6_Li2ELi1ELi1EEEJSt5minusIS6_EEEEvT_T0_DpT1_,"",@"SHT_CUDA_INFO"
	.sectionflags	@""
	.align	4


	//----- nvinfo : EIATTR_CUDA_API_VERSION
	.align		4
        /*0000*/ 	.byte	0x04, 0x37
        /*0002*/ 	.short	(.L_1615 - .L_1614)
.L_1614:
        /*0004*/ 	.word	0x00000082


	//----- nvinfo : EIATTR_SW2861232_WAR
	.align		4
.L_1615:
        /*0008*/ 	.byte	0x01, 0x35
	.zero		2


	//----- nvinfo : EIATTR_PARAM_CBANK
	.align		4
        /*000c*/ 	.byte	0x04, 0x0a
        /*000e*/ 	.short	(.L_1617 - .L_1616)
	.align		4
.L_1616:
        /*0010*/ 	.word	index@(.nv.constant0._ZN2at6native61_GLOBAL__N__44eb8e94_28_ForeachBinaryOpScalarList_cu_dda10a6925multi_tensor_apply_kernelINS1_28TensorListScalarListMetadataIN3c107complexIfEELi2EEENS1_25BinaryOpScalarListFunctorIS6_Li2ELi1ELi1EEEJSt5minusIS6_EEEEvT_T0_DpT1_)
        /*0014*/ 	.short	0x0160
        /*0016*/ 	.short	0x0e42


	//----- nvinfo : EIATTR_CBANK_PARAM_SIZE
	.align		4
.L_1617:
        /*0018*/ 	.byte	0x03, 0x19
        /*001a*/ 	.short	0x0e42


	//----- nvinfo : EIATTR_KPARAM_INFO
	.align		4
        /*001c*/ 	.byte	0x04, 0x17
        /*001e*/ 	.short	(.L_1619 - .L_1618)
.L_1618:
        /*0020*/ 	.word	0x00000000
        /*0024*/ 	.short	0x0002
        /*0026*/ 	.short	0x0e41
        /*0028*/ 	.byte	0x00, 0xf0, 0x05, 0x00


	//----- nvinfo : EIATTR_KPARAM_INFO
	.align		4
.L_1619:
        /*002c*/ 	.byte	0x04, 0x17
        /*002e*/ 	.short	(.L_1621 - .L_1620)
.L_1620:
        /*0030*/ 	.word	0x00000000
        /*0034*/ 	.short	0x0001
        /*0036*/ 	.short	0x0e40
        /*0038*/ 	.byte	0x00, 0xf0, 0x05, 0x00


	//----- nvinfo : EIATTR_KPARAM_INFO
	.align		4
.L_1621:
        /*003c*/ 	.byte	0x04, 0x17
        /*003e*/ 	.short	(.L_1623 - .L_1622)
.L_1622:
        /*0040*/ 	.word	0x00000000
        /*0044*/ 	.short	0x0000
        /*0046*/ 	.short	0x0000
        /*0048*/ 	.byte	0x00, 0xf0, 0x01, 0x39


	//----- nvinfo : EIATTR_MAXREG_COUNT
	.align		4
.L_1623:
        /*004c*/ 	.byte	0x03, 0x1b
        /*004e*/ 	.short	0x0080


	//----- nvinfo : EIATTR_MERCURY_ISA_VERSION
	.align		4
        /*0050*/ 	.byte	0x03, 0x5f
        /*0052*/ 	.short	0x0000


	//----- nvinfo : EIATTR_EXIT_INSTR_OFFSETS
	.align		4
        /*0054*/ 	.byte	0x04, 0x1c
        /*0056*/ 	.short	(.L_1625 - .L_1624)


	//   ....[0]....
.L_1624:
        /*0058*/ 	.word	0x000001a0


	//   ....[1]....
        /*005c*/ 	.word	0x00000620


	//   ....[2]....
        /*0060*/ 	.word	0x00000680


	//   ....[3]....
        /*0064*/ 	.word	0x00000850


	//----- nvinfo : EIATTR_MAX_THREADS
	.align		4
.L_1625:
        /*0068*/ 	.byte	0x04, 0x05
        /*006a*/ 	.short	(.L_1627 - .L_1626)
.L_1626:
        /*006c*/ 	.word	0x00000200
        /*0070*/ 	.word	0x00000001
        /*0074*/ 	.word	0x00000001


	//----- nvinfo : EIATTR_CRS_STACK_SIZE
	.align		4
.L_1627:
        /*0078*/ 	.byte	0x04, 0x1e
        /*007a*/ 	.short	(.L_1629 - .L_1628)
.L_1628:
        /*007c*/ 	.word	0x00000000
.L_1629:


//--------------------- .nv.info._ZN2at6native61_GLOBAL__N__44eb8e94_28_ForeachBinaryOpScalarList_cu_dda10a6925multi_tensor_apply_kernelINS1_28TensorListScalarListMetadataIN3c107complexIdEELi2EEENS1_25BinaryOpScalarListFunctorIS6_Li2ELi1ELi1EEEJSt5minusIS6_EEEEvT_T0_DpT1_ --------------------------
	.section	.nv.info._ZN2at6native61_GLOBAL__N__44eb8e94_28_ForeachBinaryOpScalarList_cu_dda10a6925multi_tensor_apply_kernelINS1_28TensorListScalarListMetadataIN3c107complexIdEELi2EEENS1_25BinaryOpScalarListFunctorIS6_Li2ELi1ELi1EEEJSt5minusIS6_EEEEvT_T0_DpT1_,"",@"SHT_CUDA_INFO"
	.sectionflags	@""
	.align	4


	//----- nvinfo : EIATTR_CUDA_API_VERSION
	.align		4
        /*0000*/ 	.byte	0x04, 0x37
        /*0002*/ 	.short	(.L_1631 - .L_1630)
.L_1630:
        /*0004*/ 	.word	0x00000082


	//----- nvinfo : EIATTR_SW2861232_WAR
	.align		4
.L_1631:
        /*0008*/ 	.byte	0x01, 0x35
	.zero		2


	//----- nvinfo : EIATTR_PARAM_CBANK
	.align		4
        /*000c*/ 	.byte	0x04, 0x0a
        /*000e*/ 	.short	(.L_1633 - .L_1632)
	.align		4
.L_1632:
        /*0010*/ 	.word	index@(.nv.constant0._ZN2at6native61_GLOBAL__N__44eb8e94_28_ForeachBinaryOpScalarList_cu_dda10a6925multi_tensor_apply_kernelINS1_28TensorListScalarListMetadataIN3c107complexIdEELi2EEENS1_25BinaryOpScalarListFunctorIS6_Li2ELi1ELi1EEEJSt5minusIS6_EEEEvT_T0_DpT1_)
        /*0014*/ 	.short	0x0160
        /*0016*/ 	.short	0x0fa2


	//----- nvinfo : EIATTR_CBANK_PARAM_SIZE
	.align		4
.L_1633:
        /*0018*/ 	.byte	0x03, 0x19
        /*001a*/ 	.short	0x0fa2


	//----- nvinfo : EIATTR_KPARAM_INFO
	.align		4
        /*001c*/ 	.byte	0x04, 0x17
        /*001e*/ 	.short	(.L_1635 - .L_1634)
.L_1634:
        /*0020*/ 	.word	0x00000000
        /*0024*/ 	.short	0x0002
        /*0026*/ 	.short	0x0fa1
        /*0028*/ 	.byte	0x00, 0xf0, 0x05, 0x00


	//----- nvinfo : EIATTR_KPARAM_INFO
	.align		4
.L_1635:
        /*002c*/ 	.byte	0x04, 0x17
        /*002e*/ 	.short	(.L_1637 - .L_1636)
.L_1636:
        /*0030*/ 	.word	0x00000000
        /*0034*/ 	.short	0x0001
        /*0036*/ 	.short	0x0fa0
        /*0038*/ 	.byte	0x00, 0xf0, 0x05, 0x00


	//----- nvinfo : EIATTR_KPARAM_INFO
	.align		4
.L_1637:
        /*003c*/ 	.byte	0x04, 0x17
        /*003e*/ 	.short	(.L_1639 - .L_1638)
.L_1638:
        /*0040*/ 	.word	0x00000000
        /*0044*/ 	.short	0x0000
        /*0046*/ 	.short	0x0000
        /*0048*/ 	.byte	0x00, 0xf0, 0x81, 0x3e


	//----- nvinfo : EIATTR_MAXREG_COUNT
	.align		4
.L_1639:
        /*004c*/ 	.byte	0x03, 0x1b
        /*004e*/ 	.short	0x0080


	//----- nvinfo : EIATTR_MERCURY_ISA_VERSION
	.align		4
        /*0050*/ 	.byte	0x03, 0x5f
        /*0052*/ 	.short	0x0000


	//----- nvinfo : EIATTR_EXIT_INSTR_OFFSETS
	.align		4
        /*0054*/ 	.byte	0x04, 0x1c
        /*0056*/ 	.short	(.L_1641 - .L_1640)


	//   ....[0]....
.L_1640:
        /*0058*/ 	.word	0x000001e0


	//   ....[1]....
        /*005c*/ 	.word	0x000006f0


	//   ....[2]....
        /*0060*/ 	.word	0x00000750


	//   ....[3]....
        /*0064*/ 	.word	0x00000960


	//----- nvinfo : EIATTR_MAX_THREADS
	.align		4
.L_1641:
        /*0068*/ 	.byte	0x04, 0x05
        /*006a*/ 	.short	(.L_1643 - .L_1642)
.L_1642:
        /*006c*/ 	.word	0x00000200
        /*0070*/ 	.word	0x00000001
        /*0074*/ 	.word	0x00000001


	//----- nvinfo : EIATTR_CRS_STACK_SIZE
	.align		4
.L_1643:
        /*0078*/ 	.byte	0x04, 0x1e
        /*007a*/ 	.short	(.L_1645 - .L_1644)
.L_1644:
        /*007c*/ 	.word	0x00000000
.L_1645:


//--------------------- .nv.info._ZN2at6native61_GLOBAL__N__44eb8e94_28_ForeachBinaryOpScalarList_cu_dda10a6925multi_tensor_apply_kernelINS1_28TensorListScalarListMetadataIfLi2EEENS1_25BinaryOpScalarListFunctorIfLi2ELi1ELi1EEEJSt5minusIfEEEEvT_T0_DpT1_ --------------------------
	.section	.nv.info._ZN2at6native61_GLOBAL__N__44eb8e94_28_ForeachBinaryOpScalarList_cu_dda10a6925multi_tensor_apply_kernelINS1_28TensorListScalarListMetadataIfLi2EEENS1_25BinaryOpScalarListFunctorIfLi2ELi1ELi1EEEJSt5minusIfEEEEvT_T0_DpT1_,"",@"SHT_CUDA_INFO"
	.sectionflags	@""
	.align	4


	//----- nvinfo : EIATTR_CUDA_API_VERSION
	.align		4
        /*0000*/ 	.byte	0x04, 0x37
        /*0002*/ 	.short	(.L_1647 - .L_1646)
.L_1646:
        /*0004*/ 	.word	0x00000082


	//----- nvinfo : EIATTR_SW2861232_WAR
	.align		4
.L_1647:
        /*0008*/ 	.byte	0x01, 0x35
	.zero		2


	//----- nvinfo : EIATTR_PARAM_CBANK
	.align		4
        /*000c*/ 	.byte	0x04, 0x0a
        /*000e*/ 	.short	(.L_1649 - .L_1648)
	.align		4
.L_1648:
        /*0010*/ 	.word	index@(.nv.constant0._ZN2at6native61_GLOBAL__N__44eb8e94_28_ForeachBinaryOpScalarList_cu_dda10a6925multi_tensor_apply_kernelINS1_28TensorListScalarListMetadataIfLi2EEENS1_25BinaryOpScalarListFunctorIfLi2ELi1ELi1EEEJSt5minusIfEEEEvT_T0_DpT1_)
        /*0014*/ 	.short	0x0160
        /*0016*/ 	.short	0x0d42


	//----- nvinfo : EIATTR_CBANK_PARAM_SIZE
	.align		4
.L_1649:
        /*0018*/ 	.byte	0x03, 0x19
        /*001a*/ 	.short	0x0d42


	//----- nvinfo : EIATTR_KPARAM_INFO
	.align		4
        /*001c*/ 	.byte	0x04, 0x17
        /*001e*/ 	.short	(.L_1651 - .L_1650)
.L_1650:
        /*0020*/ 	.word	0x00000000
        /*0024*/ 	.short	0x0002
        /*0026*/ 	.short	0x0d41
        /*0028*/ 	.byte	0x00, 0xf0, 0x05, 0x00


	//----- nvinfo : EIATTR_KPARAM_INFO
	.align		4
.L_1651:
        /*002c*/ 	.byte	0x04, 0x17
        /*002e*/ 	.short	(.L_1653 - .L_1652)
.L_1652:
        /*0030*/ 	.word	0x00000000
        /*0034*/ 	.short	0x0001
        /*0036*/ 	.short	0x0d40
        /*0038*/ 	.byte	0x00, 0xf0, 0x05, 0x00


	//----- nvinfo : EIATTR_KPARAM_INFO
	.align		4
.L_1653:
        /*003c*/ 	.byte	0x04, 0x17
        /*003e*/ 	.short	(.L_1655 - .L_1654)
.L_1654:
        /*0040*/ 	.word	0x00000000
        /*0044*/ 	.short	0x0000
        /*0046*/ 	.short	0x0000
        /*0048*/ 	.byte	0x00, 0xf0, 0x01, 0x35


	//----- nvinfo : EIATTR_MAXREG_COUNT
	.align		4
.L_1655:
        /*004c*/ 	.byte	0x03, 0x1b
        /*004e*/ 	.short	0x0080


	//----- nvinfo : EIATTR_MERCURY_ISA_VERSION
	.align		4
        /*0050*/ 	.byte	0x03, 0x5f
        /*0052*/ 	.short	0x0000


	//----- nvinfo : EIATTR_EXIT_INSTR_OFFSETS
	.align		4
        /*0054*/ 	.byte	0x04, 0x1c
        /*0056*/ 	.short	(.L_1657 - .L_1656)


	//   ....[0]....
.L_1656:
        /*0058*/ 	.word	0x00000180


	//   ....[1]....
        /*005c*/ 	.word	0x000005c0


	//   ....[2]....
        /*0060*/ 	.word	0x00000620


	//   ....[3]....
        /*0064*/ 	.word	0x00000790


	//----- nvinfo : EIATTR_MAX_THREADS
	.align		4
.L_1657:
        /*0068*/ 	.byte	0x04, 0x05
        /*006a*/ 	.short	(.L_1659 - .L_1658)
.L_1658:
        /*006c*/ 	.word	0x00000200
        /*0070*/ 	.word	0x00000001
        /*0074*/ 	.word	0x00000001


	//----- nvinfo : EIATTR_CRS_STACK_SIZE
	.align		4
.L_1659:
        /*0078*/ 	.byte	0x04, 0x1e
        /*007a*/ 	.short	(.L_1661 - .L_1660)
.L_1660:
        /*007c*/ 	.word	0x00000000
.L_1661:


//--------------------- .nv.info._ZN2at6native61_GLOBAL__N__44eb8e94_28_ForeachBinaryOpScalarList_cu_dda10a6925multi_tensor_apply_kernelINS1_28TensorListScalarListMetadataIdLi2EEENS1_25BinaryOpScalarListFunctorIdLi2ELi1ELi1EEEJSt5minusIdEEEEvT_T0_DpT1_ --------------------------
	.section	.nv.info._ZN2at6native61_GLOBAL__N__44eb8e94_28_ForeachBinaryOpScalarList_cu_dda10a6925multi_tensor_apply_kernelINS1_28TensorListScalarListMetadataIdLi2EEENS1_25BinaryOpScalarListFunctorIdLi2ELi1ELi1EEEJSt5minusIdEEEEvT_T0_DpT1_,"",@"SHT_CUDA_INFO"
	.sectionflags	@""
	.align	4


	//----- nvinfo : EIATTR_CUDA_API_VERSION
	.align		4
        /*0000*/ 	.byte	0x04, 0x37
        /*0002*/ 	.short	(.L_1663 - .L_1662)
.L_1662:
        /*0004*/ 	.word	0x00000082


	//----- nvinfo : EIATTR_SW2861232_WAR
	.align		4
.L_1663:
        /*0008*/ 	.byte	0x01, 0x35
	.zero		2


	//----- nvinfo : EIATTR_PARAM_CBANK
	.align		4
        /*000c*/ 	.byte	0x04, 0x0a
        /*000e*/ 	.short	(.L_1665 - .L_1664)
	.align		4
.L_1664:
        /*0010*/ 	.word	index@(.nv.constant0._ZN2at6native61_GLOBAL__N__44eb8e94_28_ForeachBinaryOpScalarList_cu_dda10a6925multi_tensor_apply_kernelINS1_28TensorListScalarListMetadataIdLi2EEENS1_25BinaryOpScalarListFunctorIdLi2ELi1ELi1EEEJSt5minusIdEEEEvT_T0_DpT1_)
        /*0014*/ 	.short	0x0160
        /*0016*/ 	.short	0x0e42


	//----- nvinfo : EIATTR_CBANK_PARAM_SIZE
	.align		4
.L_1665:
        /*0018*/ 	.byte	0x03, 0x19
        /*001a*/ 	.short	0x0e42


	//----- nvinfo : EIATTR_KPARAM_INFO
	.align		4
        /*001c*/ 	.byte	0x04, 0x17
        /*001e*/ 	.short	(.L_1667 - .L_1666)
.L_1666:
        /*0020*/ 	.word	0x00000000
        /*0024*/ 	.short	0x0002
        /*0026*/ 	.short	0x0e41
        /*0028*/ 	.byte	0x00, 0xf0, 0x05, 0x00


	//----- nvinfo : EIATTR_KPARAM_INFO
	.align		4
.L_1667:
        /*002c*/ 	.byte	0x04, 0x17
        /*002e*/ 	.short	(.L_1669 - .L_1668)
.L_1668:
        /*0030*/ 	.word	0x00000000
        /*0034*/ 	.short	0x0001
        /*0036*/ 	.short	0x0e40
        /*0038*/ 	.byte	0x00, 0xf0, 0x05, 0x00


	//----- nvinfo : EIATTR_KPARAM_INFO
	.align		4
.L_1669:
        /*003c*/ 	.byte	0x04, 0x17
        /*003e*/ 	.short	(.L_1671 - .L_1670)
.L_1670:
        /*0040*/ 	.word	0x00000000
        /*0044*/ 	.short	0x0000
        /*0046*/ 	.short	0x0000
        /*0048*/ 	.byte	0x00, 0xf0, 0x01, 0x39


	//----- nvinfo : EIATTR_MAXREG_COUNT
	.align		4
.L_1671:
        /*004c*/ 	.byte	0x03, 0x1b
        /*004e*/ 	.short	0x0080


	//----- nvinfo : EIATTR_MERCURY_ISA_VERSION
	.align		4
        /*0050*/ 	.byte	0x03, 0x5f
        /*0052*/ 	.short	0x0000


	//----- nvinfo : EIATTR_EXIT_INSTR_OFFSETS
	.align		4
        /*0054*/ 	.byte	0x04, 0x1c
        /*0056*/ 	.short	(.L_1673 - .L_1672)


	//   ....[0]....
.L_1672:
        /*0058*/ 	.word	0x000001a0


	//   ....[1]....
        /*005c*/ 	.word	0x000005e0


	//   ....[2]....
        /*0060*/ 	.word	0x00000640


	//   ....[3]....
        /*0064*/ 	.word	0x000007d0


	//----- nvinfo : EIATTR_MAX_THREADS
	.align		4
.L_1673:
        /*0068*/ 	.byte	0x04, 0x05
        /*006a*/ 	.short	(.L_1675 - .L_1674)
.L_1674:
        /*006c*/ 	.word	0x00000200
        /*0070*/ 	.word	0x00000001
        /*0074*/ 	.word	0x00000001


	//----- nvinfo : EIATTR_CRS_STACK_SIZE
	.align		4
.L_1675:
        /*0078*/ 	.byte	0x04, 0x1e
        /*007a*/ 	.short	(.L_1677 - .L_1676)
.L_1676:
        /*007c*/ 	.word	0x00000000
.L_1677:


//--------------------- .nv.info._ZN2at6native61_GLOBAL__N__44eb8e94_28_ForeachBinaryOpScalarList_cu_dda10a6925multi_tensor_apply_kernelINS1_28TensorListScalarListMetadataIsLi2EEENS1_25BinaryOpScalarListFunctorIsLi2ELi1ELi1EEEJSt5minusIsEEEEvT_T0_DpT1_ --------------------------
	.section	.nv.info._ZN2at6native61_GLOBAL__N__44eb8e94_28_ForeachBinaryOpScalarList_cu_dda10a6925multi_tensor_apply_kernelINS1_28TensorListScalarListMetadataIsLi2EEENS1_25BinaryOpScalarListFunctorIsLi2ELi1ELi1EEEJSt5minusIsEEEEvT_T0_DpT1_,"",@"SHT_CUDA_INFO"
	.sectionflags	@""
	.align	4


	//----- nvinfo : EIATTR_CUDA_API_VERSION
	.align		4
        /*0000*/ 	.byte	0x04, 0x37
        /*0002*/ 	.short	(.L_1679 - .L_1678)
.L_1678:
        /*0004*/ 	.word	0x00000082


	//----- nvinfo : EIATTR_SW2861232_WAR
	.align		4
.L_1679:
        /*0008*/ 	.byte	0x01, 0x35
	.zero		2


	//----- nvinfo : EIATTR_PARAM_CBANK
	.align		4
        /*000c*/ 	.byte	0x04, 0x0a
        /*000e*/ 	.short	(.L_1681 - .L_1680)
	.align		4
.L_1680:
        /*0010*/ 	.word	index@(.nv.constant0._ZN2at6native61_GLOBAL__N__44eb8e94_28_ForeachBinaryOpScalarList_cu_dda10a6925multi_tensor_apply_kernelINS1_28TensorListScalarListMetadataIsLi2EEENS1_25BinaryOpScalarListFunctorIsLi2ELi1ELi1EEEJSt5minusIsEEEEvT_T0_DpT1_)
        /*0014*/ 	.short	0x0160
        /*0016*/ 	.short	0x0cc2


	//----- nvinfo : EIATTR_CBANK_PARAM_SIZE
	.align		4
.L_1681:
        /*0018*/ 	.byte	0x03, 0x19
        /*001a*/ 	.short	0x0cc2


	//----- nvinfo : EIATTR_KPARAM_INFO
	.align		4
        /*001c*/ 	.byte	0x04, 0x17
        /*001e*/ 	.short	(.L_1683 - .L_1682)
.L_1682:
        /*0020*/ 	.word	0x00000000
        /*0024*/ 	.short	0x0002
        /*0026*/ 	.short	0x0cc1
        /*0028*/ 	.byte	0x00, 0xf0, 0x05, 0x00


	//----- nvinfo : EIATTR_KPARAM_INFO
	.align		4
.L_1683:
        /*002c*/ 	.byte	0x04, 0x17
        /*002e*/ 	.short	(.L_1685 - .L_1684)
.L_1684:
        /*0030*/ 	.word	0x00000000
        /*0034*/ 	.short	0x0001
        /*0036*/ 	.short	0x0cc0
        /*0038*/ 	.byte	0x00, 0xf0, 0x05, 0x00


	//----- nvinfo : EIATTR_KPARAM_INFO
	.align		4
.L_1685:
        /*003c*/ 	.byte	0x04, 0x17
        /*003e*/ 	.short	(.L_1687 - .L_1686)
.L_1686:
        /*0040*/ 	.word	0x00000000
        /*0044*/ 	.short	0x0000
        /*0046*/ 	.short	0x0000
        /*0048*/ 	.byte	0x00, 0xf0, 0x01, 0x33


	//----- nvinfo : EIATTR_MAXREG_COUNT
	.align		4
.L_1687:
        /*004c*/ 	.byte	0x03, 0x1b
        /*004e*/ 	.short	0x0080


	//----- nvinfo : EIATTR_MERCURY_ISA_VERSION
	.align		4
        /*0050*/ 	.byte	0x03, 0x5f
        /*0052*/ 	.short	0x0000


	//----- nvinfo : EIATTR_EXIT_INSTR_OFFSETS
	.align		4
        /*0054*/ 	.byte	0x04, 0x1c
        /*0056*/ 	.short	(.L_1689 - .L_1688)


	//   ....[0]....
.L_1688:
        /*0058*/ 	.word	0x00000190


	//   ....[1]....
        /*005c*/ 	.word	0x000005f0


	//   ....[2]....
        /*0060*/ 	.word	0x00000650


	//   ....[3]....
        /*0064*/ 	.word	0x00000820


	//----- nvinfo : EIATTR_MAX_THREADS
	.align		4
.L_1689:
        /*0068*/ 	.byte	0x04, 0x05
        /*006a*/ 	.short	(.L_1691 - .L_1690)
.L_1690:
        /*006c*/ 	.word	0x00000200
        /*0070*/ 	.word	0x00000001
        /*0074*/ 	.word	0x00000001


	//----- nvinfo : EIATTR_CRS_STACK_SIZE
	.align		4
.L_1691:
        /*0078*/ 	.byte	0x04, 0x1e
        /*007a*/ 	.short	(.L_1693 - .L_1692)
.L_1692:
        /*007c*/ 	.word	0x00000000
.L_1693:


//--------------------- .nv.info._ZN2at6native61_GLOBAL__N__44eb8e94_28_ForeachBinaryOpScalarList_cu_dda10a6925multi_tensor_apply_kernelINS1_28TensorListScalarListMetadataIlLi2EEENS1_25BinaryOpScalarListFunctorIlLi2ELi1ELi1EEEJSt5minusIlEEEEvT_T0_DpT1_ --------------------------
	.section	.nv.info._ZN2at6native61_GLOBAL__N__44eb8e94_28_ForeachBinaryOpScalarList_cu_dda10a6925multi_tensor_apply_kernelINS1_28TensorListScalarListMetadataIlLi2EEENS1_25BinaryOpScalarListFunctorIlLi2ELi1ELi1EEEJSt5minusIlEEEEvT_T0_DpT1_,"",@"SHT_CUDA_INFO"
	.sectionflags	@""
	.align	4


	//----- nvinfo : EIATTR_CUDA_API_VERSION
	.align		4
        /*0000*/ 	.byte	0x04, 0x37
        /*0002*/ 	.short	(.L_1695 - .L_1694)
.L_1694:
        /*0004*/ 	.word	0x00000082


	//----- nvinfo : EIATTR_SW2861232_WAR
	.align		4
.L_1695:
        /*0008*/ 	.byte	0x01, 0x35
	.zero		2


	//----- nvinfo : EIATTR_PARAM_CBANK
	.align		4
        /*000c*/ 	.byte	0x04, 0x0a
        /*000e*/ 	.short	(.L_1697 - .L_1696)
	.align		4
.L_1696:
        /*0010*/ 	.word	index@(.nv.constant0._ZN2at6native61_GLOBAL__N__44eb8e94_28_ForeachBinaryOpScalarList_cu_dda10a6925multi_tensor_apply_kernelINS1_28TensorListScalarListMetadataIlLi2EEENS1_25BinaryOpScalarListFunctorIlLi2ELi1ELi1EEEJSt5minusIlEEEEvT_T0_DpT1_)
        /*0014*/ 	.short	0x0160
        /*0016*/ 	.short	0x0e42


	//----- nvinfo : EIATTR_CBANK_PARAM_SIZE
	.align		4
.L_1697:
        /*0018*/ 	.byte	0x03, 0x19
        /*001a*/ 	.short	0x0e42


	//----- nvinfo : EIATTR_KPARAM_INFO
	.align		4
        /*001c*/ 	.byte	0x04, 0x17
        /*001e*/ 	.short	(.L_1699 - .L_1698)
.L_1698:
        /*0020*/ 	.word	0x00000000
        /*0024*/ 	.short	0x0002
        /*0026*/ 	.short	0x0e41
        /*0028*/ 	.byte	0x00, 0xf0, 0x05, 0x00


	//----- nvinfo : EIATTR_KPARAM_INFO
	.align		4
.L_1699:
        /*002c*/ 	.byte	0x04, 0x17
        /*002e*/ 	.short	(.L_1701 - .L_1700)
.L_1700:
        /*0030*/ 	.word	0x00000000
        /*0034*/ 	.short	0x0001
        /*0036*/ 	.short	0x0e40
        /*0038*/ 	.byte	0x00, 0xf0, 0x05, 0x00


	//----- nvinfo : EIATTR_KPARAM_INFO
	.align		4
.L_1701:
        /*003c*/ 	.byte	0x04, 0x17
        /*003e*/ 	.short	(.L_1703 - .L_1702)
.L_1702:
        /*0040*/ 	.word	0x00000000
        /*0044*/ 	.short	0x0000
        /*0046*/ 	.short	0x0000
        /*0048*/ 	.byte	0x00, 0xf0, 0x01, 0x39


	//----- nvinfo : EIATTR_MAXREG_COUNT
	.align		4
.L_1703:
        /*004c*/ 	.byte	0x03, 0x1b
        /*004e*/ 	.short	0x0080


	//----- nvinfo : EIATTR_MERCURY_ISA_VERSION
	.align		4
        /*0050*/ 	.byte	0x03, 0x5f
        /*0052*/ 	.short	0x0000


	//----- nvinfo : EIATTR_EXIT_INSTR_OFFSETS
	.align		4
        /*0054*/ 	.byte	0x04, 0x1c
        /*0056*/ 	.short	(.L_1705 - .L_1704)


	//   ....[0]....
.L_1704:
        /*0058*/ 	.word	0x000001a0


	//   ....[1]....
        /*005c*/ 	.word	0x00000650


	//   ....[2]....
        /*0060*/ 	.word	0x000006b0


	//   ....[3]....
        /*0064*/ 	.word	0x000008c0


	//----- nvinfo : EIATTR_MAX_THREADS
	.align		4
.L_1705:
        /*0068*/ 	.byte	0x04, 0x05
        /*006a*/ 	.short	(.L_1707 - .L_1706)
.L_1706:
        /*006c*/ 	.word	0x00000200
        /*0070*/ 	.word	0x00000001
        /*0074*/ 	.word	0x00000001


	//----- nvinfo : EIATTR_CRS_STACK_SIZE
	.align		4
.L_1707:
        /*0078*/ 	.byte	0x04, 0x1e
        /*007a*/ 	.short	(.L_1709 - .L_1708)
.L_1708:
        /*007c*/ 	.word	0x00000000
.L_1709:


//--------------------- .nv.info._ZN2at6native61_GLOBAL__N__44eb8e94_28_ForeachBinaryOpScalarList_cu_dda10a6925multi_tensor_apply_kernelINS1_28TensorListScalarListMetadataIiLi2EEENS1_25BinaryOpScalarListFunctorIiLi2ELi1ELi1EEEJSt5minusIiEEEEvT_T0_DpT1_ --------------------------
	.section	.nv.info._ZN2at6native61_GLOBAL__N__44eb8e94_28_ForeachBinaryOpScalarList_cu_dda10a6925multi_tensor_apply_kernelINS1_28TensorListScalarListMetadataIiLi2EEENS1_25BinaryOpScalarListFunctorIiLi2ELi1ELi1EEEJSt5minusIiEEEEvT_T0_DpT1_,"",@"SHT_CUDA_INFO"
	.sectionflags	@""
	.align	4


	//----- nvinfo : EIATTR_CUDA_API_VERSION
	.align		4
        /*0000*/ 	.byte	0x04, 0x37
        /*0002*/ 	.short	(.L_1711 - .L_1710)
.L_1710:
        /*0004*/ 	.word	0x00000082


	//----- nvinfo : EIATTR_SW2861232_WAR
	.align		4
.L_1711:
        /*0008*/ 	.byte	0x01, 0x35
	.zero		2


	//----- nvinfo : EIATTR_PARAM_CBANK
	.align		4
        /*000c*/ 	.byte	0x04, 0x0a
        /*000e*/ 	.short	(.L_1713 - .L_1712)
	.align		4
.L_1712:
        /*0010*/ 	.word	index@(.nv.constant0._ZN2at6native61_GLOBAL__N__44eb8e94_28_ForeachBinaryOpScalarList_cu_dda10a6925multi_tensor_apply_kernelINS1_28TensorListScalarListMetadataIiLi2EEENS1_25BinaryOpScalarListFunctorIiLi2ELi1ELi1EEEJSt5minusIiEEEEvT_T0_DpT1_)
        /*0014*/ 	.short	0x0160
        /*0016*/ 	.short	0x0d42


	//----- nvinfo : EIATTR_CBANK_PARAM_SIZE
	.align		4
.L_1713:
        /*0018*/ 	.byte	0x03, 0x19
        /*001a*/ 	.short	0x0d42


	//----- nvinfo : EIATTR_KPARAM_INFO
	.align		4
        /*001c*/ 	.byte	0x04, 0x17
        /*001e*/ 	.short	(.L_1715 - .L_1714)
.L_1714:
        /*0020*/ 	.word	0x00000000
        /*0024*/ 	.short	0x0002
        /*0026*/ 	.short	0x0d41
        /*0028*/ 	.byte	0x00, 0xf0, 0x05, 0x00


	//----- nvinfo : EIATTR_KPARAM_INFO
	.align		4
.L_1715:
        /*002c*/ 	.byte	0x04, 0x17
        /*002e*/ 	.short	(.L_1717 - .L_1716)
.L_1716:
        /*0030*/ 	.word	0x00000000
        /*0034*/ 	.short	0x0001
        /*0036*/ 	.short	0x0d40
        /*0038*/ 	.byte	0x00, 0xf0, 0x05, 0x00


	//----- nvinfo : EIATTR_KPARAM_INFO
	.align		4
.L_1717:
        /*003c*/ 	.byte	0x04, 0x17
        /*003e*/ 	.short	(.L_1719 - .L_1718)
.L_1718:
        /*0040*/ 	.word	0x00000000
        /*0044*/ 	.short	0x0000
        /*0046*/ 	.short	0x0000
        /*0048*/ 	.byte	0x00, 0xf0, 0x01, 0x35


	//----- nvinfo : EIATTR_MAXREG_COUNT
	.align		4
.L_1719:
        /*004c*/ 	.byte	0x03, 0x1b
        /*004e*/ 	.short	0x0080


	//----- nvinfo : EIATTR_MERCURY_ISA_VERSION
	.align		4
        /*0050*/ 	.byte	0x03, 0x5f
        /*0052*/ 	.short	0x0000


	//----- nvinfo : EIATTR_EXIT_INSTR_OFFSETS
	.align		4
        /*0054*/ 	.byte	0x04, 0x1c
        /*0056*/ 	.short	(.L_1721 - .L_1720)


	//   ....[0]....
.L_1720:
        /*0058*/ 	.word	0x00000180


	//   ....[1]....
        /*005c*/ 	.word	0x000005b0


	//   ....[2]....
        /*0060*/ 	.word	0x00000610


	//   ....[3]....
        /*0064*/ 	.word	0x00000780


	//----- nvinfo : EIATTR_MAX_THREADS
	.align		4
.L_1721:
        /*0068*/ 	.byte	0x04, 0x05
        /*006a*/ 	.short	(.L_1723 - .L_1722)
.L_1722:
        /*006c*/ 	.word	0x00000200
        /*0070*/ 	.word	0x00000001
        /*0074*/ 	.word	0x00000001


	//----- nvinfo : EIATTR_CRS_STACK_SIZE
	.align		4
.L_1723:
        /*0078*/ 	.byte	0x04, 0x1e
        /*007a*/ 	.short	(.L_1725 - .L_1724)
.L_1724:
        /*007c*/ 	.word	0x00000000
.L_1725:


//--------------------- .nv.info._ZN2at6native61_GLOBAL__N__44eb8e94_28_ForeachBinaryOpScalarList_cu_dda10a6925multi_tensor_apply_kernelINS1_28TensorListScalarListMetadataIaLi2EEENS1_25BinaryOpScalarListFunctorIaLi2ELi1ELi1EEEJSt5minusIaEEEEvT_T0_DpT1_ --------------------------
	.section	.nv.info._ZN2at6native61_GLOBAL__N__44eb8e94_28_ForeachBinaryOpScalarList_cu_dda10a6925multi_tensor_apply_kernelINS1_28TensorListScalarListMetadataIaLi2EEENS1_25BinaryOpScalarListFunctorIaLi2ELi1ELi1EEEJSt5minusIaEEEEvT_T0_DpT1_,"",@"SHT_CUDA_INFO"
	.sectionflags	@""
	.align	4


	//----- nvinfo : EIATTR_CUDA_API_VERSION
	.align		4
        /*0000*/ 	.byte	0x04, 0x37
        /*0002*/ 	.short	(.L_1727 - .L_1726)
.L_1726:
        /*0004*/ 	.word	0x00000082


	//----- nvinfo : EIATTR_SW2861232_WAR
	.align		4
.L_1727:
        /*0008*/ 	.byte	0x01, 0x35
	.zero		2


	//----- nvinfo : EIATTR_PARAM_CBANK
	.align		4
        /*000c*/ 	.byte	0x04, 0x0a
        /*000e*/ 	.short	(.L_1729 - .L_1728)
	.align		4
.L_1728:
        /*0010*/ 	.word	index@(.nv.constant0._ZN2at6native61_GLOBAL__N__44eb8e94_28_ForeachBinaryOpScalarList_cu_dda10a6925multi_tensor_apply_kernelINS1_28TensorListScalarListMetadataIaLi2EEENS1_25BinaryOpScalarListFunctorIaLi2ELi1ELi1EEEJSt5minusIaEEEEvT_T0_DpT1_)
        /*0014*/ 	.short	0x0160
        /*0016*/ 	.short	0x0c82


	//----- nvinfo : EIATTR_CBANK_PARAM_SIZE
	.align		4
.L_1729:
        /*0018*/ 	.byte	0x03, 0x19
        /*001a*/ 	.short	0x0c82


	//----- nvinfo : EIATTR_KPARAM_INFO
	.align		4
        /*001c*/ 	.byte	0x04, 0x17
        /*001e*/ 	.short	(.L_1731 - .L_1730)
.L_1730:
        /*0020*/ 	.word	0x00000000
        /*0024*/ 	.short	0x0002
        /*0026*/ 	.short	0x0c81
        /*0028*/ 	.byte	0x00, 0xf0, 0x05, 0x00


	//----- nvinfo : EIATTR_KPARAM_INFO
	.align		4
.L_1731:
        /*002c*/ 	.byte	0x04, 0x17
        /*002e*/ 	.short	(.L_1733 - .L_1732)
.L_1732:
        /*0030*/ 	.word	0x00000000
        /*0034*/ 	.short	0x0001
        /*0036*/ 	.short	0x0c80
        /*0038*/ 	.byte	0x00, 0xf0, 0x05, 0x00


	//----- nvinfo : EIATTR_KPARAM_INFO
	.align		4
.L_1733:
        /*003c*/ 	.byte	0x04, 0x17
        /*003e*/ 	.short	(.L_1735 - .L_1734)
.L_1734:
        /*0040*/ 	.word	0x00000000
        /*0044*/ 	.short	0x0000
        /*0046*/ 	.short	0x0000
        /*0048*/ 	.byte	0x00, 0xf0, 0x01, 0x32


	//----- nvinfo : EIATTR_MAXREG_COUNT
	.align		4
.L_1735:
        /*004c*/ 	.byte	0x03, 0x1b
        /*004e*/ 	.short	0x0080


	//----- nvinfo : EIATTR_MERCURY_ISA_VERSION
	.align		4
        /*0050*/ 	.byte	0x03, 0x5f
        /*0052*/ 	.short	0x0000


	//----- nvinfo : EIATTR_EXIT_INSTR_OFFSETS
	.align		4
        /*0054*/ 	.byte	0x04, 0x1c
        /*0056*/ 	.short	(.L_1737 - .L_1736)


	//   ....[0]....
.L_1736:
        /*0058*/ 	.word	0x00000190


	//   ....[1]....
        /*005c*/ 	.word	0x000005f0


	//   ....[2]....
        /*0060*/ 	.word	0x00000650


	//   ....[3]....
        /*0064*/ 	.word	0x00000850


	//----- nvinfo : EIATTR_MAX_THREADS
	.align		4
.L_1737:
        /*0068*/ 	.byte	0x04, 0x05
        /*006a*/ 	.short	(.L_1739 - .L_1738)
.L_1738:
        /*006c*/ 	.word	0x00000200
        /*0070*/ 	.word	0x00000001
        /*0074*/ 	.word	0x00000001


	//----- nvinfo : EIATTR_CRS_STACK_SIZE
	.align		4
.L_1739:
        /*0078*/ 	.byte	0x04, 0x1e
        /*007a*/ 	.short	(.L_1741 - .L_1740)
.L_1740:
        /*007c*/ 	.word	0x00000000
.L_1741:


//--------------------- .nv.info._ZN2at6native61_GLOBAL__N__44eb8e94_28_ForeachBinaryOpScalarList_cu_dda10a6925multi_tensor_apply_kernelINS1_28TensorListScalarListMetadataIhLi2EEENS1_25BinaryOpScalarListFunctorIhLi2ELi1ELi1EEEJSt5minusIhEEEEvT_T0_DpT1_ --------------------------
	.section	.nv.info._ZN2at6native61_GLOBAL__N__44eb8e94_28_ForeachBinaryOpScalarList_cu_dda10a6925multi_tensor_apply_kernelINS1_28TensorListScalarListMetadataIhLi2EEENS1_25BinaryOpScalarListFunctorIhLi2ELi1ELi1EEEJSt5minusIhEEEEvT_T0_DpT1_,"",@"SHT_CUDA_INFO"
	.sectionflags	@""
	.align	4


	//----- nvinfo : EIATTR_CUDA_API_VERSION
	.align		4
        /*0000*/ 	.byte	0x04, 0x37
        /*0002*/ 	.short	(.L_1743 - .L_1742)
.L_1742:
        /*0004*/ 	.word	0x00000082


	//----- nvinfo : EIATTR_SW2861232_WAR
	.align		4
.L_1743:
        /*0008*/ 	.byte	0x01, 0x35
	.zero		2


	//----- nvinfo : EIATTR_PARAM_CBANK
	.align		4
        /*000c*/ 	.byte	0x04, 0x0a
        /*000e*/ 	.short	(.L_1745 - .L_1744)
	.align		4
.L_1744:
        /*0010*/ 	.word	index@(.nv.constant0._ZN2at6native61_GLOBAL__N__44eb8e94_28_ForeachBinaryOpScalarList_cu_dda10a6925multi_tensor_apply_kernelINS1_28TensorListScalarListMetadataIhLi2EEENS1_25BinaryOpScalarListFunctorIhLi2ELi1ELi1EEEJSt5minusIhEEEEvT_T0_DpT1_)
        /*0014*/ 	.short	0x0160
        /*0016*/ 	.short	0x0c82


	//----- nvinfo : EIATTR_CBANK_PARAM_SIZE
	.align		4
.L_1745:
        /*0018*/ 	.byte	0x03, 0x19
        /*001a*/ 	.short	0x0c82


	//----- nvinfo : EIATTR_KPARAM_INFO
	.align		4
        /*001c*/ 	.byte	0x04, 0x17
        /*001e*/ 	.short	(.L_1747 - .L_1746)
.L_1746:
        /*0020*/ 	.word	0x00000000
        /*0024*/ 	.short	0x0002
        /*0026*/ 	.short	0x0c81
        /*0028*/ 	.byte	0x00, 0xf0, 0x05, 0x00


	//----- nvinfo : EIATTR_KPARAM_INFO
	.align		4
.L_1747:
        /*002c*/ 	.byte	0x04, 0x17
        /*002e*/ 	.short	(.L_1749 - .L_1748)
.L_1748:
        /*0030*/ 	.word	0x00000000
        /*0034*/ 	.short	0x0001
        /*0036*/ 	.short	0x0c80
        /*0038*/ 	.byte	0x00, 0xf0, 0x05, 0x00


	//----- nvinfo : EIATTR_KPARAM_INFO
	.align		4
.L_1749:
        /*003c*/ 	.byte	0x04, 0x17
        /*003e*/ 	.short	(.L_1751 - .L_1750)
.L_1750:
        /*0040*/ 	.word	0x00000000
        /*0044*/ 	.short	0x0000
        /*0046*/ 	.short	0x0000
        /*0048*/ 	.byte	0x00, 0xf0, 0x01, 0x32


	//----- nvinfo : EIATTR_MAXREG_COUNT
	.align		4
.L_1751:
        /*004c*/ 	.byte	0x03, 0x1b
        /*004e*/ 	.short	0x0080


	//----- nvinfo : EIATTR_MERCURY_ISA_VERSION
	.align		4
        /*0050*/ 	.byte	0x03, 0x5f
        /*0052*/ 	.short	0x0000


	//----- nvinfo : EIATTR_EXIT_INSTR_OFFSETS
	.align		4
        /*0054*/ 	.byte	0x04, 0x1c
        /*0056*/ 	.short	(.L_1753 - .L_1752)


	//   ....[0]....
.L_1752:
        /*0058*/ 	.word	0x00000190


	//   ....[1]....
        /*005c*/ 	.word	0x000005f0


	//   ....[2]....
        /*0060*/ 	.word	0x00000650


	//   ....[3]....
        /*0064*/ 	.word	0x00000850


	//----- nvinfo : EIATTR_MAX_THREADS
	.align		4
.L_1753:
        /*0068*/ 	.byte	0x04, 0x05
        /*006a*/ 	.short	(.L_1755 - .L_1754)
.L_1754:
        /*006c*/ 	.word	0x00000200
        /*0070*/ 	.word	0x00000001
        /*0074*/ 	.word	0x00000001


	//----- nvinfo : EIATTR_CRS_STACK_SIZE
	.align		4
.L_1755:
        /*0078*/ 	.byte	0x04, 0x1e
        /*007a*/ 	.short	(.L_1757 - .L_1756)
.L_1756:
        /*007c*/ 	.word	0x00000000
.L_1757:


//--------------------- .nv.info._ZN2at6native61_GLOBAL__N__44eb8e94_28_ForeachBinaryOpScalarList_cu_dda10a6925multi_tensor_apply_kernelINS1_28TensorListScalarListMetadataIfLi1EEENS1_25BinaryOpScalarListFunctorIN3c108BFloat16ELi1ELi1ELi0EEEJSt5minusIfEEEEvT_T0_DpT1_ --------------------------
	.section	.nv.info._ZN2at6native61_GLOBAL__N__44eb8e94_28_ForeachBinaryOpScalarList_cu_dda10a6925multi_tensor_apply_kernelINS1_28TensorListScalarListMetadataIfLi1EEENS1_25BinaryOpScalarListFunctorIN3c108BFloat16ELi1ELi1ELi0EEEJSt5minusIfEEEEvT_T0_DpT1_,"",@"SHT_CUDA_INFO"
	.sectionflags	@""
	.align	4


	//----- nvinfo : EIATTR_CUDA_API_VERSION
	.align		4
        /*0000*/ 	.byte	0x04, 0x37
        /*0002*/ 	.short	(.L_1759 - .L_1758)
.L_1758:
        /*0004*/ 	.word	0x00000082


	//----- nvinfo : EIATTR_SW2861232_WAR
	.align		4
.L_1759:
        /*0008*/ 	.byte	0x01, 0x35
	.zero		2


	//----- nvinfo : EIATTR_PARAM_CBANK
	.align		4
        /*000c*/ 	.byte	0x04, 0x0a
        /*000e*/ 	.short	(.L_1761 - .L_1760)
	.align		4
.L_1760:
        /*0010*/ 	.word	index@(.nv.constant0._ZN2at6native61_GLOBAL__N__44eb8e94_28_ForeachBinaryOpScalarList_cu_dda10a6925multi_tensor_apply_kernelINS1_28TensorListScalarListMetadataIfLi1EEENS1_25BinaryOpScalarListFunctorIN3c108BFloat16ELi1ELi1ELi0EEEJSt5minusIfEEEEvT_T0_DpT1_)
        /*0014*/ 	.short	0x0160
        /*0016*/ 	.short	0x0dc2


	//----- nvinfo : EIATTR_CBANK_PARAM_SIZE
	.align		4
.L_1761:
        /*0018*/ 	.byte	0x03, 0x19
        /*001a*/ 	.short	0x0dc2


	//----- nvinfo : EIATTR_KPARAM_INFO
	.align		4
        /*001c*/ 	.byte	0x04, 0x17
        /*001e*/ 	.short	(.L_1763 - .L_1762)
.L_1762:
        /*0020*/ 	.word	0x00000000
        /*0024*/ 	.short	0x0002
        /*0026*/ 	.short	0x0dc1
        /*0028*/ 	.byte	0x00, 0xf0, 0x05, 0x00


	//----- nvinfo : EIATTR_KPARAM_INFO
	.align		4
.L_1763:
        /*002c*/ 	.byte	0x04, 0x17
        /*002e*/ 	.short	(.L_1765 - .L_1764)
.L_1764:
        /*0030*/ 	.word	0x00000000
        /*0034*/ 	.short	0x0001
        /*0036*/ 	.short	0x0dc0
        /*0038*/ 	.byte	0x00, 0xf0, 0x05, 0x00


	//----- nvinfo : EIATTR_KPARAM_INFO
	.align		4
.L_1765:
        /*003c*/ 	.byte	0x04, 0x17
        /*003e*/ 	.short	(.L_1767 - .L_1766)
.L_1766:
        /*0040*/ 	.word	0x00000000
        /*0044*/ 	.short	0x0000
        /*0046*/ 	.short	0x0000
        /*0048*/ 	.byte	0x00, 0xf0, 0x01, 0x37


	//----- nvinfo : EIATTR_MAXREG_COUNT
	.align		4
.L_1767:
        /*004c*/ 	.byte	0x03, 0x1b
        /*004e*/ 	.short	0x0080


	//----- nvinfo : EIATTR_MERCURY_ISA_VERSION
	.align		4
        /*0050*/ 	.byte	0x03, 0x5f
        /*0052*/ 	.short	0x0000


	//----- nvinfo : EIATTR_EXIT_INSTR_OFFSETS
	.align		4
        /*0054*/ 	.byte	0x04, 0x1c
        /*0056*/ 	.short	(.L_1769 - .L_1768)


	//   ....[0]....
.L_1768:
        /*0058*/ 	.word	0x00000160


	//   ....[1]....
        /*005c*/ 	.word	0x000005b0


	//   ....[2]....
        /*0060*/ 	.word	0x00000610


	//   ....[3]....
        /*0064*/ 	.word	0x000007a0


	//----- nvinfo : EIATTR_MAX_THREADS
	.align		4
.L_1769:
        /*0068*/ 	.byte	0x04, 0x05
        /*006a*/ 	.short	(.L_1771 - .L_1770)
.L_1770:
        /*006c*/ 	.word	0x00000200
        /*0070*/ 	.word	0x00000001
        /*0074*/ 	.word	0x00000001


	//----- nvinfo : EIATTR_CRS_STACK_SIZE
	.align		4
.L_1771:
        /*0078*/ 	.byte	0x04, 0x1e
        /*007a*/ 	.short	(.L_1773 - .L_1772)
.L_1772:
        /*007c*/ 	.word	0x00000000
.L_1773:


//--------------------- .nv.info._ZN2at6native61_GLOBAL__N__44eb8e94_28_ForeachBinaryOpScalarList_cu_dda10a6925multi_tensor_apply_kernelINS1_28TensorListScalarListMetadataIfLi1EEENS1_25BinaryOpScalarListFunctorIN3c104HalfELi1ELi1ELi0EEEJSt5minusIfEEEEvT_T0_DpT1_ --------------------------
	.section	.nv.info._ZN2at6native61_GLOBAL__N__44eb8e94_28_ForeachBinaryOpScalarList_cu_dda10a6925multi_tensor_apply_kernelINS1_28TensorListScalarListMetadataIfLi1EEENS1_25BinaryOpScalarListFunctorIN3c104HalfELi1ELi1ELi0EEEJSt5minusIfEEEEvT_T0_DpT1_,"",@"SHT_CUDA_INFO"
	.sectionflags	@""
	.align	4


	//----- nvinfo : EIATTR_CUDA_API_VERSION
	.align		4
        /*0000*/ 	.byte	0x04, 0x37
        /*0002*/ 	.short	(.L_1775 - .L_1774)
.L_1774:
        /*0004*/ 	.word	0x00000082


	//----- nvinfo : EIATTR_SW2861232_WAR
	.align		4
.L_1775:
        /*0008*/ 	.byte	0x01, 0x35
	.zero		2


	//----- nvinfo : EIATTR_PARAM_CBANK
	.align		4
        /*000c*/ 	.byte	0x04, 0x0a
        /*000e*/ 	.short	(.L_1777 - .L_1776)
	.align		4
.L_1776:
        /*0010*/ 	.word	index@(.nv.constant0._ZN2at6native61_GLOBAL__N__44eb8e94_28_ForeachBinaryOpScalarList_cu_dda10a6925multi_tensor_apply_kernelINS1_28TensorListScalarListMetadataIfLi1EEENS1_25BinaryOpScalarListFunctorIN3c104HalfELi1ELi1ELi0EEEJSt5minusIfEEEEvT_T0_DpT1_)
        /*0014*/ 	.short	0x0160
        /*0016*/ 	.short	0x0dc2


	//----- nvinfo : EIATTR_CBANK_PARAM_SIZE
	.align		4
.L_1777:
        /*0018*/ 	.byte	0x03, 0x19
        /*001a*/ 	.short	0x0dc2


	//----- nvinfo : EIATTR_KPARAM_INFO
	.align		4
        /*001c*/ 	.byte	0x04, 0x17
        /*001e*/ 	.short	(.L_1779 - .L_1778)
.L_1778:
        /*0020*/ 	.word	0x00000000
        /*0024*/ 	.short	0x0002
        /*0026*/ 	.short	0x0dc1
        /*0028*/ 	.byte	0x00, 0xf0, 0x05, 0x00


	//----- nvinfo : EIATTR_KPARAM_INFO
	.align		4
.L_1779:
        /*002c*/ 	.byte	0x04, 0x17
        /*002e*/ 	.short	(.L_1781 - .L_1780)
.L_1780:
        /*0030*/ 	.word	0x00000000
        /*0034*/ 	.short	0x0001
        /*0036*/ 	.short	0x0dc0
        /*0038*/ 	.byte	0x00, 0xf0, 0x05, 0x00


	//----- nvinfo : EIATTR_KPARAM_INFO
	.align		4
.L_1781:
        /*003c*/ 	.byte	0x04, 0x17
        /*003e*/ 	.short	(.L_1783 - .L_1782)
.L_1782:
        /*0040*/ 	.word	0x00000000
        /*0044*/ 	.short	0x0000
        /*0046*/ 	.short	0x0000
        /*0048*/ 	.byte	0x00, 0xf0, 0x01, 0x37


	//----- nvinfo : EIATTR_MAXREG_COUNT
	.align		4
.L_1783:
        /*004c*/ 	.byte	0x03, 0x1b
        /*004e*/ 	.short	0x0080


	//----- nvinfo : EIATTR_MERCURY_ISA_VERSION
	.align		4
        /*0050*/ 	.byte	0x03, 0x5f
        /*0052*/ 	.short	0x0000


	//----- nvinfo : EIATTR_EXIT_INSTR_OFFSETS
	.align		4
        /*0054*/ 	.byte	0x04, 0x1c
        /*0056*/ 	.short	(.L_1785 - .L_1784)


	//   ....[0]....
.L_1784:
        /*0058*/ 	.word	0x00000160


	//   ....[1]....
        /*005c*/ 	.word	0x000005b0


	//   ....[2]....
        /*0060*/ 	.word	0x00000610


	//   ....[3]....
        /*0064*/ 	.word	0x000007a0


	//----- nvinfo : EIATTR_MAX_THREADS
	.align		4
.L_1785:
        /*0068*/ 	.byte	0x04, 0x05
        /*006a*/ 	.short	(.L_1787 - .L_1786)
.L_1786:
        /*006c*/ 	.word	0x00000200
        /*0070*/ 	.word	0x00000001
        /*0074*/ 	.word	0x00000001


	//----- nvinfo : EIATTR_CRS_STACK_SIZE
	.align		4
.L_1787:
        /*0078*/ 	.byte	0x04, 0x1e
        /*007a*/ 	.short	(.L_1789 - .L_1788)
.L_1788:
        /*007c*/ 	.word	0x00000000
.L_1789:


//--------------------- .nv.info._ZN2at6native61_GLOBAL__N__44eb8e94_28_ForeachBinaryOpScalarList_cu_dda10a6925multi_tensor_apply_kernelINS1_28TensorListScalarListMetadataIbLi1EEENS1_25BinaryOpScalarListFunctorIbLi1ELi1ELi0EEEJSt5minusIbEEEEvT_T0_DpT1_ --------------------------
	.section	.nv.info._ZN2at6native61_GLOBAL__N__44eb8e94_28_ForeachBinaryOpScalarList_cu_dda10a6925multi_tensor_apply_kernelINS1_28TensorListScalarListMetadataIbLi1EEENS1_25BinaryOpScalarListFunctorIbLi1ELi1ELi0EEEJSt5minusIbEEEEvT_T0_DpT1_,"",@"SHT_CUDA_INFO"
	.sectionflags	@""
	.align	4


	//----- nvinfo : EIATTR_CUDA_API_VERSION
	.align		4
        /*0000*/ 	.byte	0x04, 0x37
        /*0002*/ 	.short	(.L_1791 - .L_1790)
.L_1790:
        /*0004*/ 	.word	0x00000082


	//----- nvinfo : EIATTR_SW2861232_WAR
	.align		4
.L_1791:
        /*0008*/ 	.byte	0x01, 0x35
	.zero		2


	//----- nvinfo : EIATTR_PARAM_CBANK
	.align		4
        /*000c*/ 	.byte	0x04, 0x0a
        /*000e*/ 	.short	(.L_1793 - .L_1792)
	.align		4
.L_1792:
        /*0010*/ 	.word	index@(.nv.constant0._ZN2at6native61_GLOBAL__N__44eb8e94_28_ForeachBinaryOpScalarList_cu_dda10a6925multi_tensor_apply_kernelINS1_28TensorListScalarListMetadataIbLi1EEENS1_25BinaryOpScalarListFunctorIbLi1ELi1ELi0EEEJSt5minusIbEEEEvT_T0_DpT1_)
        /*0014*/ 	.short	0x0160
        /*0016*/ 	.short	0x0ca2


	//----- nvinfo : EIATTR_CBANK_PARAM_SIZE
	.align		4
.L_1793:
        /*0018*/ 	.byte	0x03, 0x19
        /*001a*/ 	.short	0x0ca2


	//----- nvinfo : EIATTR_KPARAM_INFO
	.align		4
        /*001c*/ 	.byte	0x04, 0x17
        /*001e*/ 	.short	(.L_1795 - .L_1794)
.L_1794:
        /*0020*/ 	.word	0x00000000
        /*0024*/ 	.short	0x0002
        /*0026*/ 	.short	0x0ca1
        /*0028*/ 	.byte	0x00, 0xf0, 0x05, 0x00


	//----- nvinfo : EIATTR_KPARAM_INFO
	.align		4
.L_1795:
        /*002c*/ 	.byte	0x04, 0x17
        /*002e*/ 	.short	(.L_1797 - .L_1796)
.L_1796:
        /*0030*/ 	.word	0x00000000
        /*0034*/ 	.short	0x0001
        /*0036*/ 	.short	0x0ca0
        /*0038*/ 	.byte	0x00, 0xf0, 0x05, 0x00


	//----- nvinfo : EIATTR_KPARAM_INFO
	.align		4
.L_1797:
        /*003c*/ 	.byte	0x04, 0x17
        /*003e*/ 	.short	(.L_1799 - .L_1798)
.L_1798:
        /*0040*/ 	.word	0x00000000
        /*0044*/ 	.short	0x0000
        /*0046*/ 	.short	0x0000
        /*0048*/ 	.byte	0x00, 0xf0, 0x81, 0x32


	//----- nvinfo : EIATTR_MAXREG_COUNT
	.align		4
.L_1799:
        /*004c*/ 	.byte	0x03, 0x1b
        /*004e*/ 	.short	0x0080


	//----- nvinfo : EIATTR_MERCURY_ISA_VERSION
	.align		4
        /*0050*/ 	.byte	0x03, 0x5f
        /*0052*/ 	.short	0x0000


	//----- nvinfo : EIATTR_EXIT_INSTR_OFFSETS
	.align		4
        /*0054*/ 	.byte	0x04, 0x1c
        /*0056*/ 	.short	(.L_1801 - .L_1800)


	//   ....[0]....
.L_1800:
        /*0058*/ 	.word	0x00000150


	//   ....[1]....
        /*005c*/ 	.word	0x00000590


	//   ....[2]....
        /*0060*/ 	.word	0x000005f0


	//   ....[3]....
        /*0064*/ 	.word	0x000007e0


	//----- nvinfo : EIATTR_MAX_THREADS
	.align		4
.L_1801:
        /*0068*/ 	.byte	0x04, 0x05
        /*006a*/ 	.short	(.L_1803 - .L_1802)
.L_1802:
        /*006c*/ 	.word	0x00000200
        /*0070*/ 	.word	0x00000001
        /*0074*/ 	.word	0x00000001


	//----- nvinfo : EIATTR_CRS_STACK_SIZE
	.align		4
.L_1803:
        /*0078*/ 	.byte	0x04, 0x1e
        /*007a*/ 	.short	(.L_1805 - .L_1804)
.L_1804:
        /*007c*/ 	.word	0x00000000
.L_1805:


//--------------------- .nv.info._ZN2at6native61_GLOBAL__N__44eb8e94_28_ForeachBinaryOpScalarList_cu_dda10a6925multi_tensor_apply_kernelINS1_28TensorListScalarListMetadataIN3c107complexIfEELi1EEENS1_25BinaryOpScalarListFunctorIS6_Li1ELi1ELi0EEEJSt5minusIS6_EEEEvT_T0_DpT1_ --------------------------
	.section	.nv.info._ZN2at6native61_GLOBAL__N__44eb8e94_28_ForeachBinaryOpScalarList_cu_dda10a6925multi_tensor_apply_kernelINS1_28TensorListScalarListMetadataIN3c107complexIfEELi1EEENS1_25BinaryOpScalarListFunctorIS6_Li1ELi1ELi0EEEJSt5minusIS6_EEEEvT_T0_DpT1_,"",@"SHT_CUDA_INFO"
	.sectionflags	@""
	.align	4


	//----- nvinfo : EIATTR_CUDA_API_VERSION
	.align		4
        /*0000*/ 	.byte	0x04, 0x37
        /*0002*/ 	.short	(.L_1807 - .L_1806)
.L_1806:
        /*0004*/ 	.word	0x00000082


	//----- nvinfo : EIATTR_SW2861232_WAR
	.align		4
.L_1807:
        /*0008*/ 	.byte	0x01, 0x35
	.zero		2


	//----- nvinfo : EIATTR_PARAM_CBANK
	.align		4
        /*000c*/ 	.byte	0x04, 0x0a
        /*000e*/ 	.short	(.L_1809 - .L_1808)
	.align		4
.L_1808:
        /*0010*/ 	.word	index@(.nv.constant0._ZN2at6native61_GLOBAL__N__44eb8e94_28_ForeachBinaryOpScalarList_cu_dda10a6925multi_tensor_apply_kernelINS1_28TensorListScalarListMetadataIN3c107complexIfEELi1EEENS1_25BinaryOpScalarListFunctorIS6_Li1ELi1ELi0EEEJSt5minusIS6_EEEEvT_T0_DpT1_)
        /*0014*/ 	.short	0x0160
        /*0016*/ 	.short	0x0f42


	//----- nvinfo : EIATTR_CBANK_PARAM_SIZE
	.align		4
.L_1809:
        /*0018*/ 	.byte	0x03, 0x19
        /*001a*/ 	.short	0x0f42


	//----- nvinfo : EIATTR_KPARAM_INFO
	.align		4
        /*001c*/ 	.byte	0x04, 0x17
        /*001e*/ 	.short	(.L_1811 - .L_1810)
.L_1810:
        /*0020*/ 	.word	0x00000000
        /*0024*/ 	.short	0x0002
        /*0026*/ 	.short	0x0f41
        /*0028*/ 	.byte	0x00, 0xf0, 0x05, 0x00


	//----- nvinfo : EIATTR_KPARAM_INFO
	.align		4
.L_1811:
        /*002c*/ 	.byte	0x04, 0x17
        /*002e*/ 	.short	(.L_1813 - .L_1812)
.L_1812:
        /*0030*/ 	.word	0x00000000
        /*0034*/ 	.short	0x0001
        /*0036*/ 	.short	0x0f40
        /*0038*/ 	.byte	0x00, 0xf0, 0x05, 0x00


	//----- nvinfo : EIATTR_KPARAM_INFO
	.align		4
.L_1813:
        /*003c*/ 	.byte	0x04, 0x17
        /*003e*/ 	.short	(.L_1815 - .L_1814)
.L_1814:
        /*0040*/ 	.word	0x00000000
        /*0044*/ 	.short	0x0000
        /*0046*/ 	.short	0x0000
        /*0048*/ 	.byte	0x00, 0xf0, 0x01, 0x3d


	//----- nvinfo : EIATTR_MAXREG_COUNT
	.align		4
.L_1815:
        /*004c*/ 	.byte	0x03, 0x1b
        /*004e*/ 	.short	0x0080


	//----- nvinfo : EIATTR_MERCURY_ISA_VERSION
	.align		4
        /*0050*/ 	.byte	0x03, 0x5f
        /*0052*/ 	.short	0x0000


	//----- nvinfo : EIATTR_EXIT_INSTR_OFFSETS
	.align		4
        /*0054*/ 	.byte	0x04, 0x1c
        /*0056*/ 	.short	(.L_1817 - .L_1816)


	//   ....[0]....
.L_1816:
        /*0058*/ 	.word	0x00000180


	//   ....[1]....
        /*005c*/ 	.word	0x000005e0


	//   ....[2]....
        /*0060*/ 	.word	0x00000640


	//   ....[3]....
        /*0064*/ 	.word	0x000007d0


	//----- nvinfo : EIATTR_MAX_THREADS
	.align		4
.L_1817:
        /*0068*/ 	.byte	0x04, 0x05
        /*006a*/ 	.short	(.L_1819 - .L_1818)
.L_1818:
        /*006c*/ 	.word	0x00000200
        /*0070*/ 	.word	0x00000001
        /*0074*/ 	.word	0x00000001


	//----- nvinfo : EIATTR_CRS_STACK_SIZE
	.align		4
.L_1819:
        /*0078*/ 	.byte	0x04, 0x1e
        /*007a*/ 	.short	(.L_1821 - .L_1820)
.L_1820:
        /*007c*/ 	.word	0x00000000
.L_1821:


//--------------------- .nv.info._ZN2at6native61_GLOBAL__N__44eb8e94_28_ForeachBinaryOpScalarList_cu_dda10a6925multi_tensor_apply_kernelINS1_28TensorListScalarListMetadataIN3c107complexIdEELi1EEENS1_25BinaryOpScalarListFunctorIS6_Li1ELi1ELi0EEEJSt5minusIS6_EEEEvT_T0_DpT1_ --------------------------
	.section	.nv.info._ZN2at6native61_GLOBAL__N__44eb8e94_28_ForeachBinaryOpScalarList_cu_dda10a6925multi_tensor_apply_kernelINS1_28TensorListScalarListMetadataIN3c107complexIdEELi1EEENS1_25BinaryOpScalarListFunctorIS6_Li1ELi1ELi0EEEJSt5minusIS6_EEEEvT_T0_DpT1_,"",@"SHT_CUDA_INFO"
	.sectionflags	@""
	.align	4


	//----- nvinfo : EIATTR_CUDA_API_VERSION
	.align		4
        /*0000*/ 	.byte	0x04, 0x37
        /*0002*/ 	.short	(.L_1823 - .L_1822)
.L_1822:
        /*0004*/ 	.word	0x00000082


	//----- nvinfo : EIATTR_SW2861232_WAR
	.align		4
.L_1823:
        /*0008*/ 	.byte	0x01, 0x35
	.zero		2


	//----- nvinfo : EIATTR_PARAM_CBANK
	.align		4
        /*000c*/ 	.byte	0x04, 0x0a
        /*000e*/ 	.short	(.L_1825 - .L_1824)
	.align		4
.L_1824:
        /*0010*/ 	.word	index@(.nv.constant0._ZN2at6native61_GLOBAL__N__44eb8e94_28_ForeachBinaryOpScalarList_cu_dda10a6925multi_tensor_apply_kernelINS1_28TensorListScalarListMetadataIN3c107complexIdEELi1EEENS1_25BinaryOpScalarListFunctorIS6_Li1ELi1ELi0EEEJSt5minusIS6_EEEEvT_T0_DpT1_)
        /*0014*/ 	.short	0x0160
        /*0016*/ 	.short	0x0f42


	//----- nvinfo : EIATTR_CBANK_PARAM_SIZE
	.align		4
.L_1825:
        /*0018*/ 	.byte	0x03, 0x19
        /*001a*/ 	.short	0x0f42


	//----- nvinfo : EIATTR_KPARAM_INFO
	.align		4
        /*001c*/ 	.byte	0x04, 0x17
        /*001e*/ 	.short	(.L_1827 - .L_1826)
.L_1826:
        /*0020*/ 	.word	0x00000000
        /*0024*/ 	.short	0x0002
        /*0026*/ 	.short	0x0f41
        /*0028*/ 	.byte	0x00, 0xf0, 0x05, 0x00


	//----- nvinfo : EIATTR_KPARAM_INFO
	.align		4
.L_1827:
        /*002c*/ 	.byte	0x04, 0x17
        /*002e*/ 	.short	(.L_1829 - .L_1828)
.L_1828:
        /*0030*/ 	.word	0x00000000
        /*0034*/ 	.short	0x0001
        /*0036*/ 	.short	0x0f40
        /*0038*/ 	.byte	0x00, 0xf0, 0x05, 0x00


	//----- nvinfo : EIATTR_KPARAM_INFO
	.align		4
.L_1829:
        /*003c*/ 	.byte	0x04, 0x17
        /*003e*/ 	.short	(.L_1831 - .L_1830)
.L_1830:
        /*0040*/ 	.word	0x00000000
        /*0044*/ 	.short	0x0000
        /*0046*/ 	.short	0x0000
        /*0048*/ 	.byte	0x00, 0xf0, 0x01, 0x3d


	//----- nvinfo : EIATTR_MAXREG_COUNT
	.align		4
.L_1831:
        /*004c*/ 	.byte	0x03, 0x1b
        /*004e*/ 	.short	0x0080


	//----- nvinfo : EIATTR_MERCURY_ISA_VERSION
	.align		4
        /*0050*/ 	.byte	0x03, 0x5f
        /*0052*/ 	.short	0x0000


	//----- nvinfo : EIATTR_EXIT_INSTR_OFFSETS
	.align		4
        /*0054*/ 	.byte	0x04, 0x1c
        /*0056*/ 	.short	(.L_1833 - .L_1832)


	//   ....[0]....
.L_1832:
        /*0058*/ 	.word	0x000001c0


	//   ....[1]....
        /*005c*/ 	.word	0x000006b0


	//   ....[2]....
        /*0060*/ 	.word	0x00000710


	//   ....[3]....
        /*0064*/ 	.word	0x000008e0


	//----- nvinfo : EIATTR_MAX_THREADS
	.align		4
.L_1833:
        /*0068*/ 	.byte	0x04, 0x05
        /*006a*/ 	.short	(.L_1835 - .L_1834)
.L_1834:
        /*006c*/ 	.word	0x00000200
        /*0070*/ 	.word	0x00000001
        /*0074*/ 	.word	0x00000001


	//----- nvinfo : EIATTR_CRS_STACK_SIZE
	.align		4
.L_1835:
        /*0078*/ 	.byte	0x04, 0x1e
        /*007a*/ 	.short	(.L_1837 - .L_1836)
.L_1836:
        /*007c*/ 	.word	0x00000000
.L_1837:


//--------------------- .nv.info._ZN2at6native61_GLOBAL__N__44eb8e94_28_ForeachBinaryOpScalarList_cu_dda10a6925multi_tensor_apply_kernelINS1_28TensorListScalarListMetadataIfLi1EEENS1_25BinaryOpScalarListFunctorIfLi1ELi1ELi0EEEJSt5minusIfEEEEvT_T0_DpT1_ --------------------------
	.section	.nv.info._ZN2at6native61_GLOBAL__N__44eb8e94_28_ForeachBinaryOpScalarList_cu_dda10a6925multi_tensor_apply_kernelINS1_28TensorListScalarListMetadataIfLi1EEENS1_25BinaryOpScalarListFunctorIfLi1ELi1ELi0EEEJSt5minusIfEEEEvT_T0_DpT1_,"",@"SHT_CUDA_INFO"
	.sectionflags	@""
	.align	4


	//----- nvinfo : EIATTR_CUDA_API_VERSION
	.align		4
        /*0000*/ 	.byte	0x04, 0x37
        /*0002*/ 	.short	(.L_1839 - .L_1838)
.L_1838:
        /*0004*/ 	.word	0x00000082


	//----- nvinfo : EIATTR_SW2861232_WAR
	.align		4
.L_1839:
        /*0008*/ 	.byte	0x01, 0x35
	.zero		2


	//----- nvinfo : EIATTR_PARAM_CBANK
	.align		4
        /*000c*/ 	.byte	0x04, 0x0a
        /*000e*/ 	.short	(.L_1841 - .L_1840)
	.align		4
.L_1840:
        /*0010*/ 	.word	index@(.nv.constant0._ZN2at6native61_GLOBAL__N__44eb8e94_28_ForeachBinaryOpScalarList_cu_dda10a6925multi_tensor_apply_kernelINS1_28TensorListScalarListMetadataIfLi1EEENS1_25BinaryOpScalarListFunctorIfLi1ELi1ELi0EEEJSt5minusIfEEEEvT_T0_DpT1_)
        /*0014*/ 	.short	0x0160
        /*0016*/ 	.short	0x0dc2


	//----- nvinfo : EIATTR_CBANK_PARAM_SIZE
	.align		4
.L_1841:
        /*0018*/ 	.byte	0x03, 0x19
        /*001a*/ 	.short	0x0dc2


	//----- nvinfo : EIATTR_KPARAM_INFO
	.align		4
        /*001c*/ 	.byte	0x04, 0x17
        /*001e*/ 	.short	(.L_1843 - .L_1842)
.L_1842:
        /*0020*/ 	.word	0x00000000
        /*0024*/ 	.short	0x0002
        /*0026*/ 	.short	0x0dc1
        /*0028*/ 	.byte	0x00, 0xf0, 0x05, 0x00


	//----- nvinfo : EIATTR_KPARAM_INFO
	.align		4
.L_1843:
        /*002c*/ 	.byte	0x04, 0x17
        /*002e*/ 	.short	(.L_1845 - .L_1844)
.L_1844:
        /*0030*/ 	.word	0x00000000
        /*0034*/ 	.short	0x0001
        /*0036*/ 	.short	0x0dc0
        /*0038*/ 	.byte	0x00, 0xf0, 0x05, 0x00


	//----- nvinfo : EIATTR_KPARAM_INFO
	.align		4
.L_1845:
        /*003c*/ 	.byte	0x04, 0x17
        /*003e*/ 	.short	(.L_1847 - .L_1846)
.L_1846:
        /*0040*/ 	.word	0x00000000
        /*0044*/ 	.short	0x0000
        /*0046*/ 	.short	0x0000
        /*0048*/ 	.byte	0x00, 0xf0, 0x01, 0x37


	//----- nvinfo : EIATTR_MAXREG_COUNT
	.align		4
.L_1847:
        /*004c*/ 	.byte	0x03, 0x1b
        /*004e*/ 	.short	0x0080


	//----- nvinfo : EIATTR_MERCURY_ISA_VERSION
	.align		4
        /*0050*/ 	.byte	0x03, 0x5f
        /*0052*/ 	.short	0x0000


	//----- nvinfo : EIATTR_EXIT_INSTR_OFFSETS
	.align		4
        /*0054*/ 	.byte	0x04, 0x1c
        /*0056*/ 	.short	(.L_1849 - .L_1848)


	//   ....[0]....
.L_1848:
        /*0058*/ 	.word	0x00000160


	//   ....[1]....
        /*005c*/ 	.word	0x00000520


	//   ....[2]....
        /*0060*/ 	.word	0x00000580


	//   ....[3]....
        /*0064*/ 	.word	0x000006b0


	//----- nvinfo : EIATTR_MAX_THREADS
	.align		4
.L_1849:
        /*0068*/ 	.byte	0x04, 0x05
        /*006a*/ 	.short	(.L_1851 - .L_1850)
.L_1850:
        /*006c*/ 	.word	0x00000200
        /*0070*/ 	.word	0x00000001
        /*0074*/ 	.word	0x00000001


	//----- nvinfo : EIATTR_CRS_STACK_SIZE
	.align		4
.L_1851:
        /*0078*/ 	.byte	0x04, 0x1e
        /*007a*/ 	.short	(.L_1853 - .L_1852)
.L_1852:
        /*007c*/ 	.word	0x00000000
.L_1853:


//--------------------- .nv.info._ZN2at6native61_GLOBAL__N__44eb8e94_28_ForeachBinaryOpScalarList_cu_dda10a6925multi_tensor_apply_kernelINS1_28TensorListScalarListMetadataIdLi1EEENS1_25BinaryOpScalarListFunctorIdLi1ELi1ELi0EEEJSt5minusIdEEEEvT_T0_DpT1_ --------------------------
	.section	.nv.info._ZN2at6native61_GLOBAL__N__44eb8e94_28_ForeachBinaryOpScalarList_cu_dda10a6925multi_tensor_apply_kernelINS1_28TensorListScalarListMetadataIdLi1EEENS1_25BinaryOpScalarListFunctorIdLi1ELi1ELi0EEEJSt5minusIdEEEEvT_T0_DpT1_,"",@"SHT_CUDA_INFO"
	.sectionflags	@""
	.align	4


	//----- nvinfo : EIATTR_CUDA_API_VERSION
	.align		4
        /*0000*/ 	.byte	0x04, 0x37
        /*0002*/ 	.short	(.L_1855 - .L_1854)
.L_1854:
        /*0004*/ 	.word	0x00000082


	//----- nvinfo : EIATTR_SW2861232_WAR
	.align		4
.L_1855:
        /*0008*/ 	.byte	0x01, 0x35
	.zero		2


	//----- nvinfo : EIATTR_PARAM_CBANK
	.align		4
        /*000c*/ 	.byte	0x04, 0x0a
        /*000e*/ 	.short	(.L_1857 - .L_1856)
	.align		4
.L_1856:
        /*0010*/ 	.word	index@(.nv.constant0._ZN2at6native61_GLOBAL__N__44eb8e94_28_ForeachBinaryOpScalarList_cu_dda10a6925multi_tensor_apply_kernelINS1_28TensorListScalarListMetadataIdLi1EEENS1_25BinaryOpScalarListFunctorIdLi1ELi1ELi0EEEJSt5minusIdEEEEvT_T0_DpT1_)
        /*0014*/ 	.short	0x0160
        /*0016*/ 	.short	0x0f42


	//----- nvinfo : EIATTR_CBANK_PARAM_SIZE
	.align		4
.L_1857:
        /*0018*/ 	.byte	0x03, 0x19
        /*001a*/ 	.short	0x0f42


	//----- nvinfo : EIATTR_KPARAM_INFO
	.align		4
        /*001c*/ 	.byte	0x04, 0x17
        /*001e*/ 	.short	(.L_1859 - .L_1858)
.L_1858:
        /*0020*/ 	.word	0x00000000
        /*0024*/ 	.short	0x0002
        /*0026*/ 	.short	0x0f41
        /*0028*/ 	.byte	0x00, 0xf0, 0x05, 0x00


	//----- nvinfo : EIATTR_KPARAM_INFO
	.align		4
.L_1859:
        /*002c*/ 	.byte	0x04, 0x17
        /*002e*/ 	.short	(.L_1861 - .L_1860)
.L_1860:
        /*0030*/ 	.word	0x00000000
        /*0034*/ 	.short	0x0001
        /*0036*/ 	.short	0x0f40
        /*0038*/ 	.byte	0x00, 0xf0, 0x05, 0x00


	//----- nvinfo : EIATTR_KPARAM_INFO
	.align		4
.L_1861:
        /*003c*/ 	.byte	0x04, 0x17
        /*003e*/ 	.short	(.L_1863 - .L_1862)
.L_1862:
        /*0040*/ 	.word	0x00000000
        /*0044*/ 	.short	0x0000
        /*0046*/ 	.short	0x0000
        /*0048*/ 	.byte	0x00, 0xf0, 0x01, 0x3d


	//----- nvinfo : EIATTR_MAXREG_COUNT
	.align		4
.L_1863:
        /*004c*/ 	.byte	0x03, 0x1b
        /*004e*/ 	.short	0x0080


	//----- nvinfo : EIATTR_MERCURY_ISA_VERSION
	.align		4
        /*0050*/ 	.byte	0x03, 0x5f
        /*0052*/ 	.short	0x0000


	//----- nvinfo : EIATTR_EXIT_INSTR_OFFSETS
	.align		4
        /*0054*/ 	.byte	0x04, 0x1c
        /*0056*/ 	.short	(.L_1865 - .L_1864)


	//   ....[0]....
.L_1864:
        /*0058*/ 	.word	0x00000150


	//   ....[1]....
        /*005c*/ 	.word	0x00000510


	//   ....[2]....
        /*0060*/ 	.word	0x00000570


	//   ....[3]....
        /*0064*/ 	.word	0x000006c0


	//----- nvinfo : EIATTR_MAX_THREADS
	.align		4
.L_1865:
        /*0068*/ 	.byte	0x04, 0x05
        /*006a*/ 	.short	(.L_1867 - .L_1866)
.L_1866:
        /*006c*/ 	.word	0x00000200
        /*0070*/ 	.word	0x00000001
        /*0074*/ 	.word	0x00000001


	//----- nvinfo : EIATTR_CRS_STACK_SIZE
	.align		4
.L_1867:
        /*0078*/ 	.byte	0x04, 0x1e
        /*007a*/ 	.short	(.L_1869 - .L_1868)
.L_1868:
        /*007c*/ 	.word	0x00000000
.L_1869:


//--------------------- .nv.info._ZN2at6native61_GLOBAL__N__44eb8e94_28_ForeachBinaryOpScalarList_cu_dda10a6925multi_tensor_apply_kernelINS1_28TensorListScalarListMetadataIsLi1EEENS1_25BinaryOpScalarListFunctorIsLi1ELi1ELi0EEEJSt5minusIsEEEEvT_T0_DpT1_ --------------------------
	.section	.nv.info._ZN2at6native61_GLOBAL__N__44eb8e94_28_ForeachBinaryOpScalarList_cu_dda10a6925multi_tensor_apply_kernelINS1_28TensorListScalarListMetadataIsLi1EEENS1_25BinaryOpScalarListFunctorIsLi1ELi1ELi0EEEJSt5minusIsEEEEvT_T0_DpT1_,"",@"SHT_CUDA_INFO"
	.sectionflags	@""
	.align	4


	//----- nvinfo : EIATTR_CUDA_API_VERSION
	.align		4
        /*0000*/ 	.byte	0x04, 0x37
        /*0002*/ 	.short	(.L_1871 - .L_1870)
.L_1870:
        /*0004*/ 	.word	0x00000082


	//----- nvinfo : EIATTR_SW2861232_WAR
	.align		4
.L_1871:
        /*0008*/ 	.byte	0x01, 0x35
	.zero		2


	//----- nvinfo : EIATTR_PARAM_CBANK
	.align		4
        /*000c*/ 	.byte	0x04, 0x0a
        /*000e*/ 	.short	(.L_1873 - .L_1872)
	.align		4
.L_1872:
        /*0010*/ 	.word	index@(.nv.constant0._ZN2at6native61_GLOBAL__N__44eb8e94_28_ForeachBinaryOpScalarList_cu_dda10a6925multi_tensor_apply_kernelINS1_28TensorListScalarListMetadataIsLi1EEENS1_25BinaryOpScalarListFunctorIsLi1ELi1ELi0EEEJSt5minusIsEEEEvT_T0_DpT1_)
        /*0014*/ 	.short	0x0160
        /*0016*/ 	.short	0x0d02


	//----- nvinfo : EIATTR_CBANK_PARAM_SIZE
	.align		4
.L_1873:
        /*0018*/ 	.byte	0x03, 0x19
        /*001a*/ 	.short	0x0d02


	//----- nvinfo : EIATTR_KPARAM_INFO
	.align		4
        /*001c*/ 	.byte	0x04, 0x17
        /*001e*/ 	.short	(.L_1875 - .L_1874)
.L_1874:
        /*0020*/ 	.word	0x00000000
        /*0024*/ 	.short	0x0002
        /*0026*/ 	.short	0x0d01
        /*0028*/ 	.byte	0x00, 0xf0, 0x05, 0x00


	//----- nvinfo : EIATTR_KPARAM_INFO
	.align		4
.L_1875:
        /*002c*/ 	.byte	0x04, 0x17
        /*002e*/ 	.short	(.L_1877 - .L_1876)
.L_1876:
        /*0030*/ 	.word	0x00000000
        /*0034*/ 	.short	0x0001
        /*0036*/ 	.short	0x0d00
        /*0038*/ 	.byte	0x00, 0xf0, 0x05, 0x00


	//----- nvinfo : EIATTR_KPARAM_INFO
	.align		4
.L_1877:
        /*003c*/ 	.byte	0x04, 0x17
        /*003e*/ 	.short	(.L_1879 - .L_1878)
.L_1878:
        /*0040*/ 	.word	0x00000000
        /*0044*/ 	.short	0x0000
        /*0046*/ 	.short	0x0000
        /*0048*/ 	.byte	0x00, 0xf0, 0x01, 0x34


	//----- nvinfo : EIATTR_MAXREG_COUNT
	.align		4
.L_1879:
        /*004c*/ 	.byte	0x03, 0x1b
        /*004e*/ 	.short	0x0080


	//----- nvinfo : EIATTR_MERCURY_ISA_VERSION
	.align		4
        /*0050*/ 	.byte	0x03, 0x5f
        /*0052*/ 	.short	0x0000


	//----- nvinfo : EIATTR_EXIT_INSTR_OFFSETS
	.align		4
        /*0054*/ 	.byte	0x04, 0x1c
        /*0056*/ 	.short	(.L_1881 - .L_1880)


	//   ....[0]....
.L_1880:
        /*0058*/ 	.word	0x00000170


	//   ....[1]....
        /*005c*/ 	.word	0x00000550


	//   ....[2]....
        /*0060*/ 	.word	0x000005b0


	//   ....[3]....
        /*0064*/ 	.word	0x00000740


	//----- nvinfo : EIATTR_MAX_THREADS
	.align		4
.L_1881:
        /*0068*/ 	.byte	0x04, 0x05
        /*006a*/ 	.short	(.L_1883 - .L_1882)
.L_1882:
        /*006c*/ 	.word	0x00000200
        /*0070*/ 	.word	0x00000001
        /*0074*/ 	.word	0x00000001


	//----- nvinfo : EIATTR_CRS_STACK_SIZE
	.align		4
.L_1883:
        /*0078*/ 	.byte	0x04, 0x1e
        /*007a*/ 	.short	(.L_1885 - .L_1884)
.L_1884:
        /*007c*/ 	.word	0x00000000
.L_1885:


//--------------------- .nv.info._ZN2at6native61_GLOBAL__N__44eb8e94_28_ForeachBinaryOpScalarList_cu_dda10a6925multi_tensor_apply_kernelINS1_28TensorListScalarListMetadataIlLi1EEENS1_25BinaryOpScalarListFunctorIlLi1ELi1ELi0EEEJSt5minusIlEEEEvT_T0_DpT1_ --------------------------
	.section	.nv.info._ZN2at6native61_GLOBAL__N__44eb8e94_28_ForeachBinaryOpScalarList_cu_dda10a6925multi_tensor_apply_kernelINS1_28TensorListScalarListMetadataIlLi1EEENS1_25BinaryOpScalarListFunctorIlLi1ELi1ELi0EEEJSt5minusIlEEEEvT_T0_DpT1_,"",@"SHT_CUDA_INFO"
	.sectionflags	@""
	.align	4


	//----- nvinfo : EIATTR_CUDA_API_VERSION
	.align		4
        /*0000*/ 	.byte	0x04, 0x37
        /*0002*/ 	.short	(.L_1887 - .L_1886)
.L_1886:
        /*0004*/ 	.word	0x00000082


	//----- nvinfo : EIATTR_SW2861232_WAR
	.align		4
.L_1887:
        /*0008*/ 	.byte	0x01, 0x35
	.zero		2


	//----- nvinfo : EIATTR_PARAM_CBANK
	.align		4
        /*000c*/ 	.byte	0x04, 0x0a
        /*000e*/ 	.short	(.L_1889 - .L_1888)
	.align		4
.L_1888:
        /*0010*/ 	.word	index@(.nv.constant0._ZN2at6native61_GLOBAL__N__44eb8e94_28_ForeachBinaryOpScalarList_cu_dda10a6925multi_tensor_apply_kernelINS1_28TensorListScalarListMetadataIlLi1EEENS1_25BinaryOpScalarListFunctorIlLi1ELi1ELi0EEEJSt5minusIlEEEEvT_T0_DpT1_)
        /*0014*/ 	.short	0x0160
        /*0016*/ 	.short	0x0f42


	//----- nvinfo : EIATTR_CBANK_PARAM_SIZE
	.align		4
.L_1889:
        /*0018*/ 	.byte	0x03, 0x19
        /*001a*/ 	.short	0x0f42


	//----- nvinfo : EIATTR_KPARAM_INFO
	.align		4
        /*001c*/ 	.byte	0x04, 0x17
        /*001e*/ 	.short	(.L_1891 - .L_1890)
.L_1890:
        /*0020*/ 	.word	0x00000000
        /*0024*/ 	.short	0x0002
        /*0026*/ 	.short	0x0f41
        /*0028*/ 	.byte	0x00, 0xf0, 0x05, 0x00


	//----- nvinfo : EIATTR_KPARAM_INFO
	.align		4
.L_1891:
        /*002c*/ 	.byte	0x04, 0x17
        /*002e*/ 	.short	(.L_1893 - .L_1892)
.L_1892:
        /*0030*/ 	.word	0x00000000
        /*0034*/ 	.short	0x0001
        /*0036*/ 	.short	0x0f40
        /*0038*/ 	.byte	0x00, 0xf0, 0x05, 0x00


	//----- nvinfo : EIATTR_KPARAM_INFO
	.align		4
.L_1893:
        /*003c*/ 	.byte	0x04, 0x17
        /*003e*/ 	.short	(.L_1895 - .L_1894)
.L_1894:
        /*0040*/ 	.word	0x00000000
        /*0044*/ 	.short	0x0000
        /*0046*/ 	.short	0x0000
        /*0048*/ 	.byte	0x00, 0xf0, 0x01, 0x3d


	//----- nvinfo : EIATTR_MAXREG_COUNT
	.align		4
.L_1895:
        /*004c*/ 	.byte	0x03, 0x1b
        /*004e*/ 	.short	0x0080


	//----- nvinfo : EIATTR_MERCURY_ISA_VERSION
	.align		4
        /*0050*/ 	.byte	0x03, 0x5f
        /*0052*/ 	.short	0x0000


	//----- nvinfo : EIATTR_EXIT_INSTR_OFFSETS
	.align		4
        /*0054*/ 	.byte	0x04, 0x1c
        /*0056*/ 	.short	(.L_1897 - .L_1896)


	//   ....[0]....
.L_1896:
        /*0058*/ 	.word	0x00000150


	//   ....[1]....
        /*005c*/ 	.word	0x00000550


	//   ....[2]....
        /*0060*/ 	.word	0x000005b0


	//   ....[3]....
        /*0064*/ 	.word	0x00000780


	//----- nvinfo : EIATTR_MAX_THREADS
	.align		4
.L_1897:
        /*0068*/ 	.byte	0x04, 0x05
        /*006a*/ 	.short	(.L_1899 - .L_1898)
.L_1898:
        /*006c*/ 	.word	0x00000200
        /*0070*/ 	.word	0x00000001
        /*0074*/ 	.word	0x00000001


	//----- nvinfo : EIATTR_CRS_STACK_SIZE
	.align		4
.L_1899:
        /*0078*/ 	.byte	0x04, 0x1e
        /*007a*/ 	.short	(.L_1901 - .L_1900)
.L_1900:
        /*007c*/ 	.word	0x00000000
.L_1901:


//--------------------- .nv.info._ZN2at6native61_GLOBAL__N__44eb8e94_28_ForeachBinaryOpScalarList_cu_dda10a6925multi_tensor_apply_kernelINS1_28TensorListScalarListMetadataIiLi1EEENS1_25BinaryOpScalarListFunctorIiLi1ELi1ELi0EEEJSt5minusIiEEEEvT_T0_DpT1_ --------------------------
	.section	.nv.info._ZN2at6native61_GLOBAL__N__44eb8e94_28_ForeachBinaryOpScalarList_cu_dda10a6925multi_tensor_apply_kernelINS1_28TensorListScalarListMetadataIiLi1EEENS1_25BinaryOpScalarListFunctorIiLi1ELi1ELi0EEEJSt5minusIiEEEEvT_T0_DpT1_,"",@"SHT_CUDA_INFO"
	.sectionflags	@""
	.align	4


	//----- nvinfo : EIATTR_CUDA_API_VERSION
	.align		4
        /*0000*/ 	.byte	0x04, 0x37
        /*0002*/ 	.short	(.L_1903 - .L_1902)
.L_1902:
        /*0004*/ 	.word	0x00000082


	//----- nvinfo : EIATTR_SW2861232_WAR
	.align		4
.L_1903:
        /*0008*/ 	.byte	0x01, 0x35
	.zero		2


	//----- nvinfo : EIATTR_PARAM_CBANK
	.align		4
        /*000c*/ 	.byte	0x04, 0x0a
        /*000e*/ 	.short	(.L_1905 - .L_1904)
	.align		4
.L_1904:
        /*0010*/ 	.word	index@(.nv.constant0._ZN2at6native61_GLOBAL__N__44eb8e94_28_ForeachBinaryOpScalarList_cu_dda10a6925multi_tensor_apply_kernelINS1_28TensorListScalarListMetadataIiLi1EEENS1_25BinaryOpScalarListFunctorIiLi1ELi1ELi0EEEJSt5minusIiEEEEvT_T0_DpT1_)
        /*0014*/ 	.short	0x0160
        /*0016*/ 	.short	0x0dc2


	//----- nvinfo : EIATTR_CBANK_PARAM_SIZE
	.align		4
.L_1905:
        /*0018*/ 	.byte	0x03, 0x19
        /*001a*/ 	.short	0x0dc2


	//----- nvinfo : EIATTR_KPARAM_INFO
	.align		4
        /*001c*/ 	.byte	0x04, 0x17
        /*001e*/ 	.short	(.L_1907 - .L_1906)
.L_1906:
        /*0020*/ 	.word	0x00000000
        /*0024*/ 	.short	0x0002
        /*0026*/ 	.short	0x0dc1
        /*0028*/ 	.byte	0x00, 0xf0, 0x05, 0x00


	//----- nvinfo : EIATTR_KPARAM_INFO
	.align		4
.L_1907:
        /*002c*/ 	.byte	0x04, 0x17
        /*002e*/ 	.short	(.L_1909 - .L_1908)
.L_1908:
        /*0030*/ 	.word	0x00000000
        /*0034*/ 	.short	0x0001
        /*0036*/ 	.short	0x0dc0
        /*0038*/ 	.byte	0x00, 0xf0, 0x05, 0x00


	//----- nvinfo : EIATTR_KPARAM_INFO
	.align		4
.L_1909:
        /*003c*/ 	.byte	0x04, 0x17
        /*003e*/ 	.short	(.L_1911 - .L_1910)
.L_1910:
        /*0040*/ 	.word	0x00000000
        /*0044*/ 	.short	0x0000
        /*0046*/ 	.short	0x0000
        /*0048*/ 	.byte	0x00, 0xf0, 0x01, 0x37


	//----- nvinfo : EIATTR_MAXREG_COUNT
	.align		4
.L_1911:
        /*004c*/ 	.byte	0x03, 0x1b
        /*004e*/ 	.short	0x0080


	//----- nvinfo : EIATTR_MERCURY_ISA_VERSION
	.align		4
        /*0050*/ 	.byte	0x03, 0x5f
        /*0052*/ 	.short	0x0000


	//----- nvinfo : EIATTR_EXIT_INSTR_OFFSETS
	.align		4
        /*0054*/ 	.byte	0x04, 0x1c
        /*0056*/ 	.short	(.L_1913 - .L_1912)


	//   ....[0]....
.L_1912:
        /*0058*/ 	.word	0x00000160


	//   ....[1]....
        /*005c*/ 	.word	0x00000510


	//   ....[2]....
        /*0060*/ 	.word	0x00000570


	//   ....[3]....
        /*0064*/ 	.word	0x000006a0


	//----- nvinfo : EIATTR_MAX_THREADS
	.align		4
.L_1913:
        /*0068*/ 	.byte	0x04, 0x05
        /*006a*/ 	.short	(.L_1915 - .L_1914)
.L_1914:
        /*006c*/ 	.word	0x00000200
        /*0070*/ 	.word	0x00000001
        /*0074*/ 	.word	0x00000001


	//----- nvinfo : EIATTR_CRS_STACK_SIZE
	.align		4
.L_1915:
        /*0078*/ 	.byte	0x04, 0x1e
        /*007a*/ 	.short	(.L_1917 - .L_1916)
.L_1916:
        /*007c*/ 	.word	0x00000000
.L_1917:


//--------------------- .nv.info._ZN2at6native61_GLOBAL__N__44eb8e94_28_ForeachBinaryOpScalarList_cu_dda10a6925multi_tensor_apply_kernelINS1_28TensorListScalarListMetadataIaLi1EEENS1_25BinaryOpScalarListFunctorIaLi1ELi1ELi0EEEJSt5minusIaEEEEvT_T0_DpT1_ --------------------------
	.section	.nv.info._ZN2at6native61_GLOBAL__N__44eb8e94_28_ForeachBinaryOpScalarList_cu_dda10a6925multi_tensor_apply_kernelINS1_28TensorListScalarListMetadataIaLi1EEENS1_25BinaryOpScalarListFunctorIaLi1ELi1ELi0EEEJSt5minusIaEEEEvT_T0_DpT1_,"",@"SHT_CUDA_INFO"
	.sectionflags	@""
	.align	4


	//----- nvinfo : EIATTR_CUDA_API_VERSION
	.align		4
        /*0000*/ 	.byte	0x04, 0x37
        /*0002*/ 	.short	(.L_1919 - .L_1918)
.L_1918:
        /*0004*/ 	.word	0x00000082


	//----- nvinfo : EIATTR_SW2861232_WAR
	.align		4
.L_1919:
        /*0008*/ 	.byte	0x01, 0x35
	.zero		2


	//----- nvinfo : EIATTR_PARAM_CBANK
	.align		4
        /*000c*/ 	.byte	0x04, 0x0a
        /*000e*/ 	.short	(.L_1921 - .L_1920)
	.align		4
.L_1920:
        /*0010*/ 	.word	index@(.nv.constant0._ZN2at6native61_GLOBAL__N__44eb8e94_28_ForeachBinaryOpScalarList_cu_dda10a6925multi_tensor_apply_kernelINS1_28TensorListScalarListMetadataIaLi1EEENS1_25BinaryOpScalarListFunctorIaLi1ELi1ELi0EEEJSt5minusIaEEEEvT_T0_DpT1_)
        /*0014*/ 	.short	0x0160
        /*0016*/ 	.short	0x0ca2


	//----- nvinfo : EIATTR_CBANK_PARAM_SIZE
	.align		4
.L_1921:
        /*0018*/ 	.byte	0x03, 0x19
        /*001a*/ 	.short	0x0ca2


	//----- nvinfo : EIATTR_KPARAM_INFO
	.align		4
        /*001c*/ 	.byte	0x04, 0x17
        /*001e*/ 	.short	(.L_1923 - .L_1922)
.L_1922:
        /*0020*/ 	.word	0x00000000
        /*0024*/ 	.short	0x0002
        /*0026*/ 	.short	0x0ca1
        /*0028*/ 	.byte	0x00, 0xf0, 0x05, 0x00


	//----- nvinfo : EIATTR_KPARAM_INFO
	.align		4
.L_1923:
        /*002c*/ 	.byte	0x04, 0x17
        /*002e*/ 	.short	(.L_1925 - .L_1924)
.L_1924:
        /*0030*/ 	.word	0x00000000
        /*0034*/ 	.short	0x0001
        /*0036*/ 	.short	0x0ca0
        /*0038*/ 	.byte	0x00, 0xf0, 0x05, 0x00


	//----- nvinfo : EIATTR_KPARAM_INFO
	.align		4
.L_1925:
        /*003c*/ 	.byte	0x04, 0x17
        /*003e*/ 	.short	(.L_1927 - .L_1926)
.L_1926:
        /*0040*/ 	.word	0x00000000
        /*0044*/ 	.short	0x0000
        /*0046*/ 	.short	0x0000
        /*0048*/ 	.byte	0x00, 0xf0, 0x81, 0x32


	//----- nvinfo : EIATTR_MAXREG_COUNT
	.align		4
.L_1927:
        /*004c*/ 	.byte	0x03, 0x1b
        /*004e*/ 	.short	0x0080


	//----- nvinfo : EIATTR_MERCURY_ISA_VERSION
	.align		4
        /*0050*/ 	.byte	0x03, 0x5f
        /*0052*/ 	.short	0x0000


	//----- nvinfo : EIATTR_EXIT_INSTR_OFFSETS
	.align		4
        /*0054*/ 	.byte	0x04, 0x1c
        /*0056*/ 	.short	(.L_1929 - .L_1928)


	//   ....[0]....
.L_1928:
        /*0058*/ 	.word	0x00000150


	//   ....[1]....
        /*005c*/ 	.word	0x00000560


	//   ....[2]....
        /*0060*/ 	.word	0x000005c0


	//   ....[3]....
        /*0064*/ 	.word	0x00000780


	//----- nvinfo : EIATTR_MAX_THREADS
	.align		4
.L_1929:
        /*0068*/ 	.byte	0x04, 0x05
        /*006a*/ 	.short	(.L_1931 - .L_1930)
.L_1930:
        /*006c*/ 	.word	0x00000200
        /*0070*/ 	.word	0x00000001
        /*0074*/ 	.word	0x00000001


	//----- nvinfo : EIATTR_CRS_STACK_SIZE
	.align		4
.L_1931:
        /*0078*/ 	.byte	0x04, 0x1e
        /*007a*/ 	.short	(.L_1933 - .L_1932)
.L_1932:
        /*007c*/ 	.word	0x00000000
.L_1933:


//--------------------- .nv.info._ZN2at6native61_GLOBAL__N__44eb8e94_28_ForeachBinaryOpScalarList_cu_dda10a6925multi_tensor_apply_kernelINS1_28TensorListScalarListMetadataIhLi1EEENS1_25BinaryOpScalarListFunctorIhLi1ELi1ELi0EEEJSt5minusIhEEEEvT_T0_DpT1_ --------------------------
	.section	.nv.info._ZN2at6native61_GLOBAL__N__44eb8e94_28_ForeachBinaryOpScalarList_cu_dda10a6925multi_tensor_apply_kernelINS1_28TensorListScalarListMetadataIhLi1EEENS1_25BinaryOpScalarListFunctorIhLi1ELi1ELi0EEEJSt5minusIhEEEEvT_T0_DpT1_,"",@"SHT_CUDA_INFO"
	.sectionflags	@""
	.align	4


	//----- nvinfo : EIATTR_CUDA_API_VERSION
	.align		4
        /*0000*/ 	.byte	0x04, 0x37
        /*0002*/ 	.short	(.L_1935 - .L_1934)
.L_1934:
        /*0004*/ 	.word	0x00000082


	//----- nvinfo : EIATTR_SW2861232_WAR
	.align		4
.L_1935:
        /*0008*/ 	.byte	0x01, 0x35
	.zero		2


	//----- nvinfo : EIATTR_PARAM_CBANK
	.align		4
        /*000c*/ 	.byte	0x04, 0x0a
        /*000e*/ 	.short	(.L_1937 - .L_1936)
	.align		4
.L_1936:
        /*0010*/ 	.word	index@(.nv.constant0._ZN2at6native61_GLOBAL__N__44eb8e94_28_ForeachBinaryOpScalarList_cu_dda10a6925multi_tensor_apply_kernelINS1_28TensorListScalarListMetadataIhLi1EEENS1_25BinaryOpScalarListFunctorIhLi1ELi1ELi0EEEJSt5minusIhEEEEvT_T0_DpT1_)
        /*0014*/ 	.short	0x0160
        /*0016*/ 	.short	0x0ca2


	//----- nvinfo : EIATTR_CBANK_PARAM_SIZE
	.align		4
.L_1937:
        /*0018*/ 	.byte	0x03, 0x19
        /*001a*/ 	.short	0x0ca2


	//----- nvinfo : EIATTR_KPARAM_INFO
	.align		4
        /*001c*/ 	.byte	0x04, 0x17
        /*001e*/ 	.short	(.L_1939 - .L_1938)
.L_1938:
        /*0020*/ 	.word	0x00000000
        /*0024*/ 	.short	0x0002
        /*0026*/ 	.short	0x0ca1
        /*0028*/ 	.byte	0x00, 0xf0, 0x05, 0x00


	//----- nvinfo : EIATTR_KPARAM_INFO
	.align		4
.L_1939:
        /*002c*/ 	.byte	0x04, 0x17
        /*002e*/ 	.short	(.L_1941 - .L_1940)
.L_1940:
        /*0030*/ 	.word	0x00000000
        /*0034*/ 	.short	0x0001
        /*0036*/ 	.short	0x0ca0
        /*0038*/ 	.byte	0x00, 0xf0, 0x05, 0x00


	//----- nvinfo : EIATTR_KPARAM_INFO
	.align		4
.L_1941:
        /*003c*/ 	.byte	0x04, 0x17
        /*003e*/ 	.short	(.L_1943 - .L_1942)
.L_1942:
        /*0040*/ 	.word	0x00000000
        /*0044*/ 	.short	0x0000
        /*0046*/ 	.short	0x0000
        /*0048*/ 	.byte	0x00, 0xf0, 0x81, 0x32


	//----- nvinfo : EIATTR_MAXREG_COUNT
	.align		4
.L_1943:
        /*004c*/ 	.byte	0x03, 0x1b
        /*004e*/ 	.short	0x0080


	//----- nvinfo : EIATTR_MERCURY_ISA_VERSION
	.align		4
        /*0050*/ 	.byte	0x03, 0x5f
        /*0052*/ 	.short	0x0000


	//----- nvinfo : EIATTR_EXIT_INSTR_OFFSETS
	.align		4
        /*0054*/ 	.byte	0x04, 0x1c
        /*0056*/ 	.short	(.L_1945 - .L_1944)


	//   ....[0]....
.L_1944:
        /*0058*/ 	.word	0x00000150


	//   ....[1]....
        /*005c*/ 	.word	0x00000560


	//   ....[2]....
        /*0060*/ 	.word	0x000005c0


	//   ....[3]....
        /*0064*/ 	.word	0x00000780


	//----- nvinfo : EIATTR_MAX_THREADS
	.align		4
.L_1945:
        /*0068*/ 	.byte	0x04, 0x05
        /*006a*/ 	.short	(.L_1947 - .L_1946)
.L_1946:
        /*006c*/ 	.word	0x00000200
        /*0070*/ 	.word	0x00000001
        /*0074*/ 	.word	0x00000001


	//----- nvinfo : EIATTR_CRS_STACK_SIZE
	.align		4
.L_1947:
        /*0078*/ 	.byte	0x04, 0x1e
        /*007a*/ 	.short	(.L_1949 - .L_1948)
.L_1948:
        /*007c*/ 	.word	0x00000000
.L_1949:


//--------------------- .nv.info._ZN2at6native61_GLOBAL__N__44eb8e94_28_ForeachBinaryOpScalarList_cu_dda10a6925multi_tensor_apply_kernelINS1_28TensorListScalarListMetadataIfLi2EEENS1_25BinaryOpScalarListFunctorIN3c108BFloat16ELi2ELi1ELi1EEEJNS1_13power_functorIfEEEEEvT_T0_DpT1_ --------------------------
	.section	.nv.info._ZN2at6native61_GLOBAL__N__44eb8e94_28_ForeachBinaryOpScalarList_cu_dda10a6925multi_tensor_apply_kernelINS1_28TensorListScalarListMetadataIfLi2EEENS1_25BinaryOpScalarListFunctorIN3c108BFloat16ELi2ELi1ELi1EEEJNS1_13power_functorIfEEEEEvT_T0_DpT1_,"",@"SHT_CUDA_INFO"
	.sectionflags	@""
	.align	4


	//----- nvinfo : EIATTR_CUDA_API_VERSION
	.align		4
        /*0000*/ 	.byte	0x04, 0x37
        /*0002*/ 	.short	(.L_1951 - .L_1950)
.L_1950:
        /*0004*/ 	.word	0x00000082


	//----- nvinfo : EIATTR_SW2861232_WAR
	.align		4
.L_1951:
        /*0008*/ 	.byte	0x01, 0x35
	.zero		2


	//----- nvinfo : EIATTR_PARAM_CBANK
	.align		4
        /*000c*/ 	.byte	0x04, 0x0a
        /*000e*/ 	.short	(.L_1953 - .L_1952)
	.align		4
.L_1952:
        /*0010*/ 	.word	index@(.nv.constant0._ZN2at6native61_GLOBAL__N__44eb8e94_28_ForeachBinaryOpScalarList_cu_dda10a6925multi_tensor_apply_kernelINS1_28TensorListScalarListMetadataIfLi2EEENS1_25BinaryOpScalarListFunctorIN3c108BFloat16ELi2ELi1ELi1EEEJNS1_13power_functorIfEEEEEvT_T0_DpT1_)
        /*0014*/ 	.short	0x0160
        /*0016*/ 	.short	0x0d42


	//----- nvinfo : EIATTR_CBANK_PARAM_SIZE
	.align		4
.L_1953:
        /*0018*/ 	.byte	0x03, 0x19
        /*001a*/ 	.short	0x0d42


	//----- nvinfo : EIATTR_KPARAM_INFO
	.align		4
        /*001c*/ 	.byte	0x04, 0x17
        /*001e*/ 	.short	(.L_1955 - .L_1954)
.L_1954:
        /*0020*/ 	.word	0x00000000
        /*0024*/ 	.short	0x0002
        /*0026*/ 	.short	0x0d41
        /*0028*/ 	.byte	0x00, 0xf0, 0x05, 0x00


	//----- nvinfo : EIATTR_KPARAM_INFO
	.align		4
.L_1955:
        /*002c*/ 	.byte	0x04, 0x17
        /*002e*/ 	.short	(.L_1957 - .L_1956)
.L_1956:
        /*0030*/ 	.word	0x00000000
        /*0034*/ 	.short	0x0001
        /*0036*/ 	.short	0x0d40
        /*0038*/ 	.byte	0x00, 0xf0, 0x05, 0x00


	//----- nvinfo : EIATTR_KPARAM_INFO
	.align		4
.L_1957:
        /*003c*/ 	.byte	0x04, 0x17
        /*003e*/ 	.short	(.L_1959 - .L_1958)
.L_1958:
        /*0040*/ 	.word	0x00000000
        /*0044*/ 	.short	0x0000
        /*0046*/ 	.short	0x0000
        /*0048*/ 	.byte	0x00, 0xf0, 0x01, 0x35


	//----- nvinfo : EIATTR_MAXREG_COUNT
	.align		4
.L_1959:
        /*004c*/ 	.byte	0x03, 0x1b
        /*004e*/ 	.short	0x0080


	//----- nvinfo : EIATTR_MERCURY_ISA_VERSION
	.align		4
        /*0050*/ 	.byte	0x03, 0x5f
        /*0052*/ 	.short	0x0000


	//----- nvinfo : EIATTR_EXIT_INSTR_OFFSETS
	.align		4
        /*0054*/ 	.byte	0x04, 0x1c
        /*0056*/ 	.short	(.L_1961 - .L_1960)


	//   ....[0]....
.L_1960:
        /*0058*/ 	.word	0x00000180


	//   ....[1]....
        /*005c*/ 	.word	0x000006c0


	//   ....[2]....
        /*0060*/ 	.word	0x00000720


	//   ....[3]....
        /*0064*/ 	.word	0x00000970


	//----- nvinfo : EIATTR_MAX_THREADS
	.align		4
.L_1961:
        /*0068*/ 	.byte	0x04, 0x05
        /*006a*/ 	.short	(.L_1963 - .L_1962)
.L_1962:
        /*006c*/ 	.word	0x00000200
        /*0070*/ 	.word	0x00000001
        /*0074*/ 	.word	0x00000001


	//----- nvinfo : EIATTR_CRS_STACK_SIZE
	.align		4
.L_1963:
        /*0078*/ 	.byte	0x04, 0x1e
        /*007a*/ 	.short	(.L_1965 - .L_1964)
.L_1964:
        /*007c*/ 	.word	0x00000000
.L_1965:


//--------------------- .nv.info._ZN2at6native61_GLOBAL__N__44eb8e94_28_ForeachBinaryOpScalarList_cu_dda10a6925multi_tensor_apply_kernelINS1_28TensorListScalarListMetadataIfLi2EEENS1_25BinaryOpScalarListFunctorIN3c104HalfELi2ELi1ELi1EEEJNS1_13power_functorIfEEEEEvT_T0_DpT1_ --------------------------
	.section	.nv.info._ZN2at6native61_GLOBAL__N__44eb8e94_28_ForeachBinaryOpScalarList_cu_dda10a6925multi_tensor_apply_kernelINS1_28TensorListScalarListMetadataIfLi2EEENS1_25BinaryOpScalarListFunctorIN3c104HalfELi2ELi1ELi1EEEJNS1_13power_functorIfEEEEEvT_T0_DpT1_,"",@"SHT_CUDA_INFO"
	.sectionflags	@""
	.align	4


	//----- nvinfo : EIATTR_CUDA_API_VERSION
	.align		4
        /*0000*/ 	.byte	0x04, 0x37
        /*0002*/ 	.short	(.L_1967 - .L_1966)
.L_1966:
        /*0004*/ 	.word	0x00000082


	//----- nvinfo : EIATTR_SW2861232_WAR
	.align		4
.L_1967:
        /*0008*/ 	.byte	0x01, 0x35
	.zero		2


	//----- nvinfo : EIATTR_PARAM_CBANK
	.align		4
        /*000c*/ 	.byte	0x04, 0x0a
        /*000e*/ 	.short	(.L_1969 - .L_1968)
	.align		4
.L_1968:
        /*0010*/ 	.word	index@(.nv.constant0._ZN2at6native61_GLOBAL__N__44eb8e94_28_ForeachBinaryOpScalarList_cu_dda10a6925multi_tensor_apply_kernelINS1_28TensorListScalarListMetadataIfLi2EEENS1_25BinaryOpScalarListFunctorIN3c104HalfELi2ELi1ELi1EEEJNS1_13power_functorIfEEEEEvT_T0_DpT1_)
        /*0014*/ 	.short	0x0160
        /*0016*/ 	.short	0x0d42


	//----- nvinfo : EIATTR_CBANK_PARAM_SIZE
	.align		4
.L_1969:
        /*0018*/ 	.byte	0x03, 0x19
        /*001a*/ 	.short	0x0d42


	//----- nvinfo : EIATTR_KPARAM_INFO
	.align		4
        /*001c*/ 	.byte	0x04, 0x17
        /*001e*/ 	.short	(.L_1971 - .L_1970)
.L_1970:
        /*0020*/ 	.word	0x00000000
        /*0024*/ 	.short	0x0002
        /*0026*/ 	.short	0x0d41
        /*0028*/ 	.byte	0x00, 0xf0, 0x05, 0x00


	//----- nvinfo : EIATTR_KPARAM_INFO
	.align		4
.L_1971:
        /*002c*/ 	.byte	0x04, 0x17
        /*002e*/ 	.short	(.L_1973 - .L_1972)
.L_1972:
        /*0030*/ 	.word	0x00000000
        /*0034*/ 	.short	0x0001
        /*0036*/ 	.short	0x0d40
        /*0038*/ 	.byte	0x00, 0xf0, 0x05, 0x00


	//----- nvinfo : EIATTR_KPARAM_INFO
	.align		4
.L_1973:
        /*003c*/ 	.byte	0x04, 0x17
        /*003e*/ 	.short	(.L_1975 - .L_1974)
.L_1974:
        /*0040*/ 	.word	0x00000000
        /*0044*/ 	.short	0x0000
        /*0046*/ 	.short	0x0000
        /*0048*/ 	.byte	0x00, 0xf0, 0x01, 0x35


	//----- nvinfo : EIATTR_MAXREG_COUNT
	.align		4
.L_1975:
        /*004c*/ 	.byte	0x03, 0x1b
        /*004e*/ 	.short	0x0080


	//----- nvinfo : EIATTR_MERCURY_ISA_VERSION
	.align		4
        /*0050*/ 	.byte	0x03, 0x5f
        /*0052*/ 	.short	0x0000


	//----- nvinfo : EIATTR_EXIT_INSTR_OFFSETS
	.align		4
        /*0054*/ 	.byte	0x04, 0x1c
        /*0056*/ 	.short	(.L_1977 - .L_1976)


	//   ....[0]....
.L_1976:
        /*0058*/ 	.word	0x00000180


	//   ....[1]....
        /*005c*/ 	.word	0x000006c0


	//   ....[2]....
        /*0060*/ 	.word	0x00000720


	//   ....[3]....
        /*0064*/ 	.word	0x00000970


	//----- nvinfo : EIATTR_MAX_THREADS
	.align		4
.L_1977:
        /*0068*/ 	.byte	0x04, 0x05
        /*006a*/ 	.short	(.L_1979 - .L_1978)
.L_1978:
        /*006c*/ 	.word	0x00000200
        /*0070*/ 	.word	0x00000001
        /*0074*/ 	.word	0x00000001


	//----- nvinfo : EIATTR_CRS_STACK_SIZE
	.align		4
.L_1979:
        /*0078*/ 	.byte	0x04, 0x1e
        /*007a*/ 	.short	(.L_1981 - .L_1980)
.L_1980:
        /*007c*/ 	.word	0x00000000
.L_1981:


//--------------------- .nv.info._ZN2at6native61_GLOBAL__N__44eb8e94_28_ForeachBinaryOpScalarList_cu_dda10a6925multi_tensor_apply_kernelINS1_28TensorListScalarListMetadataIN3c107complexIfEELi2EEENS1_25BinaryOpScalarListFunctorIS6_Li2ELi1ELi1EEEJNS1_13power_functorIS6_EEEEEvT_T0_DpT1_ --------------------------
	.section	.nv.info._ZN2at6native61_GLOBAL__N__44eb8e94_28_ForeachBinaryOpScalarList_cu_dda10a6925multi_tensor_apply_kernelINS1_28TensorListScalarListMetadataIN3c107complexIfEELi2EEENS1_25BinaryOpScalarListFunctorIS6_Li2ELi1ELi1EEEJNS1_13power_functorIS6_EEEEEvT_T0_DpT1_,"",@"SHT_CUDA_INFO"
	.sectionflags	@""
	.align	4


	//----- nvinfo : EIATTR_CUDA_API_VERSION
	.align		4
        /*0000*/ 	.byte	0x04, 0x37
        /*0002*/ 	.short	(.L_1983 - .L_1982)
.L_1982:
        /*0004*/ 	.word	0x00000082


	//----- nvinfo : EIATTR_SW2861232_WAR
	.align		4
.L_1983:
        /*0008*/ 	.byte	0x01, 0x35
	.zero		2


	//----- nvinfo : EIATTR_PARAM_CBANK
	.align		4
        /*000c*/ 	.byte	0x04, 0x0a
        /*000e*/ 	.short	(.L_1985 - .L_1984)
	.align		4
.L_1984:
        /*0010*/ 	.word	index@(.nv.constant0._ZN2at6native61_GLOBAL__N__44eb8e94_28_ForeachBinaryOpScalarList_cu_dda10a6925multi_tensor_apply_kernelINS1_28TensorListScalarListMetadataIN3c107complexIfEELi2EEENS1_25BinaryOpScalarListFunctorIS6_Li2ELi1ELi1EEEJNS1_13power_functorIS6_EEEEEvT_T0_DpT1_)
        /*0014*/ 	.short	0x0160
        /*0016*/ 	.short	0x0e42


	//----- nvinfo : EIATTR_CBANK_PARAM_SIZE
	.align		4
.L_1985:
        /*0018*/ 	.byte	0x03, 0x19
        /*001a*/ 	.short	0x0e42


	//----- nvinfo : EIATTR_KPARAM_INFO
	.align		4
        /*001c*/ 	.byte	0x04, 0x17
        /*001e*/ 	.short	(.L_1987 - .L_1986)
.L_1986:
        /*0020*/ 	.word	0x00000000
        /*0024*/ 	.short	0x0002
        /*0026*/ 	.short	0x0e41
        /*0028*/ 	.byte	0x00, 0xf0, 0x05, 0x00


	//----- nvinfo : EIATTR_KPARAM_INFO
	.align		4
.L_1987:
        /*002c*/ 	.byte	0x04, 0x17
        /*002e*/ 	.short	(.L_1989 - .L_1988)
.L_1988:
        /*0030*/ 	.word	0x00000000
        /*0034*/ 	.short	0x0001
        /*0036*/ 	.short	0x0e40
        /*0038*/ 	.byte	0x00, 0xf0, 0x05, 0x00


	//----- nvinfo : EIATTR_KPARAM_INFO
	.align		4
.L_1989:
        /*003c*/ 	.byte	0x04, 0x17
        /*003e*/ 	.short	(.L_1991 - .L_1990)
.L_1990:
        /*0040*/ 	.word	0x00000000
        /*0044*/ 	.short	0x0000
        /*0046*/ 	.short	0x0000
        /*0048*/ 	.byte	0x00, 0xf0, 0x01, 0x39


	//----- nvinfo : EIATTR_MAXREG_COUNT
	.align		4
.L_1991:
        /*004c*/ 	.byte	0x03, 0x1b
        /*004e*/ 	.short	0x0080


	//----- nvinfo : EIATTR_MERCURY_ISA_VERSION
	.align		4
        /*0050*/ 	.byte	0x03, 0x5f
        /*0052*/ 	.short	0x0000


	//----- nvinfo : EIATTR_EXIT_INSTR_OFFSETS
	.align		4
        /*0054*/ 	.byte	0x04, 0x1c
        /*0056*/ 	.short	(.L_1993 - .L_1992)


	//   ....[0]....
.L_1992:
        /*0058*/ 	.word	0x000001a0


	//   ....[1]....
        /*005c*/ 	.word	0x0000b5f0


	//   ....[2]....
        /*0060*/ 	.word	0x0000b650


	//   ....[3]....
        /*0064*/ 	.word	0x00016740


	//----- nvinfo : EIATTR_MAX_THREADS
	.align		4
.L_1993:
        /*0068*/ 	.byte	0x04, 0x05
        /*006a*/ 	.short	(.L_1995 - .L_1994)
.L_1994:
        /*006c*/ 	.word	0x00000200
        /*0070*/ 	.word	0x00000001
        /*0074*/ 	.word	0x00000001


	//----- nvinfo : EIATTR_CRS_STACK_SIZE
	.align		4
.L_1995:
        /*0078*/ 	.byte	0x04, 0x1e
        /*007a*/ 	.short	(.L_1997 - .L_1996)
.L_1996:
        /*007c*/ 	.word	0x00000000
.L_1997:


//--------------------- .nv.info._ZN2at6native61_GLOBAL__N__44eb8e94_28_ForeachBinaryOpScalarList_cu_dda10a6925multi_tensor_apply_kernelINS1_28TensorListScalarListMetadataIN3c107complexIdEELi2EEENS1_25BinaryOpScalarListFunctorIS6_Li2ELi1ELi1EEEJNS1_13power_functorIS6_EEEEEvT_T0_DpT1_ --------------------------
	.section	.nv.info._ZN2at6native61_GLOBAL__N__44eb8e94_28_ForeachBinaryOpScalarList_cu_dda10a6925multi_tensor_apply_kernelINS1_28TensorListScalarListMetadataIN3c107complexIdEELi2EEENS1_25BinaryOpScalarListFunctorIS6_Li2ELi1ELi1EEEJNS1_13power_functorIS6_EEEEEvT_T0_DpT1_,"",@"SHT_CUDA_INFO"
	.sectionflags	@""
	.align	4


	//----- nvinfo : EIATTR_CUDA_API_VERSION
	.align		4
        /*0000*/ 	.byte	0x04, 0x37
        /*0002*/ 	.short	(.L_1999 - .L_1998)
.L_1998:
        /*0004*/ 	.word	0x00000082


	//----- nvinfo : EIATTR_SW2861232_WAR
	.align		4
.L_1999:
        /*0008*/ 	.byte	0x01, 0x35
	.zero		2


	//----- nvinfo : EIATTR_PARAM_CBANK
	.align		4
        /*000c*/ 	.byte	0x04, 0x0a
        /*000e*/ 	.short	(.L_2001 - .L_2000)
	.align		4
.L_2000:
        /*0010*/ 	.word	index@(.nv.constant0._ZN2at6native61_GLOBAL__N__44eb8e94_28_ForeachBinaryOpScalarList_cu_dda10a6925multi_tensor_apply_kernelINS1_28TensorListScalarListMetadataIN3c107complexIdEELi2EEENS1_25BinaryOpScalarListFunctorIS6_Li2ELi1ELi1EEEJNS1_13power_functorIS6_EEEEEvT_T0_DpT1_)
        /*0014*/ 	.short	0x0160
        /*0016*/ 	.short	0x0fa2


	//----- nvinfo : EIATTR_CBANK_PARAM_SIZE
	.align		4
.L_2001:
        /*0018*/ 	.byte	0x03, 0x19
        /*001a*/ 	.short	0x0fa2


	//----- nvinfo : EIATTR_KPARAM_INFO
	.align		4
        /*001c*/ 	.byte	0x04, 0x17
        /*001e*/ 	.short	(.L_2003 - .L_2002)
.L_2002:
        /*0020*/ 	.word	0x00000000
        /*0024*/ 	.short	0x0002
        /*0026*/ 	.short	0x0fa1
        /*0028*/ 	.byte	0x00, 0xf0, 0x05, 0x00


	//----- nvinfo : EIATTR_KPARAM_INFO
	.align		4
.L_2003:
        /*002c*/ 	.byte	0x04, 0x17
        /*002e*/ 	.short	(.L_2005 - .L_2004)
.L_2004:
        /*0030*/ 	.word	0x00000000
        /*0034*/ 	.short	0x0001
        /*0036*/ 	.short	0x0fa0
        /*0038*/ 	.byte	0x00, 0xf0, 0x05, 0x00


	//----- nvinfo : EIATTR_KPARAM_INFO
	.align		4
.L_2005:
        /*003c*/ 	.byte	0x04, 0x17
        /*003e*/ 	.short	(.L_2007 - .L_2006)
.L_2006:
        /*0040*/ 	.word	0x00000000
        /*0044*/ 	.short	0x0000
        /*0046*/ 	.short	0x0000
        /*0048*/ 	.byte	0x00, 0xf0, 0x81, 0x3e


	//----- nvinfo : EIATTR_MAXREG_COUNT
	.align		4
.L_2007:
        /*004c*/ 	.byte	0x03, 0x1b
        /*004e*/ 	.short	0x0080


	//----- nvinfo : EIATTR_MERCURY_ISA_VERSION
	.align		4
        /*0050*/ 	.byte	0x03, 0x5f
        /*0052*/ 	.short	0x0000


	//----- nvinfo : EIATTR_EXIT_INSTR_OFFSETS
	.align		4
        /*0054*/ 	.byte	0x04, 0x1c
        /*0056*/ 	.short	(.L_2009 - .L_2008)


	//   ....[0]....
.L_2008:
        /*0058*/ 	.word	0x000001f0


	//   ....[1]....
        /*005c*/ 	.word	0x0001cfc0


	//   ....[2]....
        /*0060*/ 	.word	0x0001d020


	//   ....[3]....
        /*0064*/ 	.word	0x000399d0


	//----- nvinfo : EIATTR_MAX_THREADS
	.align		4
.L_2009:
        /*0068*/ 	.byte	0x04, 0x05
        /*006a*/ 	.short	(.L_2011 - .L_2010)
.L_2010:
        /*006c*/ 	.word	0x00000200
        /*0070*/ 	.word	0x00000001
        /*0074*/ 	.word	0x00000001


	//----- nvinfo : EIATTR_CRS_STACK_SIZE
	.align		4
.L_2011:
        /*0078*/ 	.byte	0x04, 0x1e
        /*007a*/ 	.short	(.L_2013 - .L_2012)
.L_2012:
        /*007c*/ 	.word	0x00000000
.L_2013:


//--------------------- .nv.info._ZN2at6native61_GLOBAL__N__44eb8e94_28_ForeachBinaryOpScalarList_cu_dda10a6925multi_tensor_apply_kernelINS1_28TensorListScalarListMetadataIfLi2EEENS1_25BinaryOpScalarListFunctorIfLi2ELi1ELi1EEEJNS1_13power_functorIfEEEEEvT_T0_DpT1_ --------------------------
	.section	.nv.info._ZN2at6native61_GLOBAL__N__44eb8e94_28_ForeachBinaryOpScalarList_cu_dda10a6925multi_tensor_apply_kernelINS1_28TensorListScalarListMetadataIfLi2EEENS1_25BinaryOpScalarListFunctorIfLi2ELi1ELi1EEEJNS1_13power_functorIfEEEEEvT_T0_DpT1_,"",@"SHT_CUDA_INFO"
	.sectionflags	@""
	.align	4


	//----- nvinfo : EIATTR_CUDA_API_VERSION
	.align		4
        /*0000*/ 	.byte	0x04, 0x37
        /*0002*/ 	.short	(.L_2015 - .L_2014)
.L_2014:
        /*0004*/ 	.word	0x00000082


	//----- nvinfo : EIATTR_SW2861232_WAR
	.align		4
.L_2015:
        /*0008*/ 	.byte	0x01, 0x35
	.zero		2


	//----- nvinfo : EIATTR_PARAM_CBANK
	.align		4
        /*000c*/ 	.byte	0x04, 0x0a
        /*000e*/ 	.short	(.L_2017 - .L_2016)
	.align		4
.L_2016:
        /*0010*/ 	.word	index@(.nv.constant0._ZN2at6native61_GLOBAL__N__44eb8e94_28_ForeachBinaryOpScalarList_cu_dda10a6925multi_tensor_apply_kernelINS1_28TensorListScalarListMetadataIfLi2EEENS1_25BinaryOpScalarListFunctorIfLi2ELi1ELi1EEEJNS1_13power_functorIfEEEEEvT_T0_DpT1_)
        /*0014*/ 	.short	0x0160
        /*0016*/ 	.short	0x0d42


	//----- nvinfo : EIATTR_CBANK_PARAM_SIZE
	.align		4
.L_2017:
        /*0018*/ 	.byte	0x03, 0x19
        /*001a*/ 	.short	0x0d42


	//----- nvinfo : EIATTR_KPARAM_INFO
	.align		4
        /*001c*/ 	.byte	0x04, 0x17
        /*001e*/ 	.short	(.L_2019 - .L_2018)
.L_2018:
        /*0020*/ 	.word	0x00000000
        /*0024*/ 	.short	0x0002
        /*0026*/ 	.short	0x0d41
        /*0028*/ 	.byte	0x00, 0xf0, 0x05, 0x00


	//----- nvinfo : EIATTR_KPARAM_INFO
	.align		4
.L_2019:
        /*002c*/ 	.byte	0x04, 0x17
        /*002e*/ 	.short	(.L_2021 - .L_2020)
.L_2020:
        /*0030*/ 	.word	0x00000000
        /*0034*/ 	.short	0x0001
        /*0036*/ 	.short	0x0d40
        /*0038*/ 	.byte	0x00, 0xf0, 0x05, 0x00


	//----- nvinfo : EIATTR_KPARAM_INFO
	.align		4
.L_2021:
        /*003c*/ 	.byte	0x04, 0x17
        /*003e*/ 	.short	(.L_2023 - .L_2022)
.L_2022:
        /*0040*/ 	.word	0x00000000
        /*0044*/ 	.short	0x0000
        /*0046*/ 	.short	0x0000
        /*0048*/ 	.byte	0x00, 0xf0, 0x01, 0x35


	//----- nvinfo : EIATTR_MAXREG_COUNT
	.align		4
.L_2023:
        /*004c*/ 	.byte	0x03, 0x1b
        /*004e*/ 	.short	0x0080


	//----- nvinfo : EIATTR_MERCURY_ISA_VERSION
	.align		4
        /*0050*/ 	.byte	0x03, 0x5f
        /*0052*/ 	.short	0x0000


	//----- nvinfo : EIATTR_EXIT_INSTR_OFFSETS
	.align		4
        /*0054*/ 	.byte	0x04, 0x1c
        /*0056*/ 	.short	(.L_2025 - .L_2024)


	//   ....[0]....
.L_2024:
        /*0058*/ 	.word	0x00000180


	//   ....[1]....
        /*005c*/ 	.word	0x00000640


	//   ....[2]....
        /*0060*/ 	.word	0x000006a0


	//   ....[3]....
        /*0064*/ 	.word	0x00000890


	//----- nvinfo : EIATTR_MAX_THREADS
	.align		4
.L_2025:
        /*0068*/ 	.byte	0x04, 0x05
        /*006a*/ 	.short	(.L_2027 - .L_2026)
.L_2026:
        /*006c*/ 	.word	0x00000200
        /*0070*/ 	.word	0x00000001
        /*0074*/ 	.word	0x00000001


	//----- nvinfo : EIATTR_CRS_STACK_SIZE
	.align		4
.L_2027:
        /*0078*/ 	.byte	0x04, 0x1e
        /*007a*/ 	.short	(.L_2029 - .L_2028)
.L_2028:
        /*007c*/ 	.word	0x00000000
.L_2029:


//--------------------- .nv.info._ZN2at6native61_GLOBAL__N__44eb8e94_28_ForeachBinaryOpScalarList_cu_dda10a6925multi_tensor_apply_kernelINS1_28TensorListScalarListMetadataIdLi2EEENS1_25BinaryOpScalarListFunctorIdLi2ELi1ELi1EEEJNS1_13power_functorIdEEEEEvT_T0_DpT1_ --------------------------
	.section	.nv.info._ZN2at6native61_GLOBAL__N__44eb8e94_28_ForeachBinaryOpScalarList_cu_dda10a6925multi_tensor_apply_kernelINS1_28TensorListScalarListMetadataIdLi2EEENS1_25BinaryOpScalarListFunctorIdLi2ELi1ELi1EEEJNS1_13power_functorIdEEEEEvT_T0_DpT1_,"",@"SHT_CUDA_INFO"
	.sectionflags	@""
	.align	4


	//----- nvinfo : EIATTR_CUDA_API_VERSION
	.align		4
        /*0000*/ 	.byte	0x04, 0x37
        /*0002*/ 	.short	(.L_2031 - .L_2030)
.L_2030:
        /*0004*/ 	.word	0x00000082


	//----- nvinfo : EIATTR_SW2861232_WAR
	.align		4
.L_2031:
        /*0008*/ 	.byte	0x01, 0x35
	.zero		2


	//----- nvinfo : EIATTR_PARAM_CBANK
	.align		4
        /*000c*/ 	.byte	0x04, 0x0a
        /*000e*/ 	.short	(.L_2033 - .L_2032)
	.align		4
.L_2032:
        /*0010*/ 	.word	index@(.nv.constant0._ZN2at6native61_GLOBAL__N__44eb8e94_28_ForeachBinaryOpScalarList_cu_dda10a6925multi_tensor_apply_kernelINS1_28TensorListScalarListMetadataIdLi2EEENS1_25BinaryOpScalarListFunctorIdLi2ELi1ELi1EEEJNS1_13power_functorIdEEEEEvT_T0_DpT1_)
        /*0014*/ 	.short	0x0160
        /*0016*/ 	.short	0x0e42


	//----- nvinfo : EIATTR_CBANK_PARAM_SIZE
	.align		4
.L_2033:
        /*0018*/ 	.byte	0x03, 0x19
        /*001a*/ 	.short	0x0e42


	//----- nvinfo : EIATTR_KPARAM_INFO
	.align		4
        /*001c*/ 	.byte	0x04, 0x17
        /*001e*/ 	.short	(.L_2035 - .L_2034)
.L_2034:
        /*0020*/ 	.word	0x00000000
        /*0024*/ 	.short	0x0002
        /*0026*/ 	.short	0x0e41
        /*0028*/ 	.byte	0x00, 0xf0, 0x05, 0x00


	//----- nvinfo : EIATTR_KPARAM_INFO
	.align		4
.L_2035:
        /*002c*/ 	.byte	0x04, 0x17
        /*002e*/ 	.short	(.L_2037 - .L_2036)
.L_2036:
        /*0030*/ 	.word	0x00000000
        /*0034*/ 	.short	0x0001
        /*0036*/ 	.short	0x0e40
        /*0038*/ 	.byte	0x00, 0xf0, 0x05, 0x00


	//----- nvinfo : EIATTR_KPARAM_INFO
	.align		4
.L_2037:
        /*003c*/ 	.byte	0x04, 0x17
        /*003e*/ 	.short	(.L_2039 - .L_2038)
.L_2038:
        /*0040*/ 	.word	0x00000000
        /*0044*/ 	.short	0x0000
        /*0046*/ 	.short	0x0000
        /*0048*/ 	.byte	0x00, 0xf0, 0x01, 0x39


	//----- nvinfo : EIATTR_MAXREG_COUNT
	.align		4
.L_2039:
        /*004c*/ 	.byte	0x03, 0x1b
        /*004e*/ 	.short	0x0080


	//----- nvinfo : EIATTR_MERCURY_ISA_VERSION
	.align		4
        /*0050*/ 	.byte	0x03, 0x5f
        /*0052*/ 	.short	0x0000


	//----- nvinfo : EIATTR_EXIT_INSTR_OFFSETS
	.align		4
        /*0054*/ 	.byte	0x04, 0x1c
        /*0056*/ 	.short	(.L_2041 - .L_2040)


	//   ....[0]....
.L_2040:
        /*0058*/ 	.word	0x00000170


	//   ....[1]....
        /*005c*/ 	.word	0x00001730


	//   ....[2]....
        /*0060*/ 	.word	0x00001790


	//   ....[3]....
        /*0064*/ 	.word	0x000029d0


	//----- nvinfo : EIATTR_MAX_THREADS
	.align		4
.L_2041:
        /*0068*/ 	.byte	0x04, 0x05
        /*006a*/ 	.short	(.L_2043 - .L_2042)
.L_2042:
        /*006c*/ 	.word	0x00000200
        /*0070*/ 	.word	0x00000001
        /*0074*/ 	.word	0x00000001


	//----- nvinfo : EIATTR_CRS_STACK_SIZE
	.align		4
.L_2043:
        /*0078*/ 	.byte	0x04, 0x1e
        /*007a*/ 	.short	(.L_2045 - .L_2044)
.L_2044:
        /*007c*/ 	.word	0x00000000
.L_2045:


//--------------------- .nv.info._ZN2at6native61_GLOBAL__N__44eb8e94_28_ForeachBinaryOpScalarList_cu_dda10a6925multi_tensor_apply_kernelINS1_28TensorListScalarListMetadataIsLi2EEENS1_25BinaryOpScalarListFunctorIsLi2ELi1ELi1EEEJNS1_13power_functorIsEEEEEvT_T0_DpT1_ --------------------------
	.section	.nv.info._ZN2at6native61_GLOBAL__N__44eb8e94_28_ForeachBinaryOpScalarList_cu_dda10a6925multi_tensor_apply_kernelINS1_28TensorListScalarListMetadataIsLi2EEENS1_25BinaryOpScalarListFunctorIsLi2ELi1ELi1EEEJNS1_13power_functorIsEEEEEvT_T0_DpT1_,"",@"SHT_CUDA_INFO"
	.sectionflags	@""
	.align	4


	//----- nvinfo : EIATTR_CUDA_API_VERSION
	.align		4
        /*0000*/ 	.byte	0x04, 0x37
        /*0002*/ 	.short	(.L_2047 - .L_2046)
.L_2046:
        /*0004*/ 	.word	0x00000082


	//----- nvinfo : EIATTR_SW2861232_WAR
	.align		4
.L_2047:
        /*0008*/ 	.byte	0x01, 0x35
	.zero		2


	//----- nvinfo : EIATTR_PARAM_CBANK
	.align		4
        /*000c*/ 	.byte	0x04, 0x0a
        /*000e*/ 	.short	(.L_2049 - .L_2048)
	.align		4
.L_2048:
        /*0010*/ 	.word	index@(.nv.constant0._ZN2at6native61_GLOBAL__N__44eb8e94_28_ForeachBinaryOpScalarList_cu_dda10a6925multi_tensor_apply_kernelINS1_28TensorListScalarListMetadataIsLi2EEENS1_25BinaryOpScalarListFunctorIsLi2ELi1ELi1EEEJNS1_13power_functorIsEEEEEvT_T0_DpT1_)
        /*0014*/ 	.short	0x0160
        /*0016*/ 	.short	0x0cc2


	//----- nvinfo : EIATTR_CBANK_PARAM_SIZE
	.align		4
.L_2049:
        /*0018*/ 	.byte	0x03, 0x19
        /*001a*/ 	.short	0x0cc2


	//----- nvinfo : EIATTR_KPARAM_INFO
	.align		4
        /*001c*/ 	.byte	0x04, 0x17
        /*001e*/ 	.short	(.L_2051 - .L_2050)
.L_2050:
        /*0020*/ 	.word	0x00000000
        /*0024*/ 	.short	0x0002
        /*0026*/ 	.short	0x0cc1
        /*0028*/ 	.byte	0x00, 0xf0, 0x05, 0x00


	//----- nvinfo : EIATTR_KPARAM_INFO
	.align		4
.L_2051:
        /*002c*/ 	.byte	0x04, 0x17
        /*002e*/ 	.short	(.L_2053 - .L_2052)
.L_2052:
        /*0030*/ 	.word	0x00000000
        /*0034*/ 	.short	0x0001
        /*0036*/ 	.short	0x0cc0
        /*0038*/ 	.byte	0x00, 0xf0, 0x05, 0x00


	//----- nvinfo : EIATTR_KPARAM_INFO
	.align		4
.L_2053:
        /*003c*/ 	.byte	0x04, 0x17
        /*003e*/ 	.short	(.L_2055 - .L_2054)
.L_2054:
        /*0040*/ 	.word	0x00000000
        /*0044*/ 	.short	0x0000
        /*0046*/ 	.short	0x0000
        /*0048*/ 	.byte	0x00, 0xf0, 0x01, 0x33


	//----- nvinfo : EIATTR_MAXREG_COUNT
	.align		4
.L_2055:
        /*004c*/ 	.byte	0x03, 0x1b
        /*004e*/ 	.short	0x0080


	//----- nvinfo : EIATTR_MERCURY_ISA_VERSION
	.align		4
        /*0050*/ 	.byte	0x03, 0x5f
        /*0052*/ 	.short	0x0000


	//----- nvinfo : EIATTR_EXIT_INSTR_OFFSETS
	.align		4
        /*0054*/ 	.byte	0x04, 0x1c
        /*0056*/ 	.short	(.L_2057 - .L_2056)


	//   ....[0]....
.L_2056:
        /*0058*/ 	.word	0x000001d0


	//   ....[1]....
        /*005c*/ 	.word	0x00001490


	//   ....[2]....
        /*0060*/ 	.word	0x000014f0


	//   ....[3]....
        /*0064*/ 	.word	0x00002460


	//----- nvinfo : EIATTR_MAX_THREADS
	.align		4
.L_2057:
        /*0068*/ 	.byte	0x04, 0x05
        /*006a*/ 	.short	(.L_2059 - .L_2058)
.L_2058:
        /*006c*/ 	.word	0x00000200
        /*0070*/ 	.word	0x00000001
        /*0074*/ 	.word	0x00000001


	//----- nvinfo : EIATTR_CRS_STACK_SIZE
	.align		4
.L_2059:
        /*0078*/ 	.byte	0x04, 0x1e
        /*007a*/ 	.short	(.L_2061 - .L_2060)
.L_2060:
        /*007c*/ 	.word	0x00000000
.L_2061:


//--------------------- .nv.info._ZN2at6native61_GLOBAL__N__44eb8e94_28_ForeachBinaryOpScalarList_cu_dda10a6925multi_tensor_apply_kernelINS1_28TensorListScalarListMetadataIlLi2EEENS1_25BinaryOpScalarListFunctorIlLi2ELi1ELi1EEEJNS1_13power_functorIlEEEEEvT_T0_DpT1_ --------------------------
	.section	.nv.info._ZN2at6native61_GLOBAL__N__44eb8e94_28_ForeachBinaryOpScalarList_cu_dda10a6925multi_tensor_apply_kernelINS1_28TensorListScalarListMetadataIlLi2EEENS1_25BinaryOpScalarListFunctorIlLi2ELi1ELi1EEEJNS1_13power_functorIlEEEEEvT_T0_DpT1_,"",@"SHT_CUDA_INFO"
	.sectionflags	@""
	.align	4


	//----- nvinfo : EIATTR_CUDA_API_VERSION
	.align		4
        /*0000*/ 	.byte	0x04, 0x37
        /*0002*/ 	.short	(.L_2063 - .L_2062)
.L_2062:
        /*0004*/ 	.word	0x00000082


	//----- nvinfo : EIATTR_SW2861232_WAR
	.align		4
.L_2063:
        /*0008*/ 	.byte	0x01, 0x35
	.zero		2


	//----- nvinfo : EIATTR_PARAM_CBANK
	.align		4
        /*000c*/ 	.byte	0x04, 0x0a
        /*000e*/ 	.short	(.L_2065 - .L_2064)
	.align		4
.L_2064:
        /*0010*/ 	.word	index@(.nv.constant0._ZN2at6native61_GLOBAL__N__44eb8e94_28_ForeachBinaryOpScalarList_cu_dda10a6925multi_tensor_apply_kernelINS1_28TensorListScalarListMetadataIlLi2EEENS1_25BinaryOpScalarListFunctorIlLi2ELi1ELi1EEEJNS1_13power_functorIlEEEEEvT_T0_DpT1_)
        /*0014*/ 	.short	0x0160
        /*0016*/ 	.short	0x0e42


	//----- nvinfo : EIATTR_CBANK_PARAM_SIZE
	.align		4
.L_2065:
        /*0018*/ 	.byte	0x03, 0x19
        /*001a*/ 	.short	0x0e42


	//----- nvinfo : EIATTR_KPARAM_INFO
	.align		4
        /*001c*/ 	.byte	0x04, 0x17
        /*001e*/ 	.short	(.L_2067 - .L_2066)
.L_2066:
        /*0020*/ 	.word	0x00000000
        /*0024*/ 	.short	0x0002
        /*0026*/ 	.short	0x0e41
        /*0028*/ 	.byte	0x00, 0xf0, 0x05, 0x00


	//----- nvinfo : EIATTR_KPARAM_INFO
	.align		4
.L_2067:
        /*002c*/ 	.byte	0x04, 0x17
        /*002e*/ 	.short	(.L_2069 - .L_2068)
.L_2068:
        /*0030*/ 	.word	0x00000000
        /*0034*/ 	.short	0x0001
        /*0036*/ 	.short	0x0e40
        /*0038*/ 	.byte	0x00, 0xf0, 0x05, 0x00


	//----- nvinfo : EIATTR_KPARAM_INFO
	.align		4
.L_2069:
        /*003c*/ 	.byte	0x04, 0x17
        /*003e*/ 	.short	(.L_2071 - .L_2070)
.L_2070:
        /*0040*/ 	.word	0x00000000
        /*0044*/ 	.short	0x0000
        /*0046*/ 	.short	0x0000
        /*0048*/ 	.byte	0x00, 0xf0, 0x01, 0x39


	//----- nvinfo : EIATTR_MAXREG_COUNT
	.align		4
.L_2071:
        /*004c*/ 	.byte	0x03, 0x1b
        /*004e*/ 	.short	0x0080


	//----- nvinfo : EIATTR_MERCURY_ISA_VERSION
	.align		4
        /*0050*/ 	.byte	0x03, 0x5f
        /*0052*/ 	.short	0x0000


	//----- nvinfo : EIATTR_EXIT_INSTR_OFFSETS
	.align		4
        /*0054*/ 	.byte	0x04, 0x1c
        /*0056*/ 	.short	(.L_2073 - .L_2072)


	//   ....[0]....
.L_2072:
        /*0058*/ 	.word	0x000001a0


	//   ....[1]....
        /*005c*/ 	.word	0x00001800


	//   ....[2]....
        /*0060*/ 	.word	0x00001860


	//   ....[3]....
        /*0064*/ 	.word	0x00002b30


	//----- nvinfo : EIATTR_MAX_THREADS
	.align		4
.L_2073:
        /*0068*/ 	.byte	0x04, 0x05
        /*006a*/ 	.short	(.L_2075 - .L_2074)
.L_2074:
        /*006c*/ 	.word	0x00000200
        /*0070*/ 	.word	0x00000001
        /*0074*/ 	.word	0x00000001


	//----- nvinfo : EIATTR_CRS_STACK_SIZE
	.align		4
.L_2075:
        /*0078*/ 	.byte	0x04, 0x1e
        /*007a*/ 	.short	(.L_2077 - .L_2076)
.L_2076:
        /*007c*/ 	.word	0x00000000
.L_2077:


//--------------------- .nv.info._ZN2at6native61_GLOBAL__N__44eb8e94_28_ForeachBinaryOpScalarList_cu_dda10a6925multi_tensor_apply_kernelINS1_28TensorListScalarListMetadataIiLi2EEENS1_25BinaryOpScalarListFunctorIiLi2ELi1ELi1EEEJNS1_13power_functorIiEEEEEvT_T0_DpT1_ --------------------------
	.section	.nv.info._ZN2at6native61_GLOBAL__N__44eb8e94_28_ForeachBinaryOpScalarList_cu_dda10a6925multi_tensor_apply_kernelINS1_28TensorListScalarListMetadataIiLi2EEENS1_25BinaryOpScalarListFunctorIiLi2ELi1ELi1EEEJNS1_13power_functorIiEEEEEvT_T0_DpT1_,"",@"SHT_CUDA_INFO"
	.sectionflags	@""
	.align	4


	//----- nvinfo : EIATTR_CUDA_API_VERSION
	.align		4
        /*0000*/ 	.byte	0x04, 0x37
        /*0002*/ 	.short	(.L_2079 - .L_2078)
.L_2078:
        /*0004*/ 	.word	0x00000082


	//----- nvinfo : EIATTR_SW2861232_WAR
	.align		4
.L_2079:
        /*0008*/ 	.byte	0x01, 0x35
	.zero		2


	//----- nvinfo : EIATTR_PARAM_CBANK
	.align		4
        /*000c*/ 	.byte	0x04, 0x0a
        /*000e*/ 	.short	(.L_2081 - .L_2080)
	.align		4
.L_2080:
        /*0010*/ 	.word	index@(.nv.constant0._ZN2at6native61_GLOBAL__N__44eb8e94_28_ForeachBinaryOpScalarList_cu_dda10a6925multi_tensor_apply_kernelINS1_28TensorListScalarListMetadataIiLi2EEENS1_25BinaryOpScalarListFunctorIiLi2ELi1ELi1EEEJNS1_13power_functorIiEEEEEvT_T0_DpT1_)
        /*0014*/ 	.short	0x0160
        /*0016*/ 	.short	0x0d42


	//----- nvinfo : EIATTR_CBANK_PARAM_SIZE
	.align		4
.L_2081:
        /*0018*/ 	.byte	0x03, 0x19
        /*001a*/ 	.short	0x0d42


	//----- nvinfo : EIATTR_KPARAM_INFO
	.align		4
        /*001c*/ 	.byte	0x04, 0x17
        /*001e*/ 	.short	(.L_2083 - .L_2082)
.L_2082:
        /*0020*/ 	.word	0x00000000
        /*0024*/ 	.short	0x0002
        /*0026*/ 	.short	0x0d41
        /*0028*/ 	.byte	0x00, 0xf0, 0x05, 0x00


	//----- nvinfo : EIATTR_KPARAM_INFO
	.align		4
.L_2083:
        /*002c*/ 	.byte	0x04, 0x17
        /*002e*/ 	.short	(.L_2085 - .L_2084)
.L_2084:
        /*0030*/ 	.word	0x00000000
        /*0034*/ 	.short	0x0001
        /*0036*/ 	.short	0x0d40
        /*0038*/ 	.byte	0x00, 0xf0, 0x05, 0x00


	//----- nvinfo : EIATTR_KPARAM_INFO
	.align		4
.L_2085:
        /*003c*/ 	.byte	0x04, 0x17
        /*003e*/ 	.short	(.L_2087 - .L_2086)
.L_2086:
        /*0040*/ 	.word	0x00000000
        /*0044*/ 	.short	0x0000
        /*0046*/ 	.short	0x0000
        /*0048*/ 	.byte	0x00, 0xf0, 0x01, 0x35


	//----- nvinfo : EIATTR_MAXREG_COUNT
	.align		4
.L_2087:
        /*004c*/ 	.byte	0x03, 0x1b
        /*004e*/ 	.short	0x0080


	//----- nvinfo : EIATTR_MERCURY_ISA_VERSION
	.align		4
        /*0050*/ 	.byte	0x03, 0x5f
        /*0052*/ 	.short	0x0000


	//----- nvinfo : EIATTR_EXIT_INSTR_OFFSETS
	.align		4
        /*0054*/ 	.byte	0x04, 0x1c
        /*0056*/ 	.short	(.L_2089 - .L_2088)


	//   ....[0]....
.L_2088:
        /*0058*/ 	.word	0x00000180


	//   ....[1]....
        /*005c*/ 	.word	0x00000e60


	//   ....[2]....
        /*0060*/ 	.word	0x00000ec0


	//   ....[3]....
        /*0064*/ 	.word	0x00001880


	//----- nvinfo : EIATTR_MAX_THREADS
	.align		4
.L_2089:
        /*0068*/ 	.byte	0x04, 0x05
        /*006a*/ 	.short	(.L_2091 - .L_2090)
.L_2090:
        /*006c*/ 	.word	0x00000200
        /*0070*/ 	.word	0x00000001
        /*0074*/ 	.word	0x00000001


	//----- nvinfo : EIATTR_CRS_STACK_SIZE
	.align		4
.L_2091:
        /*0078*/ 	.byte	0x04, 0x1e
        /*007a*/ 	.short	(.L_2093 - .L_2092)
.L_2092:
        /*007c*/ 	.word	0x00000000
.L_2093:


//--------------------- .nv.info._ZN2at6native61_GLOBAL__N__44eb8e94_28_ForeachBinaryOpScalarList_cu_dda10a6925multi_tensor_apply_kernelINS1_28TensorListScalarListMetadataIaLi2EEENS1_25BinaryOpScalarListFunctorIaLi2ELi1ELi1EEEJNS1_13power_functorIaEEEEEvT_T0_DpT1_ --------------------------
	.section	.nv.info._ZN2at6native61_GLOBAL__N__44eb8e94_28_ForeachBinaryOpScalarList_cu_dda10a6925multi_tensor_apply_kernelINS1_28TensorListScalarListMetadataIaLi2EEENS1_25BinaryOpScalarListFunctorIaLi2ELi1ELi1EEEJNS1_13power_functorIaEEEEEvT_T0_DpT1_,"",@"SHT_CUDA_INFO"
	.sectionflags	@""
	.align	4


	//----- nvinfo : EIATTR_CUDA_API_VERSION
	.align		4
        /*0000*/ 	.byte	0x04, 0x37
        /*0002*/ 	.short	(.L_2095 - .L_2094)
.L_2094:
        /*0004*/ 	.word	0x00000082


	//----- nvinfo : EIATTR_SW2861232_WAR
	.align		4
.L_2095:
        /*0008*/ 	.byte	0x01, 0x35
	.zero		2


	//----- nvinfo : EIATTR_PARAM_CBANK
	.align		4
        /*000c*/ 	.byte	0x04, 0x0a
        /*000e*/ 	.short	(.L_2097 - .L_2096)
	.align		4
.L_2096:
        /*0010*/ 	.word	index@(.nv.constant0._ZN2at6native61_GLOBAL__N__44eb8e94_28_ForeachBinaryOpScalarList_cu_dda10a6925multi_tensor_apply_kernelINS1_28TensorListScalarListMetadataIaLi2EEENS1_25BinaryOpScalarListFunctorIaLi2ELi1ELi1EEEJNS1_13power_functorIaEEEEEvT_T0_DpT1_)
        /*0014*/ 	.short	0x0160
        /*0016*/ 	.short	0x0c82


	//----- nvinfo : EIATTR_CBANK_PARAM_SIZE
	.align		4
.L_2097:
        /*0018*/ 	.byte	0x03, 0x19
        /*001a*/ 	.short	0x0c82


	//----- nvinfo : EIATTR_KPARAM_INFO
	.align		4
        /*001c*/ 	.byte	0x04, 0x17
        /*001e*/ 	.short	(.L_2099 - .L_2098)
.L_2098:
        /*0020*/ 	.word	0x00000000
        /*0024*/ 	.short	0x0002
        /*0026*/ 	.short	0x0c81
        /*0028*/ 	.byte	0x00, 0xf0, 0x05, 0x00


	//----- nvinfo : EIATTR_KPARAM_INFO
	.align		4
.L_2099:
        /*002c*/ 	.byte	0x04, 0x17
        /*002e*/ 	.short	(.L_2101 - .L_2100)
.L_2100:
        /*0030*/ 	.word	0x00000000
        /*0034*/ 	.short	0x0001
        /*0036*/ 	.short	0x0c80
        /*0038*/ 	.byte	0x00, 0xf0, 0x05, 0x00


	//----- nvinfo : EIATTR_KPARAM_INFO
	.align		4
.L_2101:
        /*003c*/ 	.byte	0x04, 0x17
        /*003e*/ 	.short	(.L_2103 - .L_2102)
.L_2102:
        /*0040*/ 	.word	0x00000000
        /*0044*/ 	.short	0x0000
        /*0046*/ 	.short	0x0000
        /*0048*/ 	.byte	0x00, 0xf0, 0x01, 0x32


	//----- nvinfo : EIATTR_MAXREG_COUNT
	.align		4
.L_2103:
        /*004c*/ 	.byte	0x03, 0x1b
        /*004e*/ 	.short	0x0080


	//----- nvinfo : EIATTR_MERCURY_ISA_VERSION
	.align		4
        /*0050*/ 	.byte	0x03, 0x5f
        /*0052*/ 	.short	0x0000


	//----- nvinfo : EIATTR_EXIT_INSTR_OFFSETS
	.align		4
        /*0054*/ 	.byte	0x04, 0x1c
        /*0056*/ 	.short	(.L_2105 - .L_2104)


	//   ....[0]....
.L_2104:
        /*0058*/ 	.word	0x000001c0


	//   ....[1]....
        /*005c*/ 	.word	0x000014b0


	//   ....[2]....
        /*0060*/ 	.word	0x00001510


	//   ....[3]....
        /*0064*/ 	.word	0x000024d0


	//----- nvinfo : EIATTR_MAX_THREADS
	.align		4
.L_2105:
        /*0068*/ 	.byte	0x04, 0x05
        /*006a*/ 	.short	(.L_2107 - .L_2106)
.L_2106:
        /*006c*/ 	.word	0x00000200
        /*0070*/ 	.word	0x00000001
        /*0074*/ 	.word	0x00000001


	//----- nvinfo : EIATTR_CRS_STACK_SIZE
	.align		4
.L_2107:
        /*0078*/ 	.byte	0x04, 0x1e
        /*007a*/ 	.short	(.L_2109 - .L_2108)
.L_2108:
        /*007c*/ 	.word	0x00000000
.L_2109:


//--------------------- .nv.info._ZN2at6native61_GLOBAL__N__44eb8e94_28_ForeachBinaryOpScalarList_cu_dda10a6925multi_tensor_apply_kernelINS1_28TensorListScalarListMetadataIhLi2EEENS1_25BinaryOpScalarListFunctorIhLi2ELi1ELi1EEEJNS1_13power_functorIhEEEEEvT_T0_DpT1_ --------------------------
	.section	.nv.info._ZN2at6native61_GLOBAL__N__44eb8e94_28_ForeachBinaryOpScalarList_cu_dda10a6925multi_tensor_apply_kernelINS1_28TensorListScalarListMetadataIhLi2EEENS1_25BinaryOpScalarListFunctorIhLi2ELi1ELi1EEEJNS1_13power_functorIhEEEEEvT_T0_DpT1_,"",@"SHT_CUDA_INFO"
	.sectionflags	@""
	.align	4


	//----- nvinfo : EIATTR_CUDA_API_VERSION
	.align		4
        /*0000*/ 	.byte	0x04, 0x37
        /*0002*/ 	.short	(.L_2111 - .L_2110)
.L_2110:
        /*0004*/ 	.word	0x00000082


	//----- nvinfo : EIATTR_SW2861232_WAR
	.align		4
.L_2111:
        /*0008*/ 	.byte	0x01, 0x35
	.zero		2


	//----- nvinfo : EIATTR_PARAM_CBANK
	.align		4
        /*000c*/ 	.byte	0x04, 0x0a
        /*000e*/ 	.short	(.L_2113 - .L_2112)
	.align		4
.L_2112:
        /*0010*/ 	.word	index@(.nv.constant0._ZN2at6native61_GLOBAL__N__44eb8e94_28_ForeachBinaryOpScalarList_cu_dda10a6925multi_tensor_apply_kernelINS1_28TensorListScalarListMetadataIhLi2EEENS1_25BinaryOpScalarListFunctorIhLi2ELi1ELi1EEEJNS1_13power_functorIhEEEEEvT_T0_DpT1_)
        /*0014*/ 	.short	0x0160
        /*0016*/ 	.short	0x0c82


	//----- nvinfo : EIATTR_CBANK_PARAM_SIZE
	.align		4
.L_2113:
        /*0018*/ 	.byte	0x03, 0x19
        /*001a*/ 	.short	0x0c82


	//----- nvinfo : EIATTR_KPARAM_INFO
	.align		4
        /*001c*/ 	.byte	0x04, 0x17
        /*001e*/ 	.short	(.L_2115 - .L_2114)
.L_2114:
        /*0020*/ 	.word	0x00000000
        /*0024*/ 	.short	0x0002
        /*0026*/ 	.short	0x0c81
        /*0028*/ 	.byte	0x00, 0xf0, 0x05, 0x00


	//----- nvinfo : EIATTR_KPARAM_INFO
	.align		4
.L_2115:
        /*002c*/ 	.byte	0x04, 0x17
        /*002e*/ 	.short	(.L_2117 - .L_2116)
.L_2116:
        /*0030*/ 	.word	0x00000000
        /*0034*/ 	.short	0x0001
        /*0036*/ 	.short	0x0c80
        /*0038*/ 	.byte	0x00, 0xf0, 0x05, 0x00


	//----- nvinfo : EIATTR_KPARAM_INFO
	.align		4
.L_2117:
        /*003c*/ 	.byte	0x04, 0x17
        /*003e*/ 	.short	(.L_2119 - .L_2118)
.L_2118:
        /*0040*/ 	.word	0x00000000
        /*0044*/ 	.short	0x0000
        /*0046*/ 	.short	0x0000
        /*0048*/ 	.byte	0x00, 0xf0, 0x01, 0x32


	//----- nvinfo : EIATTR_MAXREG_COUNT
	.align		4
.L_2119:
        /*004c*/ 	.byte	0x03, 0x1b
        /*004e*/ 	.short	0x0080


	//----- nvinfo : EIATTR_MERCURY_ISA_VERSION
	.align		4
        /*0050*/ 	.byte	0x03, 0x5f
        /*0052*/ 	.short	0x0000


	//----- nvinfo : EIATTR_EXIT_INSTR_OFFSETS
	.align		4
        /*0054*/ 	.byte	0x04, 0x1c
        /*0056*/ 	.short	(.L_2121 - .L_2120)


	//   ....[0]....
.L_2120:
        /*0058*/ 	.word	0x000001c0


	//   ....[1]....
        /*005c*/ 	.word	0x000009d0


	//   ....[2]....
        /*0060*/ 	.word	0x00000a30


	//   ....[3]....
        /*0064*/ 	.word	0x00001070


	//----- nvinfo : EIATTR_MAX_THREADS
	.align		4
.L_2121:
        /*0068*/ 	.byte	0x04, 0x05
        /*006a*/ 	.short	(.L_2123 - .L_2122)
.L_2122:
        /*006c*/ 	.word	0x00000200
        /*0070*/ 	.word	0x00000001
        /*0074*/ 	.word	0x00000001


	//----- nvinfo : EIATTR_CRS_STACK_SIZE
	.align		4
.L_2123:
        /*0078*/ 	.byte	0x04, 0x1e
        /*007a*/ 	.short	(.L_2125 - .L_2124)
.L_2124:
        /*007c*/ 	.word	0x00000000
.L_2125:


//--------------------- .nv.info._ZN2at6native61_GLOBAL__N__44eb8e94_28_ForeachBinaryOpScalarList_cu_dda10a6925multi_tensor_apply_kernelINS1_28TensorListScalarListMetadataIfLi1EEENS1_25BinaryOpScalarListFunctorIN3c108BFloat16ELi1ELi1ELi0EEEJNS1_13power_functorIfEEEEEvT_T0_DpT1_ --------------------------
	.section	.nv.info._ZN2at6native61_GLOBAL__N__44eb8e94_28_ForeachBinaryOpScalarList_cu_dda10a6925multi_tensor_apply_kernelINS1_28TensorListScalarListMetadataIfLi1EEENS1_25BinaryOpScalarListFunctorIN3c108BFloat16ELi1ELi1ELi0EEEJNS1_13power_functorIfEEEEEvT_T0_DpT1_,"",@"SHT_CUDA_INFO"
	.sectionflags	@""
	.align	4


	//----- nvinfo : EIATTR_CUDA_API_VERSION
	.align		4
        /*0000*/ 	.byte	0x04, 0x37
        /*0002*/ 	.short	(.L_2127 - .L_2126)
.L_2126:
        /*0004*/ 	.word	0x00000082


	//----- nvinfo : EIATTR_SW2861232_WAR
	.align		4
.L_2127:
        /*0008*/ 	.byte	0x01, 0x35
	.zero		2


	//----- nvinfo : EIATTR_PARAM_CBANK
	.align		4
        /*000c*/ 	.byte	0x04, 0x0a
        /*000e*/ 	.short	(.L_2129 - .L_2128)
	.align		4
.L_2128:
        /*0010*/ 	.word	index@(.nv.constant0._ZN2at6native61_GLOBAL__N__44eb8e94_28_ForeachBinaryOpScalarList_cu_dda10a6925multi_tensor_apply_kernelINS1_28TensorListScalarListMetadataIfLi1EEENS1_25BinaryOpScalarListFunctorIN3c108BFloat16ELi1ELi1ELi0EEEJNS1_13power_functorIfEEEEEvT_T0_DpT1_)
        /*0014*/ 	.short	0x0160
        /*0016*/ 	.short	0x0dc2


	//----- nvinfo : EIATTR_CBANK_PARAM_SIZE
	.align		4
.L_2129:
        /*0018*/ 	.byte	0x03, 0x19
        /*001a*/ 	.short	0x0dc2


	//----- nvinfo : EIATTR_KPARAM_INFO
	.align		4
        /*001c*/ 	.byte	0x04, 0x17
        /*001e*/ 	.short	(.L_2131 - .L_2130)
.L_2130:
        /*0020*/ 	.word	0x00000000
        /*0024*/ 	.short	0x0002
        /*0026*/ 	.short	0x0dc1
        /*0028*/ 	.byte	0x00, 0xf0, 0x05, 0x00


	//----- nvinfo : EIATTR_KPARAM_INFO
	.align		4
.L_2131:
        /*002c*/ 	.byte	0x04, 0x17
        /*002e*/ 	.short	(.L_2133 - .L_2132)
.L_2132:
        /*0030*/ 	.word	0x00000000
        /*0034*/ 	.short	0x0001
        /*0036*/ 	.short	0x0dc0
        /*0038*/ 	.byte	0x00, 0xf0, 0x05, 0x00


	//----- nvinfo : EIATTR_KPARAM_INFO
	.align		4
.L_2133:
        /*003c*/ 	.byte	0x04, 0x17
        /*003e*/ 	.short	(.L_2135 - .L_2134)
.L_2134:
        /*0040*/ 	.word	0x00000000
        /*0044*/ 	.short	0x0000
        /*0046*/ 	.short	0x0000
        /*0048*/ 	.byte	0x00, 0xf0, 0x01, 0x37


	//----- nvinfo : EIATTR_MAXREG_COUNT
	.align		4
.L_2135:
        /*004c*/ 	.byte	0x03, 0x1b
        /*004e*/ 	.short	0x0080


	//----- nvinfo : EIATTR_MERCURY_ISA_VERSION
	.align		4
        /*0050*/ 	.byte	0x03, 0x5f
        /*0052*/ 	.short	0x0000


	//----- nvinfo : EIATTR_EXIT_INSTR_OFFSETS
	.align		4
        /*0054*/ 	.byte	0x04, 0x1c
        /*0056*/ 	.short	(.L_2137 - .L_2136)


	//   ....[0]....
.L_2136:
        /*0058*/ 	.word	0x00000160


	//   ....[1]....
        /*005c*/ 	.word	0x00000640


	//   ....[2]....
        /*0060*/ 	.word	0x000006a0


	//   ....[3]....
        /*0064*/ 	.word	0x000008b0


	//----- nvinfo : EIATTR_MAX_THREADS
	.align		4
.L_2137:
        /*0068*/ 	.byte	0x04, 0x05
        /*006a*/ 	.short	(.L_2139 - .L_2138)
.L_2138:
        /*006c*/ 	.word	0x00000200
        /*0070*/ 	.word	0x00000001
        /*0074*/ 	.word	0x00000001


	//----- nvinfo : EIATTR_CRS_STACK_SIZE
	.align		4
.L_2139:
        /*0078*/ 	.byte	0x04, 0x1e
        /*007a*/ 	.short	(.L_2141 - .L_2140)
.L_2140:
        /*007c*/ 	.word	0x00000000
.L_2141:


//--------------------- .nv.info._ZN2at6native61_GLOBAL__N__44eb8e94_28_ForeachBinaryOpScalarList_cu_dda10a6925multi_tensor_apply_kernelINS1_28TensorListScalarListMetadataIfLi1EEENS1_25BinaryOpScalarListFunctorIN3c104HalfELi1ELi1ELi0EEEJNS1_13power_functorIfEEEEEvT_T0_DpT1_ --------------------------
	.section	.nv.info._ZN2at6native61_GLOBAL__N__44eb8e94_28_ForeachBinaryOpScalarList_cu_dda10a6925multi_tensor_apply_kernelINS1_28TensorListScalarListMetadataIfLi1EEENS1_25BinaryOpScalarListFunctorIN3c104HalfELi1ELi1ELi0EEEJNS1_13power_functorIfEEEEEvT_T0_DpT1_,"",@"SHT_CUDA_INFO"
	.sectionflags	@""
	.align	4


	//----- nvinfo : EIATTR_CUDA_API_VERSION
	.align		4
        /*0000*/ 	.byte	0x04, 0x37
        /*0002*/ 	.short	(.L_2143 - .L_2142)
.L_2142:
        /*0004*/ 	.word	0x00000082


	//----- nvinfo : EIATTR_SW2861232_WAR
	.align		4
.L_2143:
        /*0008*/ 	.byte	0x01, 0x35
	.zero		2


	//----- nvinfo : EIATTR_PARAM_CBANK
	.align		4
        /*000c*/ 	.byte	0x04, 0x0a
        /*000e*/ 	.short	(.L_2145 - .L_2144)
	.align		4
.L_2144:
        /*0010*/ 	.word	index@(.nv.constant0._ZN2at6native61_GLOBAL__N__44eb8e94_28_ForeachBinaryOpScalarList_cu_dda10a6925multi_tensor_apply_kernelINS1_28TensorListScalarListMetadataIfLi1EEENS1_25BinaryOpScalarListFunctorIN3c104HalfELi1ELi1ELi0EEEJNS1_13power_functorIfEEEEEvT_T0_DpT1_)
        /*0014*/ 	.short	0x0160
        /*0016*/ 	.short	0x0dc2


	//----- nvinfo : EIATTR_CBANK_PARAM_SIZE
	.align		4
.L_2145:
        /*0018*/ 	.byte	0x03, 0x19
        /*001a*/ 	.short	0x0dc2


	//----- nvinfo : EIATTR_KPARAM_INFO
	.align		4
        /*001c*/ 	.byte	0x04, 0x17
        /*001e*/ 	.short	(.L_2147 - .L_2146)
.L_2146:
        /*0020*/ 	.word	0x00000000
        /*0024*/ 	.short	0x0002
        /*0026*/ 	.short	0x0dc1
        /*0028*/ 	.byte	0x00, 0xf0, 0x05, 0x00


	//----- nvinfo : EIATTR_KPARAM_INFO
	.align		4
.L_2147:
        /*002c*/ 	.byte	0x04, 0x17
        /*002e*/ 	.short	(.L_2149 - .L_2148)
.L_2148:
        /*0030*/ 	.word	0x00000000
        /*0034*/ 	.short	0x0001
        /*0036*/ 	.short	0x0dc0
        /*0038*/ 	.byte	0x00, 0xf0, 0x05, 0x00


	//----- nvinfo : EIATTR_KPARAM_INFO
	.align		4
.L_2149:
        /*003c*/ 	.byte	0x04, 0x17
        /*003e*/ 	.short	(.L_2151 - .L_2150)
.L_2150:
        /*0040*/ 	.word	0x00000000
        /*0044*/ 	.short	0x0000
        /*0046*/ 	.short	0x0000
        /*0048*/ 	.byte	0x00, 0xf0, 0x01, 0x37


	//----- nvinfo : EIATTR_MAXREG_COUNT
	.align		4
.L_2151:
        /*004c*/ 	.byte	0x03, 0x1b
        /*004e*/ 	.short	0x0080


	//----- nvinfo : EIATTR_MERCURY_ISA_VERSION
	.align		4
        /*0050*/ 	.byte	0x03, 0x5f
        /*0052*/ 	.short	0x0000


	//----- nvinfo : EIATTR_EXIT_INSTR_OFFSETS
	.align		4
        /*0054*/ 	.byte	0x04, 0x1c
        /*0056*/ 	.short	(.L_2153 - .L_2152)


	//   ....[0]....
.L_2152:
        /*0058*/ 	.word	0x00000160


	//   ....[1]....
        /*005c*/ 	.word	0x00000640


	//   ....[2]....
        /*0060*/ 	.word	0x000006a0


	//   ....[3]....
        /*0064*/ 	.word	0x000008b0


	//----- nvinfo : EIATTR_MAX_THREADS
	.align		4
.L_2153:
        /*0068*/ 	.byte	0x04, 0x05
        /*006a*/ 	.short	(.L_2155 - .L_2154)
.L_2154:
        /*006c*/ 	.word	0x00000200
        /*0070*/ 	.word	0x00000001
        /*0074*/ 	.word	0x00000001


	//----- nvinfo : EIATTR_CRS_STACK_SIZE
	.align		4
.L_2155:
        /*0078*/ 	.byte	0x04, 0x1e
        /*007a*/ 	.short	(.L_2157 - .L_2156)
.L_2156:
        /*007c*/ 	.word	0x00000000
.L_2157:


//--------------------- .nv.info._ZN2at6native61_GLOBAL__N__44eb8e94_28_ForeachBinaryOpScalarList_cu_dda10a6925multi_tensor_apply_kernelINS1_28TensorListScalarListMetadataIN3c107complexIfEELi1EEENS1_25BinaryOpScalarListFunctorIS6_Li1ELi1ELi0EEEJNS1_13power_functorIS6_EEEEEvT_T0_DpT1_ --------------------------
	.section	.nv.info._ZN2at6native61_GLOBAL__N__44eb8e94_28_ForeachBinaryOpScalarList_cu_dda10a6925multi_tensor_apply_kernelINS1_28TensorListScalarListMetadataIN3c107complexIfEELi1EEENS1_25BinaryOpScalarListFunctorIS6_Li1ELi1ELi0EEEJNS1_13power_functorIS6_EEEEEvT_T0_DpT1_,"",@"SHT_CUDA_INFO"
	.sectionflags	@""
	.align	4


	//----- nvinfo : EIATTR_CUDA_API_VERSION
	.align		4
        /*0000*/ 	.byte	0x04, 0x37
        /*0002*/ 	.short	(.L_2159 - .L_2158)
.L_2158:
        /*0004*/ 	.word	0x00000082


	//----- nvinfo : EIATTR_SW2861232_WAR
	.align		4
.L_2159:
        /*0008*/ 	.byte	0x01, 0x35
	.zero		2


	//----- nvinfo : EIATTR_PARAM_CBANK
	.align		4
        /*000c*/ 	.byte	0x04, 0x0a
        /*000e*/ 	.short	(.L_2161 - .L_2160)
	.align		4
.L_2160:
        /*0010*/ 	.word	index@(.nv.constant0._ZN2at6native61_GLOBAL__N__44eb8e94_28_ForeachBinaryOpScalarList_cu_dda10a6925multi_tensor_apply_kernelINS1_28TensorListScalarListMetadataIN3c107complexIfEELi1EEENS1_25BinaryOpScalarListFunctorIS6_Li1ELi1ELi0EEEJNS1_13power_functorIS6_EEEEEvT_T0_DpT1_)
        /*0014*/ 	.short	0x0160
        /*0016*/ 	.short	0x0f42


	//----- nvinfo : EIATTR_CBANK_PARAM_SIZE
	.align		4
.L_2161:
        /*0018*/ 	.byte	0x03, 0x19
        /*001a*/ 	.short	0x0f42


	//----- nvinfo : EIATTR_KPARAM_INFO
	.align		4
        /*001c*/ 	.byte	0x04, 0x17
        /*001e*/ 	.short	(.L_2163 - .L_2162)
.L_2162:
        /*0020*/ 	.word	0x00000000
        /*0024*/ 	.short	0x0002
        /*0026*/ 	.short	0x0f41
        /*0028*/ 	.byte	0x00, 0xf0, 0x05, 0x00


	//----- nvinfo : EIATTR_KPARAM_INFO
	.align		4
.L_2163:
        /*002c*/ 	.byte	0x04, 0x17
        /*002e*/ 	.short	(.L_2165 - .L_2164)
.L_2164:
        /*0030*/ 	.word	0x00000000
        /*0034*/ 	.short	0x0001
        /*0036*/ 	.short	0x0f40
        /*0038*/ 	.byte	0x00, 0xf0, 0x05, 0x00


	//----- nvinfo : EIATTR_KPARAM_INFO
	.align		4
.L_2165:
        /*003c*/ 	.byte	0x04, 0x17
        /*003e*/ 	.short	(.L_2167 - .L_2166)
.L_2166:
        /*0040*/ 	.word	0x00000000
        /*0044*/ 	.short	0x0000
        /*0046*/ 	.short	0x0000
        /*0048*/ 	.byte	0x00, 0xf0, 0x01, 0x3d


	//----- nvinfo : EIATTR_MAXREG_COUNT
	.align		4
.L_2167:
        /*004c*/ 	.byte	0x03, 0x1b
        /*004e*/ 	.short	0x0080


	//----- nvinfo : EIATTR_MERCURY_ISA_VERSION
	.align		4
        /*0050*/ 	.byte	0x03, 0x5f
        /*0052*/ 	.short	0x0000


	//----- nvinfo : EIATTR_EXIT_INSTR_OFFSETS
	.align		4
        /*0054*/ 	.byte	0x04, 0x1c
        /*0056*/ 	.short	(.L_2169 - .L_2168)


	//   ....[0]....
.L_2168:
        /*0058*/ 	.word	0x00000180


	//   ....[1]....
        /*005c*/ 	.word	0x0000b5f0


	//   ....[2]....
        /*0060*/ 	.word	0x0000b650


	//   ....[3]....
        /*0064*/ 	.word	0x00016760


	//----- nvinfo : EIATTR_MAX_THREADS
	.align		4
.L_2169:
        /*0068*/ 	.byte	0x04, 0x05
        /*006a*/ 	.short	(.L_2171 - .L_2170)
.L_2170:
        /*006c*/ 	.word	0x00000200
        /*0070*/ 	.word	0x00000001
        /*0074*/ 	.word	0x00000001


	//----- nvinfo : EIATTR_CRS_STACK_SIZE
	.align		4
.L_2171:
        /*0078*/ 	.byte	0x04, 0x1e
        /*007a*/ 	.short	(.L_2173 - .L_2172)
.L_2172:
        /*007c*/ 	.word	0x00000000
.L_2173:


//--------------------- .nv.info._ZN2at6native61_GLOBAL__N__44eb8e94_28_ForeachBinaryOpScalarList_cu_dda10a6925multi_tensor_apply_kernelINS1_28TensorListScalarListMetadataIN3c107complexIdEELi1EEENS1_25BinaryOpScalarListFunctorIS6_Li1ELi1ELi0EEEJNS1_13power_functorIS6_EEEEEvT_T0_DpT1_ --------------------------
	.section	.nv.info._ZN2at6native61_GLOBAL__N__44eb8e94_28_ForeachBinaryOpScalarList_cu_dda10a6925multi_tensor_apply_kernelINS1_28TensorListScalarListMetadataIN3c107complexIdEELi1EEENS1_25BinaryOpScalarListFunctorIS6_Li1ELi1ELi0EEEJNS1_13power_functorIS6_EEEEEvT_T0_DpT1_,"",@"SHT_CUDA_INFO"
	.sectionflags	@""
	.align	4


	//----- nvinfo : EIATTR_CUDA_API_VERSION
	.align		4
        /*0000*/ 	.byte	0x04, 0x37
        /*0002*/ 	.short	(.L_2175 - .L_2174)
.L_2174:
        /*0004*/ 	.word	0x00000082


	//----- nvinfo : EIATTR_SW2861232_WAR
	.align		4
.L_2175:
        /*0008*/ 	.byte	0x01, 0x35
	.zero		2


	//----- nvinfo : EIATTR_PARAM_CBANK
	.align		4
        /*000c*/ 	.byte	0x04, 0x0a
        /*000e*/ 	.short	(.L_2177 - .L_2176)
	.align		4
.L_2176:
        /*0010*/ 	.word	index@(.nv.constant0._ZN2at6native61_GLOBAL__N__44eb8e94_28_ForeachBinaryOpScalarList_cu_dda10a6925multi_tensor_apply_kernelINS1_28TensorListScalarListMetadataIN3c107complexIdEELi1EEENS1_25BinaryOpScalarListFunctorIS6_Li1ELi1ELi0EEEJNS1_13power_functorIS6_EEEEEvT_T0_DpT1_)
        /*0014*/ 	.short	0x0160
        /*0016*/ 	.short	0x0f42


	//----- nvinfo : EIATTR_CBANK_PARAM_SIZE
	.align		4
.L_2177:
        /*0018*/ 	.byte	0x03, 0x19
        /*001a*/ 	.short	0x0f42


	//----- nvinfo : EIATTR_KPARAM_INFO
	.align		4
        /*001c*/ 	.byte	0x04, 0x17
        /*001e*/ 	.short	(.L_2179 - .L_2178)
.L_2178:
        /*0020*/ 	.word	0x00000000
        /*0024*/ 	.short	0x0002
        /*0026*/ 	.short	0x0f41
        /*0028*/ 	.byte	0x00, 0xf0, 0x05, 0x00


	//----- nvinfo : EIATTR_KPARAM_INFO
	.align		4
.L_2179:
        /*002c*/ 	.byte	0x04, 0x17
        /*002e*/ 	.short	(.L_2181 - .L_2180)
.L_2180:
        /*0030*/ 	.word	0x00000000
        /*0034*/ 	.short	0x0001
        /*0036*/ 	.short	0x0f40
        /*0038*/ 	.byte	0x00, 0xf0, 0x05, 0x00


	//----- nvinfo : EIATTR_KPARAM_INFO
	.align		4
.L_2181:
        /*003c*/ 	.byte	0x04, 0x17
        /*003e*/ 	.short	(.L_2183 - .L_2182)
.L_2182:
        /*0040*/ 	.word	0x00000000
        /*0044*/ 	.short	0x0000
        /*0046*/ 	.short	0x0000
        /*0048*/ 	.byte	0x00, 0xf0, 0x01, 0x3d


	//----- nvinfo : EIATTR_MAXREG_COUNT
	.align		4
.L_2183:
        /*004c*/ 	.byte	0x03, 0x1b
        /*004e*/ 	.short	0x0080


	//----- nvinfo : EIATTR_MERCURY_ISA_VERSION
	.align		4
        /*0050*/ 	.byte	0x03, 0x5f
        /*0052*/ 	.short	0x0000


	//----- nvinfo : EIATTR_EXIT_INSTR_OFFSETS
	.align		4
        /*0054*/ 	.byte	0x04, 0x1c
        /*0056*/ 	.short	(.L_2185 - .L_2184)


	//   ....[0]....
.L_2184:
        /*0058*/ 	.word	0x000001c0


	//   ....[1]....
        /*005c*/ 	.word	0x0001d0a0


	//   ....[2]....
        /*0060*/ 	.word	0x0001d100


	//   ....[3]....
        /*0064*/ 	.word	0x00039ce0


	//----- nvinfo : EIATTR_MAX_THREADS
	.align		4
.L_2185:
        /*0068*/ 	.byte	0x04, 0x05
        /*006a*/ 	.short	(.L_2187 - .L_2186)
.L_2186:
        /*006c*/ 	.word	0x00000200
        /*0070*/ 	.word	0x00000001
        /*0074*/ 	.word	0x00000001


	//----- nvinfo : EIATTR_CRS_STACK_SIZE
	.align		4
.L_2187:
        /*0078*/ 	.byte	0x04, 0x1e
        /*007a*/ 	.short	(.L_2189 - .L_2188)
.L_2188:
        /*007c*/ 	.word	0x00000000
.L_2189:


//--------------------- .nv.info._ZN2at6native61_GLOBAL__N__44eb8e94_28_ForeachBinaryOpScalarList_cu_dda10a6925multi_tensor_apply_kernelINS1_28TensorListScalarListMetadataIfLi1EEENS1_25BinaryOpScalarListFunctorIfLi1ELi1ELi0EEEJNS1_13power_functorIfEEEEEvT_T0_DpT1_ --------------------------
	.section	.nv.info._ZN2at6native61_GLOBAL__N__44eb8e94_28_ForeachBinaryOpScalarList_cu_dda10a6925multi_tensor_apply_kernelINS1_28TensorListScalarListMetadataIfLi1EEENS1_25BinaryOpScalarListFunctorIfLi1ELi1ELi0EEEJNS1_13power_functorIfEEEEEvT_T0_DpT1_,"",@"SHT_CUDA_INFO"
	.sectionflags	@""
	.align	4


	//----- nvinfo : EIATTR_CUDA_API_VERSION
	.align		4
        /*0000*/ 	.byte	0x04, 0x37
        /*0002*/ 	.short	(.L_2191 - .L_2190)
.L_2190:
        /*0004*/ 	.word	0x00000082


	//----- nvinfo : EIATTR_SW2861232_WAR
	.align		4
.L_2191:
        /*0008*/ 	.byte	0x01, 0x35
	.zero		2


	//----- nvinfo : EIATTR_PARAM_CBANK
	.align		4
        /*000c*/ 	.byte	0x04, 0x0a
        /*000e*/ 	.short	(.L_2193 - .L_2192)
	.align		4
.L_2192:
        /*0010*/ 	.word	index@(.nv.constant0._ZN2at6native61_GLOBAL__N__44eb8e94_28_ForeachBinaryOpScalarList_cu_dda10a6925multi_tensor_apply_kernelINS1_28TensorListScalarListMetadataIfLi1EEENS1_25BinaryOpScalarListFunctorIfLi1ELi1ELi0EEEJNS1_13power_functorIfEEEEEvT_T0_DpT1_)
        /*0014*/ 	.short	0x0160
        /*0016*/ 	.short	0x0dc2


	//----- nvinfo : EIATTR_CBANK_PARAM_SIZE
	.align		4
.L_2193:
        /*0018*/ 	.byte	0x03, 0x19
        /*001a*/ 	.short	0x0dc2


	//----- nvinfo : EIATTR_KPARAM_INFO
	.align		4
        /*001c*/ 	.byte	0x04, 0x17
        /*001e*/ 	.short	(.L_2195 - .L_2194)
.L_2194:
        /*0020*/ 	.word	0x00000000
        /*0024*/ 	.short	0x0002
        /*0026*/ 	.short	0x0dc1
        /*0028*/ 	.byte	0x00, 0xf0, 0x05, 0x00


	//----- nvinfo : EIATTR_KPARAM_INFO
	.align		4
.L_2195:
        /*002c*/ 	.byte	0x04, 0x17
        /*002e*/ 	.short	(.L_2197 - .L_2196)
.L_2196:
        /*0030*/ 	.word	0x00000000
        /*0034*/ 	.short	0x0001
        /*0036*/ 	.short	0x0dc0
        /*0038*/ 	.byte	0x00, 0xf0, 0x05, 0x00


	//----- nvinfo : EIATTR_KPARAM_INFO
	.align		4
.L_2197:
        /*003c*/ 	.byte	0x04, 0x17
        /*003e*/ 	.short	(.L_2199 - .L_2198)
.L_2198:
        /*0040*/ 	.word	0x00000000
        /*0044*/ 	.short	0x0000
        /*0046*/ 	.short	0x0000
        /*0048*/ 	.byte	0x00, 0xf0, 0x01, 0x37


	//----- nvinfo : EIATTR_MAXREG_COUNT
	.align		4
.L_2199:
        /*004c*/ 	.byte	0x03, 0x1b
        /*004e*/ 	.short	0x0080


	//----- nvinfo : EIATTR_MERCURY_ISA_VERSION
	.align		4
        /*0050*/ 	.byte	0x03, 0x5f
        /*0052*/ 	.short	0x0000


	//----- nvinfo : EIATTR_EXIT_INSTR_OFFSETS
	.align		4
        /*0054*/ 	.byte	0x04, 0x1c
        /*0056*/ 	.short	(.L_2201 - .L_2200)


	//   ....[0]....
.L_2200:
        /*0058*/ 	.word	0x00000160


	//   ....[1]....
        /*005c*/ 	.word	0x00000580


	//   ....[2]....
        /*0060*/ 	.word	0x000005e0


	//   ....[3]....
        /*0064*/ 	.word	0x00000790


	//----- nvinfo : EIATTR_MAX_THREADS
	.align		4
.L_2201:
        /*0068*/ 	.byte	0x04, 0x05
        /*006a*/ 	.short	(.L_2203 - .L_2202)
.L_2202:
        /*006c*/ 	.word	0x00000200
        /*0070*/ 	.word	0x00000001
        /*0074*/ 	.word	0x00000001


	//----- nvinfo : EIATTR_CRS_STACK_SIZE
	.align		4
.L_2203:
        /*0078*/ 	.byte	0x04, 0x1e
        /*007a*/ 	.short	(.L_2205 - .L_2204)
.L_2204:
        /*007c*/ 	.word	0x00000000
.L_2205:


//--------------------- .nv.info._ZN2at6native61_GLOBAL__N__44eb8e94_28_ForeachBinaryOpScalarList_cu_dda10a6925multi_tensor_apply_kernelINS1_28TensorListScalarListMetadataIdLi1EEENS1_25BinaryOpScalarListFunctorIdLi1ELi1ELi0EEEJNS1_13power_functorIdEEEEEvT_T0_DpT1_ --------------------------
	.section	.nv.info._ZN2at6native61_GLOBAL__N__44eb8e94_28_ForeachBinaryOpScalarList_cu_dda10a6925multi_tensor_apply_kernelINS1_28TensorListScalarListMetadataIdLi1EEENS1_25BinaryOpScalarListFunctorIdLi1ELi1ELi0EEEJNS1_13power_functorIdEEEEEvT_T0_DpT1_,"",@"SHT_CUDA_INFO"
	.sectionflags	@""
	.align	4


	//----- nvinfo : EIATTR_CUDA_API_VERSION
	.align		4
        /*0000*/ 	.byte	0x04, 0x37
        /*0002*/ 	.short	(.L_2207 - .L_2206)
.L_2206:
        /*0004*/ 	.word	0x00000082


	//----- nvinfo : EIATTR_SW2861232_WAR
	.align		4
.L_2207:
        /*0008*/ 	.byte	0x01, 0x35
	.zero		2


	//----- nvinfo : EIATTR_PARAM_CBANK
	.align		4
        /*000c*/ 	.byte	0x04, 0x0a
        /*000e*/ 	.short	(.L_2209 - .L_2208)
	.align		4
.L_2208:
        /*0010*/ 	.word	index@(.nv.constant0._ZN2at6native61_GLOBAL__N__44eb8e94_28_ForeachBinaryOpScalarList_cu_dda10a6925multi_tensor_apply_kernelINS1_28TensorListScalarListMetadataIdLi1EEENS1_25BinaryOpScalarListFunctorIdLi1ELi1ELi0EEEJNS1_13power_functorIdEEEEEvT_T0_DpT1_)
        /*0014*/ 	.short	0x0160
        /*0016*/ 	.short	0x0f42


	//----- nvinfo : EIATTR_CBANK_PARAM_SIZE
	.align		4
.L_2209:
        /*0018*/ 	.byte	0x03, 0x19
        /*001a*/ 	.short	0x0f42


	//----- nvinfo : EIATTR_KPARAM_INFO
	.align		4
        /*001c*/ 	.byte	0x04, 0x17
        /*001e*/ 	.short	(.L_2211 - .L_2210)
.L_2210:
        /*0020*/ 	.word	0x00000000
        /*0024*/ 	.short	0x0002
        /*0026*/ 	.short	0x0f41
        /*0028*/ 	.byte	0x00, 0xf0, 0x05, 0x00


	//----- nvinfo : EIATTR_KPARAM_INFO
	.align		4
.L_2211:
        /*002c*/ 	.byte	0x04, 0x17
        /*002e*/ 	.short	(.L_2213 - .L_2212)
.L_2212:
        /*0030*/ 	.word	0x00000000
        /*0034*/ 	.short	0x0001
        /*0036*/ 	.short	0x0f40
        /*0038*/ 	.byte	0x00, 0xf0, 0x05, 0x00


	//----- nvinfo : EIATTR_KPARAM_INFO
	.align		4
.L_2213:
        /*003c*/ 	.byte	0x04, 0x17
        /*003e*/ 	.short	(.L_2215 - .L_2214)
.L_2214:
        /*0040*/ 	.word	0x00000000
        /*0044*/ 	.short	0x0000
        /*0046*/ 	.short	0x0000
        /*0048*/ 	.byte	0x00, 0xf0, 0x01, 0x3d


	//----- nvinfo : EIATTR_MAXREG_COUNT
	.align		4
.L_2215:
        /*004c*/ 	.byte	0x03, 0x1b
        /*004e*/ 	.short	0x0080


	//----- nvinfo : EIATTR_MERCURY_ISA_VERSION
	.align		4
        /*0050*/ 	.byte	0x03, 0x5f
        /*0052*/ 	.short	0x0000


	//----- nvinfo : EIATTR_EXIT_INSTR_OFFSETS
	.align		4
        /*0054*/ 	.byte	0x04, 0x1c
        /*0056*/ 	.short	(.L_2217 - .L_2216)


	//   ....[0]....
.L_2216:
        /*0058*/ 	.word	0x00000140


	//   ....[1]....
        /*005c*/ 	.word	0x00001720


	//   ....[2]....
        /*0060*/ 	.word	0x00001780


	//   ....[3]....
        /*0064*/ 	.word	0x00002950


	//----- nvinfo : EIATTR_MAX_THREADS
	.align		4
.L_2217:
        /*0068*/ 	.byte	0x04, 0x05
        /*006a*/ 	.short	(.L_2219 - .L_2218)
.L_2218:
        /*006c*/ 	.word	0x00000200
        /*0070*/ 	.word	0x00000001
        /*0074*/ 	.word	0x00000001


	//----- nvinfo : EIATTR_CRS_STACK_SIZE
	.align		4
.L_2219:
        /*0078*/ 	.byte	0x04, 0x1e
        /*007a*/ 	.short	(.L_2221 - .L_2220)
.L_2220:
        /*007c*/ 	.word	0x00000000
.L_2221:


//--------------------- .nv.info._ZN2at6native61_GLOBAL__N__44eb8e94_28_ForeachBinaryOpScalarList_cu_dda10a6925multi_tensor_apply_kernelINS1_28TensorListScalarListMetadataIsLi1EEENS1_25BinaryOpScalarListFunctorIsLi1ELi1ELi0EEEJNS1_13power_functorIsEEEEEvT_T0_DpT1_ --------------------------
	.section	.nv.info._ZN2at6native61_GLOBAL__N__44eb8e94_28_ForeachBinaryOpScalarList_cu_dda10a6925multi_tensor_apply_kernelINS1_28TensorListScalarListMetadataIsLi1EEENS1_25BinaryOpScalarListFunctorIsLi1ELi1ELi0EEEJNS1_13power_functorIsEEEEEvT_T0_DpT1_,"",@"SHT_CUDA_INFO"
	.sectionflags	@""
	.align	4


	//----- nvinfo : EIATTR_CUDA_API_VERSION
	.align		4
        /*0000*/ 	.byte	0x04, 0x37
        /*0002*/ 	.short	(.L_2223 - .L_2222)
.L_2222:
        /*0004*/ 	.word	0x00000082


	//----- nvinfo : EIATTR_SW2861232_WAR
	.align		4
.L_2223:
        /*0008*/ 	.byte	0x01, 0x35
	.zero		2


	//----- nvinfo : EIATTR_PARAM_CBANK
	.align		4
        /*000c*/ 	.byte	0x04, 0x0a
        /*000e*/ 	.short	(.L_2225 - .L_2224)
	.align		4
.L_2224:
        /*0010*/ 	.word	index@(.nv.constant0._ZN2at6native61_GLOBAL__N__44eb8e94_28_ForeachBinaryOpScalarList_cu_dda10a6925multi_tensor_apply_kernelINS1_28TensorListScalarListMetadataIsLi1EEENS1_25BinaryOpScalarListFunctorIsLi1ELi1ELi0EEEJNS1_13power_functorIsEEEEEvT_T0_DpT1_)
        /*0014*/ 	.short	0x0160
        /*0016*/ 	.short	0x0d02


	//----- nvinfo : EIATTR_CBANK_PARAM_SIZE
	.align		4
.L_2225:
        /*0018*/ 	.byte	0x03, 0x19
        /*001a*/ 	.short	0x0d02


	//----- nvinfo : EIATTR_KPARAM_INFO
	.align		4
        /*001c*/ 	.byte	0x04, 0x17
        /*001e*/ 	.short	(.L_2227 - .L_2226)
.L_2226:
        /*0020*/ 	.word	0x00000000
        /*0024*/ 	.short	0x0002
        /*0026*/ 	.short	0x0d01
        /*0028*/ 	.byte	0x00, 0xf0, 0x05, 0x00


	//----- nvinfo : EIATTR_KPARAM_INFO
	.align		4
.L_2227:
        /*002c*/ 	.byte	0x04, 0x17
        /*002e*/ 	.short	(.L_2229 - .L_2228)
.L_2228:
        /*0030*/ 	.word	0x00000000
        /*0034*/ 	.short	0x0001
        /*0036*/ 	.short	0x0d00
        /*0038*/ 	.byte	0x00, 0xf0, 0x05, 0x00


	//----- nvinfo : EIATTR_KPARAM_INFO
	.align		4
.L_2229:
        /*003c*/ 	.byte	0x04, 0x17
        /*003e*/ 	.short	(.L_2231 - .L_2230)
.L_2230:
        /*0040*/ 	.word	0x00000000
        /*0044*/ 	.short	0x0000
        /*0046*/ 	.short	0x0000
        /*0048*/ 	.byte	0x00, 0xf0, 0x01, 0x34


	//----- nvinfo : EIATTR_MAXREG_COUNT
	.align		4
.L_2231:
        /*004c*/ 	.byte	0x03, 0x1b
        /*004e*/ 	.short	0x0080


	//----- nvinfo : EIATTR_MERCURY_ISA_VERSION
	.align		4
        /*0050*/ 	.byte	0x03, 0x5f
        /*0052*/ 	.short	0x0000


	//----- nvinfo : EIATTR_EXIT_INSTR_OFFSETS
	.align		4
        /*0054*/ 	.byte	0x04, 0x1c
        /*0056*/ 	.short	(.L_2233 - .L_2232)


	//   ....[0]....
.L_2232:
        /*0058*/ 	.word	0x00000170


	//   ....[1]....
        /*005c*/ 	.word	0x000011a0


	//   ....[2]....
        /*0060*/ 	.word	0x00001200


	//   ....[3]....
        /*0064*/ 	.word	0x000020a0


	//----- nvinfo : EIATTR_MAX_THREADS
	.align		4
.L_2233:
        /*0068*/ 	.byte	0x04, 0x05
        /*006a*/ 	.short	(.L_2235 - .L_2234)
.L_2234:
        /*006c*/ 	.word	0x00000200
        /*0070*/ 	.word	0x00000001
        /*0074*/ 	.word	0x00000001


	//----- nvinfo : EIATTR_CRS_STACK_SIZE
	.align		4
.L_2235:
        /*0078*/ 	.byte	0x04, 0x1e
        /*007a*/ 	.short	(.L_2237 - .L_2236)
.L_2236:
        /*007c*/ 	.word	0x00000000
.L_2237:


//--------------------- .nv.info._ZN2at6native61_GLOBAL__N__44eb8e94_28_ForeachBinaryOpScalarList_cu_dda10a6925multi_tensor_apply_kernelINS1_28TensorListScalarListMetadataIlLi1EEENS1_25BinaryOpScalarListFunctorIlLi1ELi1ELi0EEEJNS1_13power_functorIlEEEEEvT_T0_DpT1_ --------------------------
	.section	.nv.info._ZN2at6native61_GLOBAL__N__44eb8e94_28_ForeachBinaryOpScalarList_cu_dda10a6925multi_tensor_apply_kernelINS1_28TensorListScalarListMetadataIlLi1EEENS1_25BinaryOpScalarListFunctorIlLi1ELi1ELi0EEEJNS1_13power_functorIlEEEEEvT_T0_DpT1_,"",@"SHT_CUDA_INFO"
	.sectionflags	@""
	.align	4


	//----- nvinfo : EIATTR_CUDA_API_VERSION
	.align		4
        /*0000*/ 	.byte	0x04, 0x37
        /*0002*/ 	.short	(.L_2239 - .L_2238)
.L_2238:
        /*0004*/ 	.word	0x00000082


	//----- nvinfo : EIATTR_SW2861232_WAR
	.align		4
.L_2239:
        /*0008*/ 	.byte	0x01, 0x35
	.zero		2


	//----- nvinfo : EIATTR_PARAM_CBANK
	.align		4
        /*000c*/ 	.byte	0x04, 0x0a
        /*000e*/ 	.short	(.L_2241 - .L_2240)
	.align		4
.L_2240:
        /*0010*/ 	.word	index@(.nv.constant0._ZN2at6native61_GLOBAL__N__44eb8e94_28_ForeachBinaryOpScalarList_cu_dda10a6925multi_tensor_apply_kernelINS1_28TensorListScalarListMetadataIlLi1EEENS1_25BinaryOpScalarListFunctorIlLi1ELi1ELi0EEEJNS1_13power_functorIlEEEEEvT_T0_DpT1_)
        /*0014*/ 	.short	0x0160
        /*0016*/ 	.short	0x0f42


	//----- nvinfo : EIATTR_CBANK_PARAM_SIZE
	.align		4
.L_2241:
        /*0018*/ 	.byte	0x03, 0x19
        /*001a*/ 	.short	0x0f42


	//----- nvinfo : EIATTR_KPARAM_INFO
	.align		4
        /*001c*/ 	.byte	0x04, 0x17
        /*001e*/ 	.short	(.L_2243 - .L_2242)
.L_2242:
        /*0020*/ 	.word	0x00000000
        /*0024*/ 	.short	0x0002
        /*0026*/ 	.short	0x0f41
        /*0028*/ 	.byte	0x00, 0xf0, 0x05, 0x00


	//----- nvinfo : EIATTR_KPARAM_INFO
	.align		4
.L_2243:
        /*002c*/ 	.byte	0x04, 0x17
        /*002e*/ 	.short	(.L_2245 - .L_2244)
.L_2244:
        /*0030*/ 	.word	0x00000000
        /*0034*/ 	.short	0x0001
        /*0036*/ 	.short	0x0f40
        /*0038*/ 	.byte	0x00, 0xf0, 0x05, 0x00


	//----- nvinfo : EIATTR_KPARAM_INFO
	.align		4
.L_2245:
        /*003c*/ 	.byte	0x04, 0x17
        /*003e*/ 	.short	(.L_2247 - .L_2246)
.L_2246:
        /*0040*/ 	.word	0x00000000
        /*0044*/ 	.short	0x0000
        /*0046*/ 	.short	0x0000
        /*0048*/ 	.byte	0x00, 0xf0, 0x01, 0x3d


	//----- nvinfo : EIATTR_MAXREG_COUNT
	.align		4
.L_2247:
        /*004c*/ 	.byte	0x03, 0x1b
        /*004e*/ 	.short	0x0080


	//----- nvinfo : EIATTR_MERCURY_ISA_VERSION
	.align		4
        /*0050*/ 	.byte	0x03, 0x5f
        /*0052*/ 	.short	0x0000


	//----- nvinfo : EIATTR_EXIT_INSTR_OFFSETS
	.align		4
        /*0054*/ 	.byte	0x04, 0x1c
        /*0056*/ 	.short	(.L_2249 - .L_2248)


	//   ....[0]....
.L_2248:
        /*0058*/ 	.word	0x00000180


	//   ....[1]....
        /*005c*/ 	.word	0x000017d0


	//   ....[2]....
        /*0060*/ 	.word	0x00001830


	//   ....[3]....
        /*0064*/ 	.word	0x00002ad0


	//----- nvinfo : EIATTR_MAX_THREADS
	.align		4
.L_2249:
        /*0068*/ 	.byte	0x04, 0x05
        /*006a*/ 	.short	(.L_2251 - .L_2250)
.L_2250:
        /*006c*/ 	.word	0x00000200
        /*0070*/ 	.word	0x00000001
        /*0074*/ 	.word	0x00000001


	//----- nvinfo : EIATTR_CRS_STACK_SIZE
	.align		4
.L_2251:
        /*0078*/ 	.byte	0x04, 0x1e
        /*007a*/ 	.short	(.L_2253 - .L_2252)
.L_2252:
        /*007c*/ 	.word	0x00000000
.L_2253:


//--------------------- .nv.info._ZN2at6native61_GLOBAL__N__44eb8e94_28_ForeachBinaryOpScalarList_cu_dda10a6925multi_tensor_apply_kernelINS1_28TensorListScalarListMetadataIiLi1EEENS1_25BinaryOpScalarListFunctorIiLi1ELi1ELi0EEEJNS1_13power_functorIiEEEEEvT_T0_DpT1_ --------------------------
	.section	.nv.info._ZN2at6native61_GLOBAL__N__44eb8e94_28_ForeachBinaryOpScalarList_cu_dda10a6925multi_tensor_apply_kernelINS1_28TensorListScalarListMetadataIiLi1EEENS1_25BinaryOpScalarListFunctorIiLi1ELi1ELi0EEEJNS1_13power_functorIiEEEEEvT_T0_DpT1_,"",@"SHT_CUDA_INFO"
	.sectionflags	@""
	.align	4


	//----- nvinfo : EIATTR_CUDA_API_VERSION
	.align		4
        /*0000*/ 	.byte	0x04, 0x37
        /*0002*/ 	.short	(.L_2255 - .L_2254)
.L_2254:
        /*0004*/ 	.word	0x00000082


	//----- nvinfo : EIATTR_SW2861232_WAR
	.align		4
.L_2255:
        /*0008*/ 	.byte	0x01, 0x35
	.zero		2


	//----- nvinfo : EIATTR_PARAM_CBANK
	.align		4
        /*000c*/ 	.byte	0x04, 0x0a
        /*000e*/ 	.short	(.L_2257 - .L_2256)
	.align		4
.L_2256:
        /*0010*/ 	.word	index@(.nv.constant0._ZN2at6native61_GLOBAL__N__44eb8e94_28_ForeachBinaryOpScalarList_cu_dda10a6925multi_tensor_apply_kernelINS1_28TensorListScalarListMetadataIiLi1EEENS1_25BinaryOpScalarListFunctorIiLi1ELi1ELi0EEEJNS1_13power_functorIiEEEEEvT_T0_DpT1_)
        /*0014*/ 	.short	0x0160
        /*0016*/ 	.short	0x0dc2


	//----- nvinfo : EIATTR_CBANK_PARAM_SIZE
	.align		4
.L_2257:
        /*0018*/ 	.byte	0x03, 0x19
        /*001a*/ 	.short	0x0dc2


	//----- nvinfo : EIATTR_KPARAM_INFO
	.align		4
        /*001c*/ 	.byte	0x04, 0x17
        /*001e*/ 	.short	(.L_2259 - .L_2258)
.L_2258:
        /*0020*/ 	.word	0x00000000
        /*0024*/ 	.short	0x0002
        /*0026*/ 	.short	0x0dc1
        /*0028*/ 	.byte	0x00, 0xf0, 0x05, 0x00


	//----- nvinfo : EIATTR_KPARAM_INFO
	.align		4
.L_2259:
        /*002c*/ 	.byte	0x04, 0x17
        /*002e*/ 	.short	(.L_2261 - .L_2260)
.L_2260:
        /*0030*/ 	.word	0x00000000
        /*0034*/ 	.short	0x0001
        /*0036*/ 	.short	0x0dc0
        /*0038*/ 	.byte	0x00, 0xf0, 0x05, 0x00


	//----- nvinfo : EIATTR_KPARAM_INFO
	.align		4
.L_2261:
        /*003c*/ 	.byte	0x04, 0x17
        /*003e*/ 	.short	(.L_2263 - .L_2262)
.L_2262:
        /*0040*/ 	.word	0x00000000
        /*0044*/ 	.short	0x0000
        /*0046*/ 	.short	0x0000
        /*0048*/ 	.byte	0x00, 0xf0, 0x01, 0x37


	//----- nvinfo : EIATTR_MAXREG_COUNT
	.align		4
.L_2263:
        /*004c*/ 	.byte	0x03, 0x1b
        /*004e*/ 	.short	0x0080


	//----- nvinfo : EIATTR_MERCURY_ISA_VERSION
	.align		4
        /*0050*/ 	.byte	0x03, 0x5f
        /*0052*/ 	.short	0x0000


	//----- nvinfo : EIATTR_EXIT_INSTR_OFFSETS
	.align		4
        /*0054*/ 	.byte	0x04, 0x1c
        /*0056*/ 	.short	(.L_2265 - .L_2264)


	//   ....[0]....
.L_2264:
        /*0058*/ 	.word	0x00000160


	//   ....[1]....
        /*005c*/ 	.word	0x00000e00


	//   ....[2]....
        /*0060*/ 	.word	0x00000e60


	//   ....[3]....
        /*0064*/ 	.word	0x000017e0


	//----- nvinfo : EIATTR_MAX_THREADS
	.align		4
.L_2265:
        /*0068*/ 	.byte	0x04, 0x05
        /*006a*/ 	.short	(.L_2267 - .L_2266)
.L_2266:
        /*006c*/ 	.word	0x00000200
        /*0070*/ 	.word	0x00000001
        /*0074*/ 	.word	0x00000001


	//----- nvinfo : EIATTR_CRS_STACK_SIZE
	.align		4
.L_2267:
        /*0078*/ 	.byte	0x04, 0x1e
        /*007a*/ 	.short	(.L_2269 - .L_2268)
.L_2268:
        /*007c*/ 	.word	0x00000000
.L_2269:


//--------------------- .nv.info._ZN2at6native61_GLOBAL__N__44eb8e94_28_ForeachBinaryOpScalarList_cu_dda10a6925multi_tensor_apply_kernelINS1_28TensorListScalarListMetadataIaLi1EEENS1_25BinaryOpScalarListFunctorIaLi1ELi1ELi0EEEJNS1_13power_functorIaEEEEEvT_T0_DpT1_ --------------------------
	.section	.nv.info._ZN2at6native61_GLOBAL__N__44eb8e94_28_ForeachBinaryOpScalarList_cu_dda10a6925multi_tensor_apply_kernelINS1_28TensorListScalarListMetadataIaLi1EEENS1_25BinaryOpScalarListFunctorIaLi1ELi1ELi0EEEJNS1_13power_functorIaEEEEEvT_T0_DpT1_,"",@"SHT_CUDA_INFO"
	.sectionflags	@""
	.align	4


	//----- nvinfo : EIATTR_CUDA_API_VERSION
	.align		4
        /*0000*/ 	.byte	0x04, 0x37
        /*0002*/ 	.short	(.L_2271 - .L_2270)
.L_2270:
        /*0004*/ 	.word	0x00000082


	//----- nvinfo : EIATTR_SW2861232_WAR
	.align		4
.L_2271:
        /*0008*/ 	.byte	0x01, 0x35
	.zero		2


	//----- nvinfo : EIATTR_PARAM_CBANK
	.align		4
        /*000c*/ 	.byte	0x04, 0x0a
        /*000e*/ 	.short	(.L_2273 - .L_2272)
	.align		4
.L_2272:
        /*0010*/ 	.word	index@(.nv.constant0._ZN2at6native61_GLOBAL__N__44eb8e94_28_ForeachBinaryOpScalarList_cu_dda10a6925multi_tensor_apply_kernelINS1_28TensorListScalarListMetadataIaLi1EEENS1_25BinaryOpScalarListFunctorIaLi1ELi1ELi0EEEJNS1_13power_functorIaEEEEEvT_T0_DpT1_)
        /*0014*/ 	.short	0x0160
        /*0016*/ 	.short	0x0ca2


	//----- nvinfo : EIATTR_CBANK_PARAM_SIZE
	.align		4
.L_2273:
        /*0018*/ 	.byte	0x03, 0x19
        /*001a*/ 	.short	0x0ca2


	//----- nvinfo : EIATTR_KPARAM_INFO
	.align		4
        /*001c*/ 	.byte	0x04, 0x17
        /*001e*/ 	.short	(.L_2275 - .L_2274)
.L_2274:
        /*0020*/ 	.word	0x00000000
        /*0024*/ 	.short	0x0002
        /*0026*/ 	.short	0x0ca1
        /*0028*/ 	.byte	0x00, 0xf0, 0x05, 0x00


	//----- nvinfo : EIATTR_KPARAM_INFO
	.align		4
.L_2275:
        /*002c*/ 	.byte	0x04, 0x17
        /*002e*/ 	.short	(.L_2277 - .L_2276)
.L_2276:
        /*0030*/ 	.word	0x00000000
        /*0034*/ 	.short	0x0001
        /*0036*/ 	.short	0x0ca0
        /*0038*/ 	.byte	0x00, 0xf0, 0x05, 0x00


	//----- nvinfo : EIATTR_KPARAM_INFO
	.align		4
.L_2277:
        /*003c*/ 	.byte	0x04, 0x17
        /*003e*/ 	.short	(.L_2279 - .L_2278)
.L_2278:
        /*0040*/ 	.word	0x00000000
        /*0044*/ 	.short	0x0000
        /*0046*/ 	.short	0x0000
        /*0048*/ 	.byte	0x00, 0xf0, 0x81, 0x32


	//----- nvinfo : EIATTR_MAXREG_COUNT
	.align		4
.L_2279:
        /*004c*/ 	.byte	0x03, 0x1b
        /*004e*/ 	.short	0x0080


	//----- nvinfo : EIATTR_MERCURY_ISA_VERSION
	.align		4
        /*0050*/ 	.byte	0x03, 0x5f
        /*0052*/ 	.short	0x0000


	//----- nvinfo : EIATTR_EXIT_INSTR_OFFSETS
	.align		4
        /*0054*/ 	.byte	0x04, 0x1c
        /*0056*/ 	.short	(.L_2281 - .L_2280)


	//   ....[0]....
.L_2280:
        /*0058*/ 	.word	0x00000150


	//   ....[1]....
        /*005c*/ 	.word	0x000011a0


	//   ....[2]....
        /*0060*/ 	.word	0x00001200


	//   ....[3]....
        /*0064*/ 	.word	0x000020b0


	//----- nvinfo : EIATTR_MAX_THREADS
	.align		4
.L_2281:
        /*0068*/ 	.byte	0x04, 0x05
        /*006a*/ 	.short	(.L_2283 - .L_2282)
.L_2282:
        /*006c*/ 	.word	0x00000200
        /*0070*/ 	.word	0x00000001
        /*0074*/ 	.word	0x00000001


	//----- nvinfo : EIATTR_CRS_STACK_SIZE
	.align		4
.L_2283:
        /*0078*/ 	.byte	0x04, 0x1e
        /*007a*/ 	.short	(.L_2285 - .L_2284)
.L_2284:
        /*007c*/ 	.word	0x00000000
.L_2285:


//--------------------- .nv.info._ZN2at6native61_GLOBAL__N__44eb8e94_28_ForeachBinaryOpScalarList_cu_dda10a6925multi_tensor_apply_kernelINS1_28TensorListScalarListMetadataIhLi1EEENS1_25BinaryOpScalarListFunctorIhLi1ELi1ELi0EEEJNS1_13power_functorIhEEEEEvT_T0_DpT1_ --------------------------
	.section	.nv.info._ZN2at6native61_GLOBAL__N__44eb8e94_28_ForeachBinaryOpScalarList_cu_dda10a6925multi_tensor_apply_kernelINS1_28TensorListScalarListMetadataIhLi1EEENS1_25BinaryOpScalarListFunctorIhLi1ELi1ELi0EEEJNS1_13power_functorIhEEEEEvT_T0_DpT1_,"",@"SHT_CUDA_INFO"
	.sectionflags	@""
	.align	4


	//----- nvinfo : EIATTR_CUDA_API_VERSION
	.align		4
        /*0000*/ 	.byte	0x04, 0x37
        /*0002*/ 	.short	(.L_2287 - .L_2286)
.L_2286:
        /*0004*/ 	.word	0x00000082


	//----- nvinfo : EIATTR_SW2861232_WAR
	.align		4
.L_2287:
        /*0008*/ 	.byte	0x01, 0x35
	.zero		2


	//----- nvinfo : EIATTR_PARAM_CBANK
	.align		4
        /*000c*/ 	.byte	0x04, 0x0a
        /*000e*/ 	.short	(.L_2289 - .L_2288)
	.align		4
.L_2288:
        /*0010*/ 	.word	index@(.nv.constant0._ZN2at6native61_GLOBAL__N__44eb8e94_28_ForeachBinaryOpScalarList_cu_dda10a6925multi_tensor_apply_kernelINS1_28TensorListScalarListMetadataIhLi1EEENS1_25BinaryOpScalarListFunctorIhLi1ELi1ELi0EEEJNS1_13power_functorIhEEEEEvT_T0_DpT1_)
        /*0014*/ 	.short	0x0160
        /*0016*/ 	.short	0x0ca2


	//----- nvinfo : EIATTR_CBANK_PARAM_SIZE
	.align		4
.L_2289:
        /*0018*/ 	.byte	0x03, 0x19
        /*001a*/ 	.short	0x0ca2


	//----- nvinfo : EIATTR_KPARAM_INFO
	.align		4
        /*001c*/ 	.byte	0x04, 0x17
        /*001e*/ 	.short	(.L_2291 - .L_2290)
.L_2290:
        /*0020*/ 	.word	0x00000000
        /*0024*/ 	.short	0x0002
        /*0026*/ 	.short	0x0ca1
        /*0028*/ 	.byte	0x00, 0xf0, 0x05, 0x00


	//----- nvinfo : EIATTR_KPARAM_INFO
	.align		4
.L_2291:
        /*002c*/ 	.byte	0x04, 0x17
        /*002e*/ 	.short	(.L_2293 - .L_2292)
.L_2292:
        /*0030*/ 	.word	0x00000000
        /*0034*/ 	.short	0x0001
        /*0036*/ 	.short	0x0ca0
        /*0038*/ 	.byte	0x00, 0xf0, 0x05, 0x00


	//----- nvinfo : EIATTR_KPARAM_INFO
	.align		4
.L_2293:
        /*003c*/ 	.byte	0x04, 0x17
        /*003e*/ 	.short	(.L_2295 - .L_2294)
.L_2294:
        /*0040*/ 	.word	0x00000000
        /*0044*/ 	.short	0x0000
        /*0046*/ 	.short	0x0000
        /*0048*/ 	.byte	0x00, 0xf0, 0x81, 0x32


	//----- nvinfo : EIATTR_MAXREG_COUNT
	.align		4
.L_2295:
        /*004c*/ 	.byte	0x03, 0x1b
        /*004e*/ 	.short	0x0080


	//----- nvinfo : EIATTR_MERCURY_ISA_VERSION
	.align		4
        /*0050*/ 	.byte	0x03, 0x5f
        /*0052*/ 	.short	0x0000


	//----- nvinfo : EIATTR_EXIT_INSTR_OFFSETS
	.align		4
        /*0054*/ 	.byte	0x04, 0x1c
        /*0056*/ 	.short	(.L_2297 - .L_2296)


	//   ....[0]....
.L_2296:
        /*0058*/ 	.word	0x00000150


	//   ....[1]....
        /*005c*/ 	.word	0x00000a10


	//   ....[2]....
        /*0060*/ 	.word	0x00000a70


	//   ....[3]....
        /*0064*/ 	.word	0x00001080


	//----- nvinfo : EIATTR_MAX_THREADS
	.align		4
.L_2297:
        /*0068*/ 	.byte	0x04, 0x05
        /*006a*/ 	.short	(.L_2299 - .L_2298)
.L_2298:
        /*006c*/ 	.word	0x00000200
        /*0070*/ 	.word	0x00000001
        /*0074*/ 	.word	0x00000001


	//----- nvinfo : EIATTR_CRS_STACK_SIZE
	.align		4
.L_2299:
        /*0078*/ 	.byte	0x04, 0x1e
        /*007a*/ 	.short	(.L_2301 - .L_2300)
.L_2300:
        /*007c*/ 	.word	0x00000000
.L_2301:


//--------------------- .nv.info._ZN2at6native61_GLOBAL__N__44eb8e94_28_ForeachBinaryOpScalarList_cu_dda10a6925multi_tensor_apply_kernelINS1_28TensorListScalarListMetadataIfLi2EEENS1_25BinaryOpScalarListFunctorIN3c108BFloat16ELi2ELi1ELi1EEEJSt7dividesIfEEEEvT_T0_DpT1_ --------------------------
	.section	.nv.info._ZN2at6native61_GLOBAL__N__44eb8e94_28_ForeachBinaryOpScalarList_cu_dda10a6925multi_tensor_apply_kernelINS1_28TensorListScalarListMetadataIfLi2EEENS1_25BinaryOpScalarListFunctorIN3c108BFloat16ELi2ELi1ELi1EEEJSt7dividesIfEEEEvT_T0_DpT1_,"",@"SHT_CUDA_INFO"
	.sectionflags	@""
	.align	4


	//----- nvinfo : EIATTR_CUDA_API_VERSION
	.align		4
        /*0000*/ 	.byte	0x04, 0x37
        /*0002*/ 	.short	(.L_2303 - .L_2302)
.L_2302:
        /*0004*/ 	.word	0x00000082


	//----- nvinfo : EIATTR_SW2861232_WAR
	.align		4
.L_2303:
        /*0008*/ 	.byte	0x01, 0x35
	.zero		2


	//----- nvinfo : EIATTR_PARAM_CBANK
	.align		4
        /*000c*/ 	.byte	0x04, 0x0a
        /*000e*/ 	.short	(.L_2305 - .L_2304)
	.align		4
.L_2304:
        /*0010*/ 	.word	index@(.nv.constant0._ZN2at6native61_GLOBAL__N__44eb8e94_28_ForeachBinaryOpScalarList_cu_dda10a6925multi_tensor_apply_kernelINS1_28TensorListScalarListMetadataIfLi2EEENS1_25BinaryOpScalarListFunctorIN3c108BFloat16ELi2ELi1ELi1EEEJSt7dividesIfEEEEvT_T0_DpT1_)
        /*0014*/ 	.short	0x0160
        /*0016*/ 	.short	0x0d42


	//----- nvinfo : EIATTR_CBANK_PARAM_SIZE
	.align		4
.L_2305:
        /*0018*/ 	.byte	0x03, 0x19
        /*001a*/ 	.short	0x0d42


	//----- nvinfo : EIATTR_KPARAM_INFO
	.align		4
        /*001c*/ 	.byte	0x04, 0x17
        /*001e*/ 	.short	(.L_2307 - .L_2306)
.L_2306:
        /*0020*/ 	.word	0x00000000
        /*0024*/ 	.short	0x0002
        /*0026*/ 	.short	0x0d41
        /*0028*/ 	.byte	0x00, 0xf0, 0x05, 0x00


	//----- nvinfo : EIATTR_KPARAM_INFO
	.align		4
.L_2307:
        /*002c*/ 	.byte	0x04, 0x17
        /*002e*/ 	.short	(.L_2309 - .L_2308)
.L_2308:
        /*0030*/ 	.word	0x00000000
        /*0034*/ 	.short	0x0001
        /*0036*/ 	.short	0x0d40
        /*0038*/ 	.byte	0x00, 0xf0, 0x05, 0x00


	//----- nvinfo : EIATTR_KPARAM_INFO
	.align		4
.L_2309:
        /*003c*/ 	.byte	0x04, 0x17
        /*003e*/ 	.short	(.L_2311 - .L_2310)
.L_2310:
        /*0040*/ 	.word	0x00000000
        /*0044*/ 	.short	0x0000
        /*0046*/ 	.short	0x0000
        /*0048*/ 	.byte	0x00, 0xf0, 0x01, 0x35


	//----- nvinfo : EIATTR_MAXREG_COUNT
	.align		4
.L_2311:
        /*004c*/ 	.byte	0x03, 0x1b
        /*004e*/ 	.short	0x0080


	//----- nvinfo : EIATTR_MERCURY_ISA_VERSION
	.align		4
        /*0050*/ 	.byte	0x03, 0x5f
        /*0052*/ 	.short	0x0000


	//----- nvinfo : EIATTR_EXIT_INSTR_OFFSETS
	.align		4
        /*0054*/ 	.byte	0x04, 0x1c
        /*0056*/ 	.short	(.L_2313 - .L_2312)


	//   ....[0]....
.L_2312:
        /*0058*/ 	.word	0x00000180


	//   ....[1]....
        /*005c*/ 	.word	0x00000650


	//   ....[2]....
        /*0060*/ 	.word	0x000006b0


	//   ....[3]....
        /*0064*/ 	.word	0x00000890


	//----- nvinfo : EIATTR_MAX_THREADS
	.align		4
.L_2313:
        /*0068*/ 	.byte	0x04, 0x05
        /*006a*/ 	.short	(.L_2315 - .L_2314)
.L_2314:
        /*006c*/ 	.word	0x00000200
        /*0070*/ 	.word	0x00000001
        /*0074*/ 	.word	0x00000001


	//----- nvinfo : EIATTR_CRS_STACK_SIZE
	.align		4
.L_2315:
        /*0078*/ 	.byte	0x04, 0x1e
        /*007a*/ 	.short	(.L_2317 - .L_2316)
.L_2316:
        /*007c*/ 	.word	0x00000000
.L_2317:


//--------------------- .nv.info._ZN2at6native61_GLOBAL__N__44eb8e94_28_ForeachBinaryOpScalarList_cu_dda10a6925multi_tensor_apply_kernelINS1_28TensorListScalarListMetadataIfLi2EEENS1_25BinaryOpScalarListFunctorIN3c104HalfELi2ELi1ELi1EEEJSt7dividesIfEEEEvT_T0_DpT1_ --------------------------
	.section	.nv.info._ZN2at6native61_GLOBAL__N__44eb8e94_28_ForeachBinaryOpScalarList_cu_dda10a6925multi_tensor_apply_kernelINS1_28TensorListScalarListMetadataIfLi2EEENS1_25BinaryOpScalarListFunctorIN3c104HalfELi2ELi1ELi1EEEJSt7dividesIfEEEEvT_T0_DpT1_,"",@"SHT_CUDA_INFO"
	.sectionflags	@""
	.align	4


	//----- nvinfo : EIATTR_CUDA_API_VERSION
	.align		4
        /*0000*/ 	.byte	0x04, 0x37
        /*0002*/ 	.short	(.L_2319 - .L_2318)
.L_2318:
        /*0004*/ 	.word	0x00000082


	//----- nvinfo : EIATTR_SW2861232_WAR
	.align		4
.L_2319:
        /*0008*/ 	.byte	0x01, 0x35
	.zero		2


	//----- nvinfo : EIATTR_PARAM_CBANK
	.align		4
        /*000c*/ 	.byte	0x04, 0x0a
        /*000e*/ 	.short	(.L_2321 - .L_2320)
	.align		4
.L_2320:
        /*0010*/ 	.word	index@(.nv.constant0._ZN2at6native61_GLOBAL__N__44eb8e94_28_ForeachBinaryOpScalarList_cu_dda10a6925multi_tensor_apply_kernelINS1_28TensorListScalarListMetadataIfLi2EEENS1_25BinaryOpScalarListFunctorIN3c104HalfELi2ELi1ELi1EEEJSt7dividesIfEEEEvT_T0_DpT1_)
        /*0014*/ 	.short	0x0160
        /*0016*/ 	.short	0x0d42


	//----- nvinfo : EIATTR_CBANK_PARAM_SIZE
	.align		4
.L_2321:
        /*0018*/ 	.byte	0x03, 0x19
        /*001a*/ 	.short	0x0d42


	//----- nvinfo : EIATTR_KPARAM_INFO
	.align		4
        /*001c*/ 	.byte	0x04, 0x17
        /*001e*/ 	.short	(.L_2323 - .L_2322)
.L_2322:
        /*0020*/ 	.word	0x00000000
        /*0024*/ 	.short	0x0002
        /*0026*/ 	.short	0x0d41
        /*0028*/ 	.byte	0x00, 0xf0, 0x05, 0x00


	//----- nvinfo : EIATTR_KPARAM_INFO
	.align		4
.L_2323:
        /*002c*/ 	.byte	0x04, 0x17
        /*002e*/ 	.short	(.L_2325 - .L_2324)
.L_2324:
        /*0030*/ 	.word	0x00000000
        /*0034*/ 	.short	0x0001
        /*0036*/ 	.short	0x0d40
        /*0038*/ 	.byte	0x00, 0xf0, 0x05, 0x00


	//----- nvinfo : EIATTR_KPARAM_INFO
	.align		4
.L_2325:
        /*003c*/ 	.byte	0x04, 0x17
        /*003e*/ 	.short	(.L_2327 - .L_2326)
.L_2326:
        /*0040*/ 	.word	0x00000000
        /*0044*/ 	.short	0x0000
        /*0046*/ 	.short	0x0000
        /*0048*/ 	.byte	0x00, 0xf0, 0x01, 0x35


	//----- nvinfo : EIATTR_MAXREG_COUNT
	.align		4
.L_2327:
        /*004c*/ 	.byte	0x03, 0x1b
        /*004e*/ 	.short	0x0080


	//----- nvinfo : EIATTR_MERCURY_ISA_VERSION
	.align		4
        /*0050*/ 	.byte	0x03, 0x5f
        /*0052*/ 	.short	0x0000


	//----- nvinfo : EIATTR_EXIT_INSTR_OFFSETS
	.align		4
        /*0054*/ 	.byte	0x04, 0x1c
        /*0056*/ 	.short	(.L_2329 - .L_2328)


	//   ....[0]....
.L_2328:
        /*0058*/ 	.word	0x00000180


	//   ....[1]....
        /*005c*/ 	.word	0x00000660


	//   ....[2]....
        /*0060*/ 	.word	0x000006c0


	//   ....[3]....
        /*0064*/ 	.word	0x000008a0


	//----- nvinfo : EIATTR_MAX_THREADS
	.align		4
.L_2329:
        /*0068*/ 	.byte	0x04, 0x05
        /*006a*/ 	.short	(.L_2331 - .L_2330)
.L_2330:
        /*006c*/ 	.word	0x00000200
        /*0070*/ 	.word	0x00000001
        /*0074*/ 	.word	0x00000001


	//----- nvinfo : EIATTR_CRS_STACK_SIZE
	.align		4
.L_2331:
        /*0078*/ 	.byte	0x04, 0x1e
        /*007a*/ 	.short	(.L_2333 - .L_2332)
.L_2332:
        /*007c*/ 	.word	0x00000000
.L_2333:


//--------------------- .nv.info._ZN2at6native61_GLOBAL__N__44eb8e94_28_ForeachBinaryOpScalarList_cu_dda10a6925multi_tensor_apply_kernelINS1_28TensorListScalarListMetadataIbLi2EEENS1_25BinaryOpScalarListFunctorIbLi2ELi1ELi1EEEJSt7dividesIbEEEEvT_T0_DpT1_ --------------------------
	.section	.nv.info._ZN2at6native61_GLOBAL__N__44eb8e94_28_ForeachBinaryOpScalarList_cu_dda10a6925multi_tensor_apply_kernelINS1_28TensorListScalarListMetadataIbLi2EEENS1_25BinaryOpScalarListFunctorIbLi2ELi1ELi1EEEJSt7dividesIbEEEEvT_T0_DpT1_,"",@"SHT_CUDA_INFO"
	.sectionflags	@""
	.align	4


	//----- nvinfo : EIATTR_CUDA_API_VERSION
	.align		4
        /*0000*/ 	.byte	0x04, 0x37
        /*0002*/ 	.short	(.L_2335 - .L_2334)
.L_2334:
        /*0004*/ 	.word	0x00000082


	//----- nvinfo : EIATTR_SW2861232_WAR
	.align		4
.L_2335:
        /*0008*/ 	.byte	0x01, 0x35
	.zero		2


	//----- nvinfo : EIATTR_PARAM_CBANK
	.align		4
        /*000c*/ 	.byte	0x04, 0x0a
        /*000e*/ 	.short	(.L_2337 - .L_2336)
	.align		4
.L_2336:
        /*0010*/ 	.word	index@(.nv.constant0._ZN2at6native61_GLOBAL__N__44eb8e94_28_ForeachBinaryOpScalarList_cu_dda10a6925multi_tensor_apply_kernelINS1_28TensorListScalarListMetadataIbLi2EEENS1_25BinaryOpScalarListFunctorIbLi2ELi1ELi1EEEJSt7dividesIbEEEEvT_T0_DpT1_)
        /*0014*/ 	.short	0x0160
        /*0016*/ 	.short	0x0c82


	//----- nvinfo : EIATTR_CBANK_PARAM_SIZE
	.align		4
.L_2337:
        /*0018*/ 	.byte	0x03, 0x19
        /*001a*/ 	.short	0x0c82


	//----- nvinfo : EIATTR_KPARAM_INFO
	.align		4
        /*001c*/ 	.byte	0x04, 0x17
        /*001e*/ 	.short	(.L_2339 - .L_2338)
.L_2338:
        /*0020*/ 	.word	0x00000000
        /*0024*/ 	.short	0x0002
        /*0026*/ 	.short	0x0c81
        /*0028*/ 	.byte	0x00, 0xf0, 0x05, 0x00


	//----- nvinfo : EIATTR_KPARAM_INFO
	.align		4
.L_2339:
        /*002c*/ 	.byte	0x04, 0x17
        /*002e*/ 	.short	(.L_2341 - .L_2340)
.L_2340:
        /*0030*/ 	.word	0x00000000
        /*0034*/ 	.short	0x0001
        /*0036*/ 	.short	0x0c80
        /*0038*/ 	.byte	0x00, 0xf0, 0x05, 0x00


	//----- nvinfo : EIATTR_KPARAM_INFO
	.align		4
.L_2341:
        /*003c*/ 	.byte	0x04, 0x17
        /*003e*/ 	.short	(.L_2343 - .L_2342)
.L_2342:
        /*0040*/ 	.word	0x00000000
        /*0044*/ 	.short	0x0000
        /*0046*/ 	.short	0x0000
        /*0048*/ 	.byte	0x00, 0xf0, 0x01, 0x32


	//----- nvinfo : EIATTR_MAXREG_COUNT
	.align		4
.L_2343:
        /*004c*/ 	.byte	0x03, 0x1b
        /*004e*/ 	.short	0x0080


	//----- nvinfo : EIATTR_MERCURY_ISA_VERSION
	.align		4
        /*0050*/ 	.byte	0x03, 0x5f
        /*0052*/ 	.short	0x0000


	//----- nvinfo : EIATTR_EXIT_INSTR_OFFSETS
	.align		4
        /*0054*/ 	.byte	0x04, 0x1c
        /*0056*/ 	.short	(.L_2345 - .L_2344)


	//   ....[0]....
.L_2344:
        /*0058*/ 	.word	0x00000170


	//   ....[1]....
        /*005c*/ 	.word	0x00000620


	//   ....[2]....
        /*0060*/ 	.word	0x00000680


	//   ....[3]....
        /*0064*/ 	.word	0x000008a0


	//----- nvinfo : EIATTR_MAX_THREADS
	.align		4
.L_2345:
        /*0068*/ 	.byte	0x04, 0x05
        /*006a*/ 	.short	(.L_2347 - .L_2346)
.L_2346:
        /*006c*/ 	.word	0x00000200
        /*0070*/ 	.word	0x00000001
        /*0074*/ 	.word	0x00000001


	//----- nvinfo : EIATTR_CRS_STACK_SIZE
	.align		4
.L_2347:
        /*0078*/ 	.byte	0x04, 0x1e
        /*007a*/ 	.short	(.L_2349 - .L_2348)
.L_2348:
        /*007c*/ 	.word	0x00000000
.L_2349:


//--------------------- .nv.info._ZN2at6native61_GLOBAL__N__44eb8e94_28_ForeachBinaryOpScalarList_cu_dda10a6925multi_tensor_apply_kernelINS1_28TensorListScalarListMetadataIN3c107complexIfEELi2EEENS1_25BinaryOpScalarListFunctorIS6_Li2ELi1ELi1EEEJSt7dividesIS6_EEEEvT_T0_DpT1_ --------------------------
	.section	.nv.info._ZN2at6native61_GLOBAL__N__44eb8e94_28_ForeachBinaryOpScalarList_cu_dda10a6925multi_tensor_apply_kernelINS1_28TensorListScalarListMetadataIN3c107complexIfEELi2EEENS1_25BinaryOpScalarListFunctorIS6_Li2ELi1ELi1EEEJSt7dividesIS6_EEEEvT_T0_DpT1_,"",@"SHT_CUDA_INFO"
	.sectionflags	@""
	.align	4


	//----- nvinfo : EIATTR_CUDA_API_VERSION
	.align		4
        /*0000*/ 	.byte	0x04, 0x37
        /*0002*/ 	.short	(.L_2351 - .L_2350)
.L_2350:
        /*0004*/ 	.word	0x00000082


	//----- nvinfo : EIATTR_SW2861232_WAR
	.align		4
.L_2351:
        /*0008*/ 	.byte	0x01, 0x35
	.zero		2


	//----- nvinfo : EIATTR_PARAM_CBANK
	.align		4
        /*000c*/ 	.byte	0x04, 0x0a
        /*000e*/ 	.short	(.L_2353 - .L_2352)
	.align		4
.L_2352:
        /*0010*/ 	.word	index@(.nv.constant0._ZN2at6native61_GLOBAL__N__44eb8e94_28_ForeachBinaryOpScalarList_cu_dda10a6925multi_tensor_apply_kernelINS1_28TensorListScalarListMetadataIN3c107complexIfEELi2EEENS1_25BinaryOpScalarListFunctorIS6_Li2ELi1ELi1EEEJSt7dividesIS6_EEEEvT_T0_DpT1_)
        /*0014*/ 	.short	0x0160
        /*0016*/ 	.short	0x0e42


	//----- nvinfo : EIATTR_CBANK_PARAM_SIZE
	.align		4
.L_2353:
        /*0018*/ 	.byte	0x03, 0x19
        /*001a*/ 	.short	0x0e42


	//----- nvinfo : EIATTR_KPARAM_INFO
	.align		4
        /*001c*/ 	.byte	0x04, 0x17
        /*001e*/ 	.short	(.L_2355 - .L_2354)
.L_2354:
        /*0020*/ 	.word	0x00000000
        /*0024*/ 	.short	0x0002
        /*0026*/ 	.short	0x0e41
        /*0028*/ 	.byte	0x00, 0xf0, 0x05, 0x00


	//----- nvinfo : EIATTR_KPARAM_INFO
	.align		4
.L_2355:
        /*002c*/ 	.byte	0x04, 0x17
        /*002e*/ 	.short	(.L_2357 - .L_2356)
.L_2356:
        /*0030*/ 	.word	0x00000000
        /*0034*/ 	.short	0x0001
        /*0036*/ 	.short	0x0e40
        /*0038*/ 	.byte	0x00, 0xf0, 0x05, 0x00


	//----- nvinfo : EIATTR_KPARAM_INFO
	.align		4
.L_2357:
        /*003c*/ 	.byte	0x04, 0x17
        /*003e*/ 	.short	(.L_2359 - .L_2358)
.L_2358:
        /*0040*/ 	.word	0x00000000
        /*0044*/ 	.short	0x0000
        /*0046*/ 	.short	0x0000
        /*0048*/ 	.byte	0x00, 0xf0, 0x01, 0x39


	//----- nvinfo : EIATTR_MAXREG_COUNT
	.align		4
.L_2359:
        /*004c*/ 	.byte	0x03, 0x1b
        /*004e*/ 	.short	0x0080


	//----- nvinfo : EIATTR_MERCURY_ISA_VERSION
	.align		4
        /*0050*/ 	.byte	0x03, 0x5f
        /*0052*/ 	.short	0x0000


	//----- nvinfo : EIATTR_EXIT_INSTR_OFFSETS
	.align		4
        /*0054*/ 	.byte	0x04, 0x1c
        /*0056*/ 	.short	(.L_2361 - .L_2360)


	//   ....[0]....
.L_2360:
        /*0058*/ 	.word	0x000001b0


	//   ....[1]....
        /*005c*/ 	.word	0x00000c60


	//   ....[2]....
        /*0060*/ 	.word	0x00000cc0


	//   ....[3]....
        /*0064*/ 	.word	0x00001470


	//----- nvinfo : EIATTR_MAX_THREADS
	.align		4
.L_2361:
        /*0068*/ 	.byte	0x04, 0x05
        /*006a*/ 	.short	(.L_2363 - .L_2362)
.L_2362:
        /*006c*/ 	.word	0x00000200
        /*0070*/ 	.word	0x00000001
        /*0074*/ 	.word	0x00000001


	//----- nvinfo : EIATTR_CRS_STACK_SIZE
	.align		4
.L_2363:
        /*0078*/ 	.byte	0x04, 0x1e
        /*007a*/ 	.short	(.L_2365 - .L_2364)
.L_2364:
        /*007c*/ 	.word	0x00000000
.L_2365:


//--------------------- .nv.info._ZN2at6native61_GLOBAL__N__44eb8e94_28_ForeachBinaryOpScalarList_cu_dda10a6925multi_tensor_apply_kernelINS1_28TensorListScalarListMetadataIN3c107complexIdEELi2EEENS1_25BinaryOpScalarListFunctorIS6_Li2ELi1ELi1EEEJSt7dividesIS6_EEEEvT_T0_DpT1_ --------------------------
	.section	.nv.info._ZN2at6native61_GLOBAL__N__44eb8e94_28_ForeachBinaryOpScalarList_cu_dda10a6925multi_tensor_apply_kernelINS1_28TensorListScalarListMetadataIN3c107complexIdEELi2EEENS1_25BinaryOpScalarListFunctorIS6_Li2ELi1ELi1EEEJSt7dividesIS6_EEEEvT_T0_DpT1_,"",@"SHT_CUDA_INFO"
	.sectionflags	@""
	.align	4


	//----- nvinfo : EIATTR_CUDA_API_VERSION
	.align		4
        /*0000*/ 	.byte	0x04, 0x37
        /*0002*/ 	.short	(.L_2367 - .L_2366)
.L_2366:
        /*0004*/ 	.word	0x00000082


	//----- nvinfo : EIATTR_SW2861232_WAR
	.align		4
.L_2367:
        /*0008*/ 	.byte	0x01, 0x35
	.zero		2


	//----- nvinfo : EIATTR_PARAM_CBANK
	.align		4
        /*000c*/ 	.byte	0x04, 0x0a
        /*000e*/ 	.short	(.L_2369 - .L_2368)
	.align		4
.L_2368:
        /*0010*/ 	.word	index@(.nv.constant0._ZN2at6native61_GLOBAL__N__44eb8e94_28_ForeachBinaryOpScalarList_cu_dda10a6925multi_tensor_apply_kernelINS1_28TensorListScalarListMetadataIN3c107complexIdEELi2EEENS1_25BinaryOpScalarListFunctorIS6_Li2ELi1ELi1EEEJSt7dividesIS6_EEEEvT_T0_DpT1_)
        /*0014*/ 	.short	0x0160
        /*0016*/ 	.short	0x0fa2


	//----- nvinfo : EIATTR_CBANK_PARAM_SIZE
	.align		4
.L_2369:
        /*0018*/ 	.byte	0x03, 0x19
        /*001a*/ 	.short	0x0fa2


	//----- nvinfo : EIATTR_KPARAM_INFO
	.align		4
        /*001c*/ 	.byte	0x04, 0x17
        /*001e*/ 	.short	(.L_2371 - .L_2370)
.L_2370:
        /*0020*/ 	.word	0x00000000
        /*0024*/ 	.short	0x0002
        /*0026*/ 	.short	0x0fa1
        /*0028*/ 	.byte	0x00, 0xf0, 0x05, 0x00


	//----- nvinfo : EIATTR_KPARAM_INFO
	.align		4
.L_2371:
        /*002c*/ 	.byte	0x04, 0x17
        /*002e*/ 	.short	(.L_2373 - .L_2372)
.L_2372:
        /*0030*/ 	.word	0x00000000
        /*0034*/ 	.short	0x0001
        /*0036*/ 	.short	0x0fa0
        /*0038*/ 	.byte	0x00, 0xf0, 0x05, 0x00


	//----- nvinfo : EIATTR_KPARAM_INFO
	.align		4
.L_2373:
        /*003c*/ 	.byte	0x04, 0x17
        /*003e*/ 	.short	(.L_2375 - .L_2374)
.L_2374:
        /*0040*/ 	.word	0x00000000
        /*0044*/ 	.short	0x0000
        /*0046*/ 	.short	0x0000
        /*0048*/ 	.byte	0x00, 0xf0, 0x81, 0x3e


	//----- nvinfo : EIATTR_MAXREG_COUNT
	.align		4
.L_2375:
        /*004c*/ 	.byte	0x03, 0x1b
        /*004e*/ 	.short	0x0080


	//----- nvinfo : EIATTR_MERCURY_ISA_VERSION
	.align		4
        /*0050*/ 	.byte	0x03, 0x5f
        /*0052*/ 	.short	0x0000


	//----- nvinfo : EIATTR_EXIT_INSTR_OFFSETS
	.align		4
        /*0054*/ 	.byte	0x04, 0x1c
        /*0056*/ 	.short	(.L_2377 - .L_2376)


	//   ....[0]....
.L_2376:
        /*0058*/ 	.word	0x000001e0


	//   ....[1]....
        /*005c*/ 	.word	0x00001e10


	//   ....[2]....
        /*0060*/ 	.word	0x00001e70


	//   ....[3]....
        /*0064*/ 	.word	0x00003720


	//----- nvinfo : EIATTR_MAX_THREADS
	.align		4
.L_2377:
        /*0068*/ 	.byte	0x04, 0x05
        /*006a*/ 	.short	(.L_2379 - .L_2378)
.L_2378:
        /*006c*/ 	.word	0x00000200
        /*0070*/ 	.word	0x00000001
        /*0074*/ 	.word	0x00000001


	//----- nvinfo : EIATTR_CRS_STACK_SIZE
	.align		4
.L_2379:
        /*0078*/ 	.byte	0x04, 0x1e
        /*007a*/ 	.short	(.L_2381 - .L_2380)
.L_2380:
        /*007c*/ 	.word	0x00000000
.L_2381:


//--------------------- .nv.info._ZN2at6native61_GLOBAL__N__44eb8e94_28_ForeachBinaryOpScalarList_cu_dda10a6925multi_tensor_apply_kernelINS1_28TensorListScalarListMetadataIfLi2EEENS1_25BinaryOpScalarListFunctorIfLi2ELi1ELi1EEEJSt7dividesIfEEEEvT_T0_DpT1_ --------------------------
	.section	.nv.info._ZN2at6native61_GLOBAL__N__44eb8e94_28_ForeachBinaryOpScalarList_cu_dda10a6925multi_tensor_apply_kernelINS1_28TensorListScalarListMetadataIfLi2EEENS1_25BinaryOpScalarListFunctorIfLi2ELi1ELi1EEEJSt7dividesIfEEEEvT_T0_DpT1_,"",@"SHT_CUDA_INFO"
	.sectionflags	@""
	.align	4


	//----- nvinfo : EIATTR_CUDA_API_VERSION
	.align		4
        /*0000*/ 	.byte	0x04, 0x37
        /*0002*/ 	.short	(.L_2383 - .L_2382)
.L_2382:
        /*0004*/ 	.word	0x00000082


	//----- nvinfo : EIATTR_SW2861232_WAR
	.align		4
.L_2383:
        /*0008*/ 	.byte	0x01, 0x35
	.zero		2


	//----- nvinfo : EIATTR_PARAM_CBANK
	.align		4
        /*000c*/ 	.byte	0x04, 0x0a
        /*000e*/ 	.short	(.L_2385 - .L_2384)
	.align		4
.L_2384:
        /*0010*/ 	.word	index@(.nv.constant0._ZN2at6native61_GLOBAL__N__44eb8e94_28_ForeachBinaryOpScalarList_cu_dda10a6925multi_tensor_apply_kernelINS1_28TensorListScalarListMetadataIfLi2EEENS1_25BinaryOpScalarListFunctorIfLi2ELi1ELi1EEEJSt7dividesIfEEEEvT_T0_DpT1_)
        /*0014*/ 	.short	0x0160
        /*0016*/ 	.short	0x0d42


	//----- nvinfo : EIATTR_CBANK_PARAM_SIZE
	.align		4
.L_2385:
        /*0018*/ 	.byte	0x03, 0x19
        /*001a*/ 	.short	0x0d42


	//----- nvinfo : EIATTR_KPARAM_INFO
	.align		4
        /*001c*/ 	.byte	0x04, 0x17
        /*001e*/ 	.short	(.L_2387 - .L_2386)
.L_2386:
        /*0020*/ 	.word	0x00000000
        /*0024*/ 	.short	0x0002
        /*0026*/ 	.short	0x0d41
        /*0028*/ 	.byte	0x00, 0xf0, 0x05, 0x00


	//----- nvinfo : EIATTR_KPARAM_INFO
	.align		4
.L_2387:
        /*002c*/ 	.byte	0x04, 0x17
        /*002e*/ 	.short	(.L_2389 - .L_2388)
.L_2388:
        /*0030*/ 	.word	0x00000000
        /*0034*/ 	.short	0x0001
        /*0036*/ 	.short	0x0d40
        /*0038*/ 	.byte	0x00, 0xf0, 0x05, 0x00


	//----- nvinfo : EIATTR_KPARAM_INFO
	.align		4
.L_2389:
        /*003c*/ 	.byte	0x04, 0x17
        /*003e*/ 	.short	(.L_2391 - .L_2390)
.L_2390:
        /*0040*/ 	.word	0x00000000
        /*0044*/ 	.short	0x0000
        /*0046*/ 	.short	0x0000
        /*0048*/ 	.byte	0x00, 0xf0, 0x01, 0x35


	//----- nvinfo : EIATTR_MAXREG_COUNT
	.align		4
.L_2391:
        /*004c*/ 	.byte	0x03, 0x1b
        /*004e*/ 	.short	0x0080


	//----- nvinfo : EIATTR_MERCURY_ISA_VERSION
	.align		4
        /*0050*/ 	.byte	0x03, 0x5f
        /*0052*/ 	.short	0x0000


	//----- nvinfo : EIATTR_EXIT_INSTR_OFFSETS
	.align		4
        /*0054*/ 	.byte	0x04, 0x1c
        /*0056*/ 	.short	(.L_2393 - .L_2392)


	//   ....[0]....
.L_2392:
        /*0058*/ 	.word	0x00000180


	//   ....[1]....
        /*005c*/ 	.word	0x00000620


	//   ....[2]....
        /*0060*/ 	.word	0x00000680


	//   ....[3]....
        /*0064*/ 	.word	0x00000800


	//----- nvinfo : EIATTR_MAX_THREADS
	.align		4
.L_2393:
        /*0068*/ 	.byte	0x04, 0x05
        /*006a*/ 	.short	(.L_2395 - .L_2394)
.L_2394:
        /*006c*/ 	.word	0x00000200
        /*0070*/ 	.word	0x00000001
        /*0074*/ 	.word	0x00000001


	//----- nvinfo : EIATTR_CRS_STACK_SIZE
	.align		4
.L_2395:
        /*0078*/ 	.byte	0x04, 0x1e
        /*007a*/ 	.short	(.L_2397 - .L_2396)
.L_2396:
        /*007c*/ 	.word	0x00000000
.L_2397:


//--------------------- .nv.info._ZN2at6native61_GLOBAL__N__44eb8e94_28_ForeachBinaryOpScalarList_cu_dda10a6925multi_tensor_apply_kernelINS1_28TensorListScalarListMetadataIdLi2EEENS1_25BinaryOpScalarListFunctorIdLi2ELi1ELi1EEEJSt7dividesIdEEEEvT_T0_DpT1_ --------------------------
	.section	.nv.info._ZN2at6native61_GLOBAL__N__44eb8e94_28_ForeachBinaryOpScalarList_cu_dda10a6925multi_tensor_apply_kernelINS1_28TensorListScalarListMetadataIdLi2EEENS1_25BinaryOpScalarListFunctorIdLi2ELi1ELi1EEEJSt7dividesIdEEEEvT_T0_DpT1_,"",@"SHT_CUDA_INFO"
	.sectionflags	@""
	.align	4


	//----- nvinfo : EIATTR_CUDA_API_VERSION
	.align		4
        /*0000*/ 	.byte	0x04, 0x37
        /*0002*/ 	.short	(.L_2399 - .L_2398)
.L_2398:
        /*0004*/ 	.word	0x00000082


	//----- nvinfo : EIATTR_SW2861232_WAR
	.align		4
.L_2399:
        /*0008*/ 	.byte	0x01, 0x35
	.zero		2


	//----- nvinfo : EIATTR_PARAM_CBANK
	.align		4
        /*000c*/ 	.byte	0x04, 0x0a
        /*000e*/ 	.short	(.L_2401 - .L_2400)
	.align		4
.L_2400:
        /*0010*/ 	.word	index@(.nv.constant0._ZN2at6native61_GLOBAL__N__44eb8e94_28_ForeachBinaryOpScalarList_cu_dda10a6925multi_tensor_apply_kernelINS1_28TensorListScalarListMetadataIdLi2EEENS1_25BinaryOpScalarListFunctorIdLi2ELi1ELi1EEEJSt7dividesIdEEEEvT_T0_DpT1_)
        /*0014*/ 	.short	0x0160
        /*0016*/ 	.short	0x0e42


	//----- nvinfo : EIATTR_CBANK_PARAM_SIZE
	.align		4
.L_2401:
        /*0018*/ 	.byte	0x03, 0x19
        /*001a*/ 	.short	0x0e42


	//----- nvinfo : EIATTR_KPARAM_INFO
	.align		4
        /*001c*/ 	.byte	0x04, 0x17
        /*001e*/ 	.short	(.L_2403 - .L_2402)
.L_2402:
        /*0020*/ 	.word	0x00000000
        /*0024*/ 	.short	0x0002
        /*0026*/ 	.short	0x0e41
        /*0028*/ 	.byte	0x00, 0xf0, 0x05, 0x00


	//----- nvinfo : EIATTR_KPARAM_INFO
	.align		4
.L_2403:
        /*002c*/ 	.byte	0x04, 0x17
        /*002e*/ 	.short	(.L_2405 - .L_2404)
.L_2404:
        /*0030*/ 	.word	0x00000000
        /*0034*/ 	.short	0x0001
        /*0036*/ 	.short	0x0e40
        /*0038*/ 	.byte	0x00, 0xf0, 0x05, 0x00


	//----- nvinfo : EIATTR_KPARAM_INFO
	.align		4
.L_2405:
        /*003c*/ 	.byte	0x04, 0x17
        /*003e*/ 	.short	(.L_2407 - .L_2406)
.L_2406:
        /*0040*/ 	.word	0x00000000
        /*0044*/ 	.short	0x0000
        /*0046*/ 	.short	0x0000
        /*0048*/ 	.byte	0x00, 0xf0, 0x01, 0x39


	//----- nvinfo : EIATTR_MAXREG_COUNT
	.align		4
.L_2407:
        /*004c*/ 	.byte	0x03, 0x1b
        /*004e*/ 	.short	0x0080


	//----- nvinfo : EIATTR_MERCURY_ISA_VERSION
	.align		4
        /*0050*/ 	.byte	0x03, 0x5f
        /*0052*/ 	.short	0x0000


	//----- nvinfo : EIATTR_EXIT_INSTR_OFFSETS
	.align		4
        /*0054*/ 	.byte	0x04, 0x1c
        /*0056*/ 	.short	(.L_2409 - .L_2408)


	//   ....[0]....
.L_2408:
        /*0058*/ 	.word	0x000001a0


	//   ....[1]....
        /*005c*/ 	.word	0x00000dd0


	//   ....[2]....
        /*0060*/ 	.word	0x00000e30


	//   ....[3]....
        /*0064*/ 	.word	0x00001740


	//----- nvinfo : EIATTR_MAX_THREADS
	.align		4
.L_2409:
        /*0068*/ 	.byte	0x04, 0x05
        /*006a*/ 	.short	(.L_2411 - .L_2410)
.L_2410:
        /*006c*/ 	.word	0x00000200
        /*0070*/ 	.word	0x00000001
        /*0074*/ 	.word	0x00000001


	//----- nvinfo : EIATTR_CRS_STACK_SIZE
	.align		4
.L_2411:
        /*0078*/ 	.byte	0x04, 0x1e
        /*007a*/ 	.short	(.L_2413 - .L_2412)
.L_2412:
        /*007c*/ 	.word	0x00000000
.L_2413:


//--------------------- .nv.info._ZN2at6native61_GLOBAL__N__44eb8e94_28_ForeachBinaryOpScalarList_cu_dda10a6925multi_tensor_apply_kernelINS1_28TensorListScalarListMetadataIsLi2EEENS1_25BinaryOpScalarListFunctorIsLi2ELi1ELi1EEEJSt7dividesIsEEEEvT_T0_DpT1_ --------------------------
	.section	.nv.info._ZN2at6native61_GLOBAL__N__44eb8e94_28_ForeachBinaryOpScalarList_cu_dda10a6925multi_tensor_apply_kernelINS1_28TensorListScalarListMetadataIsLi2EEENS1_25BinaryOpScalarListFunctorIsLi2ELi1ELi1EEEJSt7dividesIsEEEEvT_T0_DpT1_,"",@"SHT_CUDA_INFO"
	.sectionflags	@""
	.align	4


	//----- nvinfo : EIATTR_CUDA_API_VERSION
	.align		4
        /*0000*/ 	.byte	0x04, 0x37
        /*0002*/ 	.short	(.L_2415 - .L_2414)
.L_2414:
        /*0004*/ 	.word	0x00000082


	//----- nvinfo : EIATTR_SW2861232_WAR
	.align		4
.L_2415:
        /*0008*/ 	.byte	0x01, 0x35
	.zero		2


	//----- nvinfo : EIATTR_PARAM_CBANK
	.align		4
        /*000c*/ 	.byte	0x04, 0x0a
        /*000e*/ 	.short	(.L_2417 - .L_2416)
	.align		4
.L_2416:
        /*0010*/ 	.word	index@(.nv.constant0._ZN2at6native61_GLOBAL__N__44eb8e94_28_ForeachBinaryOpScalarList_cu_dda10a6925multi_tensor_apply_kernelINS1_28TensorListScalarListMetadataIsLi2EEENS1_25BinaryOpScalarListFunctorIsLi2ELi1ELi1EEEJSt7dividesIsEEEEvT_T0_DpT1_)
        /*0014*/ 	.short	0x0160
        /*0016*/ 	.short	0x0cc2


	//----- nvinfo : EIATTR_CBANK_PARAM_SIZE
	.align		4
.L_2417:
        /*0018*/ 	.byte	0x03, 0x19
        /*001a*/ 	.short	0x0cc2


	//----- nvinfo : EIATTR_KPARAM_INFO
	.align		4
        /*001c*/ 	.byte	0x04, 0x17
        /*001e*/ 	.short	(.L_2419 - .L_2418)
.L_2418:
        /*0020*/ 	.word	0x00000000
        /*0024*/ 	.short	0x0002
        /*0026*/ 	.short	0x0cc1
        /*0028*/ 	.byte	0x00, 0xf0, 0x05, 0x00


	//----- nvinfo : EIATTR_KPARAM_INFO
	.align		4
.L_2419:
        /*002c*/ 	.byte	0x04, 0x17
        /*002e*/ 	.short	(.L_2421 - .L_2420)
.L_2420:
        /*0030*/ 	.word	0x00000000
        /*0034*/ 	.short	0x0001
        /*0036*/ 	.short	0x0cc0
        /*0038*/ 	.byte	0x00, 0xf0, 0x05, 0x00


	//----- nvinfo : EIATTR_KPARAM_INFO
	.align		4
.L_2421:
        /*003c*/ 	.byte	0x04, 0x17
        /*003e*/ 	.short	(.L_2423 - .L_2422)
.L_2422:
        /*0040*/ 	.word	0x00000000
        /*0044*/ 	.short	0x0000
        /*0046*/ 	.short	0x0000
        /*0048*/ 	.byte	0x00, 0xf0, 0x01, 0x33


	//----- nvinfo : EIATTR_MAXREG_COUNT
	.align		4
.L_2423:
        /*004c*/ 	.byte	0x03, 0x1b
        /*004e*/ 	.short	0x0080


	//----- nvinfo : EIATTR_MERCURY_ISA_VERSION
	.align		4
        /*0050*/ 	.byte	0x03, 0x5f
        /*0052*/ 	.short	0x0000


	//----- nvinfo : EIATTR_EXIT_INSTR_OFFSETS
	.align		4
        /*0054*/ 	.byte	0x04, 0x1c
        /*0056*/ 	.short	(.L_2425 - .L_2424)


	//   ....[0]....
.L_2424:
        /*0058*/ 	.word	0x000001d0


	//   ....[1]....
        /*005c*/ 	.word	0x00000a20


	//   ....[2]....
        /*0060*/ 	.word	0x00000a80


	//   ....[3]....
        /*0064*/ 	.word	0x000010a0


	//----- nvinfo : EIATTR_MAX_THREADS
	.align		4
.L_2425:
        /*0068*/ 	.byte	0x04, 0x05
        /*006a*/ 	.short	(.L_2427 - .L_2426)
.L_2426:
        /*006c*/ 	.word	0x00000200
        /*0070*/ 	.word	0x00000001
        /*0074*/ 	.word	0x00000001


	//----- nvinfo : EIATTR_CRS_STACK_SIZE
	.align		4
.L_2427:
        /*0078*/ 	.byte	0x04, 0x1e
        /*007a*/ 	.short	(.L_2429 - .L_2428)
.L_2428:
        /*007c*/ 	.word	0x00000000
.L_2429:


//--------------------- .nv.info._ZN2at6native61_GLOBAL__N__44eb8e94_28_ForeachBinaryOpScalarList_cu_dda10a6925multi_tensor_apply_kernelINS1_28TensorListScalarListMetadataIlLi2EEENS1_25BinaryOpScalarListFunctorIlLi2ELi1ELi1EEEJSt7dividesIlEEEEvT_T0_DpT1_ --------------------------
	.section	.nv.info._ZN2at6native61_GLOBAL__N__44eb8e94_28_ForeachBinaryOpScalarList_cu_dda10a6925multi_tensor_apply_kernelINS1_28TensorListScalarListMetadataIlLi2EEENS1_25BinaryOpScalarListFunctorIlLi2ELi1ELi1EEEJSt7dividesIlEEEEvT_T0_DpT1_,"",@"SHT_CUDA_INFO"
	.sectionflags	@""
	.align	4


	//----- nvinfo : EIATTR_CUDA_API_VERSION
	.align		4
        /*0000*/ 	.byte	0x04, 0x37
        /*0002*/ 	.short	(.L_2431 - .L_2430)
.L_2430:
        /*0004*/ 	.word	0x00000082


	//----- nvinfo : EIATTR_SW2861232_WAR
	.align		4
.L_2431:
        /*0008*/ 	.byte	0x01, 0x35
	.zero		2


	//----- nvinfo : EIATTR_PARAM_CBANK
	.align		4
        /*000c*/ 	.byte	0x04, 0x0a
        /*000e*/ 	.short	(.L_2433 - .L_2432)
	.align		4
.L_2432:
        /*0010*/ 	.word	index@(.nv.constant0._ZN2at6native61_GLOBAL__N__44eb8e94_28_ForeachBinaryOpScalarList_cu_dda10a6925multi_tensor_apply_kernelINS1_28TensorListScalarListMetadataIlLi2EEENS1_25BinaryOpScalarListFunctorIlLi2ELi1ELi1EEEJSt7dividesIlEEEEvT_T0_DpT1_)
        /*0014*/ 	.short	0x0160
        /*0016*/ 	.short	0x0e42


	//----- nvinfo : EIATTR_CBANK_PARAM_SIZE
	.align		4
.L_2433:
        /*0018*/ 	.byte	0x03, 0x19
        /*001a*/ 	.short	0x0e42


	//----- nvinfo : EIATTR_KPARAM_INFO
	.align		4
        /*001c*/ 	.byte	0x04, 0x17
        /*001e*/ 	.short	(.L_2435 - .L_2434)
.L_2434:
        /*0020*/ 	.word	0x00000000
        /*0024*/ 	.short	0x0002
        /*0026*/ 	.short	0x0e41
        /*0028*/ 	.byte	0x00, 0xf0, 0x05, 0x00


	//----- nvinfo : EIATTR_KPARAM_INFO
	.align		4
.L_2435:
        /*002c*/ 	.byte	0x04, 0x17
        /*002e*/ 	.short	(.L_2437 - .L_2436)
.L_2436:
        /*0030*/ 	.word	0x00000000
        /*0034*/ 	.short	0x0001
        /*0036*/ 	.short	0x0e40
        /*0038*/ 	.byte	0x00, 0xf0, 0x05, 0x00


	//----- nvinfo : EIATTR_KPARAM_INFO
	.align		4
.L_2437:
        /*003c*/ 	.byte	0x04, 0x17
        /*003e*/ 	.short	(.L_2439 - .L_2438)
.L_2438:
        /*0040*/ 	.word	0x00000000
        /*0044*/ 	.short	0x0000
        /*0046*/ 	.short	0x0000
        /*0048*/ 	.byte	0x00, 0xf0, 0x01, 0x39


	//----- nvinfo : EIATTR_MAXREG_COUNT
	.align		4
.L_2439:
        /*004c*/ 	.byte	0x03, 0x1b
        /*004e*/ 	.short	0x0080


	//----- nvinfo : EIATTR_MERCURY_ISA_VERSION
	.align		4
        /*0050*/ 	.byte	0x03, 0x5f
        /*0052*/ 	.short	0x0000


	//----- nvinfo : EIATTR_EXIT_INSTR_OFFSETS
	.align		4
        /*0054*/ 	.byte	0x04, 0x1c
        /*0056*/ 	.short	(.L_2441 - .L_2440)


	//   ....[0]....
.L_2440:
        /*0058*/ 	.word	0x000001a0


	//   ....[1]....
        /*005c*/ 	.word	0x00000f00


	//   ....[2]....
        /*0060*/ 	.word	0x00000f60


	//   ....[3]....
        /*0064*/ 	.word	0x000019f0


	//----- nvinfo : EIATTR_MAX_THREADS
	.align		4
.L_2441:
        /*0068*/ 	.byte	0x04, 0x05
        /*006a*/ 	.short	(.L_2443 - .L_2442)
.L_2442:
        /*006c*/ 	.word	0x00000200
        /*0070*/ 	.word	0x00000001
        /*0074*/ 	.word	0x00000001


	//----- nvinfo : EIATTR_CRS_STACK_SIZE
	.align		4
.L_2443:
        /*0078*/ 	.byte	0x04, 0x1e
        /*007a*/ 	.short	(.L_2445 - .L_2444)
.L_2444:
        /*007c*/ 	.word	0x00000000
.L_2445:


//--------------------- .nv.info._ZN2at6native61_GLOBAL__N__44eb8e94_28_ForeachBinaryOpScalarList_cu_dda10a6925multi_tensor_apply_kernelINS1_28TensorListScalarListMetadataIiLi2EEENS1_25BinaryOpScalarListFunctorIiLi2ELi1ELi1EEEJSt7dividesIiEEEEvT_T0_DpT1_ --------------------------
	.section	.nv.info._ZN2at6native61_GLOBAL__N__44eb8e94_28_ForeachBinaryOpScalarList_cu_dda10a6925multi_tensor_apply_kernelINS1_28TensorListScalarListMetadataIiLi2EEENS1_25BinaryOpScalarListFunctorIiLi2ELi1ELi1EEEJSt7dividesIiEEEEvT_T0_DpT1_,"",@"SHT_CUDA_INFO"
	.sectionflags	@""
	.align	4


	//----- nvinfo : EIATTR_CUDA_API_VERSION
	.align		4
        /*0000*/ 	.byte	0x04, 0x37
        /*0002*/ 	.short	(.L_2447 - .L_2446)
.L_2446:
        /*0004*/ 	.word	0x00000082


	//----- nvinfo : EIATTR_SW2861232_WAR
	.align		4
.L_2447:
        /*0008*/ 	.byte	0x01, 0x35
	.zero		2


	//----- nvinfo : EIATTR_PARAM_CBANK
	.align		4
        /*000c*/ 	.byte	0x04, 0x0a
        /*000e*/ 	.short	(.L_2449 - .L_2448)
	.align		4
.L_2448:
        /*0010*/ 	.word	index@(.nv.constant0._ZN2at6native61_GLOBAL__N__44eb8e94_28_ForeachBinaryOpScalarList_cu_dda10a6925multi_tensor_apply_kernelINS1_28TensorListScalarListMetadataIiLi2EEENS1_25BinaryOpScalarListFunctorIiLi2ELi1ELi1EEEJSt7dividesIiEEEEvT_T0_DpT1_)
        /*0014*/ 	.short	0x0160
        /*0016*/ 	.short	0x0d42


	//----- nvinfo : EIATTR_CBANK_PARAM_SIZE
	.align		4
.L_2449:
        /*0018*/ 	.byte	0x03, 0x19
        /*001a*/ 	.short	0x0d42


	//----- nvinfo : EIATTR_KPARAM_INFO
	.align		4
        /*001c*/ 	.byte	0x04, 0x17
        /*001e*/ 	.short	(.L_2451 - .L_2450)
.L_2450:
        /*0020*/ 	.word	0x00000000
        /*0024*/ 	.short	0x0002
        /*0026*/ 	.short	0x0d41
        /*0028*/ 	.byte	0x00, 0xf0, 0x05, 0x00


	//----- nvinfo : EIATTR_KPARAM_INFO
	.align		4
.L_2451:
        /*002c*/ 	.byte	0x04, 0x17
        /*002e*/ 	.short	(.L_2453 - .L_2452)
.L_2452:
        /*0030*/ 	.word	0x00000000
        /*0034*/ 	.short	0x0001
        /*0036*/ 	.short	0x0d40
        /*0038*/ 	.byte	0x00, 0xf0, 0x05, 0x00


	//----- nvinfo : EIATTR_KPARAM_INFO
	.align		4
.L_2453:
        /*003c*/ 	.byte	0x04, 0x17
        /*003e*/ 	.short	(.L_2455 - .L_2454)
.L_2454:
        /*0040*/ 	.word	0x00000000
        /*0044*/ 	.short	0x0000
        /*0046*/ 	.short	0x0000
        /*0048*/ 	.byte	0x00, 0xf0, 0x01, 0x35


	//----- nvinfo : EIATTR_MAXREG_COUNT
	.align		4
.L_2455:
        /*004c*/ 	.byte	0x03, 0x1b
        /*004e*/ 	.short	0x0080


	//----- nvinfo : EIATTR_MERCURY_ISA_VERSION
	.align		4
        /*0050*/ 	.byte	0x03, 0x5f
        /*0052*/ 	.short	0x0000


	//----- nvinfo : EIATTR_EXIT_INSTR_OFFSETS
	.align		4
        /*0054*/ 	.byte	0x04, 0x1c
        /*0056*/ 	.short	(.L_2457 - .L_2456)


	//   ....[0]....
.L_2456:
        /*0058*/ 	.word	0x000001c0


	//   ....[1]....
        /*005c*/ 	.word	0x000009b0


	//   ....[2]....
        /*0060*/ 	.word	0x00000a10


	//   ....[3]....
        /*0064*/ 	.word	0x00000fc0


	//----- nvinfo : EIATTR_MAX_THREADS
	.align		4
.L_2457:
        /*0068*/ 	.byte	0x04, 0x05
        /*006a*/ 	.short	(.L_2459 - .L_2458)
.L_2458:
        /*006c*/ 	.word	0x00000200
        /*0070*/ 	.word	0x00000001
        /*0074*/ 	.word	0x00000001


	//----- nvinfo : EIATTR_CRS_STACK_SIZE
	.align		4
.L_2459:
        /*0078*/ 	.byte	0x04, 0x1e
        /*007a*/ 	.short	(.L_2461 - .L_2460)
.L_2460:
        /*007c*/ 	.word	0x00000000
.L_2461:


//--------------------- .nv.info._ZN2at6native61_GLOBAL__N__44eb8e94_28_ForeachBinaryOpScalarList_cu_dda10a6925multi_tensor_apply_kernelINS1_28TensorListScalarListMetadataIaLi2EEENS1_25BinaryOpScalarListFunctorIaLi2ELi1ELi1EEEJSt7dividesIaEEEEvT_T0_DpT1_ --------------------------
	.section	.nv.info._ZN2at6native61_GLOBAL__N__44eb8e94_28_ForeachBinaryOpScalarList_cu_dda10a6925multi_tensor_apply_kernelINS1_28TensorListScalarListMetadataIaLi2EEENS1_25BinaryOpScalarListFunctorIaLi2ELi1ELi1EEEJSt7dividesIaEEEEvT_T0_DpT1_,"",@"SHT_CUDA_INFO"
	.sectionflags	@""
	.align	4


	//----- nvinfo : EIATTR_CUDA_API_VERSION
	.align		4
        /*0000*/ 	.byte	0x04, 0x37
        /*0002*/ 	.short	(.L_2463 - .L_2462)
.L_2462:
        /*0004*/ 	.word	0x00000082


	//----- nvinfo : EIATTR_SW2861232_WAR
	.align		4
.L_2463:
        /*0008*/ 	.byte	0x01, 0x35
	.zero		2


	//----- nvinfo : EIATTR_PARAM_CBANK
	.align		4
        /*000c*/ 	.byte	0x04, 0x0a
        /*000e*/ 	.short	(.L_2465 - .L_2464)
	.align		4
.L_2464:
        /*0010*/ 	.word	index@(.nv.constant0._ZN2at6native61_GLOBAL__N__44eb8e94_28_ForeachBinaryOpScalarList_cu_dda10a6925multi_tensor_apply_kernelINS1_28TensorListScalarListMetadataIaLi2EEENS1_25BinaryOpScalarListFunctorIaLi2ELi1ELi1EEEJSt7dividesIaEEEEvT_T0_DpT1_)
        /*0014*/ 	.short	0x0160
        /*0016*/ 	.short	0x0c82


	//----- nvinfo : EIATTR_CBANK_PARAM_SIZE
	.align		4
.L_2465:
        /*0018*/ 	.byte	0x03, 0x19
        /*001a*/ 	.short	0x0c82


	//----- nvinfo : EIATTR_KPARAM_INFO
	.align		4
        /*001c*/ 	.byte	0x04, 0x17
        /*001e*/ 	.short	(.L_2467 - .L_2466)
.L_2466:
        /*0020*/ 	.word	0x00000000
        /*0024*/ 	.short	0x0002
        /*0026*/ 	.short	0x0c81
        /*0028*/ 	.byte	0x00, 0xf0, 0x05, 0x00


	//----- nvinfo : EIATTR_KPARAM_INFO
	.align		4
.L_2467:
        /*002c*/ 	.byte	0x04, 0x17
        /*002e*/ 	.short	(.L_2469 - .L_2468)
.L_2468:
        /*0030*/ 	.word	0x00000000
        /*0034*/ 	.short	0x0001
        /*0036*/ 	.short	0x0c80
        /*0038*/ 	.byte	0x00, 0xf0, 0x05, 0x00


	//----- nvinfo : EIATTR_KPARAM_INFO
	.align		4
.L_2469:
        /*003c*/ 	.byte	0x04, 0x17
        /*003e*/ 	.short	(.L_2471 - .L_2470)
.L_2470:
        /*0040*/ 	.word	0x00000000
        /*0044*/ 	.short	0x0000
        /*0046*/ 	.short	0x0000
        /*0048*/ 	.byte	0x00, 0xf0, 0x01, 0x32


	//----- nvinfo : EIATTR_MAXREG_COUNT
	.align		4
.L_2471:
        /*004c*/ 	.byte	0x03, 0x1b
        /*004e*/ 	.short	0x0080


	//----- nvinfo : EIATTR_MERCURY_ISA_VERSION
	.align		4
        /*0050*/ 	.byte	0x03, 0x5f
        /*0052*/ 	.short	0x0000


	//----- nvinfo : EIATTR_EXIT_INSTR_OFFSETS
	.align		4
        /*0054*/ 	.byte	0x04, 0x1c
        /*0056*/ 	.short	(.L_2473 - .L_2472)


	//   ....[0]....
.L_2472:
        /*0058*/ 	.word	0x000001c0


	//   ....[1]....
        /*005c*/ 	.word	0x00000a40


	//   ....[2]....
        /*0060*/ 	.word	0x00000aa0


	//   ....[3]....
        /*0064*/ 	.word	0x00001120


	//----- nvinfo : EIATTR_MAX_THREADS
	.align		4
.L_2473:
        /*0068*/ 	.byte	0x04, 0x05
        /*006a*/ 	.short	(.L_2475 - .L_2474)
.L_2474:
        /*006c*/ 	.word	0x00000200
        /*0070*/ 	.word	0x00000001
        /*0074*/ 	.word	0x00000001


	//----- nvinfo : EIATTR_CRS_STACK_SIZE
	.align		4
.L_2475:
        /*0078*/ 	.byte	0x04, 0x1e
        /*007a*/ 	.short	(.L_2477 - .L_2476)
.L_2476:
        /*007c*/ 	.word	0x00000000
.L_2477:


//--------------------- .nv.info._ZN2at6native61_GLOBAL__N__44eb8e94_28_ForeachBinaryOpScalarList_cu_dda10a6925multi_tensor_apply_kernelINS1_28TensorListScalarListMetadataIhLi2EEENS1_25BinaryOpScalarListFunctorIhLi2ELi1ELi1EEEJSt7dividesIhEEEEvT_T0_DpT1_ --------------------------
	.section	.nv.info._ZN2at6native61_GLOBAL__N__44eb8e94_28_ForeachBinaryOpScalarList_cu_dda10a6925multi_tensor_apply_kernelINS1_28TensorListScalarListMetadataIhLi2EEENS1_25BinaryOpScalarListFunctorIhLi2ELi1ELi1EEEJSt7dividesIhEEEEvT_T0_DpT1_,"",@"SHT_CUDA_INFO"
	.sectionflags	@""
	.align	4


	//----- nvinfo : EIATTR_CUDA_API_VERSION
	.align		4
        /*0000*/ 	.byte	0x04, 0x37
        /*0002*/ 	.short	(.L_2479 - .L_2478)
.L_2478:
        /*0004*/ 	.word	0x00000082


	//----- nvinfo : EIATTR_SW2861232_WAR
	.align		4
.L_2479:
        /*0008*/ 	.byte	0x01, 0x35
	.zero		2


	//----- nvinfo : EIATTR_PARAM_CBANK
	.align		4
        /*000c*/ 	.byte	0x04, 0x0a
        /*000e*/ 	.short	(.L_2481 - .L_2480)
	.align		4
.L_2480:
        /*0010*/ 	.word	index@(.nv.constant0._ZN2at6native61_GLOBAL__N__44eb8e94_28_ForeachBinaryOpScalarList_cu_dda10a6925multi_tensor_apply_kernelINS1_28TensorListScalarListMetadataIhLi2EEENS1_25BinaryOpScalarListFunctorIhLi2ELi1ELi1EEEJSt7dividesIhEEEEvT_T0_DpT1_)
        /*0014*/ 	.short	0x0160
        /*0016*/ 	.short	0x0c82


	//----- nvinfo : EIATTR_CBANK_PARAM_SIZE
	.align		4
.L_2481:
        /*0018*/ 	.byte	0x03, 0x19
        /*001a*/ 	.short	0x0c82


	//----- nvinfo : EIATTR_KPARAM_INFO
	.align		4
        /*001c*/ 	.byte	0x04, 0x17
        /*001e*/ 	.short	(.L_2483 - .L_2482)
.L_2482:
        /*0020*/ 	.word	0x00000000
        /*0024*/ 	.short	0x0002
        /*0026*/ 	.short	0x0c81
        /*0028*/ 	.byte	0x00, 0xf0, 0x05, 0x00


	//----- nvinfo : EIATTR_KPARAM_INFO
	.align		4
.L_2483:
        /*002c*/ 	.byte	0x04, 0x17
        /*002e*/ 	.short	(.L_2485 - .L_2484)
.L_2484:
        /*0030*/ 	.word	0x00000000
        /*0034*/ 	.short	0x0001
        /*0036*/ 	.short	0x0c80
        /*0038*/ 	.byte	0x00, 0xf0, 0x05, 0x00


	//----- nvinfo : EIATTR_KPARAM_INFO
	.align		4
.L_2485:
        /*003c*/ 	.byte	0x04, 0x17
        /*003e*/ 	.short	(.L_2487 - .L_2486)
.L_2486:
        /*0040*/ 	.word	0x00000000
        /*0044*/ 	.short	0x0000
        /*0046*/ 	.short	0x0000
        /*0048*/ 	.byte	0x00, 0xf0, 0x01, 0x32


	//----- nvinfo : EIATTR_MAXREG_COUNT
	.align		4
.L_2487:
        /*004c*/ 	.byte	0x03, 0x1b
        /*004e*/ 	.short	0x0080


	//----- nvinfo : EIATTR_MERCURY_ISA_VERSION
	.align		4
        /*0050*/ 	.byte	0x03, 0x5f
        /*0052*/ 	.short	0x0000


	//----- nvinfo : EIATTR_EXIT_INSTR_OFFSETS
	.align		4
        /*0054*/ 	.byte	0x04, 0x1c
        /*0056*/ 	.short	(.L_2489 - .L_2488)


	//   ....[0]....
.L_2488:
        /*0058*/ 	.word	0x00000190


	//   ....[1]....
        /*005c*/ 	.word	0x000006d0


	//   ....[2]....
        /*0060*/ 	.word	0x00000730


	//   ....[3]....
        /*0064*/ 	.word	0x000009b0


	//----- nvinfo : EIATTR_MAX_THREADS
	.align		4
.L_2489:
        /*0068*/ 	.byte	0x04, 0x05
        /*006a*/ 	.short	(.L_2491 - .L_2490)
.L_2490:
        /*006c*/ 	.word	0x00000200
        /*0070*/ 	.word	0x00000001
        /*0074*/ 	.word	0x00000001


	//----- nvinfo : EIATTR_CRS_STACK_SIZE
	.align		4
.L_2491:
        /*0078*/ 	.byte	0x04, 0x1e
        /*007a*/ 	.short	(.L_2493 - .L_2492)
.L_2492:
        /*007c*/ 	.word	0x00000000
.L_2493:


//--------------------- .nv.info._ZN2at6native61_GLOBAL__N__44eb8e94_28_ForeachBinaryOpScalarList_cu_dda10a6925multi_tensor_apply_kernelINS1_28TensorListScalarListMetadataIfLi1EEENS1_25BinaryOpScalarListFunctorIN3c108BFloat16ELi1ELi1ELi0EEEJSt7dividesIfEEEEvT_T0_DpT1_ --------------------------
	.section	.nv.info._ZN2at6native61_GLOBAL__N__44eb8e94_28_ForeachBinaryOpScalarList_cu_dda10a6925multi_tensor_apply_kernelINS1_28TensorListScalarListMetadataIfLi1EEENS1_25BinaryOpScalarListFunctorIN3c108BFloat16ELi1ELi1ELi0EEEJSt7dividesIfEEEEvT_T0_DpT1_,"",@"SHT_CUDA_INFO"
	.sectionflags	@""
	.align	4


	//----- nvinfo : EIATTR_CUDA_API_VERSION
	.align		4
        /*0000*/ 	.byte	0x04, 0x37
        /*0002*/ 	.short	(.L_2495 - .L_2494)
.L_2494:
        /*0004*/ 	.word	0x00000082


	//----- nvinfo : EIATTR_SW2861232_WAR
	.align		4
.L_2495:
        /*0008*/ 	.byte	0x01, 0x35
	.zero		2


	//----- nvinfo : EIATTR_PARAM_CBANK
	.align		4
        /*000c*/ 	.byte	0x04, 0x0a
        /*000e*/ 	.short	(.L_2497 - .L_2496)
	.align		4
.L_2496:
        /*0010*/ 	.word	index@(.nv.constant0._ZN2at6native61_GLOBAL__N__44eb8e94_28_ForeachBinaryOpScalarList_cu_dda10a6925multi_tensor_apply_kernelINS1_28TensorListScalarListMetadataIfLi1EEENS1_25BinaryOpScalarListFunctorIN3c108BFloat16ELi1ELi1ELi0EEEJSt7dividesIfEEEEvT_T0_DpT1_)
        /*0014*/ 	.short	0x0160
        /*0016*/ 	.short	0x0dc2


	//----- nvinfo : EIATTR_CBANK_PARAM_SIZE
	.align		4
.L_2497:
        /*0018*/ 	.byte	0x03, 0x19
        /*001a*/ 	.short	0x0dc2


	//----- nvinfo : EIATTR_KPARAM_INFO
	.align		4
        /*001c*/ 	.byte	0x04, 0x17
        /*001e*/ 	.short	(.L_2499 - .L_2498)
.L_2498:
        /*0020*/ 	.word	0x00000000
        /*0024*/ 	.short	0x0002
        /*0026*/ 	.short	0x0dc1
        /*0028*/ 	.byte	0x00, 0xf0, 0x05, 0x00


	//----- nvinfo : EIATTR_KPARAM_INFO
	.align		4
.L_2499:
        /*002c*/ 	.byte	0x04, 0x17
        /*002e*/ 	.short	(.L_2501 - .L_2500)
.L_2500:
        /*0030*/ 	.word	0x00000000
        /*0034*/ 	.short	0x0001
        /*0036*/ 	.short	0x0dc0
        /*0038*/ 	.byte	0x00, 0xf0, 0x05, 0x00


	//----- nvinfo : EIATTR_KPARAM_INFO
	.align		4
.L_2501:
        /*003c*/ 	.byte	0x04, 0x17
        /*003e*/ 	.short	(.L_2503 - .L_2502)
.L_2502:
        /*0040*/ 	.word	0x00000000
        /*0044*/ 	.short	0x0000
        /*0046*/ 	.short	0x0000
        /*0048*/ 	.byte	0x00, 0xf0, 0x01, 0x37


	//----- nvinfo : EIATTR_MAXREG_COUNT
	.align		4
.L_2503:
        /*004c*/ 	.byte	0x03, 0x1b
        /*004e*/ 	.short	0x0080


	//----- nvinfo : EIATTR_MERCURY_ISA_VERSION
	.align		4
        /*0050*/ 	.byte	0x03, 0x5f
        /*0052*/ 	.short	0x0000


	//----- nvinfo : EIATTR_EXIT_INSTR_OFFSETS
	.align		4
        /*0054*/ 	.byte	0x04, 0x1c
        /*0056*/ 	.short	(.L_2505 - .L_2504)


	//   ....[0]....
.L_2504:
        /*0058*/ 	.word	0x00000160


	//   ....[1]....
        /*005c*/ 	.word	0x000005c0


	//   ....[2]....
        /*0060*/ 	.word	0x00000620


	//   ....[3]....
        /*0064*/ 	.word	0x000007c0


	//----- nvinfo : EIATTR_MAX_THREADS
	.align		4
.L_2505:
        /*0068*/ 	.byte	0x04, 0x05
        /*006a*/ 	.short	(.L_2507 - .L_2506)
.L_2506:
        /*006c*/ 	.word	0x00000200
        /*0070*/ 	.word	0x00000001
        /*0074*/ 	.word	0x00000001


	//----- nvinfo : EIATTR_CRS_STACK_SIZE
	.align		4
.L_2507:
        /*0078*/ 	.byte	0x04, 0x1e
        /*007a*/ 	.short	(.L_2509 - .L_2508)
.L_2508:
        /*007c*/ 	.word	0x00000000
.L_2509:


//--------------------- .nv.info._ZN2at6native61_GLOBAL__N__44eb8e94_28_ForeachBinaryOpScalarList_cu_dda10a6925multi_tensor_apply_kernelINS1_28TensorListScalarListMetadataIfLi1EEENS1_25BinaryOpScalarListFunctorIN3c104HalfELi1ELi1ELi0EEEJSt7dividesIfEEEEvT_T0_DpT1_ --------------------------
	.section	.nv.info._ZN2at6native61_GLOBAL__N__44eb8e94_28_ForeachBinaryOpScalarList_cu_dda10a6925multi_tensor_apply_kernelINS1_28TensorListScalarListMetadataIfLi1EEENS1_25BinaryOpScalarListFunctorIN3c104HalfELi1ELi1ELi0EEEJSt7dividesIfEEEEvT_T0_DpT1_,"",@"SHT_CUDA_INFO"
	.sectionflags	@""
	.align	4


	//----- nvinfo : EIATTR_CUDA_API_VERSION
	.align		4
        /*0000*/ 	.byte	0x04, 0x37
        /*0002*/ 	.short	(.L_2511 - .L_2510)
.L_2510:
        /*0004*/ 	.word	0x00000082


	//----- nvinfo : EIATTR_SW2861232_WAR
	.align		4
.L_2511:
        /*0008*/ 	.byte	0x01, 0x35
	.zero		2


	//----- nvinfo : EIATTR_PARAM_CBANK
	.align		4
        /*000c*/ 	.byte	0x04, 0x0a
        /*000e*/ 	.short	(.L_2513 - .L_2512)
	.align		4
.L_2512:
        /*0010*/ 	.word	index@(.nv.constant0._ZN2at6native61_GLOBAL__N__44eb8e94_28_ForeachBinaryOpScalarList_cu_dda10a6925multi_tensor_apply_kernelINS1_28TensorListScalarListMetadataIfLi1EEENS1_25BinaryOpScalarListFunctorIN3c104HalfELi1ELi1ELi0EEEJSt7dividesIfEEEEvT_T0_DpT1_)
        /*0014*/ 	.short	0x0160
        /*0016*/ 	.short	0x0dc2


	//----- nvinfo : EIATTR_CBANK_PARAM_SIZE
	.align		4
.L_2513:
        /*0018*/ 	.byte	0x03, 0x19
        /*001a*/ 	.short	0x0dc2


	//----- nvinfo : EIATTR_KPARAM_INFO
	.align		4
        /*001c*/ 	.byte	0x04, 0x17
        /*001e*/ 	.short	(.L_2515 - .L_2514)
.L_2514:
        /*0020*/ 	.word	0x00000000
        /*0024*/ 	.short	0x0002
        /*0026*/ 	.short	0x0dc1
        /*0028*/ 	.byte	0x00, 0xf0, 0x05, 0x00


	//----- nvinfo : EIATTR_KPARAM_INFO
	.align		4
.L_2515:
        /*002c*/ 	.byte	0x04, 0x17
        /*002e*/ 	.short	(.L_2517 - .L_2516)
.L_2516:
        /*0030*/ 	.word	0x00000000
        /*0034*/ 	.short	0x0001
        /*0036*/ 	.short	0x0dc0
        /*0038*/ 	.byte	0x00, 0xf0, 0x05, 0x00


	//----- nvinfo : EIATTR_KPARAM_INFO
	.align		4
.L_2517:
        /*003c*/ 	.byte	0x04, 0x17
        /*003e*/ 	.short	(.L_2519 - .L_2518)
.L_2518:
        /*0040*/ 	.word	0x00000000
        /*0044*/ 	.short	0x0000
        /*0046*/ 	.short	0x0000
        /*0048*/ 	.byte	0x00, 0xf0, 0x01, 0x37


	//----- nvinfo : EIATTR_MAXREG_COUNT
	.align		4
.L_2519:
        /*004c*/ 	.byte	0x03, 0x1b
        /*004e*/ 	.short	0x0080


	//----- nvinfo : EIATTR_MERCURY_ISA_VERSION
	.align		4
        /*0050*/ 	.byte	0x03, 0x5f
        /*0052*/ 	.short	0x0000


	//----- nvinfo : EIATTR_EXIT_INSTR_OFFSETS
	.align		4
        /*0054*/ 	.byte	0x04, 0x1c
        /*0056*/ 	.short	(.L_2521 - .L_2520)


	//   ....[0]....
.L_2520:
        /*0058*/ 	.word	0x00000160


	//   ....[1]....
        /*005c*/ 	.word	0x000005c0


	//   ....[2]....
        /*0060*/ 	.word	0x00000620


	//   ....[3]....
        /*0064*/ 	.word	0x000007c0


	//----- nvinfo : EIATTR_MAX_THREADS
	.align		4
.L_2521:
        /*0068*/ 	.byte	0x04, 0x05
        /*006a*/ 	.short	(.L_2523 - .L_2522)
.L_2522:
        /*006c*/ 	.word	0x00000200
        /*0070*/ 	.word	0x00000001
        /*0074*/ 	.word	0x00000001


	//----- nvinfo : EIATTR_CRS_STACK_SIZE
	.align		4
.L_2523:
        /*0078*/ 	.byte	0x04, 0x1e
        /*007a*/ 	.short	(.L_2525 - .L_2524)
.L_2524:
        /*007c*/ 	.word	0x00000000
.L_2525:


//--------------------- .nv.info._ZN2at6native61_GLOBAL__N__44eb8e94_28_ForeachBinaryOpScalarList_cu_dda10a6925multi_tensor_apply_kernelINS1_28TensorListScalarListMetadataIbLi1EEENS1_25BinaryOpScalarListFunctorIbLi1ELi1ELi0EEEJSt7dividesIbEEEEvT_T0_DpT1_ --------------------------
	.section	.nv.info._ZN2at6native61_GLOBAL__N__44eb8e94_28_ForeachBinaryOpScalarList_cu_dda10a6925multi_tensor_apply_kernelINS1_28TensorListScalarListMetadataIbLi1EEENS1_25BinaryOpScalarListFunctorIbLi1ELi1ELi0EEEJSt7dividesIbEEEEvT_T0_DpT1_,"",@"SHT_CUDA_INFO"
	.sectionflags	@""
	.align	4


	//----- nvinfo : EIATTR_CUDA_API_VERSION
	.align		4
        /*0000*/ 	.byte	0x04, 0x37
        /*0002*/ 	.short	(.L_2527 - .L_2526)
.L_2526:
        /*0004*/ 	.word	0x00000082


	//----- nvinfo : EIATTR_SW2861232_WAR
	.align		4
.L_2527:
        /*0008*/ 	.byte	0x01, 0x35
	.zero		2


	//----- nvinfo : EIATTR_PARAM_CBANK
	.align		4
        /*000c*/ 	.byte	0x04, 0x0a
        /*000e*/ 	.short	(.L_2529 - .L_2528)
	.align		4
.L_2528:
        /*0010*/ 	.word	index@(.nv.constant0._ZN2at6native61_GLOBAL__N__44eb8e94_28_ForeachBinaryOpScalarList_cu_dda10a6925multi_tensor_apply_kernelINS1_28TensorListScalarListMetadataIbLi1EEENS1_25BinaryOpScalarListFunctorIbLi1ELi1ELi0EEEJSt7dividesIbEEEEvT_T0_DpT1_)
        /*0014*/ 	.short	0x0160
        /*0016*/ 	.short	0x0ca2


	//----- nvinfo : EIATTR_CBANK_PARAM_SIZE
	.align		4
.L_2529:
        /*0018*/ 	.byte	0x03, 0x19
        /*001a*/ 	.short	0x0ca2


	//----- nvinfo : EIATTR_KPARAM_INFO
	.align		4
        /*001c*/ 	.byte	0x04, 0x17
        /*001e*/ 	.short	(.L_2531 - .L_2530)
.L_2530:
        /*0020*/ 	.word	0x00000000
        /*0024*/ 	.short	0x0002
        /*0026*/ 	.short	0x0ca1
        /*0028*/ 	.byte	0x00, 0xf0, 0x05, 0x00


	//----- nvinfo : EIATTR_KPARAM_INFO
	.align		4
.L_2531:
        /*002c*/ 	.byte	0x04, 0x17
        /*002e*/ 	.short	(.L_2533 - .L_2532)
.L_2532:
        /*0030*/ 	.word	0x00000000
        /*0034*/ 	.short	0x0001
        /*0036*/ 	.short	0x0ca0
        /*0038*/ 	.byte	0x00, 0xf0, 0x05, 0x00


	//----- nvinfo : EIATTR_KPARAM_INFO
	.align		4
.L_2533:
        /*003c*/ 	.byte	0x04, 0x17
        /*003e*/ 	.short	(.L_2535 - .L_2534)
.L_2534:
        /*0040*/ 	.word	0x00000000
        /*0044*/ 	.short	0x0000
        /*0046*/ 	.short	0x0000
        /*0048*/ 	.byte	0x00, 0xf0, 0x81, 0x32


	//----- nvinfo : EIATTR_MAXREG_COUNT
	.align		4
.L_2535:
        /*004c*/ 	.byte	0x03, 0x1b
        /*004e*/ 	.short	0x0080


	//----- nvinfo : EIATTR_MERCURY_ISA_VERSION
	.align		4
        /*0050*/ 	.byte	0x03, 0x5f
        /*0052*/ 	.short	0x0000


	//----- nvinfo : EIATTR_EXIT_INSTR_OFFSETS
	.align		4
        /*0054*/ 	.byte	0x04, 0x1c
        /*0056*/ 	.short	(.L_2537 - .L_2536)


	//   ....[0]....
.L_2536:
        /*0058*/ 	.word	0x00000130


	//   ....[1]....
        /*005c*/ 	.word	0x00000530


	//   ....[2]....
        /*0060*/ 	.word	0x00000590


	//   ....[3]....
        /*0064*/ 	.word	0x00000770


	//----- nvinfo : EIATTR_MAX_THREADS
	.align		4
.L_2537:
        /*0068*/ 	.byte	0x04, 0x05
        /*006a*/ 	.short	(.L_2539 - .L_2538)
.L_2538:
        /*006c*/ 	.word	0x00000200
        /*0070*/ 	.word	0x00000001
        /*0074*/ 	.word	0x00000001


	//----- nvinfo : EIATTR_CRS_STACK_SIZE
	.align		4
.L_2539:
        /*0078*/ 	.byte	0x04, 0x1e
        /*007a*/ 	.short	(.L_2541 - .L_2540)
.L_2540:
        /*007c*/ 	.word	0x00000000
.L_2541:


//--------------------- .nv.info._ZN2at6native61_GLOBAL__N__44eb8e94_28_ForeachBinaryOpScalarList_cu_dda10a6925multi_tensor_apply_kernelINS1_28TensorListScalarListMetadataIN3c107complexIfEELi1EEENS1_25BinaryOpScalarListFunctorIS6_Li1ELi1ELi0EEEJSt7dividesIS6_EEEEvT_T0_DpT1_ --------------------------
	.section	.nv.info._ZN2at6native61_GLOBAL__N__44eb8e94_28_ForeachBinaryOpScalarList_cu_dda10a6925multi_tensor_apply_kernelINS1_28TensorListScalarListMetadataIN3c107complexIfEELi1EEENS1_25BinaryOpScalarListFunctorIS6_Li1ELi1ELi0EEEJSt7dividesIS6_EEEEvT_T0_DpT1_,"",@"SHT_CUDA_INFO"
	.sectionflags	@""
	.align	4


	//----- nvinfo : EIATTR_CUDA_API_VERSION
	.align		4
        /*0000*/ 	.byte	0x04, 0x37
        /*0002*/ 	.short	(.L_2543 - .L_2542)
.L_2542:
        /*0004*/ 	.word	0x00000082


	//----- nvinfo : EIATTR_SW2861232_WAR
	.align		4
.L_2543:
        /*0008*/ 	.byte	0x01, 0x35
	.zero		2


	//----- nvinfo : EIATTR_PARAM_CBANK
	.align		4
        /*000c*/ 	.byte	0x04, 0x0a
        /*000e*/ 	.short	(.L_2545 - .L_2544)
	.align		4
.L_2544:
        /*0010*/ 	.word	index@(.nv.constant0._ZN2at6native61_GLOBAL__N__44eb8e94_28_ForeachBinaryOpScalarList_cu_dda10a6925multi_tensor_apply_kernelINS1_28TensorListScalarListMetadataIN3c107complexIfEELi1EEENS1_25BinaryOpScalarListFunctorIS6_Li1ELi1ELi0EEEJSt7dividesIS6_EEEEvT_T0_DpT1_)
        /*0014*/ 	.short	0x0160
        /*0016*/ 	.short	0x0f42


	//----- nvinfo : EIATTR_CBANK_PARAM_SIZE
	.align		4
.L_2545:
        /*0018*/ 	.byte	0x03, 0x19
        /*001a*/ 	.short	0x0f42


	//----- nvinfo : EIATTR_KPARAM_INFO
	.align		4
        /*001c*/ 	.byte	0x04, 0x17
        /*001e*/ 	.short	(.L_2547 - .L_2546)
.L_2546:
        /*0020*/ 	.word	0x00000000
        /*0024*/ 	.short	0x0002
        /*0026*/ 	.short	0x0f41
        /*0028*/ 	.byte	0x00, 0xf0, 0x05, 0x00


	//----- nvinfo : EIATTR_KPARAM_INFO
	.align		4
.L_2547:
        /*002c*/ 	.byte	0x04, 0x17
        /*002e*/ 	.short	(.L_2549 - .L_2548)
.L_2548:
        /*0030*/ 	.word	0x00000000
        /*0034*/ 	.short	0x0001
        /*0036*/ 	.short	0x0f40
        /*0038*/ 	.byte	0x00, 0xf0, 0x05, 0x00


	//----- nvinfo : EIATTR_KPARAM_INFO
	.align		4
.L_2549:
        /*003c*/ 	.byte	0x04, 0x17
        /*003e*/ 	.short	(.L_2551 - .L_2550)
.L_2550:
        /*0040*/ 	.word	0x00000000
        /*0044*/ 	.short	0x0000
        /*0046*/ 	.short	0x0000
        /*0048*/ 	.byte	0x00, 0xf0, 0x01, 0x3d


	//----- nvinfo : EIATTR_MAXREG_COUNT
	.align		4
.L_2551:
        /*004c*/ 	.byte	0x03, 0x1b
        /*004e*/ 	.short	0x0080


	//----- nvinfo : EIATTR_MERCURY_ISA_VERSION
	.align		4
        /*0050*/ 	.byte	0x03, 0x5f
        /*0052*/ 	.short	0x0000


	//----- nvinfo : EIATTR_EXIT_INSTR_OFFSETS
	.align		4
        /*0054*/ 	.byte	0x04, 0x1c
        /*0056*/ 	.short	(.L_2553 - .L_2552)


	//   ....[0]....
.L_2552:
        /*0058*/ 	.word	0x00000190


	//   ....[1]....
        /*005c*/ 	.word	0x00000bc0


	//   ....[2]....
        /*0060*/ 	.word	0x00000c20


	//   ....[3]....
        /*0064*/ 	.word	0x00001390


	//----- nvinfo : EIATTR_MAX_THREADS
	.align		4
.L_2553:
        /*0068*/ 	.byte	0x04, 0x05
        /*006a*/ 	.short	(.L_2555 - .L_2554)
.L_2554:
        /*006c*/ 	.word	0x00000200
        /*0070*/ 	.word	0x00000001
        /*0074*/ 	.word	0x00000001


	//----- nvinfo : EIATTR_CRS_STACK_SIZE
	.align		4
.L_2555:
        /*0078*/ 	.byte	0x04, 0x1e
        /*007a*/ 	.short	(.L_2557 - .L_2556)
.L_2556:
        /*007c*/ 	.word	0x00000000
.L_2557:


//--------------------- .nv.info._ZN2at6native61_GLOBAL__N__44eb8e94_28_ForeachBinaryOpScalarList_cu_dda10a6925multi_tensor_apply_kernelINS1_28TensorListScalarListMetadataIN3c107complexIdEELi1EEENS1_25BinaryOpScalarListFunctorIS6_Li1ELi1ELi0EEEJSt7dividesIS6_EEEEvT_T0_DpT1_ --------------------------
	.section	.nv.info._ZN2at6native61_GLOBAL__N__44eb8e94_28_ForeachBinaryOpScalarList_cu_dda10a6925multi_tensor_apply_kernelINS1_28TensorListScalarListMetadataIN3c107complexIdEELi1EEENS1_25BinaryOpScalarListFunctorIS6_Li1ELi1ELi0EEEJSt7dividesIS6_EEEEvT_T0_DpT1_,"",@"SHT_CUDA_INFO"
	.sectionflags	@""
	.align	4


	//----- nvinfo : EIATTR_CUDA_API_VERSION
	.align		4
        /*0000*/ 	.byte	0x04, 0x37
        /*0002*/ 	.short	(.L_2559 - .L_2558)
.L_2558:
        /*0004*/ 	.word	0x00000082


	//----- nvinfo : EIATTR_SW2861232_WAR
	.align		4
.L_2559:
        /*0008*/ 	.byte	0x01, 0x35
	.zero		2


	//----- nvinfo : EIATTR_PARAM_CBANK
	.align		4
        /*000c*/ 	.byte	0x04, 0x0a
        /*000e*/ 	.short	(.L_2561 - .L_2560)
	.align		4
.L_2560:
        /*0010*/ 	.word	index@(.nv.constant0._ZN2at6native61_GLOBAL__N__44eb8e94_28_ForeachBinaryOpScalarList_cu_dda10a6925multi_tensor_apply_kernelINS1_28TensorListScalarListMetadataIN3c107complexIdEELi1EEENS1_25BinaryOpScalarListFunctorIS6_Li1ELi1ELi0EEEJSt7dividesIS6_EEEEvT_T0_DpT1_)
        /*0014*/ 	.short	0x0160
        /*0016*/ 	.short	0x0f42


	//----- nvinfo : EIATTR_CBANK_PARAM_SIZE
	.align		4
.L_2561:
        /*0018*/ 	.byte	0x03, 0x19
        /*001a*/ 	.short	0x0f42


	//----- nvinfo : EIATTR_KPARAM_INFO
	.align		4
        /*001c*/ 	.byte	0x04, 0x17
        /*001e*/ 	.short	(.L_2563 - .L_2562)
.L_2562:
        /*0020*/ 	.word	0x00000000
        /*0024*/ 	.short	0x0002
        /*0026*/ 	.short	0x0f41
        /*0028*/ 	.byte	0x00, 0xf0, 0x05, 0x00


	//----- nvinfo : EIATTR_KPARAM_INFO
	.align		4
.L_2563:
        /*002c*/ 	.byte	0x04, 0x17
        /*002e*/ 	.short	(.L_2565 - .L_2564)
.L_2564:
        /*0030*/ 	.word	0x00000000
        /*0034*/ 	.short	0x0001
        /*0036*/ 	.short	0x0f40
        /*0038*/ 	.byte	0x00, 0xf0, 0x05, 0x00


	//----- nvinfo : EIATTR_KPARAM_INFO
	.align		4
.L_2565:
        /*003c*/ 	.byte	0x04, 0x17
        /*003e*/ 	.short	(.L_2567 - .L_2566)
.L_2566:
        /*0040*/ 	.word	0x00000000
        /*0044*/ 	.short	0x0000
        /*0046*/ 	.short	0x0000
        /*0048*/ 	.byte	0x00, 0xf0, 0x01, 0x3d


	//----- nvinfo : EIATTR_MAXREG_COUNT
	.align		4
.L_2567:
        /*004c*/ 	.byte	0x03, 0x1b
        /*004e*/ 	.short	0x0080


	//----- nvinfo : EIATTR_MERCURY_ISA_VERSION
	.align		4
        /*0050*/ 	.byte	0x03, 0x5f
        /*0052*/ 	.short	0x0000


	//----- nvinfo : EIATTR_EXIT_INSTR_OFFSETS
	.align		4
        /*0054*/ 	.byte	0x04, 0x1c
        /*0056*/ 	.short	(.L_2569 - .L_2568)


	//   ....[0]....
.L_2568:
        /*0058*/ 	.word	0x000001c0


	//   ....[1]....
        /*005c*/ 	.word	0x00001df0


	//   ....[2]....
        /*0060*/ 	.word	0x00001e50


	//   ....[3]....
        /*0064*/ 	.word	0x000036c0


	//----- nvinfo : EIATTR_MAX_THREADS
	.align		4
.L_2569:
        /*0068*/ 	.byte	0x04, 0x05
        /*006a*/ 	.short	(.L_2571 - .L_2570)
.L_2570:
        /*006c*/ 	.word	0x00000200
        /*0070*/ 	.word	0x00000001
        /*0074*/ 	.word	0x00000001


	//----- nvinfo : EIATTR_CRS_STACK_SIZE
	.align		4
.L_2571:
        /*0078*/ 	.byte	0x04, 0x1e
        /*007a*/ 	.short	(.L_2573 - .L_2572)
.L_2572:
        /*007c*/ 	.word	0x00000000
.L_2573:


//--------------------- .nv.info._ZN2at6native61_GLOBAL__N__44eb8e94_28_ForeachBinaryOpScalarList_cu_dda10a6925multi_tensor_apply_kernelINS1_28TensorListScalarListMetadataIfLi1EEENS1_25BinaryOpScalarListFunctorIfLi1ELi1ELi0EEEJSt7dividesIfEEEEvT_T0_DpT1_ --------------------------
	.section	.nv.info._ZN2at6native61_GLOBAL__N__44eb8e94_28_ForeachBinaryOpScalarList_cu_dda10a6925multi_tensor_apply_kernelINS1_28TensorListScalarListMetadataIfLi1EEENS1_25BinaryOpScalarListFunctorIfLi1ELi1ELi0EEEJSt7dividesIfEEEEvT_T0_DpT1_,"",@"SHT_CUDA_INFO"
	.sectionflags	@""
	.align	4


	//----- nvinfo : EIATTR_CUDA_API_VERSION
	.align		4
        /*0000*/ 	.byte	0x04, 0x37
        /*0002*/ 	.short	(.L_2575 - .L_2574)
.L_2574:
        /*0004*/ 	.word	0x00000082


	//----- nvinfo : EIATTR_SW2861232_WAR
	.align		4
.L_2575:
        /*0008*/ 	.byte	0x01, 0x35
	.zero		2


	//----- nvinfo : EIATTR_PARAM_CBANK
	.align		4
        /*000c*/ 	.byte	0x04, 0x0a
        /*000e*/ 	.short	(.L_2577 - .L_2576)
	.align		4
.L_2576:
        /*0010*/ 	.word	index@(.nv.constant0._ZN2at6native61_GLOBAL__N__44eb8e94_28_ForeachBinaryOpScalarList_cu_dda10a6925multi_tensor_apply_kernelINS1_28TensorListScalarListMetadataIfLi1EEENS1_25BinaryOpScalarListFunctorIfLi1ELi1ELi0EEEJSt7dividesIfEEEEvT_T0_DpT1_)
        /*0014*/ 	.short	0x0160
        /*0016*/ 	.short	0x0dc2


	//----- nvinfo : EIATTR_CBANK_PARAM_SIZE
	.align		4
.L_2577:
        /*0018*/ 	.byte	0x03, 0x19
        /*001a*/ 	.short	0x0dc2


	//----- nvinfo : EIATTR_KPARAM_INFO
	.align		4
        /*001c*/ 	.byte	0x04, 0x17
        /*001e*/ 	.short	(.L_2579 - .L_2578)
.L_2578:
        /*0020*/ 	.word	0x00000000
        /*0024*/ 	.short	0x0002
        /*0026*/ 	.short	0x0dc1
        /*0028*/ 	.byte	0x00, 0xf0, 0x05, 0x00


	//----- nvinfo : EIATTR_KPARAM_INFO
	.align		4
.L_2579:
        /*002c*/ 	.byte	0x04, 0x17
        /*002e*/ 	.short	(.L_2581 - .L_2580)
.L_2580:
        /*0030*/ 	.word	0x00000000
        /*0034*/ 	.short	0x0001
        /*0036*/ 	.short	0x0dc0
        /*0038*/ 	.byte	0x00, 0xf0, 0x05, 0x00


	//----- nvinfo : EIATTR_KPARAM_INFO
	.align		4
.L_2581:
        /*003c*/ 	.byte	0x04, 0x17
        /*003e*/ 	.short	(.L_2583 - .L_2582)
.L_2582:
        /*0040*/ 	.word	0x00000000
        /*0044*/ 	.short	0x0000
        /*0046*/ 	.short	0x0000
        /*0048*/ 	.byte	0x00, 0xf0, 0x01, 0x37


	//----- nvinfo : EIATTR_MAXREG_COUNT
	.align		4
.L_2583:
        /*004c*/ 	.byte	0x03, 0x1b
        /*004e*/ 	.short	0x0080


	//----- nvinfo : EIATTR_MERCURY_ISA_VERSION
	.align		4
        /*0050*/ 	.byte	0x03, 0x5f
        /*0052*/ 	.short	0x0000


	//----- nvinfo : EIATTR_EXIT_INSTR_OFFSETS
	.align		4
        /*0054*/ 	.byte	0x04, 0x1c
        /*0056*/ 	.short	(.L_2585 - .L_2584)


	//   ....[0]....
.L_2584:
        /*0058*/ 	.word	0x00000160


	//   ....[1]....
        /*005c*/ 	.word	0x00000510


	//   ....[2]....
        /*0060*/ 	.word	0x00000570


	//   ....[3]....
        /*0064*/ 	.word	0x000006b0


	//----- nvinfo : EIATTR_MAX_THREADS
	.align		4
.L_2585:
        /*0068*/ 	.byte	0x04, 0x05
        /*006a*/ 	.short	(.L_2587 - .L_2586)
.L_2586:
        /*006c*/ 	.word	0x00000200
        /*0070*/ 	.word	0x00000001
        /*0074*/ 	.word	0x00000001


	//----- nvinfo : EIATTR_CRS_STACK_SIZE
	.align		4
.L_2587:
        /*0078*/ 	.byte	0x04, 0x1e
        /*007a*/ 	.short	(.L_2589 - .L_2588)
.L_2588:
        /*007c*/ 	.word	0x00000000
.L_2589:


//--------------------- .nv.info._ZN2at6native61_GLOBAL__N__44eb8e94_28_ForeachBinaryOpScalarList_cu_dda10a6925multi_tensor_apply_kernelINS1_28TensorListScalarListMetadataIdLi1EEENS1_25BinaryOpScalarListFunctorIdLi1ELi1ELi0EEEJSt7dividesIdEEEEvT_T0_DpT1_ --------------------------
	.section	.nv.info._ZN2at6native61_GLOBAL__N__44eb8e94_28_ForeachBinaryOpScalarList_cu_dda10a6925multi_tensor_apply_kernelINS1_28TensorListScalarListMetadataIdLi1EEENS1_25BinaryOpScalarListFunctorIdLi1ELi1ELi0EEEJSt7dividesIdEEEEvT_T0_DpT1_,"",@"SHT_CUDA_INFO"
	.sectionflags	@""
	.align	4


	//----- nvinfo : EIATTR_CUDA_API_VERSION
	.align		4
        /*0000*/ 	.byte	0x04, 0x37
        /*0002*/ 	.short	(.L_2591 - .L_2590)
.L_2590:
        /*0004*/ 	.word	0x00000082


	//----- nvinfo : EIATTR_SW2861232_WAR
	.align		4
.L_2591:
        /*0008*/ 	.byte	0x01, 0x35
	.zero		2


	//----- nvinfo : EIATTR_PARAM_CBANK
	.align		4
        /*000c*/ 	.byte	0x04, 0x0a
        /*000e*/ 	.short	(.L_2593 - .L_2592)
	.align		4
.L_2592:
        /*0010*/ 	.word	index@(.nv.constant0._ZN2at6native61_GLOBAL__N__44eb8e94_28_ForeachBinaryOpScalarList_cu_dda10a6925multi_tensor_apply_kernelINS1_28TensorListScalarListMetadataIdLi1EEENS1_25BinaryOpScalarListFunctorIdLi1ELi1ELi0EEEJSt7dividesIdEEEEvT_T0_DpT1_)
        /*0014*/ 	.short	0x0160
        /*0016*/ 	.short	0x0f42


	//----- nvinfo : EIATTR_CBANK_PARAM_SIZE
	.align		4
.L_2593:
        /*0018*/ 	.byte	0x03, 0x19
        /*001a*/ 	.short	0x0f42


	//----- nvinfo : EIATTR_KPARAM_INFO
	.align		4
        /*001c*/ 	.byte	0x04, 0x17
        /*001e*/ 	.short	(.L_2595 - .L_2594)
.L_2594:
        /*0020*/ 	.word	0x00000000
        /*0024*/ 	.short	0x0002
        /*0026*/ 	.short	0x0f41
        /*0028*/ 	.byte	0x00, 0xf0, 0x05, 0x00


	//----- nvinfo : EIATTR_KPARAM_INFO
	.align		4
.L_2595:
        /*002c*/ 	.byte	0x04, 0x17
        /*002e*/ 	.short	(.L_2597 - .L_2596)
.L_2596:
        /*0030*/ 	.word	0x00000000
        /*0034*/ 	.short	0x0001
        /*0036*/ 	.short	0x0f40
        /*0038*/ 	.byte	0x00, 0xf0, 0x05, 0x00


	//----- nvinfo : EIATTR_KPARAM_INFO
	.align		4
.L_2597:
        /*003c*/ 	.byte	0x04, 0x17
        /*003e*/ 	.short	(.L_2599 - .L_2598)
.L_2598:
        /*0040*/ 	.word	0x00000000
        /*0044*/ 	.short	0x0000
        /*0046*/ 	.short	0x0000
        /*0048*/ 	.byte	0x00, 0xf0, 0x01, 0x3d


	//----- nvinfo : EIATTR_MAXREG_COUNT
	.align		4
.L_2599:
        /*004c*/ 	.byte	0x03, 0x1b
        /*004e*/ 	.short	0x0080


	//----- nvinfo : EIATTR_MERCURY_ISA_VERSION
	.align		4
        /*0050*/ 	.byte	0x03, 0x5f
        /*0052*/ 	.short	0x0000


	//----- nvinfo : EIATTR_EXIT_INSTR_OFFSETS
	.align		4
        /*0054*/ 	.byte	0x04, 0x1c
        /*0056*/ 	.short	(.L_2601 - .L_2600)


	//   ....[0]....
.L_2600:
        /*0058*/ 	.word	0x00000180


	//   ....[1]....
        /*005c*/ 	.word	0x00000ce0


	//   ....[2]....
        /*0060*/ 	.word	0x00000d40


	//   ....[3]....
        /*0064*/ 	.word	0x00001600


	//----- nvinfo : EIATTR_MAX_THREADS
	.align		4
.L_2601:
        /*0068*/ 	.byte	0x04, 0x05
        /*006a*/ 	.short	(.L_2603 - .L_2602)
.L_2602:
        /*006c*/ 	.word	0x00000200
        /*0070*/ 	.word	0x00000001
        /*0074*/ 	.word	0x00000001


	//----- nvinfo : EIATTR_CRS_STACK_SIZE
	.align		4
.L_2603:
        /*0078*/ 	.byte	0x04, 0x1e
        /*007a*/ 	.short	(.L_2605 - .L_2604)
.L_2604:
        /*007c*/ 	.word	0x00000000
.L_2605:


//--------------------- .nv.info._ZN2at6native61_GLOBAL__N__44eb8e94_28_ForeachBinaryOpScalarList_cu_dda10a6925multi_tensor_apply_kernelINS1_28TensorListScalarListMetadataIsLi1EEENS1_25BinaryOpScalarListFunctorIsLi1ELi1ELi0EEEJSt7dividesIsEEEEvT_T0_DpT1_ --------------------------
	.section	.nv.info._ZN2at6native61_GLOBAL__N__44eb8e94_28_ForeachBinaryOpScalarList_cu_dda10a6925multi_tensor_apply_kernelINS1_28TensorListScalarListMetadataIsLi1EEENS1_25BinaryOpScalarListFunctorIsLi1ELi1ELi0EEEJSt7dividesIsEEEEvT_T0_DpT1_,"",@"SHT_CUDA_INFO"
	.sectionflags	@""
	.align	4


	//----- nvinfo : EIATTR_CUDA_API_VERSION
	.align		4
        /*0000*/ 	.byte	0x04, 0x37
        /*0002*/ 	.short	(.L_2607 - .L_2606)
.L_2606:
        /*0004*/ 	.word	0x00000082


	//----- nvinfo : EIATTR_SW2861232_WAR
	.align		4
.L_2607:
        /*0008*/ 	.byte	0x01, 0x35
	.zero		2


	//----- nvinfo : EIATTR_PARAM_CBANK
	.align		4
        /*000c*/ 	.byte	0x04, 0x0a
        /*000e*/ 	.short	(.L_2609 - .L_2608)
	.align		4
.L_2608:
        /*0010*/ 	.word	index@(.nv.constant0._ZN2at6native61_GLOBAL__N__44eb8e94_28_ForeachBinaryOpScalarList_cu_dda10a6925multi_tensor_apply_kernelINS1_28TensorListScalarListMetadataIsLi1EEENS1_25BinaryOpScalarListFunctorIsLi1ELi1ELi0EEEJSt7dividesIsEEEEvT_T0_DpT1_)
        /*0014*/ 	.short	0x0160
        /*0016*/ 	.short	0x0d02


	//----- nvinfo : EIATTR_CBANK_PARAM_SIZE
	.align		4
.L_2609:
        /*0018*/ 	.byte	0x03, 0x19
        /*001a*/ 	.short	0x0d02


	//----- nvinfo : EIATTR_KPARAM_INFO
	.align		4
        /*001c*/ 	.byte	0x04, 0x17
        /*001e*/ 	.short	(.L_2611 - .L_2610)
.L_2610:
        /*0020*/ 	.word	0x00000000
        /*0024*/ 	.short	0x0002
        /*0026*/ 	.short	0x0d01
        /*0028*/ 	.byte	0x00, 0xf0, 0x05, 0x00


	//----- nvinfo : EIATTR_KPARAM_INFO
	.align		4
.L_2611:
        /*002c*/ 	.byte	0x04, 0x17
        /*002e*/ 	.short	(.L_2613 - .L_2612)
.L_2612:
        /*0030*/ 	.word	0x00000000
        /*0034*/ 	.short	0x0001
        /*0036*/ 	.short	0x0d00
        /*0038*/ 	.byte	0x00, 0xf0, 0x05, 0x00


	//----- nvinfo : EIATTR_KPARAM_INFO
	.align		4
.L_2613:
        /*003c*/ 	.byte	0x04, 0x17
        /*003e*/ 	.short	(.L_2615 - .L_2614)
.L_2614:
        /*0040*/ 	.word	0x00000000
        /*0044*/ 	.short	0x0000
        /*0046*/ 	.short	0x0000
        /*0048*/ 	.byte	0x00, 0xf0, 0x01, 0x34


	//----- nvinfo : EIATTR_MAXREG_COUNT
	.align		4
.L_2615:
        /*004c*/ 	.byte	0x03, 0x1b
        /*004e*/ 	.short	0x0080


	//----- nvinfo : EIATTR_MERCURY_ISA_VERSION
	.align		4
        /*0050*/ 	.byte	0x03, 0x5f
        /*0052*/ 	.short	0x0000


	//----- nvinfo : EIATTR_EXIT_INSTR_OFFSETS
	.align		4
        /*0054*/ 	.byte	0x04, 0x1c
        /*0056*/ 	.short	(.L_2617 - .L_2616)


	//   ....[0]....
.L_2616:
        /*0058*/ 	.word	0x00000170


	//   ....[1]....
        /*005c*/ 	.word	0x00000980


	//   ....[2]....
        /*0060*/ 	.word	0x000009e0


	//   ....[3]....
        /*0064*/ 	.word	0x00000fc0


	//----- nvinfo : EIATTR_MAX_THREADS
	.align		4
.L_2617:
        /*0068*/ 	.byte	0x04, 0x05
        /*006a*/ 	.short	(.L_2619 - .L_2618)
.L_2618:
        /*006c*/ 	.word	0x00000200
        /*0070*/ 	.word	0x00000001
        /*0074*/ 	.word	0x00000001


	//----- nvinfo : EIATTR_CRS_STACK_SIZE
	.align		4
.L_2619:
        /*0078*/ 	.byte	0x04, 0x1e
        /*007a*/ 	.short	(.L_2621 - .L_2620)
.L_2620:
        /*007c*/ 	.word	0x00000000
.L_2621:


//--------------------- .nv.info._ZN2at6native61_GLOBAL__N__44eb8e94_28_ForeachBinaryOpScalarList_cu_dda10a6925multi_tensor_apply_kernelINS1_28TensorListScalarListMetadataIlLi1EEENS1_25BinaryOpScalarListFunctorIlLi1ELi1ELi0EEEJSt7dividesIlEEEEvT_T0_DpT1_ --------------------------
	.section	.nv.info._ZN2at6native61_GLOBAL__N__44eb8e94_28_ForeachBinaryOpScalarList_cu_dda10a6925multi_tensor_apply_kernelINS1_28TensorListScalarListMetadataIlLi1EEENS1_25BinaryOpScalarListFunctorIlLi1ELi1ELi0EEEJSt7dividesIlEEEEvT_T0_DpT1_,"",@"SHT_CUDA_INFO"
	.sectionflags	@""
	.align	4


	//----- nvinfo : EIATTR_CUDA_API_VERSION
	.align		4
        /*0000*/ 	.byte	0x04, 0x37
        /*0002*/ 	.short	(.L_2623 - .L_2622)
.L_2622:
        /*0004*/ 	.word	0x00000082


	//----- nvinfo : EIATTR_SW2861232_WAR
	.align		4
.L_2623:
        /*0008*/ 	.byte	0x01, 0x35
	.zero		2


	//----- nvinfo : EIATTR_PARAM_CBANK
	.align		4
        /*000c*/ 	.byte	0x04, 0x0a
        /*000e*/ 	.short	(.L_2625 - .L_2624)
	.align		4
.L_2624:
        /*0010*/ 	.word	index@(.nv.constant0._ZN2at6native61_GLOBAL__N__44eb8e94_28_ForeachBinaryOpScalarList_cu_dda10a6925multi_tensor_apply_kernelINS1_28TensorListScalarListMetadataIlLi1EEENS1_25BinaryOpScalarListFunctorIlLi1ELi1ELi0EEEJSt7dividesIlEEEEvT_T0_DpT1_)
        /*0014*/ 	.short	0x0160
        /*0016*/ 	.short	0x0f42


	//----- nvinfo : EIATTR_CBANK_PARAM_SIZE
	.align		4
.L_2625:
        /*0018*/ 	.byte	0x03, 0x19
        /*001a*/ 	.short	0x0f42


	//----- nvinfo : EIATTR_KPARAM_INFO
	.align		4
        /*001c*/ 	.byte	0x04, 0x17
        /*001e*/ 	.short	(.L_2627 - .L_2626)
.L_2626:
        /*0020*/ 	.word	0x00000000
        /*0024*/ 	.short	0x0002
        /*0026*/ 	.short	0x0f41
        /*0028*/ 	.byte	0x00, 0xf0, 0x05, 0x00


	//----- nvinfo : EIATTR_KPARAM_INFO
	.align		4
.L_2627:
        /*002c*/ 	.byte	0x04, 0x17
        /*002e*/ 	.short	(.L_2629 - .L_2628)
.L_2628:
        /*0030*/ 	.word	0x00000000
        /*0034*/ 	.short	0x0001
        /*0036*/ 	.short	0x0f40
        /*0038*/ 	.byte	0x00, 0xf0, 0x05, 0x00


	//----- nvinfo : EIATTR_KPARAM_INFO
	.align		4
.L_2629:
        /*003c*/ 	.byte	0x04, 0x17
        /*003e*/ 	.short	(.L_2631 - .L_2630)
.L_2630:
        /*0040*/ 	.word	0x00000000
        /*0044*/ 	.short	0x0000
        /*0046*/ 	.short	0x0000
        /*0048*/ 	.byte	0x00, 0xf0, 0x01, 0x3d


	//----- nvinfo : EIATTR_MAXREG_COUNT
	.align		4
.L_2631:
        /*004c*/ 	.byte	0x03, 0x1b
        /*004e*/ 	.short	0x0080


	//----- nvinfo : EIATTR_MERCURY_ISA_VERSION
	.align		4
        /*0050*/ 	.byte	0x03, 0x5f
        /*0052*/ 	.short	0x0000


	//----- nvinfo : EIATTR_EXIT_INSTR_OFFSETS
	.align		4
        /*0054*/ 	.byte	0x04, 0x1c
        /*0056*/ 	.short	(.L_2633 - .L_2632)


	//   ....[0]....
.L_2632:
        /*0058*/ 	.word	0x00000180


	//   ....[1]....
        /*005c*/ 	.word	0x00000e40


	//   ....[2]....
        /*0060*/ 	.word	0x00000ea0


	//   ....[3]....
        /*0064*/ 	.word	0x000018e0


	//----- nvinfo : EIATTR_MAX_THREADS
	.align		4
.L_2633:
        /*0068*/ 	.byte	0x04, 0x05
        /*006a*/ 	.short	(.L_2635 - .L_2634)
.L_2634:
        /*006c*/ 	.word	0x00000200
        /*0070*/ 	.word	0x00000001
        /*0074*/ 	.word	0x00000001


	//----- nvinfo : EIATTR_CRS_STACK_SIZE
	.align		4
.L_2635:
        /*0078*/ 	.byte	0x04, 0x1e
        /*007a*/ 	.short	(.L_2637 - .L_2636)
.L_2636:
        /*007c*/ 	.word	0x00000000
.L_2637:


//--------------------- .nv.info._ZN2at6native61_GLOBAL__N__44eb8e94_28_ForeachBinaryOpScalarList_cu_dda10a6925multi_tensor_apply_kernelINS1_28TensorListScalarListMetadataIiLi1EEENS1_25BinaryOpScalarListFunctorIiLi1ELi1ELi0EEEJSt7dividesIiEEEEvT_T0_DpT1_ --------------------------
	.section	.nv.info._ZN2at6native61_GLOBAL__N__44eb8e94_28_ForeachBinaryOpScalarList_cu_dda10a6925multi_tensor_apply_kernelINS1_28TensorListScalarListMetadataIiLi1EEENS1_25BinaryOpScalarListFunctorIiLi1ELi1ELi0EEEJSt7dividesIiEEEEvT_T0_DpT1_,"",@"SHT_CUDA_INFO"
	.sectionflags	@""
	.align	4


	//----- nvinfo : EIATTR_CUDA_API_VERSION
	.align		4
        /*0000*/ 	.byte	0x04, 0x37
        /*0002*/ 	.short	(.L_2639 - .L_2638)
.L_2638:
        /*0004*/ 	.word	0x00000082


	//----- nvinfo : EIATTR_SW2861232_WAR
	.align		4
.L_2639:
        /*0008*/ 	.byte	0x01, 0x35
	.zero		2


	//----- nvinfo : EIATTR_PARAM_CBANK
	.align		4
        /*000c*/ 	.byte	0x04, 0x0a
        /*000e*/ 	.short	(.L_2641 - .L_2640)
	.align		4
.L_2640:
        /*0010*/ 	.word	index@(.nv.constant0._ZN2at6native61_GLOBAL__N__44eb8e94_28_ForeachBinaryOpScalarList_cu_dda10a6925multi_tensor_apply_kernelINS1_28TensorListScalarListMetadataIiLi1EEENS1_25BinaryOpScalarListFunctorIiLi1ELi1ELi0EEEJSt7dividesIiEEEEvT_T0_DpT1_)
        /*0014*/ 	.short	0x0160
        /*0016*/ 	.short	0x0dc2


	//----- nvinfo : EIATTR_CBANK_PARAM_SIZE
	.align		4
.L_2641:
        /*0018*/ 	.byte	0x03, 0x19
        /*001a*/ 	.short	0x0dc2


	//----- nvinfo : EIATTR_KPARAM_INFO
	.align		4
        /*001c*/ 	.byte	0x04, 0x17
        /*001e*/ 	.short	(.L_2643 - .L_2642)
.L_2642:
        /*0020*/ 	.word	0x00000000
        /*0024*/ 	.short	0x0002
        /*0026*/ 	.short	0x0dc1
        /*0028*/ 	.byte	0x00, 0xf0, 0x05, 0x00


	//----- nvinfo : EIATTR_KPARAM_INFO
	.align		4
.L_2643:
        /*002c*/ 	.byte	0x04, 0x17
        /*002e*/ 	.short	(.L_2645 - .L_2644)
.L_2644:
        /*0030*/ 	.word	0x00000000
        /*0034*/ 	.short	0x0001
        /*0036*/ 	.short	0x0dc0
        /*0038*/ 	.byte	0x00, 0xf0, 0x05, 0x00


	//----- nvinfo : EIATTR_KPARAM_INFO
	.align		4
.L_2645:
        /*003c*/ 	.byte	0x04, 0x17
        /*003e*/ 	.short	(.L_2647 - .L_2646)
.L_2646:
        /*0040*/ 	.word	0x00000000
        /*0044*/ 	.short	0x0000
        /*0046*/ 	.short	0x0000
        /*0048*/ 	.byte	0x00, 0xf0, 0x01, 0x37


	//----- nvinfo : EIATTR_MAXREG_COUNT
	.align		4
.L_2647:
        /*004c*/ 	.byte	0x03, 0x1b
        /*004e*/ 	.short	0x0080


	//----- nvinfo : EIATTR_MERCURY_ISA_VERSION
	.align		4
        /*0050*/ 	.byte	0x03, 0x5f
        /*0052*/ 	.short	0x0000


	//----- nvinfo : EIATTR_EXIT_INSTR_OFFSETS
	.align		4
        /*0054*/ 	.byte	0x04, 0x1c
        /*0056*/ 	.short	(.L_2649 - .L_2648)


	//   ....[0]....
.L_2648:
        /*0058*/ 	.word	0x00000160


	//   ....[1]....
        /*005c*/ 	.word	0x000008a0


	//   ....[2]....
        /*0060*/ 	.word	0x00000900


	//   ....[3]....
        /*0064*/ 	.word	0x00000e60


	//----- nvinfo : EIATTR_MAX_THREADS
	.align		4
.L_2649:
        /*0068*/ 	.byte	0x04, 0x05
        /*006a*/ 	.short	(.L_2651 - .L_2650)
.L_2650:
        /*006c*/ 	.word	0x00000200
        /*0070*/ 	.word	0x00000001
        /*0074*/ 	.word	0x00000001


	//----- nvinfo : EIATTR_CRS_STACK_SIZE
	.align		4
.L_2651:
        /*0078*/ 	.byte	0x04, 0x1e
        /*007a*/ 	.short	(.L_2653 - .L_2652)
.L_2652:
        /*007c*/ 	.word	0x00000000
.L_2653:


//--------------------- .nv.info._ZN2at6native61_GLOBAL__N__44eb8e94_28_ForeachBinaryOpScalarList_cu_dda10a6925multi_tensor_apply_kernelINS1_28TensorListScalarListMetadataIaLi1EEENS1_25BinaryOpScalarListFunctorIaLi1ELi1ELi0EEEJSt7dividesIaEEEEvT_T0_DpT1_ --------------------------
	.section	.nv.info._ZN2at6native61_GLOBAL__N__44eb8e94_28_ForeachBinaryOpScalarList_cu_dda10a6925multi_tensor_apply_kernelINS1_28TensorListScalarListMetadataIaLi1EEENS1_25BinaryOpScalarListFunctorIaLi1ELi1ELi0EEEJSt7dividesIaEEEEvT_T0_DpT1_,"",@"SHT_CUDA_INFO"
	.sectionflags	@""
	.align	4


	//----- nvinfo : EIATTR_CUDA_API_VERSION
	.align		4
        /*0000*/ 	.byte	0x04, 0x37
        /*0002*/ 	.short	(.L_2655 - .L_2654)
.L_2654:
        /*0004*/ 	.word	0x00000082


	//----- nvinfo : EIATTR_SW2861232_WAR
	.align		4
.L_2655:
        /*0008*/ 	.byte	0x01, 0x35
	.zero		2


	//----- nvinfo : EIATTR_PARAM_CBANK
	.align		4
        /*000c*/ 	.byte	0x04, 0x0a
        /*000e*/ 	.short	(.L_2657 - .L_2656)
	.align		4
.L_2656:
        /*0010*/ 	.word	index@(.nv.constant0._ZN2at6native61_GLOBAL__N__44eb8e94_28_ForeachBinaryOpScalarList_cu_dda10a6925multi_tensor_apply_kernelINS1_28TensorListScalarListMetadataIaLi1EEENS1_25BinaryOpScalarListFunctorIaLi1ELi1ELi0EEEJSt7dividesIaEEEEvT_T0_DpT1_)
        /*0014*/ 	.short	0x0160
        /*0016*/ 	.short	0x0ca2


	//----- nvinfo : EIATTR_CBANK_PARAM_SIZE
	.align		4
.L_2657:
        /*0018*/ 	.byte	0x03, 0x19
        /*001a*/ 	.short	0x0ca2


	//----- nvinfo : EIATTR_KPARAM_INFO
	.align		4
        /*001c*/ 	.byte	0x04, 0x17
        /*001e*/ 	.short	(.L_2659 - .L_2658)
.L_2658:
        /*0020*/ 	.word	0x00000000
        /*0024*/ 	.short	0x0002
        /*0026*/ 	.short	0x0ca1
        /*0028*/ 	.byte	0x00, 0xf0, 0x05, 0x00


	//----- nvinfo : EIATTR_KPARAM_INFO
	.align		4
.L_2659:
        /*002c*/ 	.byte	0x04, 0x17
        /*002e*/ 	.short	(.L_2661 - .L_2660)
.L_2660:
        /*0030*/ 	.word	0x00000000
        /*0034*/ 	.short	0x0001
        /*0036*/ 	.short	0x0ca0
        /*0038*/ 	.byte	0x00, 0xf0, 0x05, 0x00


	//----- nvinfo : EIATTR_KPARAM_INFO
	.align		4
.L_2661:
        /*003c*/ 	.byte	0x04, 0x17
        /*003e*/ 	.short	(.L_2663 - .L_2662)
.L_2662:
        /*0040*/ 	.word	0x00000000
        /*0044*/ 	.short	0x0000
        /*0046*/ 	.short	0x0000
        /*0048*/ 	.byte	0x00, 0xf0, 0x81, 0x32


	//----- nvinfo : EIATTR_MAXREG_COUNT
	.align		4
.L_2663:
        /*004c*/ 	.byte	0x03, 0x1b
        /*004e*/ 	.short	0x0080


	//----- nvinfo : EIATTR_MERCURY_ISA_VERSION
	.align		4
        /*0050*/ 	.byte	0x03, 0x5f
        /*0052*/ 	.short	0x0000


	//----- nvinfo : EIATTR_EXIT_INSTR_OFFSETS
	.align		4
        /*0054*/ 	.byte	0x04, 0x1c
        /*0056*/ 	.short	(.L_2665 - .L_2664)


	//   ....[0]....
.L_2664:
        /*0058*/ 	.word	0x00000150


	//   ....[1]....
        /*005c*/ 	.word	0x000009a0


	//   ....[2]....
        /*0060*/ 	.word	0x00000a00


	//   ....[3]....
        /*0064*/ 	.word	0x00001010


	//----- nvinfo : EIATTR_MAX_THREADS
	.align		4
.L_2665:
        /*0068*/ 	.byte	0x04, 0x05
        /*006a*/ 	.short	(.L_2667 - .L_2666)
.L_2666:
        /*006c*/ 	.word	0x00000200
        /*0070*/ 	.word	0x00000001
        /*0074*/ 	.word	0x00000001


	//----- nvinfo : EIATTR_CRS_STACK_SIZE
	.align		4
.L_2667:
        /*0078*/ 	.byte	0x04, 0x1e
        /*007a*/ 	.short	(.L_2669 - .L_2668)
.L_2668:
        /*007c*/ 	.word	0x00000000
.L_2669:


//--------------------- .nv.info._ZN2at6native61_GLOBAL__N__44eb8e94_28_ForeachBinaryOpScalarList_cu_dda10a6925multi_tensor_apply_kernelINS1_28TensorListScalarListMetadataIhLi1EEENS1_25BinaryOpScalarListFunctorIhLi1ELi1ELi0EEEJSt7dividesIhEEEEvT_T0_DpT1_ --------------------------
	.section	.nv.info._ZN2at6native61_GLOBAL__N__44eb8e94_28_ForeachBinaryOpScalarList_cu_dda10a6925multi_tensor_apply_kernelINS1_28TensorListScalarListMetadataIhLi1EEENS1_25BinaryOpScalarListFunctorIhLi1ELi1ELi0EEEJSt7dividesIhEEEEvT_T0_DpT1_,"",@"SHT_CUDA_INFO"
	.sectionflags	@""
	.align	4


	//----- nvinfo : EIATTR_CUDA_API_VERSION
	.align		4
        /*0000*/ 	.byte	0x04, 0x37
        /*0002*/ 	.short	(.L_2671 - .L_2670)
.L_2670:
        /*0004*/ 	.word	0x00000082


	//----- nvinfo : EIATTR_SW2861232_WAR
	.align		4
.L_2671:
        /*0008*/ 	.byte	0x01, 0x35
	.zero		2


	//----- nvinfo : EIATTR_PARAM_CBANK
	.align		4
        /*000c*/ 	.byte	0x04, 0x0a
        /*000e*/ 	.short	(.L_2673 - .L_2672)
	.align		4
.L_2672:
        /*0010*/ 	.word	index@(.nv.constant0._ZN2at6native61_GLOBAL__N__44eb8e94_28_ForeachBinaryOpScalarList_cu_dda10a6925multi_tensor_apply_kernelINS1_28TensorListScalarListMetadataIhLi1EEENS1_25BinaryOpScalarListFunctorIhLi1ELi1ELi0EEEJSt7dividesIhEEEEvT_T0_DpT1_)
        /*0014*/ 	.short	0x0160
        /*0016*/ 	.short	0x0ca2


	//----- nvinfo : EIATTR_CBANK_PARAM_SIZE
	.align		4
.L_2673:
        /*0018*/ 	.byte	0x03, 0x19
        /*001a*/ 	.short	0x0ca2


	//----- nvinfo : EIATTR_KPARAM_INFO
	.align		4
        /*001c*/ 	.byte	0x04, 0x17
        /*001e*/ 	.short	(.L_2675 - .L_2674)
.L_2674:
        /*0020*/ 	.word	0x00000000
        /*0024*/ 	.short	0x0002
        /*0026*/ 	.short	0x0ca1
        /*0028*/ 	.byte	0x00, 0xf0, 0x05, 0x00


	//----- nvinfo : EIATTR_KPARAM_INFO
	.align		4
.L_2675:
        /*002c*/ 	.byte	0x04, 0x17
        /*002e*/ 	.short	(.L_2677 - .L_2676)
.L_2676:
        /*0030*/ 	.word	0x00000000
        /*0034*/ 	.short	0x0001
        /*0036*/ 	.short	0x0ca0
        /*0038*/ 	.byte	0x00, 0xf0, 0x05, 0x00


	//----- nvinfo : EIATTR_KPARAM_INFO
	.align		4
.L_2677:
        /*003c*/ 	.byte	0x04, 0x17
        /*003e*/ 	.short	(.L_2679 - .L_2678)
.L_2678:
        /*0040*/ 	.word	0x00000000
        /*0044*/ 	.short	0x0000
        /*0046*/ 	.short	0x0000
        /*0048*/ 	.byte	0x00, 0xf0, 0x81, 0x32


	//----- nvinfo : EIATTR_MAXREG_COUNT
	.align		4
.L_2679:
        /*004c*/ 	.byte	0x03, 0x1b
        /*004e*/ 	.short	0x0080


	//----- nvinfo : EIATTR_MERCURY_ISA_VERSION
	.align		4
        /*0050*/ 	.byte	0x03, 0x5f
        /*0052*/ 	.short	0x0000


	//----- nvinfo : EIATTR_EXIT_INSTR_OFFSETS
	.align		4
        /*0054*/ 	.byte	0x04, 0x1c
        /*0056*/ 	.short	(.L_2681 - .L_2680)


	//   ....[0]....
.L_2680:
        /*0058*/ 	.word	0x00000150


	//   ....[1]....
        /*005c*/ 	.word	0x000005c0


	//   ....[2]....
        /*0060*/ 	.word	0x00000620


	//   ....[3]....
        /*0064*/ 	.word	0x00000870


	//----- nvinfo : EIATTR_MAX_THREADS
	.align		4
.L_2681:
        /*0068*/ 	.byte	0x04, 0x05
        /*006a*/ 	.short	(.L_2683 - .L_2682)
.L_2682:
        /*006c*/ 	.word	0x00000200
        /*0070*/ 	.word	0x00000001
        /*0074*/ 	.word	0x00000001


	//----- nvinfo : EIATTR_CRS_STACK_SIZE
	.align		4
.L_2683:
        /*0078*/ 	.byte	0x04, 0x1e
        /*007a*/ 	.short	(.L_2685 - .L_2684)
.L_2684:
        /*007c*/ 	.word	0x00000000
.L_2685:


//--------------------- .nv.info._ZN2at6native61_GLOBAL__N__44eb8e94_28_ForeachBinaryOpScalarList_cu_dda10a6925multi_tensor_apply_kernelINS1_28TensorListScalarListMetadataIfLi2EEENS1_25BinaryOpScalarListFunctorIN3c108BFloat16ELi2ELi1ELi1EEEJSt10multipliesIfEEEEvT_T0_DpT1_ --------------------------
	.section	.nv.info._ZN2at6native61_GLOBAL__N__44eb8e94_28_ForeachBinaryOpScalarList_cu_dda10a6925multi_tensor_apply_kernelINS1_28TensorListScalarListMetadataIfLi2EEENS1_25BinaryOpScalarListFunctorIN3c108BFloat16ELi2ELi1ELi1EEEJSt10multipliesIfEEEEvT_T0_DpT1_,"",@"SHT_CUDA_INFO"
	.sectionflags	@""
	.align	4


	//----- nvinfo : EIATTR_CUDA_API_VERSION
	.align		4
        /*0000*/ 	.byte	0x04, 0x37
        /*0002*/ 	.short	(.L_2687 - .L_2686)
.L_2686:
        /*0004*/ 	.word	0x00000082


	//----- nvinfo : EIATTR_SW2861232_WAR
	.align		4
.L_2687:
        /*0008*/ 	.byte	0x01, 0x35
	.zero		2


	//----- nvinfo : EIATTR_PARAM_CBANK
	.align		4
        /*000c*/ 	.byte	0x04, 0x0a
        /*000e*/ 	.short	(.L_2689 - .L_2688)
	.align		4
.L_2688:
        /*0010*/ 	.word	index@(.nv.constant0._ZN2at6native61_GLOBAL__N__44eb8e94_28_ForeachBinaryOpScalarList_cu_dda10a6925multi_tensor_apply_kernelINS1_28TensorListScalarListMetadataIfLi2EEENS1_25BinaryOpScalarListFunctorIN3c108BFloat16ELi2ELi1ELi1EEEJSt10multipliesIfEEEEvT_T0_DpT1_)
        /*0014*/ 	.short	0x0160
        /*0016*/ 	.short	0x0d42


	//----- nvinfo : EIATTR_CBANK_PARAM_SIZE
	.align		4
.L_2689:
        /*0018*/ 	.byte	0x03, 0x19
        /*001a*/ 	.short	0x0d42


	//----- nvinfo : EIATTR_KPARAM_INFO
	.align		4
        /*001c*/ 	.byte	0x04, 0x17
        /*001e*/ 	.short	(.L_2691 - .L_2690)
.L_2690:
        /*0020*/ 	.word	0x00000000
        /*0024*/ 	.short	0x0002
        /*0026*/ 	.short	0x0d41
        /*0028*/ 	.byte	0x00, 0xf0, 0x05, 0x00


	//----- nvinfo : EIATTR_KPARAM_INFO
	.align		4
.L_2691:
        /*002c*/ 	.byte	0x04, 0x17
        /*002e*/ 	.short	(.L_2693 - .L_2692)
.L_2692:
        /*0030*/ 	.word	0x00000000
        /*0034*/ 	.short	0x0001
        /*0036*/ 	.short	0x0d40
        /*0038*/ 	.byte	0x00, 0xf0, 0x05, 0x00


	//----- nvinfo : EIATTR_KPARAM_INFO
	.align		4
.L_2693:
        /*003c*/ 	.byte	0x04, 0x17
        /*003e*/ 	.short	(.L_2695 - .L_2694)
.L_2694:
        /*0040*/ 	.word	0x00000000
        /*0044*/ 	.short	0x0000
        /*0046*/ 	.short	0x0000
        /*0048*/ 	.byte	0x00, 0xf0, 0x01, 0x35


	//----- nvinfo : EIATTR_MAXREG_COUNT
	.align		4
.L_2695:
        /*004c*/ 	.byte	0x03, 0x1b
        /*004e*/ 	.short	0x0080


	//----- nvinfo : EIATTR_MERCURY_ISA_VERSION
	.align		4
        /*0050*/ 	.byte	0x03, 0x5f
        /*0052*/ 	.short	0x0000


	//----- nvinfo : EIATTR_EXIT_INSTR_OFFSETS
	.align		4
        /*0054*/ 	.byte	0x04, 0x1c
        /*0056*/ 	.short	(.L_2697 - .L_2696)


	//   ....[0]....
.L_2696:
        /*0058*/ 	.word	0x00000180


	//   ....[1]....
        /*005c*/ 	.word	0x00000650


	//   ....[2]....
        /*0060*/ 	.word	0x000006b0


	//   ....[3]....
        /*0064*/ 	.word	0x00000880


	//----- nvinfo : EIATTR_MAX_THREADS
	.align		4
.L_2697:
        /*0068*/ 	.byte	0x04, 0x05
        /*006a*/ 	.short	(.L_2699 - .L_2698)
.L_2698:
        /*006c*/ 	.word	0x00000200
        /*0070*/ 	.word	0x00000001
        /*0074*/ 	.word	0x00000001


	//----- nvinfo : EIATTR_CRS_STACK_SIZE
	.align		4
.L_2699:
        /*0078*/ 	.byte	0x04, 0x1e
        /*007a*/ 	.short	(.L_2701 - .L_2700)
.L_2700:
        /*007c*/ 	.word	0x00000000
.L_2701:


//--------------------- .nv.info._ZN2at6native61_GLOBAL__N__44eb8e94_28_ForeachBinaryOpScalarList_cu_dda10a6925multi_tensor_apply_kernelINS1_28TensorListScalarListMetadataIfLi2EEENS1_25BinaryOpScalarListFunctorIN3c104HalfELi2ELi1ELi1EEEJSt10multipliesIfEEEEvT_T0_DpT1_ --------------------------
	.section	.nv.info._ZN2at6native61_GLOBAL__N__44eb8e94_28_ForeachBinaryOpScalarList_cu_dda10a6925multi_tensor_apply_kernelINS1_28TensorListScalarListMetadataIfLi2EEENS1_25BinaryOpScalarListFunctorIN3c104HalfELi2ELi1ELi1EEEJSt10multipliesIfEEEEvT_T0_DpT1_,"",@"SHT_CUDA_INFO"
	.sectionflags	@""
	.align	4


	//----- nvinfo : EIATTR_CUDA_API_VERSION
	.align		4
        /*0000*/ 	.byte	0x04, 0x37
        /*0002*/ 	.short	(.L_2703 - .L_2702)
.L_2702:
        /*0004*/ 	.word	0x00000082


	//----- nvinfo : EIATTR_SW2861232_WAR
	.align		4
.L_2703:
        /*0008*/ 	.byte	0x01, 0x35
	.zero		2


	//----- nvinfo : EIATTR_PARAM_CBANK
	.align		4
        /*000c*/ 	.byte	0x04, 0x0a
        /*000e*/ 	.short	(.L_2705 - .L_2704)
	.align		4
.L_2704:
        /*0010*/ 	.word	index@(.nv.constant0._ZN2at6native61_GLOBAL__N__44eb8e94_28_ForeachBinaryOpScalarList_cu_dda10a6925multi_tensor_apply_kernelINS1_28TensorListScalarListMetadataIfLi2EEENS1_25BinaryOpScalarListFunctorIN3c104HalfELi2ELi1ELi1EEEJSt10multipliesIfEEEEvT_T0_DpT1_)
        /*0014*/ 	.short	0x0160
        /*0016*/ 	.short	0x0d42


	//----- nvinfo : EIATTR_CBANK_PARAM_SIZE
	.align		4
.L_2705:
        /*0018*/ 	.byte	0x03, 0x19
        /*001a*/ 	.short	0x0d42


	//----- nvinfo : EIATTR_KPARAM_INFO
	.align		4
        /*001c*/ 	.byte	0x04, 0x17
        /*001e*/ 	.short	(.L_2707 - .L_2706)
.L_2706:
        /*0020*/ 	.word	0x00000000
        /*0024*/ 	.short	0x0002
        /*0026*/ 	.short	0x0d41
        /*0028*/ 	.byte	0x00, 0xf0, 0x05, 0x00


	//----- nvinfo : EIATTR_KPARAM_INFO
	.align		4
.L_2707:
        /*002c*/ 	.byte	0x04, 0x17
        /*002e*/ 	.short	(.L_2709 - .L_2708)
.L_2708:
        /*0030*/ 	.word	0x00000000
        /*0034*/ 	.short	0x0001
        /*0036*/ 	.short	0x0d40
        /*0038*/ 	.byte	0x00, 0xf0, 0x05, 0x00


	//----- nvinfo : EIATTR_KPARAM_INFO
	.align		4
.L_2709:
        /*003c*/ 	.byte	0x04, 0x17
        /*003e*/ 	.short	(.L_2711 - .L_2710)
.L_2710:
        /*0040*/ 	.word	0x00000000
        /*0044*/ 	.short	0x0000
        /*0046*/ 	.short	0x0000
        /*0048*/ 	.byte	0x00, 0xf0, 0x01, 0x35


	//----- nvinfo : EIATTR_MAXREG_COUNT
	.align		4
.L_2711:
        /*004c*/ 	.byte	0x03, 0x1b
        /*004e*/ 	.short	0x0080


	//----- nvinfo : EIATTR_MERCURY_ISA_VERSION
	.align		4
        /*0050*/ 	.byte	0x03, 0x5f
        /*0052*/ 	.short	0x0000


	//----- nvinfo : EIATTR_EXIT_INSTR_OFFSETS
	.align		4
        /*0054*/ 	.byte	0x04, 0x1c
        /*0056*/ 	.short	(.L_2713 - .L_2712)


	//   ....[0]....
.L_2712:
        /*0058*/ 	.word	0x00000180


	//   ....[1]....
        /*005c*/ 	.word	0x00000640


	//   ....[2]....
        /*0060*/ 	.word	0x000006a0


	//   ....[3]....
        /*0064*/ 	.word	0x00000870


	//----- nvinfo : EIATTR_MAX_THREADS
	.align		4
.L_2713:
        /*0068*/ 	.byte	0x04, 0x05
        /*006a*/ 	.short	(.L_2715 - .L_2714)
.L_2714:
        /*006c*/ 	.word	0x00000200
        /*0070*/ 	.word	0x00000001
        /*0074*/ 	.word	0x00000001


	//----- nvinfo : EIATTR_CRS_STACK_SIZE
	.align		4
.L_2715:
        /*0078*/ 	.byte	0x04, 0x1e
        /*007a*/ 	.short	(.L_2717 - .L_2716)
.L_2716:
        /*007c*/ 	.word	0x00000000
.L_2717:


//--------------------- .nv.info._ZN2at6native61_GLOBAL__N__44eb8e94_28_ForeachBinaryOpScalarList_cu_dda10a6925multi_tensor_apply_kernelINS1_28TensorListScalarListMetadataIbLi2EEENS1_25BinaryOpScalarListFunctorIbLi2ELi1ELi1EEEJSt10multipliesIbEEEEvT_T0_DpT1_ --------------------------
	.section	.nv.info._ZN2at6native61_GLOBAL__N__44eb8e94_28_ForeachBinaryOpScalarList_cu_dda10a6925multi_tensor_apply_kernelINS1_28TensorListScalarListMetadataIbLi2EEENS1_25BinaryOpScalarListFunctorIbLi2ELi1ELi1EEEJSt10multipliesIbEEEEvT_T0_DpT1_,"",@"SHT_CUDA_INFO"
	.sectionflags	@""
	.align	4


	//----- nvinfo : EIATTR_CUDA_API_VERSION
	.align		4
        /*0000*/ 	.byte	0x04, 0x37
        /*0002*/ 	.short	(.L_2719 - .L_2718)
.L_2718:
        /*0004*/ 	.word	0x00000082


	//----- nvinfo : EIATTR_SW2861232_WAR
	.align		4
.L_2719:
        /*0008*/ 	.byte	0x01, 0x35
	.zero		2


	//----- nvinfo : EIATTR_PARAM_CBANK
	.align		4
        /*000c*/ 	.byte	0x04, 0x0a
        /*000e*/ 	.short	(.L_2721 - .L_2720)
	.align		4
.L_2720:
        /*0010*/ 	.word	index@(.nv.constant0._ZN2at6native61_GLOBAL__N__44eb8e94_28_ForeachBinaryOpScalarList_cu_dda10a6925multi_tensor_apply_kernelINS1_28TensorListScalarListMetadataIbLi2EEENS1_25BinaryOpScalarListFunctorIbLi2ELi1ELi1EEEJSt10multipliesIbEEEEvT_T0_DpT1_)
        /*0014*/ 	.short	0x0160
        /*0016*/ 	.short	0x0c82


	//----- nvinfo : EIATTR_CBANK_PARAM_SIZE
	.align		4
.L_2721:
        /*0018*/ 	.byte	0x03, 0x19
        /*001a*/ 	.short	0x0c82


	//----- nvinfo : EIATTR_KPARAM_INFO
	.align		4
        /*001c*/ 	.byte	0x04, 0x17
        /*001e*/ 	.short	(.L_2723 - .L_2722)
.L_2722:
        /*0020*/ 	.word	0x00000000
        /*0024*/ 	.short	0x0002
        /*0026*/ 	.short	0x0c81
        /*0028*/ 	.byte	0x00, 0xf0, 0x05, 0x00


	//----- nvinfo : EIATTR_KPARAM_INFO
	.align		4
.L_2723:
        /*002c*/ 	.byte	0x04, 0x17
        /*002e*/ 	.short	(.L_2725 - .L_2724)
.L_2724:
        /*0030*/ 	.word	0x00000000
        /*0034*/ 	.short	0x0001
        /*0036*/ 	.short	0x0c80
        /*0038*/ 	.byte	0x00, 0xf0, 0x05, 0x00


	//----- nvinfo : EIATTR_KPARAM_INFO
	.align		4
.L_2725:
        /*003c*/ 	.byte	0x04, 0x17
        /*003e*/ 	.short	(.L_2727 - .L_2726)
.L_2726:
        /*0040*/ 	.word	0x00000000
        /*0044*/ 	.short	0x0000
        /*0046*/ 	.short	0x0000
        /*0048*/ 	.byte	0x00, 0xf0, 0x01, 0x32


	//----- nvinfo : EIATTR_MAXREG_COUNT
	.align		4
.L_2727:
        /*004c*/ 	.byte	0x03, 0x1b
        /*004e*/ 	.short	0x0080


	//----- nvinfo : EIATTR_MERCURY_ISA_VERSION
	.align		4
        /*0050*/ 	.byte	0x03, 0x5f
        /*0052*/ 	.short	0x0000


	//----- nvinfo : EIATTR_EXIT_INSTR_OFFSETS
	.align		4
        /*0054*/ 	.byte	0x04, 0x1c
        /*0056*/ 	.short	(.L_2729 - .L_2728)


	//   ....[0]....
.L_2728:
        /*0058*/ 	.word	0x00000190


	//   ....[1]....
        /*005c*/ 	.word	0x00000650


	//   ....[2]....
        /*0060*/ 	.word	0x000006b0


	//   ....[3]....
        /*0064*/ 	.word	0x000008e0


	//----- nvinfo : EIATTR_MAX_THREADS
	.align		4
.L_2729:
        /*0068*/ 	.byte	0x04, 0x05
        /*006a*/ 	.short	(.L_2731 - .L_2730)
.L_2730:
        /*006c*/ 	.word	0x00000200
        /*0070*/ 	.word	0x00000001
        /*0074*/ 	.word	0x00000001


	//----- nvinfo : EIATTR_CRS_STACK_SIZE
	.align		4
.L_2731:
        /*0078*/ 	.byte	0x04, 0x1e
        /*007a*/ 	.short	(.L_2733 - .L_2732)
.L_2732:
        /*007c*/ 	.word	0x00000000
.L_2733:


//--------------------- .nv.info._ZN2at6native61_GLOBAL__N__44eb8e94_28_ForeachBinaryOpScalarList_cu_dda10a6925multi_tensor_apply_kernelINS1_28TensorListScalarListMetadataIN3c107complexIfEELi2EEENS1_25BinaryOpScalarListFunctorIS6_Li2ELi1ELi1EEEJSt10multipliesIS6_EEEEvT_T0_DpT1_ --------------------------
	.section	.nv.info._ZN2at6native61_GLOBAL__N__44eb8e94_28_ForeachBinaryOpScalarList_cu_dda10a6925multi_tensor_apply_kernelINS1_28TensorListScalarListMetadataIN3c107complexIfEELi2EEENS1_25BinaryOpScalarListFunctorIS6_Li2ELi1ELi1EEEJSt10multipliesIS6_EEEEvT_T0_DpT1_,"",@"SHT_CUDA_INFO"
	.sectionflags	@""
	.align	4


	//----- nvinfo : EIATTR_CUDA_API_VERSION
	.align		4
        /*0000*/ 	.byte	0x04, 0x37
        /*0002*/ 	.short	(.L_2735 - .L_2734)
.L_2734:
        /*0004*/ 	.word	0x00000082


	//----- nvinfo : EIATTR_SW2861232_WAR
	.align		4
.L_2735:
        /*0008*/ 	.byte	0x01, 0x35
	.zero		2


	//----- nvinfo : EIATTR_PARAM_CBANK
	.align		4
        /*000c*/ 	.byte	0x04, 0x0a
        /*000e*/ 	.short	(.L_2737 - .L_2736)
	.align		4
.L_2736:
        /*0010*/ 	.word	index@(.nv.constant0._ZN2at6native61_GLOBAL__N__44eb8e94_28_ForeachBinaryOpScalarList_cu_dda10a6925multi_tensor_apply_kernelINS1_28TensorListScalarListMetadataIN3c107complexIfEELi2EEENS1_25BinaryOpScalarListFunctorIS6_Li2ELi1ELi1EEEJSt10multipliesIS6_EEEEvT_T0_DpT1_)
        /*0014*/ 	.short	0x0160
        /*0016*/ 	.short	0x0e42


	//----- nvinfo : EIATTR_CBANK_PARAM_SIZE
	.align		4
.L_2737:
        /*0018*/ 	.byte	0x03, 0x19
        /*001a*/ 	.short	0x0e42


	//----- nvinfo : EIATTR_KPARAM_INFO
	.align		4
        /*001c*/ 	.byte	0x04, 0x17
        /*001e*/ 	.short	(.L_2739 - .L_2738)
.L_2738:
        /*0020*/ 	.word	0x00000000
        /*0024*/ 	.short	0x0002
        /*0026*/ 	.short	0x0e41
        /*0028*/ 	.byte	0x00, 0xf0, 0x05, 0x00


	//----- nvinfo : EIATTR_KPARAM_INFO
	.align		4
.L_2739:
        /*002c*/ 	.byte	0x04, 0x17
        /*002e*/ 	.short	(.L_2741 - .L_2740)
.L_2740:
        /*0030*/ 	.word	0x00000000
        /*0034*/ 	.short	0x0001
        /*0036*/ 	.short	0x0e40
        /*0038*/ 	.byte	0x00, 0xf0, 0x05, 0x00


	//----- nvinfo : EIATTR_KPARAM_INFO
	.align		4
.L_2741:
        /*003c*/ 	.byte	0x04, 0x17
        /*003e*/ 	.short	(.L_2743 - .L_2742)
.L_2742:
        /*0040*/ 	.word	0x00000000
        /*0044*/ 	.short	0x0000
        /*0046*/ 	.short	0x0000
        /*0048*/ 	.byte	0x00, 0xf0, 0x01, 0x39


	//----- nvinfo : EIATTR_MAXREG_COUNT
	.align		4
.L_2743:
        /*004c*/ 	.byte	0x03, 0x1b
        /*004e*/ 	.short	0x0080


	//----- nvinfo : EIATTR_MERCURY_ISA_VERSION
	.align		4
        /*0050*/ 	.byte	0x03, 0x5f
        /*0052*/ 	.short	0x0000


	//----- nvinfo : EIATTR_EXIT_INSTR_OFFSETS
	.align		4
        /*0054*/ 	.byte	0x04, 0x1c
        /*0056*/ 	.short	(.L_2745 - .L_2744)


	//   ....[0]....
.L_2744:
        /*0058*/ 	.word	0x000001a0


	//   ....[1]....
        /*005c*/ 	.word	0x000006a0


	//   ....[2]....
        /*0060*/ 	.word	0x00000700


	//   ....[3]....
        /*0064*/ 	.word	0x00000950


	//----- nvinfo : EIATTR_MAX_THREADS
	.align		4
.L_2745:
        /*0068*/ 	.byte	0x04, 0x05
        /*006a*/ 	.short	(.L_2747 - .L_2746)
.L_2746:
        /*006c*/ 	.word	0x00000200
        /*0070*/ 	.word	0x00000001
        /*0074*/ 	.word	0x00000001


	//----- nvinfo : EIATTR_CRS_STACK_SIZE
	.align		4
.L_2747:
        /*0078*/ 	.byte	0x04, 0x1e
        /*007a*/ 	.short	(.L_2749 - .L_2748)
.L_2748:
        /*007c*/ 	.word	0x00000000
.L_2749:


//--------------------- .nv.info._ZN2at6native61_GLOBAL__N__44eb8e94_28_ForeachBinaryOpScalarList_cu_dda10a6925multi_tensor_apply_kernelINS1_28TensorListScalarListMetadataIN3c107complexIdEELi2EEENS1_25BinaryOpScalarListFunctorIS6_Li2ELi1ELi1EEEJSt10multipliesIS6_EEEEvT_T0_DpT1_ --------------------------
	.section	.nv.info._ZN2at6native61_GLOBAL__N__44eb8e94_28_ForeachBinaryOpScalarList_cu_dda10a6925multi_tensor_apply_kernelINS1_28TensorListScalarListMetadataIN3c107complexIdEELi2EEENS1_25BinaryOpScalarListFunctorIS6_Li2ELi1ELi1EEEJSt10multipliesIS6_EEEEvT_T0_DpT1_,"",@"SHT_CUDA_INFO"
	.sectionflags	@""
	.align	4


	//----- nvinfo : EIATTR_CUDA_API_VERSION
	.align		4
        /*0000*/ 	.byte	0x04, 0x37
        /*0002*/ 	.short	(.L_2751 - .L_2750)
.L_2750:
        /*0004*/ 	.word	0x00000082


	//----- nvinfo : EIATTR_SW2861232_WAR
	.align		4
.L_2751:
        /*0008*/ 	.byte	0x01, 0x35
	.zero		2


	//----- nvinfo : EIATTR_PARAM_CBANK
	.align		4
        /*000c*/ 	.byte	0x04, 0x0a
        /*000e*/ 	.short	(.L_2753 - .L_2752)
	.align		4
.L_2752:
        /*0010*/ 	.word	index@(.nv.constant0._ZN2at6native61_GLOBAL__N__44eb8e94_28_ForeachBinaryOpScalarList_cu_dda10a6925multi_tensor_apply_kernelINS1_28TensorListScalarListMetadataIN3c107complexIdEELi2EEENS1_25BinaryOpScalarListFunctorIS6_Li2ELi1ELi1EEEJSt10multipliesIS6_EEEEvT_T0_DpT1_)
        /*0014*/ 	.short	0x0160
        /*0016*/ 	.short	0x0fa2


	//----- nvinfo : EIATTR_CBANK_PARAM_SIZE
	.align		4
.L_2753:
        /*0018*/ 	.byte	0x03, 0x19
        /*001a*/ 	.short	0x0fa2


	//----- nvinfo : EIATTR_KPARAM_INFO
	.align		4
        /*001c*/ 	.byte	0x04, 0x17
        /*001e*/ 	.short	(.L_2755 - .L_2754)
.L_2754:
        /*0020*/ 	.word	0x00000000
        /*0024*/ 	.short	0x0002
        /*0026*/ 	.short	0x0fa1
        /*0028*/ 	.byte	0x00, 0xf0, 0x05, 0x00


	//----- nvinfo : EIATTR_KPARAM_INFO
	.align		4
.L_2755:
        /*002c*/ 	.byte	0x04, 0x17
        /*002e*/ 	.short	(.L_2757 - .L_2756)
.L_2756:
        /*0030*/ 	.word	0x00000000
        /*0034*/ 	.short	0x0001
        /*0036*/ 	.short	0x0fa0
        /*0038*/ 	.byte	0x00, 0xf0, 0x05, 0x00


	//----- nvinfo : EIATTR_KPARAM_INFO
	.align		4
.L_2757:
        /*003c*/ 	.byte	0x04, 0x17
        /*003e*/ 	.short	(.L_2759 - .L_2758)
.L_2758:
        /*0040*/ 	.word	0x00000000
        /*0044*/ 	.short	0x0000
        /*0046*/ 	.short	0x0000
        /*0048*/ 	.byte	0x00, 0xf0, 0x81, 0x3e


	//----- nvinfo : EIATTR_MAXREG_COUNT
	.align		4
.L_2759:
        /*004c*/ 	.byte	0x03, 0x1b
        /*004e*/ 	.short	0x0080


	//----- nvinfo : EIATTR_MERCURY_ISA_VERSION
	.align		4
        /*0050*/ 	.byte	0x03, 0x5f
        /*0052*/ 	.short	0x0000


	//----- nvinfo : EIATTR_EXIT_INSTR_OFFSETS
	.align		4
        /*0054*/ 	.byte	0x04, 0x1c
        /*0056*/ 	.short	(.L_2761 - .L_2760)


	//   ....[0]....
.L_2760:
        /*0058*/ 	.word	0x000001e0


	//   ....[1]....
        /*005c*/ 	.word	0x00000770


	//   ....[2]....
        /*0060*/ 	.word	0x000007d0


	//   ....[3]....
        /*0064*/ 	.word	0x00000a60


	//----- nvinfo : EIATTR_MAX_THREADS
	.align		4
.L_2761:
        /*0068*/ 	.byte	0x04, 0x05
        /*006a*/ 	.short	(.L_2763 - .L_2762)
.L_2762:
        /*006c*/ 	.word	0x00000200
        /*0070*/ 	.word	0x00000001
        /*0074*/ 	.word	0x00000001


	//----- nvinfo : EIATTR_CRS_STACK_SIZE
	.align		4
.L_2763:
        /*0078*/ 	.byte	0x04, 0x1e
        /*007a*/ 	.short	(.L_2765 - .L_2764)
.L_2764:
        /*007c*/ 	.word	0x00000000
.L_2765:


//--------------------- .nv.info._ZN2at6native61_GLOBAL__N__44eb8e94_28_ForeachBinaryOpScalarList_cu_dda10a6925multi_tensor_apply_kernelINS1_28TensorListScalarListMetadataIfLi2EEENS1_25BinaryOpScalarListFunctorIfLi2ELi1ELi1EEEJSt10multipliesIfEEEEvT_T0_DpT1_ --------------------------
	.section	.nv.info._ZN2at6native61_GLOBAL__N__44eb8e94_28_ForeachBinaryOpScalarList_cu_dda10a6925multi_tensor_apply_kernelINS1_28TensorListScalarListMetadataIfLi2EEENS1_25BinaryOpScalarListFunctorIfLi2ELi1ELi1EEEJSt10multipliesIfEEEEvT_T0_DpT1_,"",@"SHT_CUDA_INFO"
	.sectionflags	@""
	.align	4


	//----- nvinfo : EIATTR_CUDA_API_VERSION
	.align		4
        /*0000*/ 	.byte	0x04, 0x37
        /*0002*/ 	.short	(.L_2767 - .L_2766)
.L_2766:
        /*0004*/ 	.word	0x00000082


	//----- nvinfo : EIATTR_SW2861232_WAR
	.align		4
.L_2767:
        /*0008*/ 	.byte	0x01, 0x35
	.zero		2


	//----- nvinfo : EIATTR_PARAM_CBANK
	.align		4
        /*000c*/ 	.byte	0x04, 0x0a
        /*000e*/ 	.short	(.L_2769 - .L_2768)
	.align		4
.L_2768:
        /*0010*/ 	.word	index@(.nv.constant0._ZN2at6native61_GLOBAL__N__44eb8e94_28_ForeachBinaryOpScalarList_cu_dda10a6925multi_tensor_apply_kernelINS1_28TensorListScalarListMetadataIfLi2EEENS1_25BinaryOpScalarListFunctorIfLi2ELi1ELi1EEEJSt10multipliesIfEEEEvT_T0_DpT1_)
        /*0014*/ 	.short	0x0160
        /*0016*/ 	.short	0x0d42


	//----- nvinfo : EIATTR_CBANK_PARAM_SIZE
	.align		4
.L_2769:
        /*0018*/ 	.byte	0x03, 0x19
        /*001a*/ 	.short	0x0d42


	//----- nvinfo : EIATTR_KPARAM_INFO
	.align		4
        /*001c*/ 	.byte	0x04, 0x17
        /*001e*/ 	.short	(.L_2771 - .L_2770)
.L_2770:
        /*0020*/ 	.word	0x00000000
        /*0024*/ 	.short	0x0002
        /*0026*/ 	.short	0x0d41
        /*0028*/ 	.byte	0x00, 0xf0, 0x05, 0x00


	//----- nvinfo : EIATTR_KPARAM_INFO
	.align		4
.L_2771:
        /*002c*/ 	.byte	0x04, 0x17
        /*002e*/ 	.short	(.L_2773 - .L_2772)
.L_2772:
        /*0030*/ 	.word	0x00000000
        /*0034*/ 	.short	0x0001
        /*0036*/ 	.short	0x0d40
        /*0038*/ 	.byte	0x00, 0xf0, 0x05, 0x00


	//----- nvinfo : EIATTR_KPARAM_INFO
	.align		4
.L_2773:
        /*003c*/ 	.byte	0x04, 0x17
        /*003e*/ 	.short	(.L_2775 - .L_2774)
.L_2774:
        /*0040*/ 	.word	0x00000000
        /*0044*/ 	.short	0x0000
        /*0046*/ 	.short	0x0000
        /*0048*/ 	.byte	0x00, 0xf0, 0x01, 0x35


	//----- nvinfo : EIATTR_MAXREG_COUNT
	.align		4
.L_2775:
        /*004c*/ 	.byte	0x03, 0x1b
        /*004e*/ 	.short	0x0080


	//----- nvinfo : EIATTR_MERCURY_ISA_VERSION
	.align		4
        /*0050*/ 	.byte	0x03, 0x5f
        /*0052*/ 	.short	0x0000


	//----- nvinfo : EIATTR_EXIT_INSTR_OFFSETS
	.align		4
        /*0054*/ 	.byte	0x04, 0x1c
        /*0056*/ 	.short	(.L_2777 - .L_2776)


	//   ....[0]....
.L_2776:
        /*0058*/ 	.word	0x00000180


	//   ....[1]....
        /*005c*/ 	.word	0x000005c0


	//   ....[2]....
        /*0060*/ 	.word	0x00000620


	//   ....[3]....
        /*0064*/ 	.word	0x00000790


	//----- nvinfo : EIATTR_MAX_THREADS
	.align		4
.L_2777:
        /*0068*/ 	.byte	0x04, 0x05
        /*006a*/ 	.short	(.L_2779 - .L_2778)
.L_2778:
        /*006c*/ 	.word	0x00000200
        /*0070*/ 	.word	0x00000001
        /*0074*/ 	.word	0x00000001


	//----- nvinfo : EIATTR_CRS_STACK_SIZE
	.align		4
.L_2779:
        /*0078*/ 	.byte	0x04, 0x1e
        /*007a*/ 	.short	(.L_2781 - .L_2780)
.L_2780:
        /*007c*/ 	.word	0x00000000
.L_2781:


//--------------------- .nv.info._ZN2at6native61_GLOBAL__N__44eb8e94_28_ForeachBinaryOpScalarList_cu_dda10a6925multi_tensor_apply_kernelINS1_28TensorListScalarListMetadataIdLi2EEENS1_25BinaryOpScalarListFunctorIdLi2ELi1ELi1EEEJSt10multipliesIdEEEEvT_T0_DpT1_ --------------------------
	.section	.nv.info._ZN2at6native61_GLOBAL__N__44eb8e94_28_ForeachBinaryOpScalarList_cu_dda10a6925multi_tensor_apply_kernelINS1_28TensorListScalarListMetadataIdLi2EEENS1_25BinaryOpScalarListFunctorIdLi2ELi1ELi1EEEJSt10multipliesIdEEEEvT_T0_DpT1_,"",@"SHT_CUDA_INFO"
	.sectionflags	@""
	.align	4


	//----- nvinfo : EIATTR_CUDA_API_VERSION
	.align		4
        /*0000*/ 	.byte	0x04, 0x37
        /*0002*/ 	.short	(.L_2783 - .L_2782)
.L_2782:
        /*0004*/ 	.word	0x00000082


	//----- nvinfo : EIATTR_SW2861232_WAR
	.align		4
.L_2783:
        /*0008*/ 	.byte	0x01, 0x35
	.zero		2


	//----- nvinfo : EIATTR_PARAM_CBANK
	.align		4
        /*000c*/ 	.byte	0x04, 0x0a
        /*000e*/ 	.short	(.L_2785 - .L_2784)
	.align		4
.L_2784:
        /*0010*/ 	.word	index@(.nv.constant0._ZN2at6native61_GLOBAL__N__44eb8e94_28_ForeachBinaryOpScalarList_cu_dda10a6925multi_tensor_apply_kernelINS1_28TensorListScalarListMetadataIdLi2EEENS1_25BinaryOpScalarListFunctorIdLi2ELi1ELi1EEEJSt10multipliesIdEEEEvT_T0_DpT1_)
        /*0014*/ 	.short	0x0160
        /*0016*/ 	.short	0x0e42


	//----- nvinfo : EIATTR_CBANK_PARAM_SIZE
	.align		4
.L_2785:
        /*0018*/ 	.byte	0x03, 0x19
        /*001a*/ 	.short	0x0e42


	//----- nvinfo : EIATTR_KPARAM_INFO
	.align		4
        /*001c*/ 	.byte	0x04, 0x17
        /*001e*/ 	.short	(.L_2787 - .L_2786)
.L_2786:
        /*0020*/ 	.word	0x00000000
        /*0024*/ 	.short	0x0002
        /*0026*/ 	.short	0x0e41
        /*0028*/ 	.byte	0x00, 0xf0, 0x05, 0x00


	//----- nvinfo : EIATTR_KPARAM_INFO
	.align		4
.L_2787:
        /*002c*/ 	.byte	0x04, 0x17
        /*002e*/ 	.short	(.L_2789 - .L_2788)
.L_2788:
        /*0030*/ 	.word	0x00000000
        /*0034*/ 	.short	0x0001
        /*0036*/ 	.short	0x0e40
        /*0038*/ 	.byte	0x00, 0xf0, 0x05, 0x00


	//----- nvinfo : EIATTR_KPARAM_INFO
	.align		4
.L_2789:
        /*003c*/ 	.byte	0x04, 0x17
        /*003e*/ 	.short	(.L_2791 - .L_2790)
.L_2790:
        /*0040*/ 	.word	0x00000000
        /*0044*/ 	.short	0x0000
        /*0046*/ 	.short	0x0000
        /*0048*/ 	.byte	0x00, 0xf0, 0x01, 0x39


	//----- nvinfo : EIATTR_MAXREG_COUNT
	.align		4
.L_2791:
        /*004c*/ 	.byte	0x03, 0x1b
        /*004e*/ 	.short	0x0080


	//----- nvinfo : EIATTR_MERCURY_ISA_VERSION
	.align		4
        /*0050*/ 	.byte	0x03, 0x5f
        /*0052*/ 	.short	0x0000


	//----- nvinfo : EIATTR_EXIT_INSTR_OFFSETS
	.align		4
        /*0054*/ 	.byte	0x04, 0x1c
        /*0056*/ 	.short	(.L_2793 - .L_2792)


	//   ....[0]....
.L_2792:
        /*0058*/ 	.word	0x000001a0


	//   ....[1]....
        /*005c*/ 	.word	0x000005e0


	//   ....[2]....
        /*0060*/ 	.word	0x00000640


	//   ....[3]....
        /*0064*/ 	.word	0x000007d0


	//----- nvinfo : EIATTR_MAX_THREADS
	.align		4
.L_2793:
        /*0068*/ 	.byte	0x04, 0x05
        /*006a*/ 	.short	(.L_2795 - .L_2794)
.L_2794:
        /*006c*/ 	.word	0x00000200
        /*0070*/ 	.word	0x00000001
        /*0074*/ 	.word	0x00000001


	//----- nvinfo : EIATTR_CRS_STACK_SIZE
	.align		4
.L_2795:
        /*0078*/ 	.byte	0x04, 0x1e
        /*007a*/ 	.short	(.L_2797 - .L_2796)
.L_2796:
        /*007c*/ 	.word	0x00000000
.L_2797:


//--------------------- .nv.info._ZN2at6native61_GLOBAL__N__44eb8e94_28_ForeachBinaryOpScalarList_cu_dda10a6925multi_tensor_apply_kernelINS1_28TensorListScalarListMetadataIsLi2EEENS1_25BinaryOpScalarListFunctorIsLi2ELi1ELi1EEEJSt10multipliesIsEEEEvT_T0_DpT1_ --------------------------
	.section	.nv.info._ZN2at6native61_GLOBAL__N__44eb8e94_28_ForeachBinaryOpScalarList_cu_dda10a6925multi_tensor_apply_kernelINS1_28TensorListScalarListMetadataIsLi2EEENS1_25BinaryOpScalarListFunctorIsLi2ELi1ELi1EEEJSt10multipliesIsEEEEvT_T0_DpT1_,"",@"SHT_CUDA_INFO"
	.sectionflags	@""
	.align	4


	//----- nvinfo : EIATTR_CUDA_API_VERSION
	.align		4
        /*0000*/ 	.byte	0x04, 0x37
        /*0002*/ 	.short	(.L_2799 - .L_2798)
.L_2798:
        /*0004*/ 	.word	0x00000082


	//----- nvinfo : EIATTR_SW2861232_WAR
	.align		4
.L_2799:
        /*0008*/ 	.byte	0x01, 0x35
	.zero		2


	//----- nvinfo : EIATTR_PARAM_CBANK
	.align		4
        /*000c*/ 	.byte	0x04, 0x0a
        /*000e*/ 	.short	(.L_2801 - .L_2800)
	.align		4
.L_2800:
        /*0010*/ 	.word	index@(.nv.constant0._ZN2at6native61_GLOBAL__N__44eb8e94_28_ForeachBinaryOpScalarList_cu_dda10a6925multi_tensor_apply_kernelINS1_28TensorListScalarListMetadataIsLi2EEENS1_25BinaryOpScalarListFunctorIsLi2ELi1ELi1EEEJSt10multipliesIsEEEEvT_T0_DpT1_)
        /*0014*/ 	.short	0x0160
        /*0016*/ 	.short	0x0cc2


	//----- nvinfo : EIATTR_CBANK_PARAM_SIZE
	.align		4
.L_2801:
        /*0018*/ 	.byte	0x03, 0x19
        /*001a*/ 	.short	0x0cc2


	//----- nvinfo : EIATTR_KPARAM_INFO
	.align		4
        /*001c*/ 	.byte	0x04, 0x17
        /*001e*/ 	.short	(.L_2803 - .L_2802)
.L_2802:
        /*0020*/ 	.word	0x00000000
        /*0024*/ 	.short	0x0002
        /*0026*/ 	.short	0x0cc1
        /*0028*/ 	.byte	0x00, 0xf0, 0x05, 0x00


	//----- nvinfo : EIATTR_KPARAM_INFO
	.align		4
.L_2803:
        /*002c*/ 	.byte	0x04, 0x17
        /*002e*/ 	.short	(.L_2805 - .L_2804)
.L_2804:
        /*0030*/ 	.word	0x00000000
        /*0034*/ 	.short	0x0001
        /*0036*/ 	.short	0x0cc0
        /*0038*/ 	.byte	0x00, 0xf0, 0x05, 0x00


	//----- nvinfo : EIATTR_KPARAM_INFO
	.align		4
.L_2805:
        /*003c*/ 	.byte	0x04, 0x17
        /*003e*/ 	.short	(.L_2807 - .L_2806)
.L_2806:
        /*0040*/ 	.word	0x00000000
        /*0044*/ 	.short	0x0000
        /*0046*/ 	.short	0x0000
        /*0048*/ 	.byte	0x00, 0xf0, 0x01, 0x33


	//----- nvinfo : EIATTR_MAXREG_COUNT
	.align		4
.L_2807:
        /*004c*/ 	.byte	0x03, 0x1b
        /*004e*/ 	.short	0x0080


	//----- nvinfo : EIATTR_MERCURY_ISA_VERSION
	.align		4
        /*0050*/ 	.byte	0x03, 0x5f
        /*0052*/ 	.short	0x0000


	//----- nvinfo : EIATTR_EXIT_INSTR_OFFSETS
	.align		4
        /*0054*/ 	.byte	0x04, 0x1c
        /*0056*/ 	.short	(.L_2809 - .L_2808)


	//   ....[0]....
.L_2808:
        /*0058*/ 	.word	0x00000190


	//   ....[1]....
        /*005c*/ 	.word	0x00000650


	//   ....[2]....
        /*0060*/ 	.word	0x000006b0


	//   ....[3]....
        /*0064*/ 	.word	0x00000890


	//----- nvinfo : EIATTR_MAX_THREADS
	.align		4
.L_2809:
        /*0068*/ 	.byte	0x04, 0x05
        /*006a*/ 	.short	(.L_2811 - .L_2810)
.L_2810:
        /*006c*/ 	.word	0x00000200
        /*0070*/ 	.word	0x00000001
        /*0074*/ 	.word	0x00000001


	//----- nvinfo : EIATTR_CRS_STACK_SIZE
	.align		4
.L_2811:
        /*0078*/ 	.byte	0x04, 0x1e
        /*007a*/ 	.short	(.L_2813 - .L_2812)
.L_2812:
        /*007c*/ 	.word	0x00000000
.L_2813:


//--------------------- .nv.info._ZN2at6native61_GLOBAL__N__44eb8e94_28_ForeachBinaryOpScalarList_cu_dda10a6925multi_tensor_apply_kernelINS1_28TensorListScalarListMetadataIlLi2EEENS1_25BinaryOpScalarListFunctorIlLi2ELi1ELi1EEEJSt10multipliesIlEEEEvT_T0_DpT1_ --------------------------
	.section	.nv.info._ZN2at6native61_GLOBAL__N__44eb8e94_28_ForeachBinaryOpScalarList_cu_dda10a6925multi_tensor_apply_kernelINS1_28TensorListScalarListMetadataIlLi2EEENS1_25BinaryOpScalarListFunctorIlLi2ELi1ELi1EEEJSt10multipliesIlEEEEvT_T0_DpT1_,"",@"SHT_CUDA_INFO"
	.sectionflags	@""
	.align	4


	//----- nvinfo : EIATTR_CUDA_API_VERSION
	.align		4
        /*0000*/ 	.byte	0x04, 0x37
        /*0002*/ 	.short	(.L_2815 - .L_2814)
.L_2814:
        /*0004*/ 	.word	0x00000082


	//----- nvinfo : EIATTR_SW2861232_WAR
	.align		4
.L_2815:
        /*0008*/ 	.byte	0x01, 0x35
	.zero		2


	//----- nvinfo : EIATTR_PARAM_CBANK
	.align		4
        /*000c*/ 	.byte	0x04, 0x0a
        /*000e*/ 	.short	(.L_2817 - .L_2816)
	.align		4
.L_2816:
        /*0010*/ 	.word	index@(.nv.constant0._ZN2at6native61_GLOBAL__N__44eb8e94_28_ForeachBinaryOpScalarList_cu_dda10a6925multi_tensor_apply_kernelINS1_28TensorListScalarListMetadataIlLi2EEENS1_25BinaryOpScalarListFunctorIlLi2ELi1ELi1EEEJSt10multipliesIlEEEEvT_T0_DpT1_)
        /*0014*/ 	.short	0x0160
        /*0016*/ 	.short	0x0e42


	//----- nvinfo : EIATTR_CBANK_PARAM_SIZE
	.align		4
.L_2817:
        /*0018*/ 	.byte	0x03, 0x19
        /*001a*/ 	.short	0x0e42


	//----- nvinfo : EIATTR_KPARAM_INFO
	.align		4
        /*001c*/ 	.byte	0x04, 0x17
        /*001e*/ 	.short	(.L_2819 - .L_2818)
.L_2818:
        /*0020*/ 	.word	0x00000000
        /*0024*/ 	.short	0x0002
        /*0026*/ 	.short	0x0e41
        /*0028*/ 	.byte	0x00, 0xf0, 0x05, 0x00


	//----- nvinfo : EIATTR_KPARAM_INFO
	.align		4
.L_2819:
        /*002c*/ 	.byte	0x04, 0x17
        /*002e*/ 	.short	(.L_2821 - .L_2820)
.L_2820:
        /*0030*/ 	.word	0x00000000
        /*0034*/ 	.short	0x0001
        /*0036*/ 	.short	0x0e40
        /*0038*/ 	.byte	0x00, 0xf0, 0x05, 0x00


	//----- nvinfo : EIATTR_KPARAM_INFO
	.align		4
.L_2821:
        /*003c*/ 	.byte	0x04, 0x17
        /*003e*/ 	.short	(.L_2823 - .L_2822)
.L_2822:
        /*0040*/ 	.word	0x00000000
        /*0044*/ 	.short	0x0000
        /*0046*/ 	.short	0x0000
        /*0048*/ 	.byte	0x00, 0xf0, 0x01, 0x39


	//----- nvinfo : EIATTR_MAXREG_COUNT
	.align		4
.L_2823:
        /*004c*/ 	.byte	0x03, 0x1b
        /*004e*/ 	.short	0x0080


	//----- nvinfo : EIATTR_MERCURY_ISA_VERSION
	.align		4
        /*0050*/ 	.byte	0x03, 0x5f
        /*0052*/ 	.short	0x0000


	//----- nvinfo : EIATTR_EXIT_INSTR_OFFSETS
	.align		4
        /*0054*/ 	.byte	0x04, 0x1c
        /*0056*/ 	.short	(.L_2825 - .L_2824)


	//   ....[0]....
.L_2824:
        /*0058*/ 	.word	0x000001a0


	//   ....[1]....
        /*005c*/ 	.word	0x000006a0


	//   ....[2]....
        /*0060*/ 	.word	0x00000700


	//   ....[3]....
        /*0064*/ 	.word	0x00000980


	//----- nvinfo : EIATTR_MAX_THREADS
	.align		4
.L_2825:
        /*0068*/ 	.byte	0x04, 0x05
        /*006a*/ 	.short	(.L_2827 - .L_2826)
.L_2826:
        /*006c*/ 	.word	0x00000200
        /*0070*/ 	.word	0x00000001
        /*0074*/ 	.word	0x00000001


	//----- nvinfo : EIATTR_CRS_STACK_SIZE
	.align		4
.L_2827:
        /*0078*/ 	.byte	0x04, 0x1e
        /*007a*/ 	.short	(.L_2829 - .L_2828)
.L_2828:
        /*007c*/ 	.word	0x00000000
.L_2829:


//--------------------- .nv.info._ZN2at6native61_GLOBAL__N__44eb8e94_28_ForeachBinaryOpScalarList_cu_dda10a6925multi_tensor_apply_kernelINS1_28TensorListScalarListMetadataIiLi2EEENS1_25BinaryOpScalarListFunctorIiLi2ELi1ELi1EEEJSt10multipliesIiEEEEvT_T0_DpT1_ --------------------------
	.section	.nv.info._ZN2at6native61_GLOBAL__N__44eb8e94_28_ForeachBinaryOpScalarList_cu_dda10a6925multi_tensor_apply_kernelINS1_28TensorListScalarListMetadataIiLi2EEENS1_25BinaryOpScalarListFunctorIiLi2ELi1ELi1EEEJSt10multipliesIiEEEEvT_T0_DpT1_,"",@"SHT_CUDA_INFO"
	.sectionflags	@""
	.align	4


	//----- nvinfo : EIATTR_CUDA_API_VERSION
	.align		4
        /*0000*/ 	.byte	0x04, 0x37
        /*0002*/ 	.short	(.L_2831 - .L_2830)
.L_2830:
        /*0004*/ 	.word	0x00000082


	//----- nvinfo : EIATTR_SW2861232_WAR
	.align		4
.L_2831:
        /*0008*/ 	.byte	0x01, 0x35
	.zero		2


	//----- nvinfo : EIATTR_PARAM_CBANK
	.align		4
        /*000c*/ 	.byte	0x04, 0x0a
        /*000e*/ 	.short	(.L_2833 - .L_2832)
	.align		4
.L_2832:
        /*0010*/ 	.word	index@(.nv.constant0._ZN2at6native61_GLOBAL__N__44eb8e94_28_ForeachBinaryOpScalarList_cu_dda10a6925multi_tensor_apply_kernelINS1_28TensorListScalarListMetadataIiLi2EEENS1_25BinaryOpScalarListFunctorIiLi2ELi1ELi1EEEJSt10multipliesIiEEEEvT_T0_DpT1_)
        /*0014*/ 	.short	0x0160
        /*0016*/ 	.short	0x0d42


	//----- nvinfo : EIATTR_CBANK_PARAM_SIZE
	.align		4
.L_2833:
        /*0018*/ 	.byte	0x03, 0x19
        /*001a*/ 	.short	0x0d42


	//----- nvinfo : EIATTR_KPARAM_INFO
	.align		4
        /*001c*/ 	.byte	0x04, 0x17
        /*001e*/ 	.short	(.L_2835 - .L_2834)
.L_2834:
        /*0020*/ 	.word	0x00000000
        /*0024*/ 	.short	0x0002
        /*0026*/ 	.short	0x0d41
        /*0028*/ 	.byte	0x00, 0xf0, 0x05, 0x00


	//----- nvinfo : EIATTR_KPARAM_INFO
	.align		4
.L_2835:
        /*002c*/ 	.byte	0x04, 0x17
        /*002e*/ 	.short	(.L_2837 - .L_2836)
.L_2836:
        /*0030*/ 	.word	0x00000000
        /*0034*/ 	.short	0x0001
        /*0036*/ 	.short	0x0d40
        /*0038*/ 	.byte	0x00, 0xf0, 0x05, 0x00


	//----- nvinfo : EIATTR_KPARAM_INFO
	.align		4
.L_2837:
        /*003c*/ 	.byte	0x04, 0x17
        /*003e*/ 	.short	(.L_2839 - .L_2838)
.L_2838:
        /*0040*/ 	.word	0x00000000
        /*0044*/ 	.short	0x0000
        /*0046*/ 	.short	0x0000
        /*0048*/ 	.byte	0x00, 0xf0, 0x01, 0x35


	//----- nvinfo : EIATTR_MAXREG_COUNT
	.align		4
.L_2839:
        /*004c*/ 	.byte	0x03, 0x1b
        /*004e*/ 	.short	0x0080


	//----- nvinfo : EIATTR_MERCURY_ISA_VERSION
	.align		4
        /*0050*/ 	.byte	0x03, 0x5f
        /*0052*/ 	.short	0x0000


	//----- nvinfo : EIATTR_EXIT_INSTR_OFFSETS
	.align		4
        /*0054*/ 	.byte	0x04, 0x1c
        /*0056*/ 	.short	(.L_2841 - .L_2840)


	//   ....[0]....
.L_2840:
        /*0058*/ 	.word	0x00000180


	//   ....[1]....
        /*005c*/ 	.word	0x000005b0


	//   ....[2]....
        /*0060*/ 	.word	0x00000610


	//   ....[3]....
        /*0064*/ 	.word	0x00000780


	//----- nvinfo : EIATTR_MAX_THREADS
	.align		4
.L_2841:
        /*0068*/ 	.byte	0x04, 0x05
        /*006a*/ 	.short	(.L_2843 - .L_2842)
.L_2842:
        /*006c*/ 	.word	0x00000200
        /*0070*/ 	.word	0x00000001
        /*0074*/ 	.word	0x00000001


	//----- nvinfo : EIATTR_CRS_STACK_SIZE
	.align		4
.L_2843:
        /*0078*/ 	.byte	0x04, 0x1e
        /*007a*/ 	.short	(.L_2845 - .L_2844)
.L_2844:
        /*007c*/ 	.word	0x00000000
.L_2845:


//--------------------- .nv.info._ZN2at6native61_GLOBAL__N__44eb8e94_28_ForeachBinaryOpScalarList_cu_dda10a6925multi_tensor_apply_kernelINS1_28TensorListScalarListMetadataIaLi2EEENS1_25BinaryOpScalarListFunctorIaLi2ELi1ELi1EEEJSt10multipliesIaEEEEvT_T0_DpT1_ --------------------------
	.section	.nv.info._ZN2at6native61_GLOBAL__N__44eb8e94_28_ForeachBinaryOpScalarList_cu_dda10a6925multi_tensor_apply_kernelINS1_28TensorListScalarListMetadataIaLi2EEENS1_25BinaryOpScalarListFunctorIaLi2ELi1ELi1EEEJSt10multipliesIaEEEEvT_T0_DpT1_,"",@"SHT_CUDA_INFO"
	.sectionflags	@""
	.align	4


	//----- nvinfo : EIATTR_CUDA_API_VERSION
	.align		4
        /*0000*/ 	.byte	0x04, 0x37
        /*0002*/ 	.short	(.L_2847 - .L_2846)
.L_2846:
        /*0004*/ 	.word	0x00000082


	//----- nvinfo : EIATTR_SW2861232_WAR
	.align		4
.L_2847:
        /*0008*/ 	.byte	0x01, 0x35
	.zero		2


	//----- nvinfo : EIATTR_PARAM_CBANK
	.align		4
        /*000c*/ 	.byte	0x04, 0x0a
        /*000e*/ 	.short	(.L_2849 - .L_2848)
	.align		4
.L_2848:
        /*0010*/ 	.word	index@(.nv.constant0._ZN2at6native61_GLOBAL__N__44eb8e94_28_ForeachBinaryOpScalarList_cu_dda10a6925multi_tensor_apply_kernelINS1_28TensorListScalarListMetadataIaLi2EEENS1_25BinaryOpScalarListFunctorIaLi2ELi1ELi1EEEJSt10multipliesIaEEEEvT_T0_DpT1_)
        /*0014*/ 	.short	0x0160
        /*0016*/ 	.short	0x0c82


	//----- nvinfo : EIATTR_CBANK_PARAM_SIZE
	.align		4
.L_2849:
        /*0018*/ 	.byte	0x03, 0x19
        /*001a*/ 	.short	0x0c82


	//----- nvinfo : EIATTR_KPARAM_INFO
	.align		4
        /*001c*/ 	.byte	0x04, 0x17
        /*001e*/ 	.short	(.L_2851 - .L_2850)
.L_2850:
        /*0020*/ 	.word	0x00000000
        /*0024*/ 	.short	0x0002
        /*0026*/ 	.short	0x0c81
        /*0028*/ 	.byte	0x00, 0xf0, 0x05, 0x00


	//----- nvinfo : EIATTR_KPARAM_INFO
	.align		4
.L_2851:
        /*002c*/ 	.byte	0x04, 0x17
        /*002e*/ 	.short	(.L_2853 - .L_2852)
.L_2852:
        /*0030*/ 	.word	0x00000000
        /*0034*/ 	.short	0x0001
        /*0036*/ 	.short	0x0c80
        /*0038*/ 	.byte	0x00, 0xf0, 0x05, 0x00


	//----- nvinfo : EIATTR_KPARAM_INFO
	.align		4
.L_2853:
        /*003c*/ 	.byte	0x04, 0x17
        /*003e*/ 	.short	(.L_2855 - .L_2854)
.L_2854:
        /*0040*/ 	.word	0x00000000
        /*0044*/ 	.short	0x0000
        /*0046*/ 	.short	0x0000
        /*0048*/ 	.byte	0x00, 0xf0, 0x01, 0x32


	//----- nvinfo : EIATTR_MAXREG_COUNT
	.align		4
.L_2855:
        /*004c*/ 	.byte	0x03, 0x1b
        /*004e*/ 	.short	0x0080


	//----- nvinfo : EIATTR_MERCURY_ISA_VERSION
	.align		4
        /*0050*/ 	.byte	0x03, 0x5f
        /*0052*/ 	.short	0x0000


	//----- nvinfo : EIATTR_EXIT_INSTR_OFFSETS
	.align		4
        /*0054*/ 	.byte	0x04, 0x1c
        /*0056*/ 	.short	(.L_2857 - .L_2856)


	//   ....[0]....
.L_2856:
        /*0058*/ 	.word	0x00000190


	//   ....[1]....
        /*005c*/ 	.word	0x00000620


	//   ....[2]....
        /*0060*/ 	.word	0x00000680


	//   ....[3]....
        /*0064*/ 	.word	0x00000870


	//----- nvinfo : EIATTR_MAX_THREADS
	.align		4
.L_2857:
        /*0068*/ 	.byte	0x04, 0x05
        /*006a*/ 	.short	(.L_2859 - .L_2858)
.L_2858:
        /*006c*/ 	.word	0x00000200
        /*0070*/ 	.word	0x00000001
        /*0074*/ 	.word	0x00000001


	//----- nvinfo : EIATTR_CRS_STACK_SIZE
	.align		4
.L_2859:
        /*0078*/ 	.byte	0x04, 0x1e
        /*007a*/ 	.short	(.L_2861 - .L_2860)
.L_2860:
        /*007c*/ 	.word	0x00000000
.L_2861:


//--------------------- .nv.info._ZN2at6native61_GLOBAL__N__44eb8e94_28_ForeachBinaryOpScalarList_cu_dda10a6925multi_tensor_apply_kernelINS1_28TensorListScalarListMetadataIhLi2EEENS1_25BinaryOpScalarListFunctorIhLi2ELi1ELi1EEEJSt10multipliesIhEEEEvT_T0_DpT1_ --------------------------
	.section	.nv.info._ZN2at6native61_GLOBAL__N__44eb8e94_28_ForeachBinaryOpScalarList_cu_dda10a6925multi_tensor_apply_kernelINS1_28TensorListScalarListMetadataIhLi2EEENS1_25BinaryOpScalarListFunctorIhLi2ELi1ELi1EEEJSt10multipliesIhEEEEvT_T0_DpT1_,"",@"SHT_CUDA_INFO"
	.sectionflags	@""
	.align	4


	//----- nvinfo : EIATTR_CUDA_API_VERSION
	.align		4
        /*0000*/ 	.byte	0x04, 0x37
        /*0002*/ 	.short	(.L_2863 - .L_2862)
.L_2862:
        /*0004*/ 	.word	0x00000082


	//----- nvinfo : EIATTR_SW2861232_WAR
	.align		4
.L_2863:
        /*0008*/ 	.byte	0x01, 0x35
	.zero		2


	//----- nvinfo : EIATTR_PARAM_CBANK
	.align		4
        /*000c*/ 	.byte	0x04, 0x0a
        /*000e*/ 	.short	(.L_2865 - .L_2864)
	.align		4
.L_2864:
        /*0010*/ 	.word	index@(.nv.constant0._ZN2at6native61_GLOBAL__N__44eb8e94_28_ForeachBinaryOpScalarList_cu_dda10a6925multi_tensor_apply_kernelINS1_28TensorListScalarListMetadataIhLi2EEENS1_25BinaryOpScalarListFunctorIhLi2ELi1ELi1EEEJSt10multipliesIhEEEEvT_T0_DpT1_)
        /*0014*/ 	.short	0x0160
        /*0016*/ 	.short	0x0c82


	//----- nvinfo : EIATTR_CBANK_PARAM_SIZE
	.align		4
.L_2865:
        /*0018*/ 	.byte	0x03, 0x19
        /*001a*/ 	.short	0x0c82


	//----- nvinfo : EIATTR_KPARAM_INFO
	.align		4
        /*001c*/ 	.byte	0x04, 0x17
        /*001e*/ 	.short	(.L_2867 - .L_2866)
.L_2866:
        /*0020*/ 	.word	0x00000000
        /*0024*/ 	.short	0x0002
        /*0026*/ 	.short	0x0c81
        /*0028*/ 	.byte	0x00, 0xf0, 0x05, 0x00


	//----- nvinfo : EIATTR_KPARAM_INFO
	.align		4
.L_2867:
        /*002c*/ 	.byte	0x04, 0x17
        /*002e*/ 	.short	(.L_2869 - .L_2868)
.L_2868:
        /*0030*/ 	.word	0x00000000
        /*0034*/ 	.short	0x0001
        /*0036*/ 	.short	0x0c80
        /*0038*/ 	.byte	0x00, 0xf0, 0x05, 0x00


	//----- nvinfo : EIATTR_KPARAM_INFO
	.align		4
.L_2869:
        /*003c*/ 	.byte	0x04, 0x17
        /*003e*/ 	.short	(.L_2871 - .L_2870)
.L_2870:
        /*0040*/ 	.word	0x00000000
        /*0044*/ 	.short	0x0000
        /*0046*/ 	.short	0x0000
        /*0048*/ 	.byte	0x00, 0xf0, 0x01, 0x32


	//----- nvinfo : EIATTR_MAXREG_COUNT
	.align		4
.L_2871:
        /*004c*/ 	.byte	0x03, 0x1b
        /*004e*/ 	.short	0x0080


	//----- nvinfo : EIATTR_MERCURY_ISA_VERSION
	.align		4
        /*0050*/ 	.byte	0x03, 0x5f
        /*0052*/ 	.short	0x0000


	//----- nvinfo : EIATTR_EXIT_INSTR_OFFSETS
	.align		4
        /*0054*/ 	.byte	0x04, 0x1c
        /*0056*/ 	.short	(.L_2873 - .L_2872)


	//   ....[0]....
.L_2872:
        /*0058*/ 	.word	0x00000190


	//   ....[1]....
        /*005c*/ 	.word	0x00000620


	//   ....[2]....
        /*0060*/ 	.word	0x00000680


	//   ....[3]....
        /*0064*/ 	.word	0x00000870


	//----- nvinfo : EIATTR_MAX_THREADS
	.align		4
.L_2873:
        /*0068*/ 	.byte	0x04, 0x05
        /*006a*/ 	.short	(.L_2875 - .L_2874)
.L_2874:
        /*006c*/ 	.word	0x00000200
        /*0070*/ 	.word	0x00000001
        /*0074*/ 	.word	0x00000001


	//----- nvinfo : EIATTR_CRS_STACK_SIZE
	.align		4
.L_2875:
        /*0078*/ 	.byte	0x04, 0x1e
        /*007a*/ 	.short	(.L_2877 - .L_2876)
.L_2876:
        /*007c*/ 	.word	0x00000000
.L_2877:


//--------------------- .nv.info._ZN2at6native61_GLOBAL__N__44eb8e94_28_ForeachBinaryOpScalarList_cu_dda10a6925multi_tensor_apply_kernelINS1_28TensorListScalarListMetadataIfLi1EEENS1_25BinaryOpScalarListFunctorIN3c108BFloat16ELi1ELi1ELi0EEEJSt10multipliesIfEEEEvT_T0_DpT1_ --------------------------
	.section	.nv.info._ZN2at6native61_GLOBAL__N__44eb8e94_28_ForeachBinaryOpScalarList_cu_dda10a6925multi_tensor_apply_kernelINS1_28TensorListScalarListMetadataIfLi1EEENS1_25BinaryOpScalarListFunctorIN3c108BFloat16ELi1ELi1ELi0EEEJSt10multipliesIfEEEEvT_T0_DpT1_,"",@"SHT_CUDA_INFO"
	.sectionflags	@""
	.align	4


	//----- nvinfo : EIATTR_CUDA_API_VERSION
	.align		4
        /*0000*/ 	.byte	0x04, 0x37
        /*0002*/ 	.short	(.L_2879 - .L_2878)
.L_2878:
        /*0004*/ 	.word	0x00000082


	//----- nvinfo : EIATTR_SW2861232_WAR
	.align		4
.L_2879:
        /*0008*/ 	.byte	0x01, 0x35
	.zero		2


	//----- nvinfo : EIATTR_PARAM_CBANK
	.align		4
        /*000c*/ 	.byte	0x04, 0x0a
        /*000e*/ 	.short	(.L_2881 - .L_2880)
	.align		4
.L_2880:
        /*0010*/ 	.word	index@(.nv.constant0._ZN2at6native61_GLOBAL__N__44eb8e94_28_ForeachBinaryOpScalarList_cu_dda10a6925multi_tensor_apply_kernelINS1_28TensorListScalarListMetadataIfLi1EEENS1_25BinaryOpScalarListFunctorIN3c108BFloat16ELi1ELi1ELi0EEEJSt10multipliesIfEEEEvT_T0_DpT1_)
        /*0014*/ 	.short	0x0160
        /*0016*/ 	.short	0x0dc2


	//----- nvinfo : EIATTR_CBANK_PARAM_SIZE
	.align		4
.L_2881:
        /*0018*/ 	.byte	0x03, 0x19
        /*001a*/ 	.short	0x0dc2


	//----- nvinfo : EIATTR_KPARAM_INFO
	.align		4
        /*001c*/ 	.byte	0x04, 0x17
        /*001e*/ 	.short	(.L_2883 - .L_2882)
.L_2882:
        /*0020*/ 	.word	0x00000000
        /*0024*/ 	.short	0x0002
        /*0026*/ 	.short	0x0dc1
        /*0028*/ 	.byte	0x00, 0xf0, 0x05, 0x00


	//----- nvinfo : EIATTR_KPARAM_INFO
	.align		4
.L_2883:
        /*002c*/ 	.byte	0x04, 0x17
        /*002e*/ 	.short	(.L_2885 - .L_2884)
.L_2884:
        /*0030*/ 	.word	0x00000000
        /*0034*/ 	.short	0x0001
        /*0036*/ 	.short	0x0dc0
        /*0038*/ 	.byte	0x00, 0xf0, 0x05, 0x00


	//----- nvinfo : EIATTR_KPARAM_INFO
	.align		4
.L_2885:
        /*003c*/ 	.byte	0x04, 0x17
        /*003e*/ 	.short	(.L_2887 - .L_2886)
.L_2886:
        /*0040*/ 	.word	0x00000000
        /*0044*/ 	.short	0x0000
        /*0046*/ 	.short	0x0000
        /*0048*/ 	.byte	0x00, 0xf0, 0x01, 0x37


	//----- nvinfo : EIATTR_MAXREG_COUNT
	.align		4
.L_2887:
        /*004c*/ 	.byte	0x03, 0x1b
        /*004e*/ 	.short	0x0080


	//----- nvinfo : EIATTR_MERCURY_ISA_VERSION
	.align		4
        /*0050*/ 	.byte	0x03, 0x5f
        /*0052*/ 	.short	0x0000


	//----- nvinfo : EIATTR_EXIT_INSTR_OFFSETS
	.align		4
        /*0054*/ 	.byte	0x04, 0x1c
        /*0056*/ 	.short	(.L_2889 - .L_2888)


	//   ....[0]....
.L_2888:
        /*0058*/ 	.word	0x00000160


	//   ....[1]....
        /*005c*/ 	.word	0x000005b0


	//   ....[2]....
        /*0060*/ 	.word	0x00000610


	//   ....[3]....
        /*0064*/ 	.word	0x000007a0


	//----- nvinfo : EIATTR_MAX_THREADS
	.align		4
.L_2889:
        /*0068*/ 	.byte	0x04, 0x05
        /*006a*/ 	.short	(.L_2891 - .L_2890)
.L_2890:
        /*006c*/ 	.word	0x00000200
        /*0070*/ 	.word	0x00000001
        /*0074*/ 	.word	0x00000001


	//----- nvinfo : EIATTR_CRS_STACK_SIZE
	.align		4
.L_2891:
        /*0078*/ 	.byte	0x04, 0x1e
        /*007a*/ 	.short	(.L_2893 - .L_2892)
.L_2892:
        /*007c*/ 	.word	0x00000000
.L_2893:


//--------------------- .nv.info._ZN2at6native61_GLOBAL__N__44eb8e94_28_ForeachBinaryOpScalarList_cu_dda10a6925multi_tensor_apply_kernelINS1_28TensorListScalarListMetadataIfLi1EEENS1_25BinaryOpScalarListFunctorIN3c104HalfELi1ELi1ELi0EEEJSt10multipliesIfEEEEvT_T0_DpT1_ --------------------------
	.section	.nv.info._ZN2at6native61_GLOBAL__N__44eb8e94_28_ForeachBinaryOpScalarList_cu_dda10a6925multi_tensor_apply_kernelINS1_28TensorListScalarListMetadataIfLi1EEENS1_25BinaryOpScalarListFunctorIN3c104HalfELi1ELi1ELi0EEEJSt10multipliesIfEEEEvT_T0_DpT1_,"",@"SHT_CUDA_INFO"
	.sectionflags	@""
	.align	4


	//----- nvinfo : EIATTR_CUDA_API_VERSION
	.align		4
        /*0000*/ 	.byte	0x04, 0x37
        /*0002*/ 	.short	(.L_2895 - .L_2894)
.L_2894:
        /*0004*/ 	.word	0x00000082


	//----- nvinfo : EIATTR_SW2861232_WAR
	.align		4
.L_2895:
        /*0008*/ 	.byte	0x01, 0x35
	.zero		2


	//----- nvinfo : EIATTR_PARAM_CBANK
	.align		4
        /*000c*/ 	.byte	0x04, 0x0a
        /*000e*/ 	.short	(.L_2897 - .L_2896)
	.align		4
.L_2896:
        /*0010*/ 	.word	index@(.nv.constant0._ZN2at6native61_GLOBAL__N__44eb8e94_28_ForeachBinaryOpScalarList_cu_dda10a6925multi_tensor_apply_kernelINS1_28TensorListScalarListMetadataIfLi1EEENS1_25BinaryOpScalarListFunctorIN3c104HalfELi1ELi1ELi0EEEJSt10multipliesIfEEEEvT_T0_DpT1_)
        /*0014*/ 	.short	0x0160
        /*0016*/ 	.short	0x0dc2


	//----- nvinfo : EIATTR_CBANK_PARAM_SIZE
	.align		4
.L_2897:
        /*0018*/ 	.byte	0x03, 0x19
        /*001a*/ 	.short	0x0dc2


	//----- nvinfo : EIATTR_KPARAM_INFO
	.align		4
        /*001c*/ 	.byte	0x04, 0x17
        /*001e*/ 	.short	(.L_2899 - .L_2898)
.L_2898:
        /*0020*/ 	.word	0x00000000
        /*0024*/ 	.short	0x0002
        /*0026*/ 	.short	0x0dc1
        /*0028*/ 	.byte	0x00, 0xf0, 0x05, 0x00


	//----- nvinfo : EIATTR_KPARAM_INFO
	.align		4
.L_2899:
        /*002c*/ 	.byte	0x04, 0x17
        /*002e*/ 	.short	(.L_2901 - .L_2900)
.L_2900:
        /*0030*/ 	.word	0x00000000
        /*0034*/ 	.short	0x0001
        /*0036*/ 	.short	0x0dc0
        /*0038*/ 	.byte	0x00, 0xf0, 0x05, 0x00


	//----- nvinfo : EIATTR_KPARAM_INFO
	.align		4
.L_2901:
        /*003c*/ 	.byte	0x04, 0x17
        /*003e*/ 	.short	(.L_2903 - .L_2902)
.L_2902:
        /*0040*/ 	.word	0x00000000
        /*0044*/ 	.short	0x0000
        /*0046*/ 	.short	0x0000
        /*0048*/ 	.byte	0x00, 0xf0, 0x01, 0x37


	//----- nvinfo : EIATTR_MAXREG_COUNT
	.align		4
.L_2903:
        /*004c*/ 	.byte	0x03, 0x1b
        /*004e*/ 	.short	0x0080


	//----- nvinfo : EIATTR_MERCURY_ISA_VERSION
	.align		4
        /*0050*/ 	.byte	0x03, 0x5f
        /*0052*/ 	.short	0x0000


	//----- nvinfo : EIATTR_EXIT_INSTR_OFFSETS
	.align		4
        /*0054*/ 	.byte	0x04, 0x1c
        /*0056*/ 	.short	(.L_2905 - .L_2904)


	//   ....[0]....
.L_2904:
        /*0058*/ 	.word	0x00000160


	//   ....[1]....
        /*005c*/ 	.word	0x000005b0


	//   ....[2]....
        /*0060*/ 	.word	0x00000610


	//   ....[3]....
        /*0064*/ 	.word	0x000007a0


	//----- nvinfo : EIATTR_MAX_THREADS
	.align		4
.L_2905:
        /*0068*/ 	.byte	0x04, 0x05
        /*006a*/ 	.short	(.L_2907 - .L_2906)
.L_2906:
        /*006c*/ 	.word	0x00000200
        /*0070*/ 	.word	0x00000001
        /*0074*/ 	.word	0x00000001


	//----- nvinfo : EIATTR_CRS_STACK_SIZE
	.align		4
.L_2907:
        /*0078*/ 	.byte	0x04, 0x1e
        /*007a*/ 	.short	(.L_2909 - .L_2908)
.L_2908:
        /*007c*/ 	.word	0x00000000
.L_2909:


//--------------------- .nv.info._ZN2at6native61_GLOBAL__N__44eb8e94_28_ForeachBinaryOpScalarList_cu_dda10a6925multi_tensor_apply_kernelINS1_28TensorListScalarListMetadataIbLi1EEENS1_25BinaryOpScalarListFunctorIbLi1ELi1ELi0EEEJSt10multipliesIbEEEEvT_T0_DpT1_ --------------------------
	.section	.nv.info._ZN2at6native61_GLOBAL__N__44eb8e94_28_ForeachBinaryOpScalarList_cu_dda10a6925multi_tensor_apply_kernelINS1_28TensorListScalarListMetadataIbLi1EEENS1_25BinaryOpScalarListFunctorIbLi1ELi1ELi0EEEJSt10multipliesIbEEEEvT_T0_DpT1_,"",@"SHT_CUDA_INFO"
	.sectionflags	@""
	.align	4


	//----- nvinfo : EIATTR_CUDA_API_VERSION
	.align		4
        /*0000*/ 	.byte	0x04, 0x37
        /*0002*/ 	.short	(.L_2911 - .L_2910)
.L_2910:
        /*0004*/ 	.word	0x00000082


	//----- nvinfo : EIATTR_SW2861232_WAR
	.align		4
.L_2911:
        /*0008*/ 	.byte	0x01, 0x35
	.zero		2


	//----- nvinfo : EIATTR_PARAM_CBANK
	.align		4
        /*000c*/ 	.byte	0x04, 0x0a
        /*000e*/ 	.short	(.L_2913 - .L_2912)
	.align		4
.L_2912:
        /*0010*/ 	.word	index@(.nv.constant0._ZN2at6native61_GLOBAL__N__44eb8e94_28_ForeachBinaryOpScalarList_cu_dda10a6925multi_tensor_apply_kernelINS1_28TensorListScalarListMetadataIbLi1EEENS1_25BinaryOpScalarListFunctorIbLi1ELi1ELi0EEEJSt10multipliesIbEEEEvT_T0_DpT1_)
        /*0014*/ 	.short	0x0160
        /*0016*/ 	.short	0x0ca2


	//----- nvinfo : EIATTR_CBANK_PARAM_SIZE
	.align		4
.L_2913:
        /*0018*/ 	.byte	0x03, 0x19
        /*001a*/ 	.short	0x0ca2


	//----- nvinfo : EIATTR_KPARAM_INFO
	.align		4
        /*001c*/ 	.byte	0x04, 0x17
        /*001e*/ 	.short	(.L_2915 - .L_2914)
.L_2914:
        /*0020*/ 	.word	0x00000000
        /*0024*/ 	.short	0x0002
        /*0026*/ 	.short	0x0ca1
        /*0028*/ 	.byte	0x00, 0xf0, 0x05, 0x00


	//----- nvinfo : EIATTR_KPARAM_INFO
	.align		4
.L_2915:
        /*002c*/ 	.byte	0x04, 0x17
        /*002e*/ 	.short	(.L_2917 - .L_2916)
.L_2916:
        /*0030*/ 	.word	0x00000000
        /*0034*/ 	.short	0x0001
        /*0036*/ 	.short	0x0ca0
        /*0038*/ 	.byte	0x00, 0xf0, 0x05, 0x00


	//----- nvinfo : EIATTR_KPARAM_INFO
	.align		4
.L_2917:
        /*003c*/ 	.byte	0x04, 0x17
        /*003e*/ 	.short	(.L_2919 - .L_2918)
.L_2918:
        /*0040*/ 	.word	0x00000000
        /*0044*/ 	.short	0x0000
        /*0046*/ 	.short	0x0000
        /*0048*/ 	.byte	0x00, 0xf0, 0x81, 0x32


	//----- nvinfo : EIATTR_MAXREG_COUNT
	.align		4
.L_2919:
        /*004c*/ 	.byte	0x03, 0x1b
        /*004e*/ 	.short	0x0080


	//----- nvinfo : EIATTR_MERCURY_ISA_VERSION
	.align		4
        /*0050*/ 	.byte	0x03, 0x5f
        /*0052*/ 	.short	0x0000


	//----- nvinfo : EIATTR_EXIT_INSTR_OFFSETS
	.align		4
        /*0054*/ 	.byte	0x04, 0x1c
        /*0056*/ 	.short	(.L_2921 - .L_2920)


	//   ....[0]....
.L_2920:
        /*0058*/ 	.word	0x00000150


	//   ....[1]....
        /*005c*/ 	.word	0x00000590


	//   ....[2]....
        /*0060*/ 	.word	0x000005f0


	//   ....[3]....
        /*0064*/ 	.word	0x000007e0


	//----- nvinfo : EIATTR_MAX_THREADS
	.align		4
.L_2921:
        /*0068*/ 	.byte	0x04, 0x05
        /*006a*/ 	.short	(.L_2923 - .L_2922)
.L_2922:
        /*006c*/ 	.word	0x00000200
        /*0070*/ 	.word	0x00000001
        /*0074*/ 	.word	0x00000001


	//----- nvinfo : EIATTR_CRS_STACK_SIZE
	.align		4
.L_2923:
        /*0078*/ 	.byte	0x04, 0x1e
        /*007a*/ 	.short	(.L_2925 - .L_2924)
.L_2924:
        /*007c*/ 	.word	0x00000000
.L_2925:


//--------------------- .nv.info._ZN2at6native61_GLOBAL__N__44eb8e94_28_ForeachBinaryOpScalarList_cu_dda10a6925multi_tensor_apply_kernelINS1_28TensorListScalarListMetadataIN3c107complexIfEELi1EEENS1_25BinaryOpScalarListFunctorIS6_Li1ELi1ELi0EEEJSt10multipliesIS6_EEEEvT_T0_DpT1_ --------------------------
	.section	.nv.info._ZN2at6native61_GLOBAL__N__44eb8e94_28_ForeachBinaryOpScalarList_cu_dda10a6925multi_tensor_apply_kernelINS1_28TensorListScalarListMetadataIN3c107complexIfEELi1EEENS1_25BinaryOpScalarListFunctorIS6_Li1ELi1ELi0EEEJSt10multipliesIS6_EEEEvT_T0_DpT1_,"",@"SHT_CUDA_INFO"
	.sectionflags	@""
	.align	4


	//----- nvinfo : EIATTR_CUDA_API_VERSION
	.align		4
        /*0000*/ 	.byte	0x04, 0x37
        /*0002*/ 	.short	(.L_2927 - .L_2926)
.L_2926:
        /*0004*/ 	.word	0x00000082


	//----- nvinfo : EIATTR_SW2861232_WAR
	.align		4
.L_2927:
        /*0008*/ 	.byte	0x01, 0x35
	.zero		2


	//----- nvinfo : EIATTR_PARAM_CBANK
	.align		4
        /*000c*/ 	.byte	0x04, 0x0a
        /*000e*/ 	.short	(.L_2929 - .L_2928)
	.align		4
.L_2928:
        /*0010*/ 	.word	index@(.nv.constant0._ZN2at6native61_GLOBAL__N__44eb8e94_28_ForeachBinaryOpScalarList_cu_dda10a6925multi_tensor_apply_kernelINS1_28TensorListScalarListMetadataIN3c107complexIfEELi1EEENS1_25BinaryOpScalarListFunctorIS6_Li1ELi1ELi0EEEJSt10multipliesIS6_EEEEvT_T0_DpT1_)
        /*0014*/ 	.short	0x0160
        /*0016*/ 	.short	0x0f42


	//----- nvinfo : EIATTR_CBANK_PARAM_SIZE
	.align		4
.L_2929:
        /*0018*/ 	.byte	0x03, 0x19
        /*001a*/ 	.short	0x0f42


	//----- nvinfo : EIATTR_KPARAM_INFO
	.align		4
        /*001c*/ 	.byte	0x04, 0x17
        /*001e*/ 	.short	(.L_2931 - .L_2930)
.L_2930:
        /*0020*/ 	.word	0x00000000
        /*0024*/ 	.short	0x0002
        /*0026*/ 	.short	0x0f41
        /*0028*/ 	.byte	0x00, 0xf0, 0x05, 0x00


	//----- nvinfo : EIATTR_KPARAM_INFO
	.align		4
.L_2931:
        /*002c*/ 	.byte	0x04, 0x17
        /*002e*/ 	.short	(.L_2933 - .L_2932)
.L_2932:
        /*0030*/ 	.word	0x00000000
        /*0034*/ 	.short	0x0001
        /*0036*/ 	.short	0x0f40
        /*0038*/ 	.byte	0x00, 0xf0, 0x05, 0x00


	//----- nvinfo : EIATTR_KPARAM_INFO
	.align		4
.L_2933:
        /*003c*/ 	.byte	0x04, 0x17
        /*003e*/ 	.short	(.L_2935 - .L_2934)
.L_2934:
        /*0040*/ 	.word	0x00000000
        /*0044*/ 	.short	0x0000
        /*0046*/ 	.short	0x0000
        /*0048*/ 	.byte	0x00, 0xf0, 0x01, 0x3d


	//----- nvinfo : EIATTR_MAXREG_COUNT
	.align		4
.L_2935:
        /*004c*/ 	.byte	0x03, 0x1b
        /*004e*/ 	.short	0x0080


	//----- nvinfo : EIATTR_MERCURY_ISA_VERSION
	.align		4
        /*0050*/ 	.byte	0x03, 0x5f
        /*0052*/ 	.short	0x0000


	//----- nvinfo : EIATTR_EXIT_INSTR_OFFSETS
	.align		4
        /*0054*/ 	.byte	0x04, 0x1c
        /*0056*/ 	.short	(.L_2937 - .L_2936)


	//   ....[0]....
.L_2936:
        /*0058*/ 	.word	0x00000180


	//   ....[1]....
        /*005c*/ 	.word	0x00000660


	//   ....[2]....
        /*0060*/ 	.word	0x000006c0


	//   ....[3]....
        /*0064*/ 	.word	0x000008d0


	//----- nvinfo : EIATTR_MAX_THREADS
	.align		4
.L_2937:
        /*0068*/ 	.byte	0x04, 0x05
        /*006a*/ 	.short	(.L_2939 - .L_2938)
.L_2938:
        /*006c*/ 	.word	0x00000200
        /*0070*/ 	.word	0x00000001
        /*0074*/ 	.word	0x00000001


	//----- nvinfo : EIATTR_CRS_STACK_SIZE
	.align		4
.L_2939:
        /*0078*/ 	.byte	0x04, 0x1e
        /*007a*/ 	.short	(.L_2941 - .L_2940)
.L_2940:
        /*007c*/ 	.word	0x00000000
.L_2941:


//--------------------- .nv.info._ZN2at6native61_GLOBAL__N__44eb8e94_28_ForeachBinaryOpScalarList_cu_dda10a6925multi_tensor_apply_kernelINS1_28TensorListScalarListMetadataIN3c107complexIdEELi1EEENS1_25BinaryOpScalarListFunctorIS6_Li1ELi1ELi0EEEJSt10multipliesIS6_EEEEvT_T0_DpT1_ --------------------------
	.section	.nv.info._ZN2at6native61_GLOBAL__N__44eb8e94_28_ForeachBinaryOpScalarList_cu_dda10a6925multi_tensor_apply_kernelINS1_28TensorListScalarListMetadataIN3c107complexIdEELi1EEENS1_25BinaryOpScalarListFunctorIS6_Li1ELi1ELi0EEEJSt10multipliesIS6_EEEEvT_T0_DpT1_,"",@"SHT_CUDA_INFO"
	.sectionflags	@""
	.align	4


	//----- nvinfo : EIATTR_CUDA_API_VERSION
	.align		4
        /*0000*/ 	.byte	0x04, 0x37
        /*0002*/ 	.short	(.L_2943 - .L_2942)
.L_2942:
        /*0004*/ 	.word	0x00000082


	//----- nvinfo : EIATTR_SW2861232_WAR
	.align		4
.L_2943:
        /*0008*/ 	.byte	0x01, 0x35
	.zero		2


	//----- nvinfo : EIATTR_PARAM_CBANK
	.align		4
        /*000c*/ 	.byte	0x04, 0x0a
        /*000e*/ 	.short	(.L_2945 - .L_2944)
	.align		4
.L_2944:
        /*0010*/ 	.word	index@(.nv.constant0._ZN2at6native61_GLOBAL__N__44eb8e94_28_ForeachBinaryOpScalarList_cu_dda10a6925multi_tensor_apply_kernelINS1_28TensorListScalarListMetadataIN3c107complexIdEELi1EEENS1_25BinaryOpScalarListFunctorIS6_Li1ELi1ELi0EEEJSt10multipliesIS6_EEEEvT_T0_DpT1_)
        /*0014*/ 	.short	0x0160
        /*0016*/ 	.short	0x0f42


	//----- nvinfo : EIATTR_CBANK_PARAM_SIZE
	.align		4
.L_2945:
        /*0018*/ 	.byte	0x03, 0x19
        /*001a*/ 	.short	0x0f42


	//----- nvinfo : EIATTR_KPARAM_INFO
	.align		4
        /*001c*/ 	.byte	0x04, 0x17
        /*001e*/ 	.short	(.L_2947 - .L_2946)
.L_2946:
        /*0020*/ 	.word	0x00000000
        /*0024*/ 	.short	0x0002
        /*0026*/ 	.short	0x0f41
        /*0028*/ 	.byte	0x00, 0xf0, 0x05, 0x00


	//----- nvinfo : EIATTR_KPARAM_INFO
	.align		4
.L_2947:
        /*002c*/ 	.byte	0x04, 0x17
        /*002e*/ 	.short	(.L_2949 - .L_2948)
.L_2948:
        /*0030*/ 	.word	0x00000000
        /*0034*/ 	.short	0x0001
        /*0036*/ 	.short	0x0f40
        /*0038*/ 	.byte	0x00, 0xf0, 0x05, 0x00


	//----- nvinfo : EIATTR_KPARAM_INFO
	.align		4
.L_2949:
        /*003c*/ 	.byte	0x04, 0x17
        /*003e*/ 	.short	(.L_2951 - .L_2950)
.L_2950:
        /*0040*/ 	.word	0x00000000
        /*0044*/ 	.short	0x0000
        /*0046*/ 	.short	0x0000
        /*0048*/ 	.byte	0x00, 0xf0, 0x01, 0x3d


	//----- nvinfo : EIATTR_MAXREG_COUNT
	.align		4
.L_2951:
        /*004c*/ 	.byte	0x03, 0x1b
        /*004e*/ 	.short	0x0080


	//----- nvinfo : EIATTR_MERCURY_ISA_VERSION
	.align		4
        /*0050*/ 	.byte	0x03, 0x5f
        /*0052*/ 	.short	0x0000


	//----- nvinfo : EIATTR_EXIT_INSTR_OFFSETS
	.align		4
        /*0054*/ 	.byte	0x04, 0x1c
        /*0056*/ 	.short	(.L_2953 - .L_2952)


	//   ....[0]....
.L_2952:
        /*0058*/ 	.word	0x000001c0


	//   ....[1]....
        /*005c*/ 	.word	0x00000730


	//   ....[2]....
        /*0060*/ 	.word	0x00000790


	//   ....[3]....
        /*0064*/ 	.word	0x000009e0


	//----- nvinfo : EIATTR_MAX_THREADS
	.align		4
.L_2953:
        /*0068*/ 	.byte	0x04, 0x05
        /*006a*/ 	.short	(.L_2955 - .L_2954)
.L_2954:
        /*006c*/ 	.word	0x00000200
        /*0070*/ 	.word	0x00000001
        /*0074*/ 	.word	0x00000001


	//----- nvinfo : EIATTR_CRS_STACK_SIZE
	.align		4
.L_2955:
        /*0078*/ 	.byte	0x04, 0x1e
        /*007a*/ 	.short	(.L_2957 - .L_2956)
.L_2956:
        /*007c*/ 	.word	0x00000000
.L_2957:


//--------------------- .nv.info._ZN2at6native61_GLOBAL__N__44eb8e94_28_ForeachBinaryOpScalarList_cu_dda10a6925multi_tensor_apply_kernelINS1_28TensorListScalarListMetadataIfLi1EEENS1_25BinaryOpScalarListFunctorIfLi1ELi1ELi0EEEJSt10multipliesIfEEEEvT_T0_DpT1_ --------------------------
	.section	.nv.info._ZN2at6native61_GLOBAL__N__44eb8e94_28_ForeachBinaryOpScalarList_cu_dda10a6925multi_tensor_apply_kernelINS1_28TensorListScalarListMetadataIfLi1EEENS1_25BinaryOpScalarListFunctorIfLi1ELi1ELi0EEEJSt10multipliesIfEEEEvT_T0_DpT1_,"",@"SHT_CUDA_INFO"
	.sectionflags	@""
	.align	4


	//----- nvinfo : EIATTR_CUDA_API_VERSION
	.align		4
        /*0000*/ 	.byte	0x04, 0x37
        /*0002*/ 	.short	(.L_2959 - .L_2958)
.L_2958:
        /*0004*/ 	.word	0x00000082


	//----- nvinfo : EIATTR_SW2861232_WAR
	.align		4
.L_2959:
        /*0008*/ 	.byte	0x01, 0x35
	.zero		2


	//----- nvinfo : EIATTR_PARAM_CBANK
	.align		4
        /*000c*/ 	.byte	0x04, 0x0a
        /*000e*/ 	.short	(.L_2961 - .L_2960)
	.align		4
.L_2960:
        /*0010*/ 	.word	index@(.nv.constant0._ZN2at6native61_GLOBAL__N__44eb8e94_28_ForeachBinaryOpScalarList_cu_dda10a6925multi_tensor_apply_kernelINS1_28TensorListScalarListMetadataIfLi1EEENS1_25BinaryOpScalarListFunctorIfLi1ELi1ELi0EEEJSt10multipliesIfEEEEvT_T0_DpT1_)
        /*0014*/ 	.short	0x0160
        /*0016*/ 	.short	0x0dc2


	//----- nvinfo : EIATTR_CBANK_PARAM_SIZE
	.align		4
.L_2961:
        /*0018*/ 	.byte	0x03, 0x19
        /*001a*/ 	.short	0x0dc2


	//----- nvinfo : EIATTR_KPARAM_INFO
	.align		4
        /*001c*/ 	.byte	0x04, 0x17
        /*001e*/ 	.short	(.L_2963 - .L_2962)
.L_2962:
        /*0020*/ 	.word	0x00000000
        /*0024*/ 	.short	0x0002
        /*0026*/ 	.short	0x0dc1
        /*0028*/ 	.byte	0x00, 0xf0, 0x05, 0x00


	//----- nvinfo : EIATTR_KPARAM_INFO
	.align		4
.L_2963:
        /*002c*/ 	.byte	0x04, 0x17
        /*002e*/ 	.short	(.L_2965 - .L_2964)
.L_2964:
        /*0030*/ 	.word	0x00000000
        /*0034*/ 	.short	0x0001
        /*0036*/ 	.short	0x0dc0
        /*0038*/ 	.byte	0x00, 0xf0, 0x05, 0x00


	//----- nvinfo : EIATTR_KPARAM_INFO
	.align		4
.L_2965:
        /*003c*/ 	.byte	0x04, 0x17
        /*003e*/ 	.short	(.L_2967 - .L_2966)
.L_2966:
        /*0040*/ 	.word	0x00000000
        /*0044*/ 	.short	0x0000
        /*0046*/ 	.short	0x0000
        /*0048*/ 	.byte	0x00, 0xf0, 0x01, 0x37


	//----- nvinfo : EIATTR_MAXREG_COUNT
	.align		4
.L_2967:
        /*004c*/ 	.byte	0x03, 0x1b
        /*004e*/ 	.short	0x0080


	//----- nvinfo : EIATTR_MERCURY_ISA_VERSION
	.align		4
        /*0050*/ 	.byte	0x03, 0x5f
        /*0052*/ 	.short	0x0000


	//----- nvinfo : EIATTR_EXIT_INSTR_OFFSETS
	.align		4
        /*0054*/ 	.byte	0x04, 0x1c
        /*0056*/ 	.short	(.L_2969 - .L_2968)


	//   ....[0]....
.L_2968:
        /*0058*/ 	.word	0x00000160


	//   ....[1]....
        /*005c*/ 	.word	0x00000520


	//   ....[2]....
        /*0060*/ 	.word	0x00000580


	//   ....[3]....
        /*0064*/ 	.word	0x000006b0


	//----- nvinfo : EIATTR_MAX_THREADS
	.align		4
.L_2969:
        /*0068*/ 	.byte	0x04, 0x05
        /*006a*/ 	.short	(.L_2971 - .L_2970)
.L_2970:
        /*006c*/ 	.word	0x00000200
        /*0070*/ 	.word	0x00000001
        /*0074*/ 	.word	0x00000001


	//----- nvinfo : EIATTR_CRS_STACK_SIZE
	.align		4
.L_2971:
        /*0078*/ 	.byte	0x04, 0x1e
        /*007a*/ 	.short	(.L_2973 - .L_2972)
.L_2972:
        /*007c*/ 	.word	0x00000000
.L_2973:


//--------------------- .nv.info._ZN2at6native61_GLOBAL__N__44eb8e94_28_ForeachBinaryOpScalarList_cu_dda10a6925multi_tensor_apply_kernelINS1_28TensorListScalarListMetadataIdLi1EEENS1_25BinaryOpScalarListFunctorIdLi1ELi1ELi0EEEJSt10multipliesIdEEEEvT_T0_DpT1_ --------------------------
	.section	.nv.info._ZN2at6native61_GLOBAL__N__44eb8e94_28_ForeachBinaryOpScalarList_cu_dda10a6925multi_tensor_apply_kernelINS1_28TensorListScalarListMetadataIdLi1EEENS1_25BinaryOpScalarListFunctorIdLi1ELi1ELi0EEEJSt10multipliesIdEEEEvT_T0_DpT1_,"",@"SHT_CUDA_INFO"
	.sectionflags	@""
	.align	4


	//----- nvinfo : EIATTR_CUDA_API_VERSION
	.align		4
        /*0000*/ 	.byte	0x04, 0x37
        /*0002*/ 	.short	(.L_2975 - .L_2974)
.L_2974:
        /*0004*/ 	.word	0x00000082


	//----- nvinfo : EIATTR_SW2861232_WAR
	.align		4
.L_2975:
        /*0008*/ 	.byte	0x01, 0x35
	.zero		2


	//----- nvinfo : EIATTR_PARAM_CBANK
	.align		4
        /*000c*/ 	.byte	0x04, 0x0a
        /*000e*/ 	.short	(.L_2977 - .L_2976)
	.align		4
.L_2976:
        /*0010*/ 	.word	index@(.nv.constant0._ZN2at6native61_GLOBAL__N__44eb8e94_28_ForeachBinaryOpScalarList_cu_dda10a6925multi_tensor_apply_kernelINS1_28TensorListScalarListMetadataIdLi1EEENS1_25BinaryOpScalarListFunctorIdLi1ELi1ELi0EEEJSt10multipliesIdEEEEvT_T0_DpT1_)
        /*0014*/ 	.short	0x0160
        /*0016*/ 	.short	0x0f42


	//----- nvinfo : EIATTR_CBANK_PARAM_SIZE
	.align		4
.L_2977:
        /*0018*/ 	.byte	0x03, 0x19
        /*001a*/ 	.short	0x0f42


	//----- nvinfo : EIATTR_KPARAM_INFO
	.align		4
        /*001c*/ 	.byte	0x04, 0x17
        /*001e*/ 	.short	(.L_2979 - .L_2978)
.L_2978:
        /*0020*/ 	.word	0x00000000
        /*0024*/ 	.short	0x0002
        /*0026*/ 	.short	0x0f41
        /*0028*/ 	.byte	0x00, 0xf0, 0x05, 0x00


	//----- nvinfo : EIATTR_KPARAM_INFO
	.align		4
.L_2979:
        /*002c*/ 	.byte	0x04, 0x17
        /*002e*/ 	.short	(.L_2981 - .L_2980)
.L_2980:
        /*0030*/ 	.word	0x00000000
        /*0034*/ 	.short	0x0001
        /*0036*/ 	.short	0x0f40
        /*0038*/ 	.byte	0x00, 0xf0, 0x05, 0x00


	//----- nvinfo : EIATTR_KPARAM_INFO
	.align		4
.L_2981:
        /*003c*/ 	.byte	0x04, 0x17
        /*003e*/ 	.short	(.L_2983 - .L_2982)
.L_2982:
        /*0040*/ 	.word	0x00000000
        /*0044*/ 	.short	0x0000
        /*0046*/ 	.short	0x0000
        /*0048*/ 	.byte	0x00, 0xf0, 0x01, 0x3d


	//----- nvinfo : EIATTR_MAXREG_COUNT
	.align		4
.L_2983:
        /*004c*/ 	.byte	0x03, 0x1b
        /*004e*/ 	.short	0x0080


	//----- nvinfo : EIATTR_MERCURY_ISA_VERSION
	.align		4
        /*0050*/ 	.byte	0x03, 0x5f
        /*0052*/ 	.short	0x0000


	//----- nvinfo : EIATTR_EXIT_INSTR_OFFSETS
	.align		4
        /*0054*/ 	.byte	0x04, 0x1c
        /*0056*/ 	.short	(.L_2985 - .L_2984)


	//   ....[0]....
.L_2984:
        /*0058*/ 	.word	0x00000150


	//   ....[1]....
        /*005c*/ 	.word	0x00000510


	//   ....[2]....
        /*0060*/ 	.word	0x00000570


	//   ....[3]....
        /*0064*/ 	.word	0x000006c0


	//----- nvinfo : EIATTR_MAX_THREADS
	.align		4
.L_2985:
        /*0068*/ 	.byte	0x04, 0x05
        /*006a*/ 	.short	(.L_2987 - .L_2986)
.L_2986:
        /*006c*/ 	.word	0x00000200
        /*0070*/ 	.word	0x00000001
        /*0074*/ 	.word	0x00000001


	//----- nvinfo : EIATTR_CRS_STACK_SIZE
	.align		4
.L_2987:
        /*0078*/ 	.byte	0x04, 0x1e
        /*007a*/ 	.short	(.L_2989 - .L_2988)
.L_2988:
        /*007c*/ 	.word	0x00000000
.L_2989:


//--------------------- .nv.info._ZN2at6native61_GLOBAL__N__44eb8e94_28_ForeachBinaryOpScalarList_cu_dda10a6925multi_tensor_apply_kernelINS1_28TensorListScalarListMetadataIsLi1EEENS1_25BinaryOpScalarListFunctorIsLi1ELi1ELi0EEEJSt10multipliesIsEEEEvT_T0_DpT1_ --------------------------
	.section	.nv.info._ZN2at6native61_GLOBAL__N__44eb8e94_28_ForeachBinaryOpScalarList_cu_dda10a6925multi_tensor_apply_kernelINS1_28TensorListScalarListMetadataIsLi1EEENS1_25BinaryOpScalarListFunctorIsLi1ELi1ELi0EEEJSt10multipliesIsEEEEvT_T0_DpT1_,"",@"SHT_CUDA_INFO"
	.sectionflags	@""
	.align	4


	//----- nvinfo : EIATTR_CUDA_API_VERSION
	.align		4
        /*0000*/ 	.byte	0x04, 0x37
        /*0002*/ 	.short	(.L_2991 - .L_2990)
.L_2990:
        /*0004*/ 	.word	0x00000082


	//----- nvinfo : EIATTR_SW2861232_WAR
	.align		4
.L_2991:
        /*0008*/ 	.byte	0x01, 0x35
	.zero		2


	//----- nvinfo : EIATTR_PARAM_CBANK
	.align		4
        /*000c*/ 	.byte	0x04, 0x0a
        /*000e*/ 	.short	(.L_2993 - .L_2992)
	.align		4
.L_2992:
        /*0010*/ 	.word	index@(.nv.constant0._ZN2at6native61_GLOBAL__N__44eb8e94_28_ForeachBinaryOpScalarList_cu_dda10a6925multi_tensor_apply_kernelINS1_28TensorListScalarListMetadataIsLi1EEENS1_25BinaryOpScalarListFunctorIsLi1ELi1ELi0EEEJSt10multipliesIsEEEEvT_T0_DpT1_)
        /*0014*/ 	.short	0x0160
        /*0016*/ 	.short	0x0d02


	//----- nvinfo : EIATTR_CBANK_PARAM_SIZE
	.align		4
.L_2993:
        /*0018*/ 	.byte	0x03, 0x19
        /*001a*/ 	.short	0x0d02


	//----- nvinfo : EIATTR_KPARAM_INFO
	.align		4
        /*001c*/ 	.byte	0x04, 0x17
        /*001e*/ 	.short	(.L_2995 - .L_2994)
.L_2994:
        /*0020*/ 	.word	0x00000000
        /*0024*/ 	.short	0x0002
        /*0026*/ 	.short	0x0d01
        /*0028*/ 	.byte	0x00, 0xf0, 0x05, 0x00


	//----- nvinfo : EIATTR_KPARAM_INFO
	.align		4
.L_2995:
        /*002c*/ 	.byte	0x04, 0x17
        /*002e*/ 	.short	(.L_2997 - .L_2996)
.L_2996:
        /*0030*/ 	.word	0x00000000
        /*0034*/ 	.short	0x0001
        /*0036*/ 	.short	0x0d00
        /*0038*/ 	.byte	0x00, 0xf0, 0x05, 0x00


	//----- nvinfo : EIATTR_KPARAM_INFO
	.align		4
.L_2997:
        /*003c*/ 	.byte	0x04, 0x17
        /*003e*/ 	.short	(.L_2999 - .L_2998)
.L_2998:
        /*0040*/ 	.word	0x00000000
        /*0044*/ 	.short	0x0000
        /*0046*/ 	.short	0x0000
        /*0048*/ 	.byte	0x00, 0xf0, 0x01, 0x34


	//----- nvinfo : EIATTR_MAXREG_COUNT
	.align		4
.L_2999:
        /*004c*/ 	.byte	0x03, 0x1b
        /*004e*/ 	.short	0x0080


	//----- nvinfo : EIATTR_MERCURY_ISA_VERSION
	.align		4
        /*0050*/ 	.byte	0x03, 0x5f
        /*0052*/ 	.short	0x0000


	//----- nvinfo : EIATTR_EXIT_INSTR_OFFSETS
	.align		4
        /*0054*/ 	.byte	0x04, 0x1c
        /*0056*/ 	.short	(.L_3001 - .L_3000)


	//   ....[0]....
.L_3000:
        /*0058*/ 	.word	0x00000170


	//   ....[1]....
        /*005c*/ 	.word	0x000005a0


	//   ....[2]....
        /*0060*/ 	.word	0x00000600


	//   ....[3]....
        /*0064*/ 	.word	0x000007c0


	//----- nvinfo : EIATTR_MAX_THREADS
	.align		4
.L_3001:
        /*0068*/ 	.byte	0x04, 0x05
        /*006a*/ 	.short	(.L_3003 - .L_3002)
.L_3002:
        /*006c*/ 	.word	0x00000200
        /*0070*/ 	.word	0x00000001
        /*0074*/ 	.word	0x00000001


	//----- nvinfo : EIATTR_CRS_STACK_SIZE
	.align		4
.L_3003:
        /*0078*/ 	.byte	0x04, 0x1e
        /*007a*/ 	.short	(.L_3005 - .L_3004)
.L_3004:
        /*007c*/ 	.word	0x00000000
.L_3005:


//--------------------- .nv.info._ZN2at6native61_GLOBAL__N__44eb8e94_28_ForeachBinaryOpScalarList_cu_dda10a6925multi_tensor_apply_kernelINS1_28TensorListScalarListMetadataIlLi1EEENS1_25BinaryOpScalarListFunctorIlLi1ELi1ELi0EEEJSt10multipliesIlEEEEvT_T0_DpT1_ --------------------------
	.section	.nv.info._ZN2at6native61_GLOBAL__N__44eb8e94_28_ForeachBinaryOpScalarList_cu_dda10a6925multi_tensor_apply_kernelINS1_28TensorListScalarListMetadataIlLi1EEENS1_25BinaryOpScalarListFunctorIlLi1ELi1ELi0EEEJSt10multipliesIlEEEEvT_T0_DpT1_,"",@"SHT_CUDA_INFO"
	.sectionflags	@""
	.align	4


	//----- nvinfo : EIATTR_CUDA_API_VERSION
	.align		4
        /*0000*/ 	.byte	0x04, 0x37
        /*0002*/ 	.short	(.L_3007 - .L_3006)
.L_3006:
        /*0004*/ 	.word	0x00000082


	//----- nvinfo : EIATTR_SW2861232_WAR
	.align		4
.L_3007:
        /*0008*/ 	.byte	0x01, 0x35
	.zero		2


	//----- nvinfo : EIATTR_PARAM_CBANK
	.align		4
        /*000c*/ 	.byte	0x04, 0x0a
        /*000e*/ 	.short	(.L_3009 - .L_3008)
	.align		4
.L_3008:
        /*0010*/ 	.word	index@(.nv.constant0._ZN2at6native61_GLOBAL__N__44eb8e94_28_ForeachBinaryOpScalarList_cu_dda10a6925multi_tensor_apply_kernelINS1_28TensorListScalarListMetadataIlLi1EEENS1_25BinaryOpScalarListFunctorIlLi1ELi1ELi0EEEJSt10multipliesIlEEEEvT_T0_DpT1_)
        /*0014*/ 	.short	0x0160
        /*0016*/ 	.short	0x0f42


	//----- nvinfo : EIATTR_CBANK_PARAM_SIZE
	.align		4
.L_3009:
        /*0018*/ 	.byte	0x03, 0x19
        /*001a*/ 	.short	0x0f42


	//----- nvinfo : EIATTR_KPARAM_INFO
	.align		4
        /*001c*/ 	.byte	0x04, 0x17
        /*001e*/ 	.short	(.L_3011 - .L_3010)
.L_3010:
        /*0020*/ 	.word	0x00000000
        /*0024*/ 	.short	0x0002
        /*0026*/ 	.short	0x0f41
        /*0028*/ 	.byte	0x00, 0xf0, 0x05, 0x00


	//----- nvinfo : EIATTR_KPARAM_INFO
	.align		4
.L_3011:
        /*002c*/ 	.byte	0x04, 0x17
        /*002e*/ 	.short	(.L_3013 - .L_3012)
.L_3012:
        /*0030*/ 	.word	0x00000000
        /*0034*/ 	.short	0x0001
        /*0036*/ 	.short	0x0f40
        /*0038*/ 	.byte	0x00, 0xf0, 0x05, 0x00


	//----- nvinfo : EIATTR_KPARAM_INFO
	.align		4
.L_3013:
        /*003c*/ 	.byte	0x04, 0x17
        /*003e*/ 	.short	(.L_3015 - .L_3014)
.L_3014:
        /*0040*/ 	.word	0x00000000
        /*0044*/ 	.short	0x0000
        /*0046*/ 	.short	0x0000
        /*0048*/ 	.byte	0x00, 0xf0, 0x01, 0x3d


	//----- nvinfo : EIATTR_MAXREG_COUNT
	.align		4
.L_3015:
        /*004c*/ 	.byte	0x03, 0x1b
        /*004e*/ 	.short	0x0080


	//----- nvinfo : EIATTR_MERCURY_ISA_VERSION
	.align		4
        /*0050*/ 	.byte	0x03, 0x5f
        /*0052*/ 	.short	0x0000


	//----- nvinfo : EIATTR_EXIT_INSTR_OFFSETS
	.align		4
        /*0054*/ 	.byte	0x04, 0x1c
        /*0056*/ 	.short	(.L_3017 - .L_3016)


	//   ....[0]....
.L_3016:
        /*0058*/ 	.word	0x00000150


	//   ....[1]....
        /*005c*/ 	.word	0x000005d0


	//   ....[2]....
        /*0060*/ 	.word	0x00000630


	//   ....[3]....
        /*0064*/ 	.word	0x00000880


	//----- nvinfo : EIATTR_MAX_THREADS
	.align		4
.L_3017:
        /*0068*/ 	.byte	0x04, 0x05
        /*006a*/ 	.short	(.L_3019 - .L_3018)
.L_3018:
        /*006c*/ 	.word	0x00000200
        /*0070*/ 	.word	0x00000001
        /*0074*/ 	.word	0x00000001


	//----- nvinfo : EIATTR_CRS_STACK_SIZE
	.align		4
.L_3019:
        /*0078*/ 	.byte	0x04, 0x1e
        /*007a*/ 	.short	(.L_3021 - .L_3020)
.L_3020:
        /*007c*/ 	.word	0x00000000
.L_3021:


//--------------------- .nv.info._ZN2at6native61_GLOBAL__N__44eb8e94_28_ForeachBinaryOpScalarList_cu_dda10a6925multi_tensor_apply_kernelINS1_28TensorListScalarListMetadataIiLi1EEENS1_25BinaryOpScalarListFunctorIiLi1ELi1ELi0EEEJSt10multipliesIiEEEEvT_T0_DpT1_ --------------------------
	.section	.nv.info._ZN2at6native61_GLOBAL__N__44eb8e94_28_ForeachBinaryOpScalarList_cu_dda10a6925multi_tensor_apply_kernelINS1_28TensorListScalarListMetadataIiLi1EEENS1_25BinaryOpScalarListFunctorIiLi1ELi1ELi0EEEJSt10multipliesIiEEEEvT_T0_DpT1_,"",@"SHT_CUDA_INFO"
	.sectionflags	@""
	.align	4


	//----- nvinfo : EIATTR_CUDA_API_VERSION
	.align		4
        /*0000*/ 	.byte	0x04, 0x37
        /*0002*/ 	.short	(.L_3023 - .L_3022)
.L_3022:
        /*0004*/ 	.word	0x00000082


	//----- nvinfo : EIATTR_SW2861232_WAR
	.align		4
.L_3023:
        /*0008*/ 	.byte	0x01, 0x35
	.zero		2


	//----- nvinfo : EIATTR_PARAM_CBANK
	.align		4
        /*000c*/ 	.byte	0x04, 0x0a
        /*000e*/ 	.short	(.L_3025 - .L_3024)
	.align		4
.L_3024:
        /*0010*/ 	.word	index@(.nv.constant0._ZN2at6native61_GLOBAL__N__44eb8e94_28_ForeachBinaryOpScalarList_cu_dda10a6925multi_tensor_apply_kernelINS1_28TensorListScalarListMetadataIiLi1EEENS1_25BinaryOpScalarListFunctorIiLi1ELi1ELi0EEEJSt10multipliesIiEEEEvT_T0_DpT1_)
        /*0014*/ 	.short	0x0160
        /*0016*/ 	.short	0x0dc2


	//----- nvinfo : EIATTR_CBANK_PARAM_SIZE
	.align		4
.L_3025:
        /*0018*/ 	.byte	0x03, 0x19
        /*001a*/ 	.short	0x0dc2


	//----- nvinfo : EIATTR_KPARAM_INFO
	.align		4
        /*001c*/ 	.byte	0x04, 0x17
        /*001e*/ 	.short	(.L_3027 - .L_3026)
.L_3026:
        /*0020*/ 	.word	0x00000000
        /*0024*/ 	.short	0x0002
        /*0026*/ 	.short	0x0dc1
        /*0028*/ 	.byte	0x00, 0xf0, 0x05, 0x00


	//----- nvinfo : EIATTR_KPARAM_INFO
	.align		4
.L_3027:
        /*002c*/ 	.byte	0x04, 0x17
        /*002e*/ 	.short	(.L_3029 - .L_3028)
.L_3028:
        /*0030*/ 	.word	0x00000000
        /*0034*/ 	.short	0x0001
        /*0036*/ 	.short	0x0dc0
        /*0038*/ 	.byte	0x00, 0xf0, 0x05, 0x00


	//----- nvinfo : EIATTR_KPARAM_INFO
	.align		4
.L_3029:
        /*003c*/ 	.byte	0x04, 0x17
        /*003e*/ 	.short	(.L_3031 - .L_3030)
.L_3030:
        /*0040*/ 	.word	0x00000000
        /*0044*/ 	.short	0x0000
        /*0046*/ 	.short	0x0000
        /*0048*/ 	.byte	0x00, 0xf0, 0x01, 0x37


	//----- nvinfo : EIATTR_MAXREG_COUNT
	.align		4
.L_3031:
        /*004c*/ 	.byte	0x03, 0x1b
        /*004e*/ 	.short	0x0080


	//----- nvinfo : EIATTR_MERCURY_ISA_VERSION
	.align		4
        /*0050*/ 	.byte	0x03, 0x5f
        /*0052*/ 	.short	0x0000


	//----- nvinfo : EIATTR_EXIT_INSTR_OFFSETS
	.align		4
        /*0054*/ 	.byte	0x04, 0x1c
        /*0056*/ 	.short	(.L_3033 - .L_3032)


	//   ....[0]....
.L_3032:
        /*0058*/ 	.word	0x00000160


	//   ....[1]....
        /*005c*/ 	.word	0x00000510


	//   ....[2]....
        /*0060*/ 	.word	0x00000570


	//   ....[3]....
        /*0064*/ 	.word	0x000006a0


	//----- nvinfo : EIATTR_MAX_THREADS
	.align		4
.L_3033:
        /*0068*/ 	.byte	0x04, 0x05
        /*006a*/ 	.short	(.L_3035 - .L_3034)
.L_3034:
        /*006c*/ 	.word	0x00000200
        /*0070*/ 	.word	0x00000001
        /*0074*/ 	.word	0x00000001


	//----- nvinfo : EIATTR_CRS_STACK_SIZE
	.align		4
.L_3035:
        /*0078*/ 	.byte	0x04, 0x1e
        /*007a*/ 	.short	(.L_3037 - .L_3036)
.L_3036:
        /*007c*/ 	.word	0x00000000
.L_3037:


//--------------------- .nv.info._ZN2at6native61_GLOBAL__N__44eb8e94_28_ForeachBinaryOpScalarList_cu_dda10a6925multi_tensor_apply_kernelINS1_28TensorListScalarListMetadataIaLi1EEENS1_25BinaryOpScalarListFunctorIaLi1ELi1ELi0EEEJSt10multipliesIaEEEEvT_T0_DpT1_ --------------------------
	.section	.nv.info._ZN2at6native61_GLOBAL__N__44eb8e94_28_ForeachBinaryOpScalarList_cu_dda10a6925multi_tensor_apply_kernelINS1_28TensorListScalarListMetadataIaLi1EEENS1_25BinaryOpScalarListFunctorIaLi1ELi1ELi0EEEJSt10multipliesIaEEEEvT_T0_DpT1_,"",@"SHT_CUDA_INFO"
	.sectionflags	@""
	.align	4


	//----- nvinfo : EIATTR_CUDA_API_VERSION
	.align		4
        /*0000*/ 	.byte	0x04, 0x37
        /*0002*/ 	.short	(.L_3039 - .L_3038)
.L_3038:
        /*0004*/ 	.word	0x00000082


	//----- nvinfo : EIATTR_SW2861232_WAR
	.align		4
.L_3039:
        /*0008*/ 	.byte	0x01, 0x35
	.zero		2


	//----- nvinfo : EIATTR_PARAM_CBANK
	.align		4
        /*000c*/ 	.byte	0x04, 0x0a
        /*000e*/ 	.short	(.L_3041 - .L_3040)
	.align		4
.L_3040:
        /*0010*/ 	.word	index@(.nv.constant0._ZN2at6native61_GLOBAL__N__44eb8e94_28_ForeachBinaryOpScalarList_cu_dda10a6925multi_tensor_apply_kernelINS1_28TensorListScalarListMetadataIaLi1EEENS1_25BinaryOpScalarListFunctorIaLi1ELi1ELi0EEEJSt10multipliesIaEEEEvT_T0_DpT1_)
        /*0014*/ 	.short	0x0160
        /*0016*/ 	.short	0x0ca2


	//----- nvinfo : EIATTR_CBANK_PARAM_SIZE
	.align		4
.L_3041:
        /*0018*/ 	.byte	0x03, 0x19
        /*001a*/ 	.short	0x0ca2


	//----- nvinfo : EIATTR_KPARAM_INFO
	.align		4
        /*001c*/ 	.byte	0x04, 0x17
        /*001e*/ 	.short	(.L_3043 - .L_3042)
.L_3042:
        /*0020*/ 	.word	0x00000000
        /*0024*/ 	.short	0x0002
        /*0026*/ 	.short	0x0ca1
        /*0028*/ 	.byte	0x00, 0xf0, 0x05, 0x00


	//----- nvinfo : EIATTR_KPARAM_INFO
	.align		4
.L_3043:
        /*002c*/ 	.byte	0x04, 0x17
        /*002e*/ 	.short	(.L_3045 - .L_3044)
.L_3044:
        /*0030*/ 	.word	0x00000000
        /*0034*/ 	.short	0x0001
        /*0036*/ 	.short	0x0ca0
        /*0038*/ 	.byte	0x00, 0xf0, 0x05, 0x00


	//----- nvinfo : EIATTR_KPARAM_INFO
	.align		4
.L_3045:
        /*003c*/ 	.byte	0x04, 0x17
        /*003e*/ 	.short	(.L_3047 - .L_3046)
.L_3046:
        /*0040*/ 	.word	0x00000000
        /*0044*/ 	.short	0x0000
        /*0046*/ 	.short	0x0000
        /*0048*/ 	.byte	0x00, 0xf0, 0x81, 0x32


	//----- nvinfo : EIATTR_MAXREG_COUNT
	.align		4
.L_3047:
        /*004c*/ 	.byte	0x03, 0x1b
        /*004e*/ 	.short	0x0080


	//----- nvinfo : EIATTR_MERCURY_ISA_VERSION
	.align		4
        /*0050*/ 	.byte	0x03, 0x5f
        /*0052*/ 	.short	0x0000


	//----- nvinfo : EIATTR_EXIT_INSTR_OFFSETS
	.align		4
        /*0054*/ 	.byte	0x04, 0x1c
        /*0056*/ 	.short	(.L_3049 - .L_3048)


	//   ....[0]....
.L_3048:
        /*0058*/ 	.word	0x00000150


	//   ....[1]....
        /*005c*/ 	.word	0x00000580


	//   ....[2]....
        /*0060*/ 	.word	0x000005e0


	//   ....[3]....
        /*0064*/ 	.word	0x00000790


	//----- nvinfo : EIATTR_MAX_THREADS
	.align		4
.L_3049:
        /*0068*/ 	.byte	0x04, 0x05
        /*006a*/ 	.short	(.L_3051 - .L_3050)
.L_3050:
        /*006c*/ 	.word	0x00000200
        /*0070*/ 	.word	0x00000001
        /*0074*/ 	.word	0x00000001


	//----- nvinfo : EIATTR_CRS_STACK_SIZE
	.align		4
.L_3051:
        /*0078*/ 	.byte	0x04, 0x1e
        /*007a*/ 	.short	(.L_3053 - .L_3052)
.L_3052:
        /*007c*/ 	.word	0x00000000
.L_3053:


//--------------------- .nv.info._ZN2at6native61_GLOBAL__N__44eb8e94_28_ForeachBinaryOpScalarList_cu_dda10a6925multi_tensor_apply_kernelINS1_28TensorListScalarListMetadataIhLi1EEENS1_25BinaryOpScalarListFunctorIhLi1ELi1ELi0EEEJSt10multipliesIhEEEEvT_T0_DpT1_ --------------------------
	.section	.nv.info._ZN2at6native61_GLOBAL__N__44eb8e94_28_ForeachBinaryOpScalarList_cu_dda10a6925multi_tensor_apply_kernelINS1_28TensorListScalarListMetadataIhLi1EEENS1_25BinaryOpScalarListFunctorIhLi1ELi1ELi0EEEJSt10multipliesIhEEEEvT_T0_DpT1_,"",@"SHT_CUDA_INFO"
	.sectionflags	@""
	.align	4


	//----- nvinfo : EIATTR_CUDA_API_VERSION
	.align		4
        /*0000*/ 	.byte	0x04, 0x37
        /*0002*/ 	.short	(.L_3055 - .L_3054)
.L_3054:
        /*0004*/ 	.word	0x00000082


	//----- nvinfo : EIATTR_SW2861232_WAR
	.align		4
.L_3055:
        /*0008*/ 	.byte	0x01, 0x35
	.zero		2


	//----- nvinfo : EIATTR_PARAM_CBANK
	.align		4
        /*000c*/ 	.byte	0x04, 0x0a
        /*000e*/ 	.short	(.L_3057 - .L_3056)
	.align		4
.L_3056:
        /*0010*/ 	.word	index@(.nv.constant0._ZN2at6native61_GLOBAL__N__44eb8e94_28_ForeachBinaryOpScalarList_cu_dda10a6925multi_tensor_apply_kernelINS1_28TensorListScalarListMetadataIhLi1EEENS1_25BinaryOpScalarListFunctorIhLi1ELi1ELi0EEEJSt10multipliesIhEEEEvT_T0_DpT1_)
        /*0014*/ 	.short	0x0160
        /*0016*/ 	.short	0x0ca2


	//----- nvinfo : EIATTR_CBANK_PARAM_SIZE
	.align		4
.L_3057:
        /*0018*/ 	.byte	0x03, 0x19
        /*001a*/ 	.short	0x0ca2


	//----- nvinfo : EIATTR_KPARAM_INFO
	.align		4
        /*001c*/ 	.byte	0x04, 0x17
        /*001e*/ 	.short	(.L_3059 - .L_3058)
.L_3058:
        /*0020*/ 	.word	0x00000000
        /*0024*/ 	.short	0x0002
        /*0026*/ 	.short	0x0ca1
        /*0028*/ 	.byte	0x00, 0xf0, 0x05, 0x00


	//----- nvinfo : EIATTR_KPARAM_INFO
	.align		4
.L_3059:
        /*002c*/ 	.byte	0x04, 0x17
        /*002e*/ 	.short	(.L_3061 - .L_3060)
.L_3060:
        /*0030*/ 	.word	0x00000000
        /*0034*/ 	.short	0x0001
        /*0036*/ 	.short	0x0ca0
        /*0038*/ 	.byte	0x00, 0xf0, 0x05, 0x00


	//----- nvinfo : EIATTR_KPARAM_INFO
	.align		4
.L_3061:
        /*003c*/ 	.byte	0x04, 0x17
        /*003e*/ 	.short	(.L_3063 - .L_3062)
.L_3062:
        /*0040*/ 	.word	0x00000000
        /*0044*/ 	.short	0x0000
        /*0046*/ 	.short	0x0000
        /*0048*/ 	.byte	0x00, 0xf0, 0x81, 0x32


	//----- nvinfo : EIATTR_MAXREG_COUNT
	.align		4
.L_3063:
        /*004c*/ 	.byte	0x03, 0x1b
        /*004e*/ 	.short	0x0080


	//----- nvinfo : EIATTR_MERCURY_ISA_VERSION
	.align		4
        /*0050*/ 	.byte	0x03, 0x5f
        /*0052*/ 	.short	0x0000


	//----- nvinfo : EIATTR_EXIT_INSTR_OFFSETS
	.align		4
        /*0054*/ 	.byte	0x04, 0x1c
        /*0056*/ 	.short	(.L_3065 - .L_3064)


	//   ....[0]....
.L_3064:
        /*0058*/ 	.word	0x00000150


	//   ....[1]....
        /*005c*/ 	.word	0x00000580


	//   ....[2]....
        /*0060*/ 	.word	0x000005e0


	//   ....[3]....
        /*0064*/ 	.word	0x00000790


	//----- nvinfo : EIATTR_MAX_THREADS
	.align		4
.L_3065:
        /*0068*/ 	.byte	0x04, 0x05
        /*006a*/ 	.short	(.L_3067 - .L_3066)
.L_3066:
        /*006c*/ 	.word	0x00000200
        /*0070*/ 	.word	0x00000001
        /*0074*/ 	.word	0x00000001


	//----- nvinfo : EIATTR_CRS_STACK_SIZE
	.align		4
.L_3067:
        /*0078*/ 	.byte	0x04, 0x1e
        /*007a*/ 	.short	(.L_3069 - .L_3068)
.L_3068:
        /*007c*/ 	.word	0x00000000
.L_3069:


//--------------------- .nv.info._ZN2at6native61_GLOBAL__N__44eb8e94_28_ForeachBinaryOpScalarList_cu_dda10a6925multi_tensor_apply_kernelINS1_28TensorListScalarListMetadataIfLi2EEENS1_25BinaryOpScalarListFunctorIN3c108BFloat16ELi2ELi1ELi1EEEJSt4plusIfEEEEvT_T0_DpT1_ --------------------------
	.section	.nv.info._ZN2at6native61_GLOBAL__N__44eb8e94_28_ForeachBinaryOpScalarList_cu_dda10a6925multi_tensor_apply_kernelINS1_28TensorListScalarListMetadataIfLi2EEENS1_25BinaryOpScalarListFunctorIN3c108BFloat16ELi2ELi1ELi1EEEJSt4plusIfEEEEvT_T0_DpT1_,"",@"SHT_CUDA_INFO"
	.sectionflags	@""
	.align	4


	//----- nvinfo : EIATTR_CUDA_API_VERSION
	.align		4
        /*0000*/ 	.byte	0x04, 0x37
        /*0002*/ 	.short	(.L_3071 - .L_3070)
.L_3070:
        /*0004*/ 	.word	0x00000082


	//----- nvinfo : EIATTR_SW2861232_WAR
	.align		4
.L_3071:
        /*0008*/ 	.byte	0x01, 0x35
	.zero		2


	//----- nvinfo : EIATTR_PARAM_CBANK
	.align		4
        /*000c*/ 	.byte	0x04, 0x0a
        /*000e*/ 	.short	(.L_3073 - .L_3072)
	.align		4
.L_3072:
        /*0010*/ 	.word	index@(.nv.constant0._ZN2at6native61_GLOBAL__N__44eb8e94_28_ForeachBinaryOpScalarList_cu_dda10a6925multi_tensor_apply_kernelINS1_28TensorListScalarListMetadataIfLi2EEENS1_25BinaryOpScalarListFunctorIN3c108BFloat16ELi2ELi1ELi1EEEJSt4plusIfEEEEvT_T0_DpT1_)
        /*0014*/ 	.short	0x0160
        /*0016*/ 	.short	0x0d42


	//----- nvinfo : EIATTR_CBANK_PARAM_SIZE
	.align		4
.L_3073:
        /*0018*/ 	.byte	0x03, 0x19
        /*001a*/ 	.short	0x0d42


	//----- nvinfo : EIATTR_KPARAM_INFO
	.align		4
        /*001c*/ 	.byte	0x04, 0x17
        /*001e*/ 	.short	(.L_3075 - .L_3074)
.L_3074:
        /*0020*/ 	.word	0x00000000
        /*0024*/ 	.short	0x0002
        /*0026*/ 	.short	0x0d41
        /*0028*/ 	.byte	0x00, 0xf0, 0x05, 0x00


	//----- nvinfo : EIATTR_KPARAM_INFO
	.align		4
.L_3075:
        /*002c*/ 	.byte	0x04, 0x17
        /*002e*/ 	.short	(.L_3077 - .L_3076)
.L_3076:
        /*0030*/ 	.word	0x00000000
        /*0034*/ 	.short	0x0001
        /*0036*/ 	.short	0x0d40
        /*0038*/ 	.byte	0x00, 0xf0, 0x05, 0x00


	//----- nvinfo : EIATTR_KPARAM_INFO
	.align		4
.L_3077:
        /*003c*/ 	.byte	0x04, 0x17
        /*003e*/ 	.short	(.L_3079 - .L_3078)
.L_3078:
        /*0040*/ 	.word	0x00000000
        /*0044*/ 	.short	0x0000
        /*0046*/ 	.short	0x0000
        /*0048*/ 	.byte	0x00, 0xf0, 0x01, 0x35


	//----- nvinfo : EIATTR_MAXREG_COUNT
	.align		4
.L_3079:
        /*004c*/ 	.byte	0x03, 0x1b
        /*004e*/ 	.short	0x0080


	//----- nvinfo : EIATTR_MERCURY_ISA_VERSION
	.align		4
        /*0050*/ 	.byte	0x03, 0x5f
        /*0052*/ 	.short	0x0000


	//----- nvinfo : EIATTR_EXIT_INSTR_OFFSETS
	.align		4
        /*0054*/ 	.byte	0x04, 0x1c
        /*0056*/ 	.short	(.L_3081 - .L_3080)


	//   ....[0]....
.L_3080:
        /*0058*/ 	.word	0x00000180


	//   ....[1]....
        /*005c*/ 	.word	0x00000650


	//   ....[2]....
        /*0060*/ 	.word	0x000006b0


	//   ....[3]....
        /*0064*/ 	.word	0x00000880


	//----- nvinfo : EIATTR_MAX_THREADS
	.align		4
.L_3081:
        /*0068*/ 	.byte	0x04, 0x05
        /*006a*/ 	.short	(.L_3083 - .L_3082)
.L_3082:
        /*006c*/ 	.word	0x00000200
        /*0070*/ 	.word	0x00000001
        /*0074*/ 	.word	0x00000001


	//----- nvinfo : EIATTR_CRS_STACK_SIZE
	.align		4
.L_3083:
        /*0078*/ 	.byte	0x04, 0x1e
        /*007a*/ 	.short	(.L_3085 - .L_3084)
.L_3084:
        /*007c*/ 	.word	0x00000000
.L_3085:


//--------------------- .nv.info._ZN2at6native61_GLOBAL__N__44eb8e94_28_ForeachBinaryOpScalarList_cu_dda10a6925multi_tensor_apply_kernelINS1_28TensorListScalarListMetadataIfLi2EEENS1_25BinaryOpScalarListFunctorIN3c104HalfELi2ELi1ELi1EEEJSt4plusIfEEEEvT_T0_DpT1_ --------------------------
	.section	.nv.info._ZN2at6native61_GLOBAL__N__44eb8e94_28_ForeachBinaryOpScalarList_cu_dda10a6925multi_tensor_apply_kernelINS1_28TensorListScalarListMetadataIfLi2EEENS1_25BinaryOpScalarListFunctorIN3c104HalfELi2ELi1ELi1EEEJSt4plusIfEEEEvT_T0_DpT1_,"",@"SHT_CUDA_INFO"
	.sectionflags	@""
	.align	4


	//----- nvinfo : EIATTR_CUDA_API_VERSION
	.align		4
        /*0000*/ 	.byte	0x04, 0x37
        /*0002*/ 	.short	(.L_3087 - .L_3086)
.L_3086:
        /*0004*/ 	.word	0x00000082


	//----- nvinfo : EIATTR_SW2861232_WAR
	.align		4
.L_3087:
        /*0008*/ 	.byte	0x01, 0x35
	.zero		2


	//----- nvinfo : EIATTR_PARAM_CBANK
	.align		4
        /*000c*/ 	.byte	0x04, 0x0a
        /*000e*/ 	.short	(.L_3089 - .L_3088)
	.align		4
.L_3088:
        /*0010*/ 	.word	index@(.nv.constant0._ZN2at6native61_GLOBAL__N__44eb8e94_28_ForeachBinaryOpScalarList_cu_dda10a6925multi_tensor_apply_kernelINS1_28TensorListScalarListMetadataIfLi2EEENS1_25BinaryOpScalarListFunctorIN3c104HalfELi2ELi1ELi1EEEJSt4plusIfEEEEvT_T0_DpT1_)
        /*0014*/ 	.short	0x0160
        /*0016*/ 	.short	0x0d42


	//----- nvinfo : EIATTR_CBANK_PARAM_SIZE
	.align		4
.L_3089:
        /*0018*/ 	.byte	0x03, 0x19
        /*001a*/ 	.short	0x0d42


	//----- nvinfo : EIATTR_KPARAM_INFO
	.align		4
        /*001c*/ 	.byte	0x04, 0x17
        /*001e*/ 	.short	(.L_3091 - .L_3090)
.L_3090:
        /*0020*/ 	.word	0x00000000
        /*0024*/ 	.short	0x0002
        /*0026*/ 	.short	0x0d41
        /*0028*/ 	.byte	0x00, 0xf0, 0x05, 0x00


	//----- nvinfo : EIATTR_KPARAM_INFO
	.align		4
.L_3091:
        /*002c*/ 	.byte	0x04, 0x17
        /*002e*/ 	.short	(.L_3093 - .L_3092)
.L_3092:
        /*0030*/ 	.word	0x00000000
        /*0034*/ 	.short	0x0001
        /*0036*/ 	.short	0x0d40
        /*0038*/ 	.byte	0x00, 0xf0, 0x05, 0x00


	//----- nvinfo : EIATTR_KPARAM_INFO
	.align		4
.L_3093:
        /*003c*/ 	.byte	0x04, 0x17
        /*003e*/ 	.short	(.L_3095 - .L_3094)
.L_3094:
        /*0040*/ 	.word	0x00000000
        /*0044*/ 	.short	0x0000
        /*0046*/ 	.short	0x0000
        /*0048*/ 	.byte	0x00, 0xf0, 0x01, 0x35


	//----- nvinfo : EIATTR_MAXREG_COUNT
	.align		4
.L_3095:
        /*004c*/ 	.byte	0x03, 0x1b
        /*004e*/ 	.short	0x0080


	//----- nvinfo : EIATTR_MERCURY_ISA_VERSION
	.align		4
        /*0050*/ 	.byte	0x03, 0x5f
        /*0052*/ 	.short	0x0000


	//----- nvinfo : EIATTR_EXIT_INSTR_OFFSETS
	.align		4
        /*0054*/ 	.byte	0x04, 0x1c
        /*0056*/ 	.short	(.L_3097 - .L_3096)


	//   ....[0]....
.L_3096:
        /*0058*/ 	.word	0x00000180


	//   ....[1]....
        /*005c*/ 	.word	0x00000640


	//   ....[2]....
        /*0060*/ 	.word	0x000006a0


	//   ....[3]....
        /*0064*/ 	.word	0x00000870


	//----- nvinfo : EIATTR_MAX_THREADS
	.align		4
.L_3097:
        /*0068*/ 	.byte	0x04, 0x05
        /*006a*/ 	.short	(.L_3099 - .L_3098)
.L_3098:
        /*006c*/ 	.word	0x00000200
        /*0070*/ 	.word	0x00000001
        /*0074*/ 	.word	0x00000001


	//----- nvinfo : EIATTR_CRS_STACK_SIZE
	.align		4
.L_3099:
        /*0078*/ 	.byte	0x04, 0x1e
        /*007a*/ 	.short	(.L_3101 - .L_3100)
.L_3100:
        /*007c*/ 	.word	0x00000000
.L_3101:


//--------------------- .nv.info._ZN2at6native61_GLOBAL__N__44eb8e94_28_ForeachBinaryOpScalarList_cu_dda10a6925multi_tensor_apply_kernelINS1_28TensorListScalarListMetadataIbLi2EEENS1_25BinaryOpScalarListFunctorIbLi2ELi1ELi1EEEJSt4plusIbEEEEvT_T0_DpT1_ --------------------------
	.section	.nv.info._ZN2at6native61_GLOBAL__N__44eb8e94_28_ForeachBinaryOpScalarList_cu_dda10a6925multi_tensor_apply_kernelINS1_28TensorListScalarListMetadataIbLi2EEENS1_25BinaryOpScalarListFunctorIbLi2ELi1ELi1EEEJSt4plusIbEEEEvT_T0_DpT1_,"",@"SHT_CUDA_INFO"
	.sectionflags	@""
	.align	4


	//----- nvinfo : EIATTR_CUDA_API_VERSION
	.align		4
        /*0000*/ 	.byte	0x04, 0x37
        /*0002*/ 	.short	(.L_3103 - .L_3102)
.L_3102:
        /*0004*/ 	.word	0x00000082


	//----- nvinfo : EIATTR_SW2861232_WAR
	.align		4
.L_3103:
        /*0008*/ 	.byte	0x01, 0x35
	.zero		2


	//----- nvinfo : EIATTR_PARAM_CBANK
	.align		4
        /*000c*/ 	.byte	0x04, 0x0a
        /*000e*/ 	.short	(.L_3105 - .L_3104)
	.align		4
.L_3104:
        /*0010*/ 	.word	index@(.nv.constant0._ZN2at6native61_GLOBAL__N__44eb8e94_28_ForeachBinaryOpScalarList_cu_dda10a6925multi_tensor_apply_kernelINS1_28TensorListScalarListMetadataIbLi2EEENS1_25BinaryOpScalarListFunctorIbLi2ELi1ELi1EEEJSt4plusIbEEEEvT_T0_DpT1_)
        /*0014*/ 	.short	0x0160
        /*0016*/ 	.short	0x0c82


	//----- nvinfo : EIATTR_CBANK_PARAM_SIZE
	.align		4
.L_3105:
        /*0018*/ 	.byte	0x03, 0x19
        /*001a*/ 	.short	0x0c82


	//----- nvinfo : EIATTR_KPARAM_INFO
	.align		4
        /*001c*/ 	.byte	0x04, 0x17
        /*001e*/ 	.short	(.L_3107 - .L_3106)
.L_3106:
        /*0020*/ 	.word	0x00000000
        /*0024*/ 	.short	0x0002
        /*0026*/ 	.short	0x0c81
        /*0028*/ 	.byte	0x00, 0xf0, 0x05, 0x00


	//----- nvinfo : EIATTR_KPARAM_INFO
	.align		4
.L_3107:
        /*002c*/ 	.byte	0x04, 0x17
        /*002e*/ 	.short	(.L_3109 - .L_3108)
.L_3108:
        /*0030*/ 	.word	0x00000000
        /*0034*/ 	.short	0x0001
        /*0036*/ 	.short	0x0c80
        /*0038*/ 	.byte	0x00, 0xf0, 0x05, 0x00


	//----- nvinfo : EIATTR_KPARAM_INFO
	.align		4
.L_3109:
        /*003c*/ 	.byte	0x04, 0x17
        /*003e*/ 	.short	(.L_3111 - .L_3110)
.L_3110:
        /*0040*/ 	.word	0x00000000
        /*0044*/ 	.short	0x0000
        /*0046*/ 	.short	0x0000
        /*0048*/ 	.byte	0x00, 0xf0, 0x01, 0x32


	//----- nvinfo : EIATTR_MAXREG_COUNT
	.align		4
.L_3111:
        /*004c*/ 	.byte	0x03, 0x1b
        /*004e*/ 	.short	0x0080


	//----- nvinfo : EIATTR_MERCURY_ISA_VERSION
	.align		4
        /*0050*/ 	.byte	0x03, 0x5f
        /*0052*/ 	.short	0x0000


	//----- nvinfo : EIATTR_EXIT_INSTR_OFFSETS
	.align		4
        /*0054*/ 	.byte	0x04, 0x1c
        /*0056*/ 	.short	(.L_3113 - .L_3112)


	//   ....[0]....
.L_3112:
        /*0058*/ 	.word	0x00000190


	//   ....[1]....
        /*005c*/ 	.word	0x000006b0


	//   ....[2]....
        /*0060*/ 	.word	0x00000710


	//   ....[3]....
        /*0064*/ 	.word	0x000009e0


	//----- nvinfo : EIATTR_MAX_THREADS
	.align		4
.L_3113:
        /*0068*/ 	.byte	0x04, 0x05
        /*006a*/ 	.short	(.L_3115 - .L_3114)
.L_3114:
        /*006c*/ 	.word	0x00000200
        /*0070*/ 	.word	0x00000001
        /*0074*/ 	.word	0x00000001


	//----- nvinfo : EIATTR_CRS_STACK_SIZE
	.align		4
.L_3115:
        /*0078*/ 	.byte	0x04, 0x1e
        /*007a*/ 	.short	(.L_3117 - .L_3116)
.L_3116:
        /*007c*/ 	.word	0x00000000
.L_3117:


//--------------------- .nv.info._ZN2at6native61_GLOBAL__N__44eb8e94_28_ForeachBinaryOpScalarList_cu_dda10a6925multi_tensor_apply_kernelINS1_28TensorListScalarListMetadataIN3c107complexIfEELi2EEENS1_25BinaryOpScalarListFunctorIS6_Li2ELi1ELi1EEEJSt4plusIS6_EEEEvT_T0_DpT1_ --------------------------
	.section	.nv.info._ZN2at6native61_GLOBAL__N__44eb8e94_28_ForeachBinaryOpScalarList_cu_dda10a6925multi_tensor_apply_kernelINS1_28TensorListScalarListMetadataIN3c107complexIfEELi2EEENS1_25BinaryOpScalarListFunctorIS6_Li2ELi1ELi1EEEJSt4plusIS6_EEEEvT_T0_DpT1_,"",@"SHT_CUDA_INFO"
	.sectionflags	@""
	.align	4


	//----- nvinfo : EIATTR_CUDA_API_VERSION
	.align		4
        /*0000*/ 	.byte	0x04, 0x37
        /*0002*/ 	.short	(.L_3119 - .L_3118)
.L_3118:
        /*0004*/ 	.word	0x00000082


	//----- nvinfo : EIATTR_SW2861232_WAR
	.align		4
.L_3119:
        /*0008*/ 	.byte	0x01, 0x35
	.zero		2


	//----- nvinfo : EIATTR_PARAM_CBANK
	.align		4
        /*000c*/ 	.byte	0x04, 0x0a
        /*000e*/ 	.short	(.L_3121 - .L_3120)
	.align		4
.L_3120:
        /*0010*/ 	.word	index@(.nv.constant0._ZN2at6native61_GLOBAL__N__44eb8e94_28_ForeachBinaryOpScalarList_cu_dda10a6925multi_tensor_apply_kernelINS1_28TensorListScalarListMetadataIN3c107complexIfEELi2EEENS1_25BinaryOpScalarListFunctorIS6_Li2ELi1ELi1EEEJSt4plusIS6_EEEEvT_T0_DpT1_)
        /*0014*/ 	.short	0x0160
        /*0016*/ 	.short	0x0e42


	//----- nvinfo : EIATTR_CBANK_PARAM_SIZE
	.align		4
.L_3121:
        /*0018*/ 	.byte	0x03, 0x19
        /*001a*/ 	.short	0x0e42


	//----- nvinfo : EIATTR_KPARAM_INFO
	.align		4
        /*001c*/ 	.byte	0x04, 0x17
        /*001e*/ 	.short	(.L_3123 - .L_3122)
.L_3122:
        /*0020*/ 	.word	0x00000000
        /*0024*/ 	.short	0x0002
        /*0026*/ 	.short	0x0e41
        /*0028*/ 	.byte	0x00, 0xf0, 0x05, 0x00


	//----- nvinfo : EIATTR_KPARAM_INFO
	.align		4
.L_3123:
        /*002c*/ 	.byte	0x04, 0x17
        /*002e*/ 	.short	(.L_3125 - .L_3124)
.L_3124:
        /*0030*/ 	.word	0x00000000
        /*0034*/ 	.short	0x0001
        /*0036*/ 	.short	0x0e40
        /*0038*/ 	.byte	0x00, 0xf0, 0x05, 0x00


	//----- nvinfo : EIATTR_KPARAM_INFO
	.align		4
.L_3125:
        /*003c*/ 	.byte	0x04, 0x17
        /*003e*/ 	.short	(.L_3127 - .L_3126)
.L_3126:
        /*0040*/ 	.word	0x00000000
        /*0044*/ 	.short	0x0000
        /*0046*/ 	.short	0x0000
        /*0048*/ 	.byte	0x00, 0xf0, 0x01, 0x39


	//----- nvinfo : EIATTR_MAXREG_COUNT
	.align		4
.L_3127:
        /*004c*/ 	.byte	0x03, 0x1b
        /*004e*/ 	.short	0x0080


	//----- nvinfo : EIATTR_MERCURY_ISA_VERSION
	.align		4
        /*0050*/ 	.byte	0x03, 0x5f
        /*0052*/ 	.short	0x0000


	//----- nvinfo : EIATTR_EXIT_INSTR_OFFSETS
	.align		4
        /*0054*/ 	.byte	0x04, 0x1c
        /*0056*/ 	.short	(.L_3129 - .L_3128)


	//   ....[0]....
.L_3128:
        /*0058*/ 	.word	0x000001a0


	//   ....[1]....
        /*005c*/ 	.word	0x00000620


	//   ....[2]....
        /*0060*/ 	.word	0x00000680


	//   ....[3]....
        /*0064*/ 	.word	0x00000850


	//----- nvinfo : EIATTR_MAX_THREADS
	.align		4
.L_3129:
        /*0068*/ 	.byte	0x04, 0x05
        /*006a*/ 	.short	(.L_3131 - .L_3130)
.L_3130:
        /*006c*/ 	.word	0x00000200
        /*0070*/ 	.word	0x00000001
        /*0074*/ 	.word	0x00000001


	//----- nvinfo : EIATTR_CRS_STACK_SIZE
	.align		4
.L_3131:
        /*0078*/ 	.byte	0x04, 0x1e
        /*007a*/ 	.short	(.L_3133 - .L_3132)
.L_3132:
        /*007c*/ 	.word	0x00000000
.L_3133:


//--------------------- .nv.info._ZN2at6native61_GLOBAL__N__44eb8e94_28_ForeachBinaryOpScalarList_cu_dda10a6925multi_tensor_apply_kernelINS1_28TensorListScalarListMetadataIN3c107complexIdEELi2EEENS1_25BinaryOpScalarListFunctorIS6_Li2ELi1ELi1EEEJSt4plusIS6_EEEEvT_T0_DpT1_ --------------------------
	.section	.nv.info._ZN2at6native61_GLOBAL__N__44eb8e94_28_ForeachBinaryOpScalarList_cu_dda10a6925multi_tensor_apply_kernelINS1_28TensorListScalarListMetadataIN3c107complexIdEELi2EEENS1_25BinaryOpScalarListFunctorIS6_Li2ELi1ELi1EEEJSt4plusIS6_EEEEvT_T0_DpT1_,"",@"SHT_CUDA_INFO"
	.sectionflags	@""
	.align	4


	//----- nvinfo : EIATTR_CUDA_API_VERSION
	.align		4
        /*0000*/ 	.byte	0x04, 0x37
        /*0002*/ 	.short	(.L_3135 - .L_3134)
.L_3134:
        /*0004*/ 	.word	0x00000082


	//----- nvinfo : EIATTR_SW2861232_WAR
	.align		4
.L_3135:
        /*0008*/ 	.byte	0x01, 0x35
	.zero		2


	//----- nvinfo : EIATTR_PARAM_CBANK
	.align		4
        /*000c*/ 	.byte	0x04, 0x0a
        /*000e*/ 	.short	(.L_3137 - .L_3136)
	.align		4
.L_3136:
        /*0010*/ 	.word	index@(.nv.constant0._ZN2at6native61_GLOBAL__N__44eb8e94_28_ForeachBinaryOpScalarList_cu_dda10a6925multi_tensor_apply_kernelINS1_28TensorListScalarListMetadataIN3c107complexIdEELi2EEENS1_25BinaryOpScalarListFunctorIS6_Li2ELi1ELi1EEEJSt4plusIS6_EEEEvT_T0_DpT1_)
        /*0014*/ 	.short	0x0160
        /*0016*/ 	.short	0x0fa2


	//----- nvinfo : EIATTR_CBANK_PARAM_SIZE
	.align		4
.L_3137:
        /*0018*/ 	.byte	0x03, 0x19
        /*001a*/ 	.short	0x0fa2


	//----- nvinfo : EIATTR_KPARAM_INFO
	.align		4
        /*001c*/ 	.byte	0x04, 0x17
        /*001e*/ 	.short	(.L_3139 - .L_3138)
.L_3138:
        /*0020*/ 	.word	0x00000000
        /*0024*/ 	.short	0x0002
        /*0026*/ 	.short	0x0fa1
        /*0028*/ 	.byte	0x00, 0xf0, 0x05, 0x00


	//----- nvinfo : EIATTR_KPARAM_INFO
	.align		4
.L_3139:
        /*002c*/ 	.byte	0x04, 0x17
        /*002e*/ 	.short	(.L_3141 - .L_3140)
.L_3140:
        /*0030*/ 	.word	0x00000000
        /*0034*/ 	.short	0x0001
        /*0036*/ 	.short	0x0fa0
        /*0038*/ 	.byte	0x00, 0xf0, 0x05, 0x00


	//----- nvinfo : EIATTR_KPARAM_INFO
	.align		4
.L_3141:
        /*003c*/ 	.byte	0x04, 0x17
        /*003e*/ 	.short	(.L_3143 - .L_3142)
.L_3142:
        /*0040*/ 	.word	0x00000000
        /*0044*/ 	.short	0x0000
        /*0046*/ 	.short	0x0000
        /*0048*/ 	.byte	0x00, 0xf0, 0x81, 0x3e


	//----- nvinfo : EIATTR_MAXREG_COUNT
	.align		4
.L_3143:
        /*004c*/ 	.byte	0x03, 0x1b
        /*004e*/ 	.short	0x0080


	//----- nvinfo : EIATTR_MERCURY_ISA_VERSION
	.align		4
        /*0050*/ 	.byte	0x03, 0x5f
        /*0052*/ 	.short	0x0000


	//----- nvinfo : EIATTR_EXIT_INSTR_OFFSETS
	.align		4
        /*0054*/ 	.byte	0x04, 0x1c
        /*0056*/ 	.short	(.L_3145 - .L_3144)


	//   ....[0]....
.L_3144:
        /*0058*/ 	.word	0x000001e0


	//   ....[1]....
        /*005c*/ 	.word	0x000006f0


	//   ....[2]....
        /*0060*/ 	.word	0x00000750


	//   ....[3]....
        /*0064*/ 	.word	0x00000960


	//----- nvinfo : EIATTR_MAX_THREADS
	.align		4
.L_3145:
        /*0068*/ 	.byte	0x04, 0x05
        /*006a*/ 	.short	(.L_3147 - .L_3146)
.L_3146:
        /*006c*/ 	.word	0x00000200
        /*0070*/ 	.word	0x00000001
        /*0074*/ 	.word	0x00000001


	//----- nvinfo : EIATTR_CRS_STACK_SIZE
	.align		4
.L_3147:
        /*0078*/ 	.byte	0x04, 0x1e
        /*007a*/ 	.short	(.L_3149 - .L_3148)
.L_3148:
        /*007c*/ 	.word	0x00000000
.L_3149:


//--------------------- .nv.info._ZN2at6native61_GLOBAL__N__44eb8e94_28_ForeachBinaryOpScalarList_cu_dda10a6925multi_tensor_apply_kernelINS1_28TensorListScalarListMetadataIfLi2EEENS1_25BinaryOpScalarListFunctorIfLi2ELi1ELi1EEEJSt4plusIfEEEEvT_T0_DpT1_ --------------------------
	.section	.nv.info._ZN2at6native61_GLOBAL__N__44eb8e94_28_ForeachBinaryOpScalarList_cu_dda10a6925multi_tensor_apply_kernelINS1_28TensorListScalarListMetadataIfLi2EEENS1_25BinaryOpScalarListFunctorIfLi2ELi1ELi1EEEJSt4plusIfEEEEvT_T0_DpT1_,"",@"SHT_CUDA_INFO"
	.sectionflags	@""
	.align	4


	//----- nvinfo : EIATTR_CUDA_API_VERSION
	.align		4
        /*0000*/ 	.byte	0x04, 0x37
        /*0002*/ 	.short	(.L_3151 - .L_3150)
.L_3150:
        /*0004*/ 	.word	0x00000082


	//----- nvinfo : EIATTR_SW2861232_WAR
	.align		4
.L_3151:
        /*0008*/ 	.byte	0x01, 0x35
	.zero		2


	//----- nvinfo : EIATTR_PARAM_CBANK
	.align		4
        /*000c*/ 	.byte	0x04, 0x0a
        /*000e*/ 	.short	(.L_3153 - .L_3152)
	.align		4
.L_3152:
        /*0010*/ 	.word	index@(.nv.constant0._ZN2at6native61_GLOBAL__N__44eb8e94_28_ForeachBinaryOpScalarList_cu_dda10a6925multi_tensor_apply_kernelINS1_28TensorListScalarListMetadataIfLi2EEENS1_25BinaryOpScalarListFunctorIfLi2ELi1ELi1EEEJSt4plusIfEEEEvT_T0_DpT1_)
        /*0014*/ 	.short	0x0160
        /*0016*/ 	.short	0x0d42


	//----- nvinfo : EIATTR_CBANK_PARAM_SIZE
	.align		4
.L_3153:
        /*0018*/ 	.byte	0x03, 0x19
        /*001a*/ 	.short	0x0d42


	//----- nvinfo : EIATTR_KPARAM_INFO
	.align		4
        /*001c*/ 	.byte	0x04, 0x17
        /*001e*/ 	.short	(.L_3155 - .L_3154)
.L_3154:
        /*0020*/ 	.word	0x00000000
        /*0024*/ 	.short	0x0002
        /*0026*/ 	.short	0x0d41
        /*0028*/ 	.byte	0x00, 0xf0, 0x05, 0x00


	//----- nvinfo : EIATTR_KPARAM_INFO
	.align		4
.L_3155:
        /*002c*/ 	.byte	0x04, 0x17
        /*002e*/ 	.short	(.L_3157 - .L_3156)
.L_3156:
        /*0030*/ 	.word	0x00000000
        /*0034*/ 	.short	0x0001
        /*0036*/ 	.short	0x0d40
        /*0038*/ 	.byte	0x00, 0xf0, 0x05, 0x00


	//----- nvinfo : EIATTR_KPARAM_INFO
	.align		4
.L_3157:
        /*003c*/ 	.byte	0x04, 0x17
        /*003e*/ 	.short	(.L_3159 - .L_3158)
.L_3158:
        /*0040*/ 	.word	0x00000000
        /*0044*/ 	.short	0x0000
        /*0046*/ 	.short	0x0000
        /*0048*/ 	.byte	0x00, 0xf0, 0x01, 0x35


	//----- nvinfo : EIATTR_MAXREG_COUNT
	.align		4
.L_3159:
        /*004c*/ 	.byte	0x03, 0x1b
        /*004e*/ 	.short	0x0080


	//----- nvinfo : EIATTR_MERCURY_ISA_VERSION
	.align		4
        /*0050*/ 	.byte	0x03, 0x5f
        /*0052*/ 	.short	0x0000


	//----- nvinfo : EIATTR_EXIT_INSTR_OFFSETS
	.align		4
        /*0054*/ 	.byte	0x04, 0x1c
        /*0056*/ 	.short	(.L_3161 - .L_3160)


	//   ....[0]....
.L_3160:
        /*0058*/ 	.word	0x00000180


	//   ....[1]....
        /*005c*/ 	.word	0x000005c0


	//   ....[2]....
        /*0060*/ 	.word	0x00000620


	//   ....[3]....
        /*0064*/ 	.word	0x00000790


	//----- nvinfo : EIATTR_MAX_THREADS
	.align		4
.L_3161:
        /*0068*/ 	.byte	0x04, 0x05
        /*006a*/ 	.short	(.L_3163 - .L_3162)
.L_3162:
        /*006c*/ 	.word	0x00000200
        /*0070*/ 	.word	0x00000001
        /*0074*/ 	.word	0x00000001


	//----- nvinfo : EIATTR_CRS_STACK_SIZE
	.align		4
.L_3163:
        /*0078*/ 	.byte	0x04, 0x1e
        /*007a*/ 	.short	(.L_3165 - .L_3164)
.L_3164:
        /*007c*/ 	.word	0x00000000
.L_3165:


//--------------------- .nv.info._ZN2at6native61_GLOBAL__N__44eb8e94_28_ForeachBinaryOpScalarList_cu_dda10a6925multi_tensor_apply_kernelINS1_28TensorListScalarListMetadataIdLi2EEENS1_25BinaryOpScalarListFunctorIdLi2ELi1ELi1EEEJSt4plusIdEEEEvT_T0_DpT1_ --------------------------
	.section	.nv.info._ZN2at6native61_GLOBAL__N__44eb8e94_28_ForeachBinaryOpScalarList_cu_dda10a6925multi_tensor_apply_kernelINS1_28TensorListScalarListMetadataIdLi2EEENS1_25BinaryOpScalarListFunctorIdLi2ELi1ELi1EEEJSt4plusIdEEEEvT_T0_DpT1_,"",@"SHT_CUDA_INFO"
	.sectionflags	@""
	.align	4


	//----- nvinfo : EIATTR_CUDA_API_VERSION
	.align		4
        /*0000*/ 	.byte	0x04, 0x37
        /*0002*/ 	.short	(.L_3167 - .L_3166)
.L_3166:
        /*0004*/ 	.word	0x00000082


	//----- nvinfo : EIATTR_SW2861232_WAR
	.align		4
.L_3167:
        /*0008*/ 	.byte	0x01, 0x35
	.zero		2


	//----- nvinfo : EIATTR_PARAM_CBANK
	.align		4
        /*000c*/ 	.byte	0x04, 0x0a
        /*000e*/ 	.short	(.L_3169 - .L_3168)
	.align		4
.L_3168:
        /*0010*/ 	.word	index@(.nv.constant0._ZN2at6native61_GLOBAL__N__44eb8e94_28_ForeachBinaryOpScalarList_cu_dda10a6925multi_tensor_apply_kernelINS1_28TensorListScalarListMetadataIdLi2EEENS1_25BinaryOpScalarListFunctorIdLi2ELi1ELi1EEEJSt4plusIdEEEEvT_T0_DpT1_)
        /*0014*/ 	.short	0x0160
        /*0016*/ 	.short	0x0e42


	//----- nvinfo : EIATTR_CBANK_PARAM_SIZE
	.align		4
.L_3169:
        /*0018*/ 	.byte	0x03, 0x19
        /*001a*/ 	.short	0x0e42


	//----- nvinfo : EIATTR_KPARAM_INFO
	.align		4
        /*001c*/ 	.byte	0x04, 0x17
        /*001e*/ 	.short	(.L_3171 - .L_3170)
.L_3170:
        /*0020*/ 	.word	0x00000000
        /*0024*/ 	.short	0x0002
        /*0026*/ 	.short	0x0e41
        /*0028*/ 	.byte	0x00, 0xf0, 0x05, 0x00


	//----- nvinfo : EIATTR_KPARAM_INFO
	.align		4
.L_3171:
        /*002c*/ 	.byte	0x04, 0x17
        /*002e*/ 	.short	(.L_3173 - .L_3172)
.L_3172:
        /*0030*/ 	.word	0x00000000
        /*0034*/ 	.short	0x0001
        /*0036*/ 	.short	0x0e40
        /*0038*/ 	.byte	0x00, 0xf0, 0x05, 0x00


	//----- nvinfo : EIATTR_KPARAM_INFO
	.align		4
.L_3173:
        /*003c*/ 	.byte	0x04, 0x17
        /*003e*/ 	.short	(.L_3175 - .L_3174)
.L_3174:
        /*0040*/ 	.word	0x00000000
        /*0044*/ 	.short	0x0000
        /*0046*/ 	.short	0x0000
        /*0048*/ 	.byte	0x00, 0xf0, 0x01, 0x39


	//----- nvinfo : EIATTR_MAXREG_COUNT
	.align		4
.L_3175:
        /*004c*/ 	.byte	0x03, 0x1b
        /*004e*/ 	.short	0x0080


	//----- nvinfo : EIATTR_MERCURY_ISA_VERSION
	.align		4
        /*0050*/ 	.byte	0x03, 0x5f
        /*0052*/ 	.short	0x0000


	//----- nvinfo : EIATTR_EXIT_INSTR_OFFSETS
	.align		4
        /*0054*/ 	.byte	0x04, 0x1c
        /*0056*/ 	.short	(.L_3177 - .L_3176)


	//   ....[0]....
.L_3176:
        /*0058*/ 	.word	0x000001a0


	//   ....[1]....
        /*005c*/ 	.word	0x000005e0


	//   ....[2]....
        /*0060*/ 	.word	0x00000640


	//   ....[3]....
        /*0064*/ 	.word	0x000007d0


	//----- nvinfo : EIATTR_MAX_THREADS
	.align		4
.L_3177:
        /*0068*/ 	.byte	0x04, 0x05
        /*006a*/ 	.short	(.L_3179 - .L_3178)
.L_3178:
        /*006c*/ 	.word	0x00000200
        /*0070*/ 	.word	0x00000001
        /*0074*/ 	.word	0x00000001


	//----- nvinfo : EIATTR_CRS_STACK_SIZE
	.align		4
.L_3179:
        /*0078*/ 	.byte	0x04, 0x1e
        /*007a*/ 	.short	(.L_3181 - .L_3180)
.L_3180:
        /*007c*/ 	.word	0x00000000
.L_3181:


//--------------------- .nv.info._ZN2at6native61_GLOBAL__N__44eb8e94_28_ForeachBinaryOpScalarList_cu_dda10a6925multi_tensor_apply_kernelINS1_28TensorListScalarListMetadataIsLi2EEENS1_25BinaryOpScalarListFunctorIsLi2ELi1ELi1EEEJSt4plusIsEEEEvT_T0_DpT1_ --------------------------
	.section	.nv.info._ZN2at6native61_GLOBAL__N__44eb8e94_28_ForeachBinaryOpScalarList_cu_dda10a6925multi_tensor_apply_kernelINS1_28TensorListScalarListMetadataIsLi2EEENS1_25BinaryOpScalarListFunctorIsLi2ELi1ELi1EEEJSt4plusIsEEEEvT_T0_DpT1_,"",@"SHT_CUDA_INFO"
	.sectionflags	@""
	.align	4


	//----- nvinfo : EIATTR_CUDA_API_VERSION
	.align		4
        /*0000*/ 	.byte	0x04, 0x37
        /*0002*/ 	.short	(.L_3183 - .L_3182)
.L_3182:
        /*0004*/ 	.word	0x00000082


	//----- nvinfo : EIATTR_SW2861232_WAR
	.align		4
.L_3183:
        /*0008*/ 	.byte	0x01, 0x35
	.zero		2


	//----- nvinfo : EIATTR_PARAM_CBANK
	.align		4
        /*000c*/ 	.byte	0x04, 0x0a
        /*000e*/ 	.short	(.L_3185 - .L_3184)
	.align		4
.L_3184:
        /*0010*/ 	.word	index@(.nv.constant0._ZN2at6native61_GLOBAL__N__44eb8e94_28_ForeachBinaryOpScalarList_cu_dda10a6925multi_tensor_apply_kernelINS1_28TensorListScalarListMetadataIsLi2EEENS1_25BinaryOpScalarListFunctorIsLi2ELi1ELi1EEEJSt4plusIsEEEEvT_T0_DpT1_)
        /*0014*/ 	.short	0x0160
        /*0016*/ 	.short	0x0cc2


	//----- nvinfo : EIATTR_CBANK_PARAM_SIZE
	.align		4
.L_3185:
        /*0018*/ 	.byte	0x03, 0x19
        /*001a*/ 	.short	0x0cc2


	//----- nvinfo : EIATTR_KPARAM_INFO
	.align		4
        /*001c*/ 	.byte	0x04, 0x17
        /*001e*/ 	.short	(.L_3187 - .L_3186)
.L_3186:
        /*0020*/ 	.word	0x00000000
        /*0024*/ 	.short	0x0002
        /*0026*/ 	.short	0x0cc1
        /*0028*/ 	.byte	0x00, 0xf0, 0x05, 0x00


	//----- nvinfo : EIATTR_KPARAM_INFO
	.align		4
.L_3187:
        /*002c*/ 	.byte	0x04, 0x17
        /*002e*/ 	.short	(.L_3189 - .L_3188)
.L_3188:
        /*0030*/ 	.word	0x00000000
        /*0034*/ 	.short	0x0001
        /*0036*/ 	.short	0x0cc0
        /*0038*/ 	.byte	0x00, 0xf0, 0x05, 0x00


	//----- nvinfo : EIATTR_KPARAM_INFO
	.align		4
.L_3189:
        /*003c*/ 	.byte	0x04, 0x17
        /*003e*/ 	.short	(.L_3191 - .L_3190)
.L_3190:
        /*0040*/ 	.word	0x00000000
        /*0044*/ 	.short	0x0000
        /*0046*/ 	.short	0x0000
        /*0048*/ 	.byte	0x00, 0xf0, 0x01, 0x33


	//----- nvinfo : EIATTR_MAXREG_COUNT
	.align		4
.L_3191:
        /*004c*/ 	.byte	0x03, 0x1b
        /*004e*/ 	.short	0x0080


	//----- nvinfo : EIATTR_MERCURY_ISA_VERSION
	.align		4
        /*0050*/ 	.byte	0x03, 0x5f
        /*0052*/ 	.short	0x0000


	//----- nvinfo : EIATTR_EXIT_INSTR_OFFSETS
	.align		4
        /*0054*/ 	.byte	0x04, 0x1c
        /*0056*/ 	.short	(.L_3193 - .L_3192)


	//   ....[0]....
.L_3192:
        /*0058*/ 	.word	0x00000190


	//   ....[1]....
        /*005c*/ 	.word	0x000005d0


	//   ....[2]....
        /*0060*/ 	.word	0x00000630


	//   ....[3]....
        /*0064*/ 	.word	0x000007e0


	//----- nvinfo : EIATTR_MAX_THREADS
	.align		4
.L_3193:
        /*0068*/ 	.byte	0x04, 0x05
        /*006a*/ 	.short	(.L_3195 - .L_3194)
.L_3194:
        /*006c*/ 	.word	0x00000200
        /*0070*/ 	.word	0x00000001
        /*0074*/ 	.word	0x00000001


	//----- nvinfo : EIATTR_CRS_STACK_SIZE
	.align		4
.L_3195:
        /*0078*/ 	.byte	0x04, 0x1e
        /*007a*/ 	.short	(.L_3197 - .L_3196)
.L_3196:
        /*007c*/ 	.word	0x00000000
.L_3197:


//--------------------- .nv.info._ZN2at6native61_GLOBAL__N__44eb8e94_28_ForeachBinaryOpScalarList_cu_dda10a6925multi_tensor_apply_kernelINS1_28TensorListScalarListMetadataIlLi2EEENS1_25BinaryOpScalarListFunctorIlLi2ELi1ELi1EEEJSt4plusIlEEEEvT_T0_DpT1_ --------------------------
	.section	.nv.info._ZN2at6native61_GLOBAL__N__44eb8e94_28_ForeachBinaryOpScalarList_cu_dda10a6925multi_tensor_apply_kernelINS1_28TensorListScalarListMetadataIlLi2EEENS1_25BinaryOpScalarListFunctorIlLi2ELi1ELi1EEEJSt4plusIlEEEEvT_T0_DpT1_,"",@"SHT_CUDA_INFO"
	.sectionflags	@""
	.align	4


	//----- nvinfo : EIATTR_CUDA_API_VERSION
	.align		4
        /*0000*/ 	.byte	0x04, 0x37
        /*0002*/ 	.short	(.L_3199 - .L_3198)
.L_3198:
        /*0004*/ 	.word	0x00000082


	//----- nvinfo : EIATTR_SW2861232_WAR
	.align		4
.L_3199:
        /*0008*/ 	.byte	0x01, 0x35
	.zero		2


	//----- nvinfo : EIATTR_PARAM_CBANK
	.align		4
        /*000c*/ 	.byte	0x04, 0x0a
        /*000e*/ 	.short	(.L_3201 - .L_3200)
	.align		4
.L_3200:
        /*0010*/ 	.word	index@(.nv.constant0._ZN2at6native61_GLOBAL__N__44eb8e94_28_ForeachBinaryOpScalarList_cu_dda10a6925multi_tensor_apply_kernelINS1_28TensorListScalarListMetadataIlLi2EEENS1_25BinaryOpScalarListFunctorIlLi2ELi1ELi1EEEJSt4plusIlEEEEvT_T0_DpT1_)
        /*0014*/ 	.short	0x0160
        /*0016*/ 	.short	0x0e42


	//----- nvinfo : EIATTR_CBANK_PARAM_SIZE
	.align		4
.L_3201:
        /*0018*/ 	.byte	0x03, 0x19
        /*001a*/ 	.short	0x0e42


	//----- nvinfo : EIATTR_KPARAM_INFO
	.align		4
        /*001c*/ 	.byte	0x04, 0x17
        /*001e*/ 	.short	(.L_3203 - .L_3202)
.L_3202:
        /*0020*/ 	.word	0x00000000
        /*0024*/ 	.short	0x0002
        /*0026*/ 	.short	0x0e41
        /*0028*/ 	.byte	0x00, 0xf0, 0x05, 0x00


	//----- nvinfo : EIATTR_KPARAM_INFO
	.align		4
.L_3203:
        /*002c*/ 	.byte	0x04, 0x17
        /*002e*/ 	.short	(.L_3205 - .L_3204)
.L_3204:
        /*0030*/ 	.word	0x00000000
        /*0034*/ 	.short	0x0001
        /*0036*/ 	.short	0x0e40
        /*0038*/ 	.byte	0x00, 0xf0, 0x05, 0x00


	//----- nvinfo : EIATTR_KPARAM_INFO
	.align		4
.L_3205:
        /*003c*/ 	.byte	0x04, 0x17
        /*003e*/ 	.short	(.L_3207 - .L_3206)
.L_3206:
        /*0040*/ 	.word	0x00000000
        /*0044*/ 	.short	0x0000
        /*0046*/ 	.short	0x0000
        /*0048*/ 	.byte	0x00, 0xf0, 0x01, 0x39


	//----- nvinfo : EIATTR_MAXREG_COUNT
	.align		4
.L_3207:
        /*004c*/ 	.byte	0x03, 0x1b
        /*004e*/ 	.short	0x0080


	//----- nvinfo : EIATTR_MERCURY_ISA_VERSION
	.align		4
        /*0050*/ 	.byte	0x03, 0x5f
        /*0052*/ 	.short	0x0000


	//----- nvinfo : EIATTR_EXIT_INSTR_OFFSETS
	.align		4
        /*0054*/ 	.byte	0x04, 0x1c
        /*0056*/ 	.short	(.L_3209 - .L_3208)


	//   ....[0]....
.L_3208:
        /*0058*/ 	.word	0x000001a0


	//   ....[1]....
        /*005c*/ 	.word	0x00000650


	//   ....[2]....
        /*0060*/ 	.word	0x000006b0


	//   ....[3]....
        /*0064*/ 	.word	0x000008c0


	//----- nvinfo : EIATTR_MAX_THREADS
	.align		4
.L_3209:
        /*0068*/ 	.byte	0x04, 0x05
        /*006a*/ 	.short	(.L_3211 - .L_3210)
.L_3210:
        /*006c*/ 	.word	0x00000200
        /*0070*/ 	.word	0x00000001
        /*0074*/ 	.word	0x00000001


	//----- nvinfo : EIATTR_CRS_STACK_SIZE
	.align		4
.L_3211:
        /*0078*/ 	.byte	0x04, 0x1e
        /*007a*/ 	.short	(.L_3213 - .L_3212)
.L_3212:
        /*007c*/ 	.word	0x00000000
.L_3213:


//--------------------- .nv.info._ZN2at6native61_GLOBAL__N__44eb8e94_28_ForeachBinaryOpScalarList_cu_dda10a6925multi_tensor_apply_kernelINS1_28TensorListScalarListMetadataIiLi2EEENS1_25BinaryOpScalarListFunctorIiLi2ELi1ELi1EEEJSt4plusIiEEEEvT_T0_DpT1_ --------------------------
	.section	.nv.info._ZN2at6native61_GLOBAL__N__44eb8e94_28_ForeachBinaryOpScalarList_cu_dda10a6925multi_tensor_apply_kernelINS1_28TensorListScalarListMetadataIiLi2EEENS1_25BinaryOpScalarListFunctorIiLi2ELi1ELi1EEEJSt4plusIiEEEEvT_T0_DpT1_,"",@"SHT_CUDA_INFO"
	.sectionflags	@""
	.align	4


	//----- nvinfo : EIATTR_CUDA_API_VERSION
	.align		4
        /*0000*/ 	.byte	0x04, 0x37
        /*0002*/ 	.short	(.L_3215 - .L_3214)
.L_3214:
        /*0004*/ 	.word	0x00000082


	//----- nvinfo : EIATTR_SW2861232_WAR
	.align		4
.L_3215:
        /*0008*/ 	.byte	0x01, 0x35
	.zero		2


	//----- nvinfo : EIATTR_PARAM_CBANK
	.align		4
        /*000c*/ 	.byte	0x04, 0x0a
        /*000e*/ 	.short	(.L_3217 - .L_3216)
	.align		4
.L_3216:
        /*0010*/ 	.word	index@(.nv.constant0._ZN2at6native61_GLOBAL__N__44eb8e94_28_ForeachBinaryOpScalarList_cu_dda10a6925multi_tensor_apply_kernelINS1_28TensorListScalarListMetadataIiLi2EEENS1_25BinaryOpScalarListFunctorIiLi2ELi1ELi1EEEJSt4plusIiEEEEvT_T0_DpT1_)
        /*0014*/ 	.short	0x0160
        /*0016*/ 	.short	0x0d42


	//----- nvinfo : EIATTR_CBANK_PARAM_SIZE
	.align		4
.L_3217:
        /*0018*/ 	.byte	0x03, 0x19
        /*001a*/ 	.short	0x0d42


	//----- nvinfo : EIATTR_KPARAM_INFO
	.align		4
        /*001c*/ 	.byte	0x04, 0x17
        /*001e*/ 	.short	(.L_3219 - .L_3218)
.L_3218:
        /*0020*/ 	.word	0x00000000
        /*0024*/ 	.short	0x0002
        /*0026*/ 	.short	0x0d41
        /*0028*/ 	.byte	0x00, 0xf0, 0x05, 0x00


	//----- nvinfo : EIATTR_KPARAM_INFO
	.align		4
.L_3219:
        /*002c*/ 	.byte	0x04, 0x17
        /*002e*/ 	.short	(.L_3221 - .L_3220)
.L_3220:
        /*0030*/ 	.word	0x00000000
        /*0034*/ 	.short	0x0001
        /*0036*/ 	.short	0x0d40
        /*0038*/ 	.byte	0x00, 0xf0, 0x05, 0x00


	//----- nvinfo : EIATTR_KPARAM_INFO
	.align		4
.L_3221:
        /*003c*/ 	.byte	0x04, 0x17
        /*003e*/ 	.short	(.L_3223 - .L_3222)
.L_3222:
        /*0040*/ 	.word	0x00000000
        /*0044*/ 	.short	0x0000
        /*0046*/ 	.short	0x0000
        /*0048*/ 	.byte	0x00, 0xf0, 0x01, 0x35


	//----- nvinfo : EIATTR_MAXREG_COUNT
	.align		4
.L_3223:
        /*004c*/ 	.byte	0x03, 0x1b
        /*004e*/ 	.short	0x0080


	//----- nvinfo : EIATTR_MERCURY_ISA_VERSION
	.align		4
        /*0050*/ 	.byte	0x03, 0x5f
        /*0052*/ 	.short	0x0000


	//----- nvinfo : EIATTR_EXIT_INSTR_OFFSETS
	.align		4
        /*0054*/ 	.byte	0x04, 0x1c
        /*0056*/ 	.short	(.L_3225 - .L_3224)


	//   ....[0]....
.L_3224:
        /*0058*/ 	.word	0x00000180


	//   ....[1]....
        /*005c*/ 	.word	0x000005b0


	//   ....[2]....
        /*0060*/ 	.word	0x00000610


	//   ....[3]....
        /*0064*/ 	.word	0x00000780


	//----- nvinfo : EIATTR_MAX_THREADS
	.align		4
.L_3225:
        /*0068*/ 	.byte	0x04, 0x05
        /*006a*/ 	.short	(.L_3227 - .L_3226)
.L_3226:
        /*006c*/ 	.word	0x00000200
        /*0070*/ 	.word	0x00000001
        /*0074*/ 	.word	0x00000001


	//----- nvinfo : EIATTR_CRS_STACK_SIZE
	.align		4
.L_3227:
        /*0078*/ 	.byte	0x04, 0x1e
        /*007a*/ 	.short	(.L_3229 - .L_3228)
.L_3228:
        /*007c*/ 	.word	0x00000000
.L_3229:


//--------------------- .nv.info._ZN2at6native61_GLOBAL__N__44eb8e94_28_ForeachBinaryOpScalarList_cu_dda10a6925multi_tensor_apply_kernelINS1_28TensorListScalarListMetadataIaLi2EEENS1_25BinaryOpScalarListFunctorIaLi2ELi1ELi1EEEJSt4plusIaEEEEvT_T0_DpT1_ --------------------------
	.section	.nv.info._ZN2at6native61_GLOBAL__N__44eb8e94_28_ForeachBinaryOpScalarList_cu_dda10a6925multi_tensor_apply_kernelINS1_28TensorListScalarListMetadataIaLi2EEENS1_25BinaryOpScalarListFunctorIaLi2ELi1ELi1EEEJSt4plusIaEEEEvT_T0_DpT1_,"",@"SHT_CUDA_INFO"
	.sectionflags	@""
	.align	4


	//----- nvinfo : EIATTR_CUDA_API_VERSION
	.align		4
        /*0000*/ 	.byte	0x04, 0x37
        /*0002*/ 	.short	(.L_3231 - .L_3230)
.L_3230:
        /*0004*/ 	.word	0x00000082


	//----- nvinfo : EIATTR_SW2861232_WAR
	.align		4
.L_3231:
        /*0008*/ 	.byte	0x01, 0x35
	.zero		2


	//----- nvinfo : EIATTR_PARAM_CBANK
	.align		4
        /*000c*/ 	.byte	0x04, 0x0a
        /*000e*/ 	.short	(.L_3233 - .L_3232)
	.align		4
.L_3232:
        /*0010*/ 	.word	index@(.nv.constant0._ZN2at6native61_GLOBAL__N__44eb8e94_28_ForeachBinaryOpScalarList_cu_dda10a6925multi_tensor_apply_kernelINS1_28TensorListScalarListMetadataIaLi2EEENS1_25BinaryOpScalarListFunctorIaLi2ELi1ELi1EEEJSt4plusIaEEEEvT_T0_DpT1_)
        /*0014*/ 	.short	0x0160
        /*0016*/ 	.short	0x0c82


	//----- nvinfo : EIATTR_CBANK_PARAM_SIZE
	.align		4
.L_3233:
        /*0018*/ 	.byte	0x03, 0x19
        /*001a*/ 	.short	0x0c82


	//----- nvinfo : EIATTR_KPARAM_INFO
	.align		4
        /*001c*/ 	.byte	0x04, 0x17
        /*001e*/ 	.short	(.L_3235 - .L_3234)
.L_3234:
        /*0020*/ 	.word	0x00000000
        /*0024*/ 	.short	0x0002
        /*0026*/ 	.short	0x0c81
        /*0028*/ 	.byte	0x00, 0xf0, 0x05, 0x00


	//----- nvinfo : EIATTR_KPARAM_INFO
	.align		4
.L_3235:
        /*002c*/ 	.byte	0x04, 0x17
        /*002e*/ 	.short	(.L_3237 - .L_3236)
.L_3236:
        /*0030*/ 	.word	0x00000000
        /*0034*/ 	.short	0x0001
        /*0036*/ 	.short	0x0c80
        /*0038*/ 	.byte	0x00, 0xf0, 0x05, 0x00


	//----- nvinfo : EIATTR_KPARAM_INFO
	.align		4
.L_3237:
        /*003c*/ 	.byte	0x04, 0x17
        /*003e*/ 	.short	(.L_3239 - .L_3238)
.L_3238:
        /*0040*/ 	.word	0x00000000
        /*0044*/ 	.short	0x0000
        /*0046*/ 	.short	0x0000
        /*0048*/ 	.byte	0x00, 0xf0, 0x01, 0x32


	//----- nvinfo : EIATTR_MAXREG_COUNT
	.align		4
.L_3239:
        /*004c*/ 	.byte	0x03, 0x1b
        /*004e*/ 	.short	0x0080


	//----- nvinfo : EIATTR_MERCURY_ISA_VERSION
	.align		4
        /*0050*/ 	.byte	0x03, 0x5f
        /*0052*/ 	.short	0x0000


	//----- nvinfo : EIATTR_EXIT_INSTR_OFFSETS
	.align		4
        /*0054*/ 	.byte	0x04, 0x1c
        /*0056*/ 	.short	(.L_3241 - .L_3240)


	//   ....[0]....
.L_3240:
        /*0058*/ 	.word	0x00000190


	//   ....[1]....
        /*005c*/ 	.word	0x000005d0


	//   ....[2]....
        /*0060*/ 	.word	0x00000630


	//   ....[3]....
        /*0064*/ 	.word	0x00000810


	//----- nvinfo : EIATTR_MAX_THREADS
	.align		4
.L_3241:
        /*0068*/ 	.byte	0x04, 0x05
        /*006a*/ 	.short	(.L_3243 - .L_3242)
.L_3242:
        /*006c*/ 	.word	0x00000200
        /*0070*/ 	.word	0x00000001
        /*0074*/ 	.word	0x00000001


	//----- nvinfo : EIATTR_CRS_STACK_SIZE
	.align		4
.L_3243:
        /*0078*/ 	.byte	0x04, 0x1e
        /*007a*/ 	.short	(.L_3245 - .L_3244)
.L_3244:
        /*007c*/ 	.word	0x00000000
.L_3245:


//--------------------- .nv.info._ZN2at6native61_GLOBAL__N__44eb8e94_28_ForeachBinaryOpScalarList_cu_dda10a6925multi_tensor_apply_kernelINS1_28TensorListScalarListMetadataIhLi2EEENS1_25BinaryOpScalarListFunctorIhLi2ELi1ELi1EEEJSt4plusIhEEEEvT_T0_DpT1_ --------------------------
	.section	.nv.info._ZN2at6native61_GLOBAL__N__44eb8e94_28_ForeachBinaryOpScalarList_cu_dda10a6925multi_tensor_apply_kernelINS1_28TensorListScalarListMetadataIhLi2EEENS1_25BinaryOpScalarListFunctorIhLi2ELi1ELi1EEEJSt4plusIhEEEEvT_T0_DpT1_,"",@"SHT_CUDA_INFO"
	.sectionflags	@""
	.align	4


	//----- nvinfo : EIATTR_CUDA_API_VERSION
	.align		4
        /*0000*/ 	.byte	0x04, 0x37
        /*0002*/ 	.short	(.L_3247 - .L_3246)
.L_3246:
        /*0004*/ 	.word	0x00000082


	//----- nvinfo : EIATTR_SW2861232_WAR
	.align		4
.L_3247:
        /*0008*/ 	.byte	0x01, 0x35
	.zero		2


	//----- nvinfo : EIATTR_PARAM_CBANK
	.align		4
        /*000c*/ 	.byte	0x04, 0x0a
        /*000e*/ 	.short	(.L_3249 - .L_3248)
	.align		4
.L_3248:
        /*0010*/ 	.word	index@(.nv.constant0._ZN2at6native61_GLOBAL__N__44eb8e94_28_ForeachBinaryOpScalarList_cu_dda10a6925multi_tensor_apply_kernelINS1_28TensorListScalarListMetadataIhLi2EEENS1_25BinaryOpScalarListFunctorIhLi2ELi1ELi1EEEJSt4plusIhEEEEvT_T0_DpT1_)
        /*0014*/ 	.short	0x0160
        /*0016*/ 	.short	0x0c82


	//----- nvinfo : EIATTR_CBANK_PARAM_SIZE
	.align		4
.L_3249:
        /*0018*/ 	.byte	0x03, 0x19
        /*001a*/ 	.short	0x0c82


	//----- nvinfo : EIATTR_KPARAM_INFO
	.align		4
        /*001c*/ 	.byte	0x04, 0x17
        /*001e*/ 	.short	(.L_3251 - .L_3250)
.L_3250:
        /*0020*/ 	.word	0x00000000
        /*0024*/ 	.short	0x0002
        /*0026*/ 	.short	0x0c81
        /*0028*/ 	.byte	0x00, 0xf0, 0x05, 0x00


	//----- nvinfo : EIATTR_KPARAM_INFO
	.align		4
.L_3251:
        /*002c*/ 	.byte	0x04, 0x17
        /*002e*/ 	.short	(.L_3253 - .L_3252)
.L_3252:
        /*0030*/ 	.word	0x00000000
        /*0034*/ 	.short	0x0001
        /*0036*/ 	.short	0x0c80
        /*0038*/ 	.byte	0x00, 0xf0, 0x05, 0x00


	//----- nvinfo : EIATTR_KPARAM_INFO
	.align		4
.L_3253:
        /*003c*/ 	.byte	0x04, 0x17
        /*003e*/ 	.short	(.L_3255 - .L_3254)
.L_3254:
        /*0040*/ 	.word	0x00000000
        /*0044*/ 	.short	0x0000
        /*0046*/ 	.short	0x0000
        /*0048*/ 	.byte	0x00, 0xf0, 0x01, 0x32


	//----- nvinfo : EIATTR_MAXREG_COUNT
	.align		4
.L_3255:
        /*004c*/ 	.byte	0x03, 0x1b
        /*004e*/ 	.short	0x0080


	//----- nvinfo : EIATTR_MERCURY_ISA_VERSION
	.align		4
        /*0050*/ 	.byte	0x03, 0x5f
        /*0052*/ 	.short	0x0000


	//----- nvinfo : EIATTR_EXIT_INSTR_OFFSETS
	.align		4
        /*0054*/ 	.byte	0x04, 0x1c
        /*0056*/ 	.short	(.L_3257 - .L_3256)


	//   ....[0]....
.L_3256:
        /*0058*/ 	.word	0x00000190


	//   ....[1]....
        /*005c*/ 	.word	0x000005d0


	//   ....[2]....
        /*0060*/ 	.word	0x00000630


	//   ....[3]....
        /*0064*/ 	.word	0x00000810


	//----- nvinfo : EIATTR_MAX_THREADS
	.align		4
.L_3257:
        /*0068*/ 	.byte	0x04, 0x05
        /*006a*/ 	.short	(.L_3259 - .L_3258)
.L_3258:
        /*006c*/ 	.word	0x00000200
        /*0070*/ 	.word	0x00000001
        /*0074*/ 	.word	0x00000001


	//----- nvinfo : EIATTR_CRS_STACK_SIZE
	.align		4
.L_3259:
        /*0078*/ 	.byte	0x04, 0x1e
        /*007a*/ 	.short	(.L_3261 - .L_3260)
.L_3260:
        /*007c*/ 	.word	0x00000000
.L_3261:


//--------------------- .nv.info._ZN2at6native61_GLOBAL__N__44eb8e94_28_ForeachBinaryOpScalarList_cu_dda10a6925multi_tensor_apply_kernelINS1_28TensorListScalarListMetadataIfLi1EEENS1_25BinaryOpScalarListFunctorIN3c108BFloat16ELi1ELi1ELi0EEEJSt4plusIfEEEEvT_T0_DpT1_ --------------------------
	.section	.nv.info._ZN2at6native61_GLOBAL__N__44eb8e94_28_ForeachBinaryOpScalarList_cu_dda10a6925multi_tensor_apply_kernelINS1_28TensorListScalarListMetadataIfLi1EEENS1_25BinaryOpScalarListFunctorIN3c108BFloat16ELi1ELi1ELi0EEEJSt4plusIfEEEEvT_T0_DpT1_,"",@"SHT_CUDA_INFO"
	.sectionflags	@""
	.align	4


	//----- nvinfo : EIATTR_CUDA_API_VERSION
	.align		4
        /*0000*/ 	.byte	0x04, 0x37
        /*0002*/ 	.short	(.L_3263 - .L_3262)
.L_3262:
        /*0004*/ 	.word	0x00000082


	//----- nvinfo : EIATTR_SW2861232_WAR
	.align		4
.L_3263:
        /*0008*/ 	.byte	0x01, 0x35
	.zero		2


	//----- nvinfo : EIATTR_PARAM_CBANK
	.align		4
        /*000c*/ 	.byte	0x04, 0x0a
        /*000e*/ 	.short	(.L_3265 - .L_3264)
	.align		4
.L_3264:
        /*0010*/ 	.word	index@(.nv.constant0._ZN2at6native61_GLOBAL__N__44eb8e94_28_ForeachBinaryOpScalarList_cu_dda10a6925multi_tensor_apply_kernelINS1_28TensorListScalarListMetadataIfLi1EEENS1_25BinaryOpScalarListFunctorIN3c108BFloat16ELi1ELi1ELi0EEEJSt4plusIfEEEEvT_T0_DpT1_)
        /*0014*/ 	.short	0x0160
        /*0016*/ 	.short	0x0dc2


	//----- nvinfo : EIATTR_CBANK_PARAM_SIZE
	.align		4
.L_3265:
        /*0018*/ 	.byte	0x03, 0x19
        /*001a*/ 	.short	0x0dc2


	//----- nvinfo : EIATTR_KPARAM_INFO
	.align		4
        /*001c*/ 	.byte	0x04, 0x17
        /*001e*/ 	.short	(.L_3267 - .L_3266)
.L_3266:
        /*0020*/ 	.word	0x00000000
        /*0024*/ 	.short	0x0002
        /*0026*/ 	.short	0x0dc1
        /*0028*/ 	.byte	0x00, 0xf0, 0x05, 0x00


	//----- nvinfo : EIATTR_KPARAM_INFO
	.align		4
.L_3267:
        /*002c*/ 	.byte	0x04, 0x17
        /*002e*/ 	.short	(.L_3269 - .L_3268)
.L_3268:
        /*0030*/ 	.word	0x00000000
        /*0034*/ 	.short	0x0001
        /*0036*/ 	.short	0x0dc0
        /*0038*/ 	.byte	0x00, 0xf0, 0x05, 0x00


	//----- nvinfo : EIATTR_KPARAM_INFO
	.align		4
.L_3269:
        /*003c*/ 	.byte	0x04, 0x17
        /*003e*/ 	.short	(.L_3271 - .L_3270)
.L_3270:
        /*0040*/ 	.word	0x00000000
        /*0044*/ 	.short	0x0000
        /*0046*/ 	.short	0x0000
        /*0048*/ 	.byte	0x00, 0xf0, 0x01, 0x37


	//----- nvinfo : EIATTR_MAXREG_COUNT
	.align		4
.L_3271:
        /*004c*/ 	.byte	0x03, 0x1b
        /*004e*/ 	.short	0x0080


	//----- nvinfo : EIATTR_MERCURY_ISA_VERSION
	.align		4
        /*0050*/ 	.byte	0x03, 0x5f
        /*0052*/ 	.short	0x0000


	//----- nvinfo : EIATTR_EXIT_INSTR_OFFSETS
	.align		4
        /*0054*/ 	.byte	0x04, 0x1c
        /*0056*/ 	.short	(.L_3273 - .L_3272)


	//   ....[0]....
.L_3272:
        /*0058*/ 	.word	0x00000160


	//   ....[1]....
        /*005c*/ 	.word	0x000005b0


	//   ....[2]....
        /*0060*/ 	.word	0x00000610


	//   ....[3]....
        /*0064*/ 	.word	0x000007a0


	//----- nvinfo : EIATTR_MAX_THREADS
	.align		4
.L_3273:
        /*0068*/ 	.byte	0x04, 0x05
        /*006a*/ 	.short	(.L_3275 - .L_3274)
.L_3274:
        /*006c*/ 	.word	0x00000200
        /*0070*/ 	.word	0x00000001
        /*0074*/ 	.word	0x00000001


	//----- nvinfo : EIATTR_CRS_STACK_SIZE
	.align		4
.L_3275:
        /*0078*/ 	.byte	0x04, 0x1e
        /*007a*/ 	.short	(.L_3277 - .L_3276)
.L_3276:
        /*007c*/ 	.word	0x00000000
.L_3277:


//--------------------- .nv.info._ZN2at6native61_GLOBAL__N__44eb8e94_28_ForeachBinaryOpScalarList_cu_dda10a6925multi_tensor_apply_kernelINS1_28TensorListScalarListMetadataIfLi1EEENS1_25BinaryOpScalarListFunctorIN3c104HalfELi1ELi1ELi0EEEJSt4plusIfEEEEvT_T0_DpT1_ --------------------------
	.section	.nv.info._ZN2at6native61_GLOBAL__N__44eb8e94_28_ForeachBinaryOpScalarList_cu_dda10a6925multi_tensor_apply_kernelINS1_28TensorListScalarListMetadataIfLi1EEENS1_25BinaryOpScalarListFunctorIN3c104HalfELi1ELi1ELi0EEEJSt4plusIfEEEEvT_T0_DpT1_,"",@"SHT_CUDA_INFO"
	.sectionflags	@""
	.align	4


	//----- nvinfo : EIATTR_CUDA_API_VERSION
	.align		4
        /*0000*/ 	.byte	0x04, 0x37
        /*0002*/ 	.short	(.L_3279 - .L_3278)
.L_3278:
        /*0004*/ 	.word	0x00000082


	//----- nvinfo : EIATTR_SW2861232_WAR
	.align		4
.L_3279:
        /*0008*/ 	.byte	0x01, 0x35
	.zero		2


	//----- nvinfo : EIATTR_PARAM_CBANK
	.align		4
        /*000c*/ 	.byte	0x04, 0x0a
        /*000e*/ 	.short	(.L_3281 - .L_3280)
	.align		4
.L_3280:
        /*0010*/ 	.word	index@(.nv.constant0._ZN2at6native61_GLOBAL__N__44eb8e94_28_ForeachBinaryOpScalarList_cu_dda10a6925multi_tensor_apply_kernelINS1_28TensorListScalarListMetadataIfLi1EEENS1_25BinaryOpScalarListFunctorIN3c104HalfELi1ELi1ELi0EEEJSt4plusIfEEEEvT_T0_DpT1_)
        /*0014*/ 	.short	0x0160
        /*0016*/ 	.short	0x0dc2


	//----- nvinfo : EIATTR_CBANK_PARAM_SIZE
	.align		4
.L_3281:
        /*0018*/ 	.byte	0x03, 0x19
        /*001a*/ 	.short	0x0dc2


	//----- nvinfo : EIATTR_KPARAM_INFO
	.align		4
        /*001c*/ 	.byte	0x04, 0x17
        /*001e*/ 	.short	(.L_3283 - .L_3282)
.L_3282:
        /*0020*/ 	.word	0x00000000
        /*0024*/ 	.short	0x0002
        /*0026*/ 	.short	0x0dc1
        /*0028*/ 	.byte	0x00, 0xf0, 0x05, 0x00


	//----- nvinfo : EIATTR_KPARAM_INFO
	.align		4
.L_3283:
        /*002c*/ 	.byte	0x04, 0x17
        /*002e*/ 	.short	(.L_3285 - .L_3284)
.L_3284:
        /*0030*/ 	.word	0x00000000
        /*0034*/ 	.short	0x0001
        /*0036*/ 	.short	0x0dc0
        /*0038*/ 	.byte	0x00, 0xf0, 0x05, 0x00


	//----- nvinfo : EIATTR_KPARAM_INFO
	.align		4
.L_3285:
        /*003c*/ 	.byte	0x04, 0x17
        /*003e*/ 	.short	(.L_3287 - .L_3286)
.L_3286:
        /*0040*/ 	.word	0x00000000
        /*0044*/ 	.short	0x0000
        /*0046*/ 	.short	0x0000
        /*0048*/ 	.byte	0x00, 0xf0, 0x01, 0x37


	//----- nvinfo : EIATTR_MAXREG_COUNT
	.align		4
.L_3287:
        /*004c*/ 	.byte	0x03, 0x1b
        /*004e*/ 	.short	0x0080


	//----- nvinfo : EIATTR_MERCURY_ISA_VERSION
	.align		4
        /*0050*/ 	.byte	0x03, 0x5f
        /*0052*/ 	.short	0x0000


	//----- nvinfo : EIATTR_EXIT_INSTR_OFFSETS
	.align		4
        /*0054*/ 	.byte	0x04, 0x1c
        /*0056*/ 	.short	(.L_3289 - .L_3288)


	//   ....[0]....
.L_3288:
        /*0058*/ 	.word	0x00000160


	//   ....[1]....
        /*005c*/ 	.word	0x000005b0


	//   ....[2]....
        /*0060*/ 	.word	0x00000610


	//   ....[3]....
        /*0064*/ 	.word	0x000007a0


	//----- nvinfo : EIATTR_MAX_THREADS
	.align		4
.L_3289:
        /*0068*/ 	.byte	0x04, 0x05
        /*006a*/ 	.short	(.L_3291 - .L_3290)
.L_3290:
        /*006c*/ 	.word	0x00000200
        /*0070*/ 	.word	0x00000001
        /*0074*/ 	.word	0x00000001


	//----- nvinfo : EIATTR_CRS_STACK_SIZE
	.align		4
.L_3291:
        /*0078*/ 	.byte	0x04, 0x1e
        /*007a*/ 	.short	(.L_3293 - .L_3292)
.L_3292:
        /*007c*/ 	.word	0x00000000
.L_3293:


//--------------------- .nv.info._ZN2at6native61_GLOBAL__N__44eb8e94_28_ForeachBinaryOpScalarList_cu_dda10a6925multi_tensor_apply_kernelINS1_28TensorListScalarListMetadataIbLi1EEENS1_25BinaryOpScalarListFunctorIbLi1ELi1ELi0EEEJSt4plusIbEEEEvT_T0_DpT1_ --------------------------
	.section	.nv.info._ZN2at6native61_GLOBAL__N__44eb8e94_28_ForeachBinaryOpScalarList_cu_dda10a6925multi_tensor_apply_kernelINS1_28TensorListScalarListMetadataIbLi1EEENS1_25BinaryOpScalarListFunctorIbLi1ELi1ELi0EEEJSt4plusIbEEEEvT_T0_DpT1_,"",@"SHT_CUDA_INFO"
	.sectionflags	@""
	.align	4


	//----- nvinfo : EIATTR_CUDA_API_VERSION
	.align		4
        /*0000*/ 	.byte	0x04, 0x37
        /*0002*/ 	.short	(.L_3295 - .L_3294)
.L_3294:
        /*0004*/ 	.word	0x00000082


	//----- nvinfo : EIATTR_SW2861232_WAR
	.align		4
.L_3295:
        /*0008*/ 	.byte	0x01, 0x35
	.zero		2


	//----- nvinfo : EIATTR_PARAM_CBANK
	.align		4
        /*000c*/ 	.byte	0x04, 0x0a
        /*000e*/ 	.short	(.L_3297 - .L_3296)
	.align		4
.L_3296:
        /*0010*/ 	.word	index@(.nv.constant0._ZN2at6native61_GLOBAL__N__44eb8e94_28_ForeachBinaryOpScalarList_cu_dda10a6925multi_tensor_apply_kernelINS1_28TensorListScalarListMetadataIbLi1EEENS1_25BinaryOpScalarListFunctorIbLi1ELi1ELi0EEEJSt4plusIbEEEEvT_T0_DpT1_)
        /*0014*/ 	.short	0x0160
        /*0016*/ 	.short	0x0ca2


	//----- nvinfo : EIATTR_CBANK_PARAM_SIZE
	.align		4
.L_3297:
        /*0018*/ 	.byte	0x03, 0x19
        /*001a*/ 	.short	0x0ca2


	//----- nvinfo : EIATTR_KPARAM_INFO
	.align		4
        /*001c*/ 	.byte	0x04, 0x17
        /*001e*/ 	.short	(.L_3299 - .L_3298)
.L_3298:
        /*0020*/ 	.word	0x00000000
        /*0024*/ 	.short	0x0002
        /*0026*/ 	.short	0x0ca1
        /*0028*/ 	.byte	0x00, 0xf0, 0x05, 0x00


	//----- nvinfo : EIATTR_KPARAM_INFO
	.align		4
.L_3299:
        /*002c*/ 	.byte	0x04, 0x17
        /*002e*/ 	.short	(.L_3301 - .L_3300)
.L_3300:
        /*0030*/ 	.word	0x00000000
        /*0034*/ 	.short	0x0001
        /*0036*/ 	.short	0x0ca0
        /*0038*/ 	.byte	0x00, 0xf0, 0x05, 0x00


	//----- nvinfo : EIATTR_KPARAM_INFO
	.align		4
.L_3301:
        /*003c*/ 	.byte	0x04, 0x17
        /*003e*/ 	.short	(.L_3303 - .L_3302)
.L_3302:
        /*0040*/ 	.word	0x00000000
        /*0044*/ 	.short	0x0000
        /*0046*/ 	.short	0x0000
        /*0048*/ 	.byte	0x00, 0xf0, 0x81, 0x32


	//----- nvinfo : EIATTR_MAXREG_COUNT
	.align		4
.L_3303:
        /*004c*/ 	.byte	0x03, 0x1b
        /*004e*/ 	.short	0x0080


	//----- nvinfo : EIATTR_MERCURY_ISA_VERSION
	.align		4
        /*0050*/ 	.byte	0x03, 0x5f
        /*0052*/ 	.short	0x0000


	//----- nvinfo : EIATTR_EXIT_INSTR_OFFSETS
	.align		4
        /*0054*/ 	.byte	0x04, 0x1c
        /*0056*/ 	.short	(.L_3305 - .L_3304)


	//   ....[0]....
.L_3304:
        /*0058*/ 	.word	0x00000150


	//   ....[1]....
        /*005c*/ 	.word	0x000005f0


	//   ....[2]....
        /*0060*/ 	.word	0x00000650


	//   ....[3]....
        /*0064*/ 	.word	0x000008d0


	//----- nvinfo : EIATTR_MAX_THREADS
	.align		4
.L_3305:
        /*0068*/ 	.byte	0x04, 0x05
        /*006a*/ 	.short	(.L_3307 - .L_3306)
.L_3306:
        /*006c*/ 	.word	0x00000200
        /*0070*/ 	.word	0x00000001
        /*0074*/ 	.word	0x00000001


	//----- nvinfo : EIATTR_CRS_STACK_SIZE
	.align		4
.L_3307:
        /*0078*/ 	.byte	0x04, 0x1e
        /*007a*/ 	.short	(.L_3309 - .L_3308)
.L_3308:
        /*007c*/ 	.word	0x00000000
.L_3309:


//--------------------- .nv.info._ZN2at6native61_GLOBAL__N__44eb8e94_28_ForeachBinaryOpScalarList_cu_dda10a6925multi_tensor_apply_kernelINS1_28TensorListScalarListMetadataIN3c107complexIfEELi1EEENS1_25BinaryOpScalarListFunctorIS6_Li1ELi1ELi0EEEJSt4plusIS6_EEEEvT_T0_DpT1_ --------------------------
	.section	.nv.info._ZN2at6native61_GLOBAL__N__44eb8e94_28_ForeachBinaryOpScalarList_cu_dda10a6925multi_tensor_apply_kernelINS1_28TensorListScalarListMetadataIN3c107complexIfEELi1EEENS1_25BinaryOpScalarListFunctorIS6_Li1ELi1ELi0EEEJSt4plusIS6_EEEEvT_T0_DpT1_,"",@"SHT_CUDA_INFO"
	.sectionflags	@""
	.align	4


	//----- nvinfo : EIATTR_CUDA_API_VERSION
	.align		4
        /*0000*/ 	.byte	0x04, 0x37
        /*0002*/ 	.short	(.L_3311 - .L_3310)
.L_3310:
        /*0004*/ 	.word	0x00000082


	//----- nvinfo : EIATTR_SW2861232_WAR
	.align		4
.L_3311:
        /*0008*/ 	.byte	0x01, 0x35
	.zero		2


	//----- nvinfo : EIATTR_PARAM_CBANK
	.align		4
        /*000c*/ 	.byte	0x04, 0x0a
        /*000e*/ 	.short	(.L_3313 - .L_3312)
	.align		4
.L_3312:
        /*0010*/ 	.word	index@(.nv.constant0._ZN2at6native61_GLOBAL__N__44eb8e94_28_ForeachBinaryOpScalarList_cu_dda10a6925multi_tensor_apply_kernelINS1_28TensorListScalarListMetadataIN3c107complexIfEELi1EEENS1_25BinaryOpScalarListFunctorIS6_Li1ELi1ELi0EEEJSt4plusIS6_EEEEvT_T0_DpT1_)
        /*0014*/ 	.short	0x0160
        /*0016*/ 	.short	0x0f42


	//----- nvinfo : EIATTR_CBANK_PARAM_SIZE
	.align		4
.L_3313:
        /*0018*/ 	.byte	0x03, 0x19
        /*001a*/ 	.short	0x0f42


	//----- nvinfo : EIATTR_KPARAM_INFO
	.align		4
        /*001c*/ 	.byte	0x04, 0x17
        /*001e*/ 	.short	(.L_3315 - .L_3314)
.L_3314:
        /*0020*/ 	.word	0x00000000
        /*0024*/ 	.short	0x0002
        /*0026*/ 	.short	0x0f41
        /*0028*/ 	.byte	0x00, 0xf0, 0x05, 0x00


	//----- nvinfo : EIATTR_KPARAM_INFO
	.align		4
.L_3315:
        /*002c*/ 	.byte	0x04, 0x17
        /*002e*/ 	.short	(.L_3317 - .L_3316)
.L_3316:
        /*0030*/ 	.word	0x00000000
        /*0034*/ 	.short	0x0001
        /*0036*/ 	.short	0x0f40
        /*0038*/ 	.byte	0x00, 0xf0, 0x05, 0x00


	//----- nvinfo : EIATTR_KPARAM_INFO
	.align		4
.L_3317:
        /*003c*/ 	.byte	0x04, 0x17
        /*003e*/ 	.short	(.L_3319 - .L_3318)
.L_3318:
        /*0040*/ 	.word	0x00000000
        /*0044*/ 	.short	0x0000
        /*0046*/ 	.short	0x0000
        /*0048*/ 	.byte	0x00, 0xf0, 0x01, 0x3d


	//----- nvinfo : EIATTR_MAXREG_COUNT
	.align		4
.L_3319:
        /*004c*/ 	.byte	0x03, 0x1b
        /*004e*/ 	.short	0x0080


	//----- nvinfo : EIATTR_MERCURY_ISA_VERSION
	.align		4
        /*0050*/ 	.byte	0x03, 0x5f
        /*0052*/ 	.short	0x0000


	//----- nvinfo : EIATTR_EXIT_INSTR_OFFSETS
	.align		4
        /*0054*/ 	.byte	0x04, 0x1c
        /*0056*/ 	.short	(.L_3321 - .L_3320)


	//   ....[0]....
.L_3320:
        /*0058*/ 	.word	0x00000180


	//   ....[1]....
        /*005c*/ 	.word	0x000005e0


	//   ....[2]....
        /*0060*/ 	.word	0x00000640


	//   ....[3]....
        /*0064*/ 	.word	0x000007d0


	//----- nvinfo : EIATTR_MAX_THREADS
	.align		4
.L_3321:
        /*0068*/ 	.byte	0x04, 0x05
        /*006a*/ 	.short	(.L_3323 - .L_3322)
.L_3322:
        /*006c*/ 	.word	0x00000200
        /*0070*/ 	.word	0x00000001
        /*0074*/ 	.word	0x00000001


	//----- nvinfo : EIATTR_CRS_STACK_SIZE
	.align		4
.L_3323:
        /*0078*/ 	.byte	0x04, 0x1e
        /*007a*/ 	.short	(.L_3325 - .L_3324)
.L_3324:
        /*007c*/ 	.word	0x00000000
.L_3325:


//--------------------- .nv.info._ZN2at6native61_GLOBAL__N__44eb8e94_28_ForeachBinaryOpScalarList_cu_dda10a6925multi_tensor_apply_kernelINS1_28TensorListScalarListMetadataIN3c107complexIdEELi1EEENS1_25BinaryOpScalarListFunctorIS6_Li1ELi1ELi0EEEJSt4plusIS6_EEEEvT_T0_DpT1_ --------------------------
	.section	.nv.info._ZN2at6native61_GLOBAL__N__44eb8e94_28_ForeachBinaryOpScalarList_cu_dda10a6925multi_tensor_apply_kernelINS1_28TensorListScalarListMetadataIN3c107complexIdEELi1EEENS1_25BinaryOpScalarListFunctorIS6_Li1ELi1ELi0EEEJSt4plusIS6_EEEEvT_T0_DpT1_,"",@"SHT_CUDA_INFO"
	.sectionflags	@""
	.align	4


	//----- nvinfo : EIATTR_CUDA_API_VERSION
	.align		4
        /*0000*/ 	.byte	0x04, 0x37
        /*0002*/ 	.short	(.L_3327 - .L_3326)
.L_3326:
        /*0004*/ 	.word	0x00000082


	//----- nvinfo : EIATTR_SW2861232_WAR
	.align		4
.L_3327:
        /*0008*/ 	.byte	0x01, 0x35
	.zero		2


	//----- nvinfo : EIATTR_PARAM_CBANK
	.align		4
        /*000c*/ 	.byte	0x04, 0x0a
        /*000e*/ 	.short	(.L_3329 - .L_3328)
	.align		4
.L_3328:
        /*0010*/ 	.word	index@(.nv.constant0._ZN2at6native61_GLOBAL__N__44eb8e94_28_ForeachBinaryOpScalarList_cu_dda10a6925multi_tensor_apply_kernelINS1_28TensorListScalarListMetadataIN3c107complexIdEELi1EEENS1_25BinaryOpScalarListFunctorIS6_Li1ELi1ELi0EEEJSt4plusIS6_EEEEvT_T0_DpT1_)
        /*0014*/ 	.short	0x0160
        /*0016*/ 	.short	0x0f42


	//----- nvinfo : EIATTR_CBANK_PARAM_SIZE
	.align		4
.L_3329:
        /*0018*/ 	.byte	0x03, 0x19
        /*001a*/ 	.short	0x0f42


	//----- nvinfo : EIATTR_KPARAM_INFO
	.align		4
        /*001c*/ 	.byte	0x04, 0x17
        /*001e*/ 	.short	(.L_3331 - .L_3330)
.L_3330:
        /*0020*/ 	.word	0x00000000
        /*0024*/ 	.short	0x0002
        /*0026*/ 	.short	0x0f41
        /*0028*/ 	.byte	0x00, 0xf0, 0x05, 0x00


	//----- nvinfo : EIATTR_KPARAM_INFO
	.align		4
.L_3331:
        /*002c*/ 	.byte	0x04, 0x17
        /*002e*/ 	.short	(.L_3333 - .L_3332)
.L_3332:
        /*0030*/ 	.word	0x00000000
        /*0034*/ 	.short	0x0001
        /*0036*/ 	.short	0x0f40
        /*0038*/ 	.byte	0x00, 0xf0, 0x05, 0x00


	//----- nvinfo : EIATTR_KPARAM_INFO
	.align		4
.L_3333:
        /*003c*/ 	.byte	0x04, 0x17
        /*003e*/ 	.short	(.L_3335 - .L_3334)
.L_3334:
        /*0040*/ 	.word	0x00000000
        /*0044*/ 	.short	0x0000
        /*0046*/ 	.short	0x0000
        /*0048*/ 	.byte	0x00, 0xf0, 0x01, 0x3d


	//----- nvinfo : EIATTR_MAXREG_COUNT
	.align		4
.L_3335:
        /*004c*/ 	.byte	0x03, 0x1b
        /*004e*/ 	.short	0x0080


	//----- nvinfo : EIATTR_MERCURY_ISA_VERSION
	.align		4
        /*0050*/ 	.byte	0x03, 0x5f
        /*0052*/ 	.short	0x0000


	//----- nvinfo : EIATTR_EXIT_INSTR_OFFSETS
	.align		4
        /*0054*/ 	.byte	0x04, 0x1c
        /*0056*/ 	.short	(.L_3337 - .L_3336)


	//   ....[0]....
.L_3336:
        /*0058*/ 	.word	0x000001c0


	//   ....[1]....
        /*005c*/ 	.word	0x000006b0


	//   ....[2]....
        /*0060*/ 	.word	0x00000710


	//   ....[3]....
        /*0064*/ 	.word	0x000008e0


	//----- nvinfo : EIATTR_MAX_THREADS
	.align		4
.L_3337:
        /*0068*/ 	.byte	0x04, 0x05
        /*006a*/ 	.short	(.L_3339 - .L_3338)
.L_3338:
        /*006c*/ 	.word	0x00000200
        /*0070*/ 	.word	0x00000001
        /*0074*/ 	.word	0x00000001


	//----- nvinfo : EIATTR_CRS_STACK_SIZE
	.align		4
.L_3339:
        /*0078*/ 	.byte	0x04, 0x1e
        /*007a*/ 	.short	(.L_3341 - .L_3340)
.L_3340:
        /*007c*/ 	.word	0x00000000
.L_3341:


//--------------------- .nv.info._ZN2at6native61_GLOBAL__N__44eb8e94_28_ForeachBinaryOpScalarList_cu_dda10a6925multi_tensor_apply_kernelINS1_28TensorListScalarListMetadataIfLi1EEENS1_25BinaryOpScalarListFunctorIfLi1ELi1ELi0EEEJSt4plusIfEEEEvT_T0_DpT1_ --------------------------
	.section	.nv.info._ZN2at6native61_GLOBAL__N__44eb8e94_28_ForeachBinaryOpScalarList_cu_dda10a6925multi_tensor_apply_kernelINS1_28TensorListScalarListMetadataIfLi1EEENS1_25BinaryOpScalarListFunctorIfLi1ELi1ELi0EEEJSt4plusIfEEEEvT_T0_DpT1_,"",@"SHT_CUDA_INFO"
	.sectionflags	@""
	.align	4


	//----- nvinfo : EIATTR_CUDA_API_VERSION
	.align		4
        /*0000*/ 	.byte	0x04, 0x37
        /*0002*/ 	.short	(.L_3343 - .L_3342)
.L_3342:
        /*0004*/ 	.word	0x00000082


	//----- nvinfo : EIATTR_SW2861232_WAR
	.align		4
.L_3343:
        /*0008*/ 	.byte	0x01, 0x35
	.zero		2


	//----- nvinfo : EIATTR_PARAM_CBANK
	.align		4
        /*000c*/ 	.byte	0x04, 0x0a
        /*000e*/ 	.short	(.L_3345 - .L_3344)
	.align		4
.L_3344:
        /*0010*/ 	.word	index@(.nv.constant0._ZN2at6native61_GLOBAL__N__44eb8e94_28_ForeachBinaryOpScalarList_cu_dda10a6925multi_tensor_apply_kernelINS1_28TensorListScalarListMetadataIfLi1EEENS1_25BinaryOpScalarListFunctorIfLi1ELi1ELi0EEEJSt4plusIfEEEEvT_T0_DpT1_)
        /*0014*/ 	.short	0x0160
        /*0016*/ 	.short	0x0dc2


	//----- nvinfo : EIATTR_CBANK_PARAM_SIZE
	.align		4
.L_3345:
        /*0018*/ 	.byte	0x03, 0x19
        /*001a*/ 	.short	0x0dc2


	//----- nvinfo : EIATTR_KPARAM_INFO
	.align		4
        /*001c*/ 	.byte	0x04, 0x17
        /*001e*/ 	.short	(.L_3347 - .L_3346)
.L_3346:
        /*0020*/ 	.word	0x00000000
        /*0024*/ 	.short	0x0002
        /*0026*/ 	.short	0x0dc1
        /*0028*/ 	.byte	0x00, 0xf0, 0x05, 0x00


	//----- nvinfo : EIATTR_KPARAM_INFO
	.align		4
.L_3347:
        /*002c*/ 	.byte	0x04, 0x17
        /*002e*/ 	.short	(.L_3349 - .L_3348)
.L_3348:
        /*0030*/ 	.word	0x00000000
        /*0034*/ 	.short	0x0001
        /*0036*/ 	.short	0x0dc0
        /*0038*/ 	.byte	0x00, 0xf0, 0x05, 0x00


	//----- nvinfo : EIATTR_KPARAM_INFO
	.align		4
.L_3349:
        /*003c*/ 	.byte	0x04, 0x17
        /*003e*/ 	.short	(.L_3351 - .L_3350)
.L_3350:
        /*0040*/ 	.word	0x00000000
        /*0044*/ 	.short	0x0000
        /*0046*/ 	.short	0x0000
        /*0048*/ 	.byte	0x00, 0xf0, 0x01, 0x37


	//----- nvinfo : EIATTR_MAXREG_COUNT
	.align		4
.L_3351:
        /*004c*/ 	.byte	0x03, 0x1b
        /*004e*/ 	.short	0x0080


	//----- nvinfo : EIATTR_MERCURY_ISA_VERSION
	.align		4
        /*0050*/ 	.byte	0x03, 0x5f
        /*0052*/ 	.short	0x0000


	//----- nvinfo : EIATTR_EXIT_INSTR_OFFSETS
	.align		4
        /*0054*/ 	.byte	0x04, 0x1c
        /*0056*/ 	.short	(.L_3353 - .L_3352)


	//   ....[0]....
.L_3352:
        /*0058*/ 	.word	0x00000160


	//   ....[1]....
        /*005c*/ 	.word	0x00000520


	//   ....[2]....
        /*0060*/ 	.word	0x00000580


	//   ....[3]....
        /*0064*/ 	.word	0x000006b0


	//----- nvinfo : EIATTR_MAX_THREADS
	.align		4
.L_3353:
        /*0068*/ 	.byte	0x04, 0x05
        /*006a*/ 	.short	(.L_3355 - .L_3354)
.L_3354:
        /*006c*/ 	.word	0x00000200
        /*0070*/ 	.word	0x00000001
        /*0074*/ 	.word	0x00000001


	//----- nvinfo : EIATTR_CRS_STACK_SIZE
	.align		4
.L_3355:
        /*0078*/ 	.byte	0x04, 0x1e
        /*007a*/ 	.short	(.L_3357 - .L_3356)
.L_3356:
        /*007c*/ 	.word	0x00000000
.L_3357:


//--------------------- .nv.info._ZN2at6native61_GLOBAL__N__44eb8e94_28_ForeachBinaryOpScalarList_cu_dda10a6925multi_tensor_apply_kernelINS1_28TensorListScalarListMetadataIdLi1EEENS1_25BinaryOpScalarListFunctorIdLi1ELi1ELi0EEEJSt4plusIdEEEEvT_T0_DpT1_ --------------------------
	.section	.nv.info._ZN2at6native61_GLOBAL__N__44eb8e94_28_ForeachBinaryOpScalarList_cu_dda10a6925multi_tensor_apply_kernelINS1_28TensorListScalarListMetadataIdLi1EEENS1_25BinaryOpScalarListFunctorIdLi1ELi1ELi0EEEJSt4plusIdEEEEvT_T0_DpT1_,"",@"SHT_CUDA_INFO"
	.sectionflags	@""
	.align	4


	//----- nvinfo : EIATTR_CUDA_API_VERSION
	.align		4
        /*0000*/ 	.byte	0x04, 0x37
        /*0002*/ 	.short	(.L_3359 - .L_3358)
.L_3358:
        /*0004*/ 	.word	0x00000082


	//----- nvinfo : EIATTR_SW2861232_WAR
	.align		4
.L_3359:
        /*0008*/ 	.byte	0x01, 0x35
	.zero		2


	//----- nvinfo : EIATTR_PARAM_CBANK
	.align		4
        /*000c*/ 	.byte	0x04, 0x0a
        /*000e*/ 	.short	(.L_3361 - .L_3360)
	.align		4
.L_3360:
        /*0010*/ 	.word	index@(.nv.constant0._ZN2at6native61_GLOBAL__N__44eb8e94_28_ForeachBinaryOpScalarList_cu_dda10a6925multi_tensor_apply_kernelINS1_28TensorListScalarListMetadataIdLi1EEENS1_25BinaryOpScalarListFunctorIdLi1ELi1ELi0EEEJSt4plusIdEEEEvT_T0_DpT1_)
        /*0014*/ 	.short	0x0160
        /*0016*/ 	.short	0x0f42


	//----- nvinfo : EIATTR_CBANK_PARAM_SIZE
	.align		4
.L_3361:
        /*0018*/ 	.byte	0x03, 0x19
        /*001a*/ 	.short	0x0f42


	//----- nvinfo : EIATTR_KPARAM_INFO
	.align		4
        /*001c*/ 	.byte	0x04, 0x17
        /*001e*/ 	.short	(.L_3363 - .L_3362)
.L_3362:
        /*0020*/ 	.word	0x00000000
        /*0024*/ 	.short	0x0002
        /*0026*/ 	.short	0x0f41
        /*0028*/ 	.byte	0x00, 0xf0, 0x05, 0x00


	//----- nvinfo : EIATTR_KPARAM_INFO
	.align		4
.L_3363:
        /*002c*/ 	.byte	0x04, 0x17
        /*002e*/ 	.short	(.L_3365 - .L_3364)
.L_3364:
        /*0030*/ 	.word	0x00000000
        /*0034*/ 	.short	0x0001
        /*0036*/ 	.short	0x0f40
        /*0038*/ 	.byte	0x00, 0xf0, 0x05, 0x00


	//----- nvinfo : EIATTR_KPARAM_INFO
	.align		4
.L_3365:
        /*003c*/ 	.byte	0x04, 0x17
        /*003e*/ 	.short	(.L_3367 - .L_3366)
.L_3366:
        /*0040*/ 	.word	0x00000000
        /*0044*/ 	.short	0x0000
        /*0046*/ 	.short	0x0000
        /*0048*/ 	.byte	0x00, 0xf0, 0x01, 0x3d


	//----- nvinfo : EIATTR_MAXREG_COUNT
	.align		4
.L_3367:
        /*004c*/ 	.byte	0x03, 0x1b
        /*004e*/ 	.short	0x0080


	//----- nvinfo : EIATTR_MERCURY_ISA_VERSION
	.align		4
        /*0050*/ 	.byte	0x03, 0x5f
        /*0052*/ 	.short	0x0000


	//----- nvinfo : EIATTR_EXIT_INSTR_OFFSETS
	.align		4
        /*0054*/ 	.byte	0x04, 0x1c
        /*0056*/ 	.short	(.L_3369 - .L_3368)


	//   ....[0]....
.L_3368:
        /*0058*/ 	.word	0x00000150


	//   ....[1]....
        /*005c*/ 	.word	0x00000510


	//   ....[2]....
        /*0060*/ 	.word	0x00000570


	//   ....[3]....
        /*0064*/ 	.word	0x000006c0


	//----- nvinfo : EIATTR_MAX_THREADS
	.align		4
.L_3369:
        /*0068*/ 	.byte	0x04, 0x05
        /*006a*/ 	.short	(.L_3371 - .L_3370)
.L_3370:
        /*006c*/ 	.word	0x00000200
        /*0070*/ 	.word	0x00000001
        /*0074*/ 	.word	0x00000001


	//----- nvinfo : EIATTR_CRS_STACK_SIZE
	.align		4
.L_3371:
        /*0078*/ 	.byte	0x04, 0x1e
        /*007a*/ 	.short	(.L_3373 - .L_3372)
.L_3372:
        /*007c*/ 	.word	0x00000000
.L_3373:


//--------------------- .nv.info._ZN2at6native61_GLOBAL__N__44eb8e94_28_ForeachBinaryOpScalarList_cu_dda10a6925multi_tensor_apply_kernelINS1_28TensorListScalarListMetadataIsLi1EEENS1_25BinaryOpScalarListFunctorIsLi1ELi1ELi0EEEJSt4plusIsEEEEvT_T0_DpT1_ --------------------------
	.section	.nv.info._ZN2at6native61_GLOBAL__N__44eb8e94_28_ForeachBinaryOpScalarList_cu_dda10a6925multi_tensor_apply_kernelINS1_28TensorListScalarListMetadataIsLi1EEENS1_25BinaryOpScalarListFunctorIsLi1ELi1ELi0EEEJSt4plusIsEEEEvT_T0_DpT1_,"",@"SHT_CUDA_INFO"
	.sectionflags	@""
	.align	4


	//----- nvinfo : EIATTR_CUDA_API_VERSION
	.align		4
        /*0000*/ 	.byte	0x04, 0x37
        /*0002*/ 	.short	(.L_3375 - .L_3374)
.L_3374:
        /*0004*/ 	.word	0x00000082


	//----- nvinfo : EIATTR_SW2861232_WAR
	.align		4
.L_3375:
        /*0008*/ 	.byte	0x01, 0x35
	.zero		2


	//----- nvinfo : EIATTR_PARAM_CBANK
	.align		4
        /*000c*/ 	.byte	0x04, 0x0a
        /*000e*/ 	.short	(.L_3377 - .L_3376)
	.align		4
.L_3376:
        /*0010*/ 	.word	index@(.nv.constant0._ZN2at6native61_GLOBAL__N__44eb8e94_28_ForeachBinaryOpScalarList_cu_dda10a6925multi_tensor_apply_kernelINS1_28TensorListScalarListMetadataIsLi1EEENS1_25BinaryOpScalarListFunctorIsLi1ELi1ELi0EEEJSt4plusIsEEEEvT_T0_DpT1_)
        /*0014*/ 	.short	0x0160
        /*0016*/ 	.short	0x0d02


	//----- nvinfo : EIATTR_CBANK_PARAM_SIZE
	.align		4
.L_3377:
        /*0018*/ 	.byte	0x03, 0x19
        /*001a*/ 	.short	0x0d02


	//----- nvinfo : EIATTR_KPARAM_INFO
	.align		4
        /*001c*/ 	.byte	0x04, 0x17
        /*001e*/ 	.short	(.L_3379 - .L_3378)
.L_3378:
        /*0020*/ 	.word	0x00000000
        /*0024*/ 	.short	0x0002
        /*0026*/ 	.short	0x0d01
        /*0028*/ 	.byte	0x00, 0xf0, 0x05, 0x00


	//----- nvinfo : EIATTR_KPARAM_INFO
	.align		4
.L_3379:
        /*002c*/ 	.byte	0x04, 0x17
        /*002e*/ 	.short	(.L_3381 - .L_3380)
.L_3380:
        /*0030*/ 	.word	0x00000000
        /*0034*/ 	.short	0x0001
        /*0036*/ 	.short	0x0d00
        /*0038*/ 	.byte	0x00, 0xf0, 0x05, 0x00


	//----- nvinfo : EIATTR_KPARAM_INFO
	.align		4
.L_3381:
        /*003c*/ 	.byte	0x04, 0x17
        /*003e*/ 	.short	(.L_3383 - .L_3382)
.L_3382:
        /*0040*/ 	.word	0x00000000
        /*0044*/ 	.short	0x0000
        /*0046*/ 	.short	0x0000
        /*0048*/ 	.byte	0x00, 0xf0, 0x01, 0x34


	//----- nvinfo : EIATTR_MAXREG_COUNT
	.align		4
.L_3383:
        /*004c*/ 	.byte	0x03, 0x1b
        /*004e*/ 	.short	0x0080


	//----- nvinfo : EIATTR_MERCURY_ISA_VERSION
	.align		4
        /*0050*/ 	.byte	0x03, 0x5f
        /*0052*/ 	.short	0x0000


	//----- nvinfo : EIATTR_EXIT_INSTR_OFFSETS
	.align		4
        /*0054*/ 	.byte	0x04, 0x1c
        /*0056*/ 	.short	(.L_3385 - .L_3384)


	//   ....[0]....
.L_3384:
        /*0058*/ 	.word	0x00000170


	//   ....[1]....
        /*005c*/ 	.word	0x00000530


	//   ....[2]....
        /*0060*/ 	.word	0x00000590


	//   ....[3]....
        /*0064*/ 	.word	0x00000700


	//----- nvinfo : EIATTR_MAX_THREADS
	.align		4
.L_3385:
        /*0068*/ 	.byte	0x04, 0x05
        /*006a*/ 	.short	(.L_3387 - .L_3386)
.L_3386:
        /*006c*/ 	.word	0x00000200
        /*0070*/ 	.word	0x00000001
        /*0074*/ 	.word	0x00000001


	//----- nvinfo : EIATTR_CRS_STACK_SIZE
	.align		4
.L_3387:
        /*0078*/ 	.byte	0x04, 0x1e
        /*007a*/ 	.short	(.L_3389 - .L_3388)
.L_3388:
        /*007c*/ 	.word	0x00000000
.L_3389:


//--------------------- .nv.info._ZN2at6native61_GLOBAL__N__44eb8e94_28_ForeachBinaryOpScalarList_cu_dda10a6925multi_tensor_apply_kernelINS1_28TensorListScalarListMetadataIlLi1EEENS1_25BinaryOpScalarListFunctorIlLi1ELi1ELi0EEEJSt4plusIlEEEEvT_T0_DpT1_ --------------------------
	.section	.nv.info._ZN2at6native61_GLOBAL__N__44eb8e94_28_ForeachBinaryOpScalarList_cu_dda10a6925multi_tensor_apply_kernelINS1_28TensorListScalarListMetadataIlLi1EEENS1_25BinaryOpScalarListFunctorIlLi1ELi1ELi0EEEJSt4plusIlEEEEvT_T0_DpT1_,"",@"SHT_CUDA_INFO"
	.sectionflags	@""
	.align	4


	//----- nvinfo : EIATTR_CUDA_API_VERSION
	.align		4
        /*0000*/ 	.byte	0x04, 0x37
        /*0002*/ 	.short	(.L_3391 - .L_3390)
.L_3390:
        /*0004*/ 	.word	0x00000082


	//----- nvinfo : EIATTR_SW2861232_WAR
	.align		4
.L_3391:
        /*0008*/ 	.byte	0x01, 0x35
	.zero		2


	//----- nvinfo : EIATTR_PARAM_CBANK
	.align		4
        /*000c*/ 	.byte	0x04, 0x0a
        /*000e*/ 	.short	(.L_3393 - .L_3392)
	.align		4
.L_3392:
        /*0010*/ 	.word	index@(.nv.constant0._ZN2at6native61_GLOBAL__N__44eb8e94_28_ForeachBinaryOpScalarList_cu_dda10a6925multi_tensor_apply_kernelINS1_28TensorListScalarListMetadataIlLi1EEENS1_25BinaryOpScalarListFunctorIlLi1ELi1ELi0EEEJSt4plusIlEEEEvT_T0_DpT1_)
        /*0014*/ 	.short	0x0160
        /*0016*/ 	.short	0x0f42


	//----- nvinfo : EIATTR_CBANK_PARAM_SIZE
	.align		4
.L_3393:
        /*0018*/ 	.byte	0x03, 0x19
        /*001a*/ 	.short	0x0f42


	//----- nvinfo : EIATTR_KPARAM_INFO
	.align		4
        /*001c*/ 	.byte	0x04, 0x17
        /*001e*/ 	.short	(.L_3395 - .L_3394)
.L_3394:
        /*0020*/ 	.word	0x00000000
        /*0024*/ 	.short	0x0002
        /*0026*/ 	.short	0x0f41
        /*0028*/ 	.byte	0x00, 0xf0, 0x05, 0x00


	//----- nvinfo : EIATTR_KPARAM_INFO
	.align		4
.L_3395:
        /*002c*/ 	.byte	0x04, 0x17
        /*002e*/ 	.short	(.L_3397 - .L_3396)
.L_3396:
        /*0030*/ 	.word	0x00000000
        /*0034*/ 	.short	0x0001
        /*0036*/ 	.short	0x0f40
        /*0038*/ 	.byte	0x00, 0xf0, 0x05, 0x00


	//----- nvinfo : EIATTR_KPARAM_INFO
	.align		4
.L_3397:
        /*003c*/ 	.byte	0x04, 0x17
        /*003e*/ 	.short	(.L_3399 - .L_3398)
.L_3398:
        /*0040*/ 	.word	0x00000000
        /*0044*/ 	.short	0x0000
        /*0046*/ 	.short	0x0000
        /*0048*/ 	.byte	0x00, 0xf0, 0x01, 0x3d


	//----- nvinfo : EIATTR_MAXREG_COUNT
	.align		4
.L_3399:
        /*004c*/ 	.byte	0x03, 0x1b
        /*004e*/ 	.short	0x0080


	//----- nvinfo : EIATTR_MERCURY_ISA_VERSION
	.align		4
        /*0050*/ 	.byte	0x03, 0x5f
        /*0052*/ 	.short	0x0000


	//----- nvinfo : EIATTR_EXIT_INSTR_OFFSETS
	.align		4
        /*0054*/ 	.byte	0x04, 0x1c
        /*0056*/ 	.short	(.L_3401 - .L_3400)


	//   ....[0]....
.L_3400:
        /*0058*/ 	.word	0x00000150


	//   ....[1]....
        /*005c*/ 	.word	0x00000550


	//   ....[2]....
        /*0060*/ 	.word	0x000005b0


	//   ....[3]....
        /*0064*/ 	.word	0x00000780


	//----- nvinfo : EIATTR_MAX_THREADS
	.align		4
.L_3401:
        /*0068*/ 	.byte	0x04, 0x05
        /*006a*/ 	.short	(.L_3403 - .L_3402)
.L_3402:
        /*006c*/ 	.word	0x00000200
        /*0070*/ 	.word	0x00000001
        /*0074*/ 	.word	0x00000001


	//----- nvinfo : EIATTR_CRS_STACK_SIZE
	.align		4
.L_3403:
        /*0078*/ 	.byte	0x04, 0x1e
        /*007a*/ 	.short	(.L_3405 - .L_3404)
.L_3404:
        /*007c*/ 	.word	0x00000000
.L_3405:


//--------------------- .nv.info._ZN2at6native61_GLOBAL__N__44eb8e94_28_ForeachBinaryOpScalarList_cu_dda10a6925multi_tensor_apply_kernelINS1_28TensorListScalarListMetadataIiLi1EEENS1_25BinaryOpScalarListFunctorIiLi1ELi1ELi0EEEJSt4plusIiEEEEvT_T0_DpT1_ --------------------------
	.section	.nv.info._ZN2at6native61_GLOBAL__N__44eb8e94_28_ForeachBinaryOpScalarList_cu_dda10a6925multi_tensor_apply_kernelINS1_28TensorListScalarListMetadataIiLi1EEENS1_25BinaryOpScalarListFunctorIiLi1ELi1ELi0EEEJSt4plusIiEEEEvT_T0_DpT1_,"",@"SHT_CUDA_INFO"
	.sectionflags	@""
	.align	4


	//----- nvinfo : EIATTR_CUDA_API_VERSION
	.align		4
        /*0000*/ 	.byte	0x04, 0x37
        /*0002*/ 	.short	(.L_3407 - .L_3406)
.L_3406:
        /*0004*/ 	.word	0x00000082


	//----- nvinfo : EIATTR_SW2861232_WAR
	.align		4
.L_3407:
        /*0008*/ 	.byte	0x01, 0x35
	.zero		2


	//----- nvinfo : EIATTR_PARAM_CBANK
	.align		4
        /*000c*/ 	.byte	0x04, 0x0a
        /*000e*/ 	.short	(.L_3409 - .L_3408)
	.align		4
.L_3408:
        /*0010*/ 	.word	index@(.nv.constant0._ZN2at6native61_GLOBAL__N__44eb8e94_28_ForeachBinaryOpScalarList_cu_dda10a6925multi_tensor_apply_kernelINS1_28TensorListScalarListMetadataIiLi1EEENS1_25BinaryOpScalarListFunctorIiLi1ELi1ELi0EEEJSt4plusIiEEEEvT_T0_DpT1_)
        /*0014*/ 	.short	0x0160
        /*0016*/ 	.short	0x0dc2


	//----- nvinfo : EIATTR_CBANK_PARAM_SIZE
	.align		4
.L_3409:
        /*0018*/ 	.byte	0x03, 0x19
        /*001a*/ 	.short	0x0dc2


	//----- nvinfo : EIATTR_KPARAM_INFO
	.align		4
        /*001c*/ 	.byte	0x04, 0x17
        /*001e*/ 	.short	(.L_3411 - .L_3410)
.L_3410:
        /*0020*/ 	.word	0x00000000
        /*0024*/ 	.short	0x0002
        /*0026*/ 	.short	0x0dc1
        /*0028*/ 	.byte	0x00, 0xf0, 0x05, 0x00


	//----- nvinfo : EIATTR_KPARAM_INFO
	.align		4
.L_3411:
        /*002c*/ 	.byte	0x04, 0x17
        /*002e*/ 	.short	(.L_3413 - .L_3412)
.L_3412:
        /*0030*/ 	.word	0x00000000
        /*0034*/ 	.short	0x0001
        /*0036*/ 	.short	0x0dc0
        /*0038*/ 	.byte	0x00, 0xf0, 0x05, 0x00


	//----- nvinfo : EIATTR_KPARAM_INFO
	.align		4
.L_3413:
        /*003c*/ 	.byte	0x04, 0x17
        /*003e*/ 	.short	(.L_3415 - .L_3414)
.L_3414:
        /*0040*/ 	.word	0x00000000
        /*0044*/ 	.short	0x0000
        /*0046*/ 	.short	0x0000
        /*0048*/ 	.byte	0x00, 0xf0, 0x01, 0x37


	//----- nvinfo : EIATTR_MAXREG_COUNT
	.align		4
.L_3415:
        /*004c*/ 	.byte	0x03, 0x1b
        /*004e*/ 	.short	0x0080


	//----- nvinfo : EIATTR_MERCURY_ISA_VERSION
	.align		4
        /*0050*/ 	.byte	0x03, 0x5f
        /*0052*/ 	.short	0x0000


	//----- nvinfo : EIATTR_EXIT_INSTR_OFFSETS
	.align		4
        /*0054*/ 	.byte	0x04, 0x1c
        /*0056*/ 	.short	(.L_3417 - .L_3416)


	//   ....[0]....
.L_3416:
        /*0058*/ 	.word	0x00000160


	//   ....[1]....
        /*005c*/ 	.word	0x00000510


	//   ....[2]....
        /*0060*/ 	.word	0x00000570


	//   ....[3]....
        /*0064*/ 	.word	0x000006a0


	//----- nvinfo : EIATTR_MAX_THREADS
	.align		4
.L_3417:
        /*0068*/ 	.byte	0x04, 0x05
        /*006a*/ 	.short	(.L_3419 - .L_3418)
.L_3418:
        /*006c*/ 	.word	0x00000200
        /*0070*/ 	.word	0x00000001
        /*0074*/ 	.word	0x00000001


	//----- nvinfo : EIATTR_CRS_STACK_SIZE
	.align		4
.L_3419:
        /*0078*/ 	.byte	0x04, 0x1e
        /*007a*/ 	.short	(.L_3421 - .L_3420)
.L_3420:
        /*007c*/ 	.word	0x00000000
.L_3421:


//--------------------- .nv.info._ZN2at6native61_GLOBAL__N__44eb8e94_28_ForeachBinaryOpScalarList_cu_dda10a6925multi_tensor_apply_kernelINS1_28TensorListScalarListMetadataIaLi1EEENS1_25BinaryOpScalarListFunctorIaLi1ELi1ELi0EEEJSt4plusIaEEEEvT_T0_DpT1_ --------------------------
	.section	.nv.info._ZN2at6native61_GLOBAL__N__44eb8e94_28_ForeachBinaryOpScalarList_cu_dda10a6925multi_tensor_apply_kernelINS1_28TensorListScalarListMetadataIaLi1EEENS1_25BinaryOpScalarListFunctorIaLi1ELi1ELi0EEEJSt4plusIaEEEEvT_T0_DpT1_,"",@"SHT_CUDA_INFO"
	.sectionflags	@""
	.align	4


	//----- nvinfo : EIATTR_CUDA_API_VERSION
	.align		4
        /*0000*/ 	.byte	0x04, 0x37
        /*0002*/ 	.short	(.L_3423 - .L_3422)
.L_3422:
        /*0004*/ 	.word	0x00000082


	//----- nvinfo : EIATTR_SW2861232_WAR
	.align		4
.L_3423:
        /*0008*/ 	.byte	0x01, 0x35
	.zero		2


	//----- nvinfo : EIATTR_PARAM_CBANK
	.align		4
        /*000c*/ 	.byte	0x04, 0x0a
        /*000e*/ 	.short	(.L_3425 - .L_3424)
	.align		4
.L_3424:
        /*0010*/ 	.word	index@(.nv.constant0._ZN2at6native61_GLOBAL__N__44eb8e94_28_ForeachBinaryOpScalarList_cu_dda10a6925multi_tensor_apply_kernelINS1_28TensorListScalarListMetadataIaLi1EEENS1_25BinaryOpScalarListFunctorIaLi1ELi1ELi0EEEJSt4plusIaEEEEvT_T0_DpT1_)
        /*0014*/ 	.short	0x0160
        /*0016*/ 	.short	0x0ca2


	//----- nvinfo : EIATTR_CBANK_PARAM_SIZE
	.align		4
.L_3425:
        /*0018*/ 	.byte	0x03, 0x19
        /*001a*/ 	.short	0x0ca2


	//----- nvinfo : EIATTR_KPARAM_INFO
	.align		4
        /*001c*/ 	.byte	0x04, 0x17
        /*001e*/ 	.short	(.L_3427 - .L_3426)
.L_3426:
        /*0020*/ 	.word	0x00000000
        /*0024*/ 	.short	0x0002
        /*0026*/ 	.short	0x0ca1
        /*0028*/ 	.byte	0x00, 0xf0, 0x05, 0x00


	//----- nvinfo : EIATTR_KPARAM_INFO
	.align		4
.L_3427:
        /*002c*/ 	.byte	0x04, 0x17
        /*002e*/ 	.short	(.L_3429 - .L_3428)
.L_3428:
        /*0030*/ 	.word	0x00000000
        /*0034*/ 	.short	0x0001
        /*0036*/ 	.short	0x0ca0
        /*0038*/ 	.byte	0x00, 0xf0, 0x05, 0x00


	//----- nvinfo : EIATTR_KPARAM_INFO
	.align		4
.L_3429:
        /*003c*/ 	.byte	0x04, 0x17
        /*003e*/ 	.short	(.L_3431 - .L_3430)
.L_3430:
        /*0040*/ 	.word	0x00000000
        /*0044*/ 	.short	0x0000
        /*0046*/ 	.short	0x0000
        /*0048*/ 	.byte	0x00, 0xf0, 0x81, 0x32


	//----- nvinfo : EIATTR_MAXREG_COUNT
	.align		4
.L_3431:
        /*004c*/ 	.byte	0x03, 0x1b
        /*004e*/ 	.short	0x0080


	//----- nvinfo : EIATTR_MERCURY_ISA_VERSION
	.align		4
        /*0050*/ 	.byte	0x03, 0x5f
        /*0052*/ 	.short	0x0000


	//----- nvinfo : EIATTR_EXIT_INSTR_OFFSETS
	.align		4
        /*0054*/ 	.byte	0x04, 0x1c
        /*0056*/ 	.short	(.L_3433 - .L_3432)


	//   ....[0]....
.L_3432:
        /*0058*/ 	.word	0x00000150


	//   ....[1]....
        /*005c*/ 	.word	0x00000540


	//   ....[2]....
        /*0060*/ 	.word	0x000005a0


	//   ....[3]....
        /*0064*/ 	.word	0x00000740


	//----- nvinfo : EIATTR_MAX_THREADS
	.align		4
.L_3433:
        /*0068*/ 	.byte	0x04, 0x05
        /*006a*/ 	.short	(.L_3435 - .L_3434)
.L_3434:
        /*006c*/ 	.word	0x00000200
        /*0070*/ 	.word	0x00000001
        /*0074*/ 	.word	0x00000001


	//----- nvinfo : EIATTR_CRS_STACK_SIZE
	.align		4
.L_3435:
        /*0078*/ 	.byte	0x04, 0x1e
        /*007a*/ 	.short	(.L_3437 - .L_3436)
.L_3436:
        /*007c*/ 	.word	0x00000000
.L_3437:


//--------------------- .nv.info._ZN2at6native61_GLOBAL__N__44eb8e94_28_ForeachBinaryOpScalarList_cu_dda10a6925multi_tensor_apply_kernelINS1_28TensorListScalarListMetadataIhLi1EEENS1_25BinaryOpScalarListFunctorIhLi1ELi1ELi0EEEJSt4plusIhEEEEvT_T0_DpT1_ --------------------------
	.section	.nv.info._ZN2at6native61_GLOBAL__N__44eb8e94_28_ForeachBinaryOpScalarList_cu_dda10a6925multi_tensor_apply_kernelINS1_28TensorListScalarListMetadataIhLi1EEENS1_25BinaryOpScalarListFunctorIhLi1ELi1ELi0EEEJSt4plusIhEEEEvT_T0_DpT1_,"",@"SHT_CUDA_INFO"
	.sectionflags	@""
	.align	4


	//----- nvinfo : EIATTR_CUDA_API_VERSION
	.align		4
        /*0000*/ 	.byte	0x04, 0x37
        /*0002*/ 	.short	(.L_3439 - .L_3438)
.L_3438:
        /*0004*/ 	.word	0x00000082


	//----- nvinfo : EIATTR_SW2861232_WAR
	.align		4
.L_3439:
        /*0008*/ 	.byte	0x01, 0x35
	.zero		2


	//----- nvinfo : EIATTR_PARAM_CBANK
	.align		4
        /*000c*/ 	.byte	0x04, 0x0a
        /*000e*/ 	.short	(.L_3441 - .L_3440)
	.align		4
.L_3440:
        /*0010*/ 	.word	index@(.nv.constant0._ZN2at6native61_GLOBAL__N__44eb8e94_28_ForeachBinaryOpScalarList_cu_dda10a6925multi_tensor_apply_kernelINS1_28TensorListScalarListMetadataIhLi1EEENS1_25BinaryOpScalarListFunctorIhLi1ELi1ELi0EEEJSt4plusIhEEEEvT_T0_DpT1_)
        /*0014*/ 	.short	0x0160
        /*0016*/ 	.short	0x0ca2


	//----- nvinfo : EIATTR_CBANK_PARAM_SIZE
	.align		4
.L_3441:
        /*0018*/ 	.byte	0x03, 0x19
        /*001a*/ 	.short	0x0ca2


	//----- nvinfo : EIATTR_KPARAM_INFO
	.align		4
        /*001c*/ 	.byte	0x04, 0x17
        /*001e*/ 	.short	(.L_3443 - .L_3442)
.L_3442:
        /*0020*/ 	.word	0x00000000
        /*0024*/ 	.short	0x0002
        /*0026*/ 	.short	0x0ca1
        /*0028*/ 	.byte	0x00, 0xf0, 0x05, 0x00


	//----- nvinfo : EIATTR_KPARAM_INFO
	.align		4
.L_3443:
        /*002c*/ 	.byte	0x04, 0x17
        /*002e*/ 	.short	(.L_3445 - .L_3444)
.L_3444:
        /*0030*/ 	.word	0x00000000
        /*0034*/ 	.short	0x0001
        /*0036*/ 	.short	0x0ca0
        /*0038*/ 	.byte	0x00, 0xf0, 0x05, 0x00


	//----- nvinfo : EIATTR_KPARAM_INFO
	.align		4
.L_3445:
        /*003c*/ 	.byte	0x04, 0x17
        /*003e*/ 	.short	(.L_3447 - .L_3446)
.L_3446:
        /*0040*/ 	.word	0x00000000
        /*0044*/ 	.short	0x0000
        /*0046*/ 	.short	0x0000
        /*0048*/ 	.byte	0x00, 0xf0, 0x81, 0x32


	//----- nvinfo : EIATTR_MAXREG_COUNT
	.align		4
.L_3447:
        /*004c*/ 	.byte	0x03, 0x1b
        /*004e*/ 	.short	0x0080


	//----- nvinfo : EIATTR_MERCURY_ISA_VERSION
	.align		4
        /*0050*/ 	.byte	0x03, 0x5f
        /*0052*/ 	.short	0x0000


	//----- nvinfo : EIATTR_EXIT_INSTR_OFFSETS
	.align		4
        /*0054*/ 	.byte	0x04, 0x1c
        /*0056*/ 	.short	(.L_3449 - .L_3448)


	//   ....[0]....
.L_3448:
        /*0058*/ 	.word	0x00000150


	//   ....[1]....
        /*005c*/ 	.word	0x00000540


	//   ....[2]....
        /*0060*/ 	.word	0x000005a0


	//   ....[3]....
        /*0064*/ 	.word	0x00000740


	//----- nvinfo : EIATTR_MAX_THREADS
	.align		4
.L_3449:
        /*0068*/ 	.byte	0x04, 0x05
        /*006a*/ 	.short	(.L_3451 - .L_3450)
.L_3450:
        /*006c*/ 	.word	0x00000200
        /*0070*/ 	.word	0x00000001
        /*0074*/ 	.word	0x00000001


	//----- nvinfo : EIATTR_CRS_STACK_SIZE
	.align		4
.L_3451:
        /*0078*/ 	.byte	0x04, 0x1e
        /*007a*/ 	.short	(.L_3453 - .L_3452)
.L_3452:
        /*007c*/ 	.word	0x00000000
.L_3453:


//--------------------- .nv.callgraph             --------------------------
	.section	.nv.callgraph,"",@"SHT_CUDA_CALLGRAPH"
	.align	4
	.sectionentsize	8
	.align		4
        /*0000*/ 	.word	0x00000000
	.align		4
        /*0004*/ 	.word	0xffffffff
	.align		4
        /*0008*/ 	.word	0x00000000
	.align		4
        /*000c*/ 	.word	0xfffffffe
	.align		4
        /*0010*/ 	.word	0x00000000
	.align		4
        /*0014*/ 	.word	0xfffffffd
	.align		4
        /*0018*/ 	.word	0x00000000
	.align		4
        /*001c*/ 	.word	0xfffffffc


//--------------------- .nv.rel.action            --------------------------
	.section	.nv.rel.action,"",@"SHT_CUDA_RELOCINFO"
	.align	8
	.sectionentsize	8
        /*0000*/ 	.byte	0x73, 0x00, 0x00, 0x00, 0x00, 0x00, 0x00, 0x00, 0x00, 0x00, 0x00, 0x11, 0x25, 0x00, 0x05, 0x36


//--------------------- .nv.constant4             --------------------------
	.section	.nv.constant4,"a",@progbits
	.align	8
	.align		8
.nv.constant4:
        /*0000*/ 	.dword	_ZN59_INTERNAL_44eb8e94_28_ForeachBinaryOpScalarList_cu_dda10a694cuda3std3__45__cpo5beginE
	.align		8
        /*0008*/ 	.dword	_ZN59_INTERNAL_44eb8e94_28_ForeachBinaryOpScalarList_cu_dda10a694cuda3std3__45__cpo3endE
	.align		8
        /*0010*/ 	.dword	_ZN59_INTERNAL_44eb8e94_28_ForeachBinaryOpScalarList_cu_dda10a694cuda3std3__45__cpo6cbeginE
	.align		8
        /*0018*/ 	.dword	_ZN59_INTERNAL_44eb8e94_28_ForeachBinaryOpScalarList_cu_dda10a694cuda3std3__45__cpo4cendE
	.align		8
        /*0020*/ 	.dword	_ZN59_INTERNAL_44eb8e94_28_ForeachBinaryOpScalarList_cu_dda10a694cuda3std3__45__cpo6rbeginE
	.align		8
        /*0028*/ 	.dword	_ZN59_INTERNAL_44eb8e94_28_ForeachBinaryOpScalarList_cu_dda10a694cuda3std3__45__cpo4rendE
	.align		8
        /*0030*/ 	.dword	_ZN59_INTERNAL_44eb8e94_28_ForeachBinaryOpScalarList_cu_dda10a694cuda3std3__45__cpo7crbeginE
	.align		8
        /*0038*/ 	.dword	_ZN59_INTERNAL_44eb8e94_28_ForeachBinaryOpScalarList_cu_dda10a694cuda3std3__45__cpo5crendE
	.align		8
        /*0040*/ 	.dword	_ZN59_INTERNAL_44eb8e94_28_ForeachBinaryOpScalarList_cu_dda10a694cuda3std3__461_GLOBAL__N__44eb8e94_28_ForeachBinaryOpScalarList_cu_dda10a696ignoreE
	.align		8
        /*0048*/ 	.dword	_ZN59_INTERNAL_44eb8e94_28_ForeachBinaryOpScalarList_cu_dda10a694cuda3std3__419piecewise_constructE
	.align		8
        /*0050*/ 	.dword	_ZN59_INTERNAL_44eb8e94_28_ForeachBinaryOpScalarList_cu_dda10a694cuda3std3__48in_placeE
	.align		8
        /*0058*/ 	.dword	_ZN59_INTERNAL_44eb8e94_28_ForeachBinaryOpScalarList_cu_dda10a694cuda3std3__420unreachable_sentinelE
	.align		8
        /*0060*/ 	.dword	_ZN59_INTERNAL_44eb8e94_28_ForeachBinaryOpScalarList_cu_dda10a694cuda3std6ranges3__45__cpo4swapE
	.align		8
        /*0068*/ 	.dword	_ZN59_INTERNAL_44eb8e94_28_ForeachBinaryOpScalarList_cu_dda10a694cuda3std6ranges3__45__cpo9iter_moveE
	.align		8
        /*0070*/ 	.dword	_ZN59_INTERNAL_44eb8e94_28_ForeachBinaryOpScalarList_cu_dda10a694cuda3std6ranges3__45__cpo5beginE
	.align		8
        /*0078*/ 	.dword	_ZN59_INTERNAL_44eb8e94_28_ForeachBinaryOpScalarList_cu_dda10a694cuda3std6ranges3__45__cpo3endE
	.align		8
        /*0080*/ 	.dword	_ZN59_INTERNAL_44eb8e94_28_ForeachBinaryOpScalarList_cu_dda10a694cuda3std6ranges3__45__cpo6cbeginE
	.align		8
        /*0088*/ 	.dword	_ZN59_INTERNAL_44eb8e94_28_ForeachBinaryOpScalarList_cu_dda10a694cuda3std6ranges3__45__cpo4cendE
	.align		8
        /*0090*/ 	.dword	_ZN59_INTERNAL_44eb8e94_28_ForeachBinaryOpScalarList_cu_dda10a694cuda3std6ranges3__45__cpo7advanceE
	.align		8
        /*0098*/ 	.dword	_ZN59_INTERNAL_44eb8e94_28_ForeachBinaryOpScalarList_cu_dda10a694cuda3std6ranges3__45__cpo9iter_swapE
	.align		8
        /*00a0*/ 	.dword	_ZN59_INTERNAL_44eb8e94_28_ForeachBinaryOpScalarList_cu_dda10a694cuda3std6ranges3__45__cpo4nextE
	.align		8
        /*00a8*/ 	.dword	_ZN59_INTERNAL_44eb8e94_28_ForeachBinaryOpScalarList_cu_dda10a694cuda3std6ranges3__45__cpo4prevE
	.align		8
        /*00b0*/ 	.dword	_ZN59_INTERNAL_44eb8e94_28_ForeachBinaryOpScalarList_cu_dda10a694cuda3std6ranges3__45__cpo4dataE
	.align		8
        /*00b8*/ 	.dword	_ZN59_INTERNAL_44eb8e94_28_ForeachBinaryOpScalarList_cu_dda10a694cuda3std6ranges3__45__cpo5cdataE
	.align		8
        /*00c0*/ 	.dword	_ZN59_INTERNAL_44eb8e94_28_ForeachBinaryOpScalarList_cu_dda10a694cuda3std6ranges3__45__cpo4sizeE
	.align		8
        /*00c8*/ 	.dword	_ZN59_INTERNAL_44eb8e94_28_ForeachBinaryOpScalarList_cu_dda10a694cuda3std6ranges3__45__cpo5ssizeE
	.align		8
        /*00d0*/ 	.dword	_ZN59_INTERNAL_44eb8e94_28_ForeachBinaryOpScalarList_cu_dda10a694cuda3std6ranges3__45__cpo8distanceE
	.align		8
        /*00d8*/ 	.dword	_ZN59_INTERNAL_44eb8e94_28_ForeachBinaryOpScalarList_cu_dda10a696thrust23THRUST_300001_SM_800_NS6system6detail10sequential3seqE
	.align		8
        /*00e0*/ 	.dword	__cudart_sin_cos_coeffs
	.align		8
        /*00e8*/ 	.dword	__cudart_i2opi_d


//--------------------- .nv.constant2._ZN2at6native61_GLOBAL__N__44eb8e94_28_ForeachBinaryOpScalarList_cu_dda10a6925multi_tensor_apply_kernelINS1_28TensorListScalarListMetadataIfLi2EEENS1_25BinaryOpScalarListFunctorIN3c108BFloat16ELi2ELi1ELi1EEEJNS0_7maximumIfEEEEEvT_T0_DpT1_ --------------------------
	.section	.nv.constant2._ZN2at6native61_GLOBAL__N__44eb8e94_28_ForeachBinaryOpScalarList_cu_dda10a6925multi_tensor_apply_kernelINS1_28TensorListScalarListMetadataIfLi2EEENS1_25BinaryOpScalarListFunctorIN3c108BFloat16ELi2ELi1ELi1EEEJNS0_7maximumIfEEEEEvT_T0_DpT1_,"a",@progbits
	.sectionflags	@""
	.align	4
.nv.constant2._ZN2at6native61_GLOBAL__N__44eb8e94_28_ForeachBinaryOpScalarList_cu_dda10a6925multi_tensor_apply_kernelINS1_28TensorListScalarListMetadataIfLi2EEENS1_25BinaryOpScalarListFunctorIN3c108BFloat16ELi2ELi1ELi1EEEJNS0_7maximumIfEEEEEvT_T0_DpT1_:
        /*0000*/ 	.byte	0x40, 0x08, 0x00, 0x00, 0x00, 0x00, 0x00, 0x00, 0x00, 0x06, 0x00, 0x00, 0x00, 0x00, 0x00, 0x00


//--------------------- .nv.constant0._ZN2at6native61_GLOBAL__N__44eb8e94_28_ForeachBinaryOpScalarList_cu_dda10a6925multi_tensor_apply_kernelINS1_28TensorListScalarListMetadataIfLi2EEENS1_25BinaryOpScalarListFunctorIN3c108BFloat16ELi2ELi1ELi1EEEJNS0_7maximumIfEEEEEvT_T0_DpT1_ --------------------------
	.section	.nv.constant0._ZN2at6native61_GLOBAL__N__44eb8e94_28_ForeachBinaryOpScalarList_cu_dda10a6925multi_tensor_apply_kernelINS1_28TensorListScalarListMetadataIfLi2EEENS1_25BinaryOpScalarListFunctorIN3c108BFloat16ELi2ELi1ELi1EEEJNS0_7maximumIfEEEEEvT_T0_DpT1_,"a",@progbits
	.sectionflags	@""
	.align	4
.nv.constant0._ZN2at6native61_GLOBAL__N__44eb8e94_28_ForeachBinaryOpScalarList_cu_dda10a6925multi_tensor_apply_kernelINS1_28TensorListScalarListMetadataIfLi2EEENS1_25BinaryOpScalarListFunctorIN3c108BFloat16ELi2ELi1ELi1EEEJNS0_7maximumIfEEEEEvT_T0_DpT1_:
	.zero		3746


//--------------------- .nv.constant2._ZN2at6native61_GLOBAL__N__44eb8e94_28_ForeachBinaryOpScalarList_cu_dda10a6925multi_tensor_apply_kernelINS1_28TensorListScalarListMetadataIfLi2EEENS1_25BinaryOpScalarListFunctorIN3c104HalfELi2ELi1ELi1EEEJNS0_7maximumIfEEEEEvT_T0_DpT1_ --------------------------
	.section	.nv.constant2._ZN2at6native61_GLOBAL__N__44eb8e94_28_ForeachBinaryOpScalarList_cu_dda10a6925multi_tensor_apply_kernelINS1_28TensorListScalarListMetadataIfLi2EEENS1_25BinaryOpScalarListFunctorIN3c104HalfELi2ELi1ELi1EEEJNS0_7maximumIfEEEEEvT_T0_DpT1_,"a",@progbits
	.sectionflags	@""
	.align	4
.nv.constant2._ZN2at6native61_GLOBAL__N__44eb8e94_28_ForeachBinaryOpScalarList_cu_dda10a6925multi_tensor_apply_kernelINS1_28TensorListScalarListMetadataIfLi2EEENS1_25BinaryOpScalarListFunctorIN3c104HalfELi2ELi1ELi1EEEJNS0_7maximumIfEEEEEvT_T0_DpT1_:
        /*0000*/ 	.byte	0x40, 0x08, 0x00, 0x00, 0x00, 0x00, 0x00, 0x00, 0x00, 0x06, 0x00, 0x00, 0x00, 0x00, 0x00, 0x00


//--------------------- .nv.constant0._ZN2at6native61_GLOBAL__N__44eb8e94_28_ForeachBinaryOpScalarList_cu_dda10a6925multi_tensor_apply_kernelINS1_28TensorListScalarListMetadataIfLi2EEENS1_25BinaryOpScalarListFunctorIN3c104HalfELi2ELi1ELi1EEEJNS0_7maximumIfEEEEEvT_T0_DpT1_ --------------------------
	.section	.nv.constant0._ZN2at6native61_GLOBAL__N__44eb8e94_28_ForeachBinaryOpScalarList_cu_dda10a6925multi_tensor_apply_kernelINS1_28TensorListScalarListMetadataIfLi2EEENS1_25BinaryOpScalarListFunctorIN3c104HalfELi2ELi1ELi1EEEJNS0_7maximumIfEEEEEvT_T0_DpT1_,"a",@progbits
	.sectionflags	@""
	.align	4
.nv.constant0._ZN2at6native61_GLOBAL__N__44eb8e94_28_ForeachBinaryOpScalarList_cu_dda10a6925multi_tensor_apply_kernelINS1_28TensorListScalarListMetadataIfLi2EEENS1_25BinaryOpScalarListFunctorIN3c104HalfELi2ELi1ELi1EEEJNS0_7maximumIfEEEEEvT_T0_DpT1_:
	.zero		3746


//--------------------- .nv.constant2._ZN2at6native61_GLOBAL__N__44eb8e94_28_ForeachBinaryOpScalarList_cu_dda10a6925multi_tensor_apply_kernelINS1_28TensorListScalarListMetadataIfLi2EEENS1_25BinaryOpScalarListFunctorIfLi2ELi1ELi1EEEJNS0_7maximumIfEEEEEvT_T0_DpT1_ --------------------------
	.section	.nv.constant2._ZN2at6native61_GLOBAL__N__44eb8e94_28_ForeachBinaryOpScalarList_cu_dda10a6925multi_tensor_apply_kernelINS1_28TensorListScalarListMetadataIfLi2EEENS1_25BinaryOpScalarListFunctorIfLi2ELi1ELi1EEEJNS0_7maximumIfEEEEEvT_T0_DpT1_,"a",@progbits
	.sectionflags	@""
	.align	4
.nv.constant2._ZN2at6native61_GLOBAL__N__44eb8e94_28_ForeachBinaryOpScalarList_cu_dda10a6925multi_tensor_apply_kernelINS1_28TensorListScalarListMetadataIfLi2EEENS1_25BinaryOpScalarListFunctorIfLi2ELi1ELi1EEEJNS0_7maximumIfEEEEEvT_T0_DpT1_:
        /*0000*/ 	.byte	0x40, 0x08, 0x00, 0x00, 0x00, 0x00, 0x00, 0x00, 0x00, 0x06, 0x00, 0x00, 0x00, 0x00, 0x00, 0x00


//--------------------- .nv.constant0._ZN2at6native61_GLOBAL__N__44eb8e94_28_ForeachBinaryOpScalarList_cu_dda10a6925multi_tensor_apply_kernelINS1_28TensorListScalarListMetadataIfLi2EEENS1_25BinaryOpScalarListFunctorIfLi2ELi1ELi1EEEJNS0_7maximumIfEEEEEvT_T0_DpT1_ --------------------------
	.section	.nv.constant0._ZN2at6native61_GLOBAL__N__44eb8e94_28_ForeachBinaryOpScalarList_cu_dda10a6925multi_tensor_apply_kernelINS1_28TensorListScalarListMetadataIfLi2EEENS1_25BinaryOpScalarListFunctorIfLi2ELi1ELi1EEEJNS0_7maximumIfEEEEEvT_T0_DpT1_,"a",@progbits
	.sectionflags	@""
	.align	4
.nv.constant0._ZN2at6native61_GLOBAL__N__44eb8e94_28_ForeachBinaryOpScalarList_cu_dda10a6925multi_tensor_apply_kernelINS1_28TensorListScalarListMetadataIfLi2EEENS1_25BinaryOpScalarListFunctorIfLi2ELi1ELi1EEEJNS0_7maximumIfEEEEEvT_T0_DpT1_:
	.zero		3746


//--------------------- .nv.constant2._ZN2at6native61_GLOBAL__N__44eb8e94_28_ForeachBinaryOpScalarList_cu_dda10a6925multi_tensor_apply_kernelINS1_28TensorListScalarListMetadataIdLi2EEENS1_25BinaryOpScalarListFunctorIdLi2ELi1ELi1EEEJNS0_7maximumIdEEEEEvT_T0_DpT1_ --------------------------
	.section	.nv.constant2._ZN2at6native61_GLOBAL__N__44eb8e94_28_ForeachBinaryOpScalarList_cu_dda10a6925multi_tensor_apply_kernelINS1_28TensorListScalarListMetadataIdLi2EEENS1_25BinaryOpScalarListFunctorIdLi2ELi1ELi1EEEJNS0_7maximumIdEEEEEvT_T0_DpT1_,"a",@progbits
	.sectionflags	@""
	.align	4
.nv.constant2._ZN2at6native61_GLOBAL__N__44eb8e94_28_ForeachBinaryOpScalarList_cu_dda10a6925multi_tensor_apply_kernelINS1_28TensorListScalarListMetadataIdLi2EEENS1_25BinaryOpScalarListFunctorIdLi2ELi1ELi1EEEJNS0_7maximumIdEEEEEvT_T0_DpT1_:
        /*0000*/ 	.byte	0x40, 0x09, 0x00, 0x00, 0x00, 0x00, 0x00, 0x00


//--------------------- .nv.constant0._ZN2at6native61_GLOBAL__N__44eb8e94_28_ForeachBinaryOpScalarList_cu_dda10a6925multi_tensor_apply_kernelINS1_28TensorListScalarListMetadataIdLi2EEENS1_25BinaryOpScalarListFunctorIdLi2ELi1ELi1EEEJNS0_7maximumIdEEEEEvT_T0_DpT1_ --------------------------
	.section	.nv.constant0._ZN2at6native61_GLOBAL__N__44eb8e94_28_ForeachBinaryOpScalarList_cu_dda10a6925multi_tensor_apply_kernelINS1_28TensorListScalarListMetadataIdLi2EEENS1_25BinaryOpScalarListFunctorIdLi2ELi1ELi1EEEJNS0_7maximumIdEEEEEvT_T0_DpT1_,"a",@progbits
	.sectionflags	@""
	.align	4
.nv.constant0._ZN2at6native61_GLOBAL__N__44eb8e94_28_ForeachBinaryOpScalarList_cu_dda10a6925multi_tensor_apply_kernelINS1_28TensorListScalarListMetadataIdLi2EEENS1_25BinaryOpScalarListFunctorIdLi2ELi1ELi1EEEJNS0_7maximumIdEEEEEvT_T0_DpT1_:
	.zero		4002


//--------------------- .nv.constant2._ZN2at6native61_GLOBAL__N__44eb8e94_28_ForeachBinaryOpScalarList_cu_dda10a6925multi_tensor_apply_kernelINS1_28TensorListScalarListMetadataIsLi2EEENS1_25BinaryOpScalarListFunctorIsLi2ELi1ELi1EEEJNS0_7maximumIsEEEEEvT_T0_DpT1_ --------------------------
	.section	.nv.constant2._ZN2at6native61_GLOBAL__N__44eb8e94_28_ForeachBinaryOpScalarList_cu_dda10a6925multi_tensor_apply_kernelINS1_28TensorListScalarListMetadataIsLi2EEENS1_25BinaryOpScalarListFunctorIsLi2ELi1ELi1EEEJNS0_7maximumIsEEEEEvT_T0_DpT1_,"a",@progbits
	.sectionflags	@""
	.align	4
.nv.constant2._ZN2at6native61_GLOBAL__N__44eb8e94_28_ForeachBinaryOpScalarList_cu_dda10a6925multi_tensor_apply_kernelINS1_28TensorListScalarListMetadataIsLi2EEENS1_25BinaryOpScalarListFunctorIsLi2ELi1ELi1EEEJNS0_7maximumIsEEEEEvT_T0_DpT1_:
        /*0000*/ 	.byte	0xc0, 0x07, 0x00, 0x00, 0x00, 0x00, 0x00, 0x00, 0x00, 0x06, 0x00, 0x00, 0x00, 0x00, 0x00, 0x00


//--------------------- .nv.constant0._ZN2at6native61_GLOBAL__N__44eb8e94_28_ForeachBinaryOpScalarList_cu_dda10a6925multi_tensor_apply_kernelINS1_28TensorListScalarListMetadataIsLi2EEENS1_25BinaryOpScalarListFunctorIsLi2ELi1ELi1EEEJNS0_7maximumIsEEEEEvT_T0_DpT1_ --------------------------
	.section	.nv.constant0._ZN2at6native61_GLOBAL__N__44eb8e94_28_ForeachBinaryOpScalarList_cu_dda10a6925multi_tensor_apply_kernelINS1_28TensorListScalarListMetadataIsLi2EEENS1_25BinaryOpScalarListFunctorIsLi2ELi1ELi1EEEJNS0_7maximumIsEEEEEvT_T0_DpT1_,"a",@progbits
	.sectionflags	@""
	.align	4
.nv.constant0._ZN2at6native61_GLOBAL__N__44eb8e94_28_ForeachBinaryOpScalarList_cu_dda10a6925multi_tensor_apply_kernelINS1_28TensorListScalarListMetadataIsLi2EEENS1_25BinaryOpScalarListFunctorIsLi2ELi1ELi1EEEJNS0_7maximumIsEEEEEvT_T0_DpT1_:
	.zero		3618


//--------------------- .nv.constant2._ZN2at6native61_GLOBAL__N__44eb8e94_28_ForeachBinaryOpScalarList_cu_dda10a6925multi_tensor_apply_kernelINS1_28TensorListScalarListMetadataIlLi2EEENS1_25BinaryOpScalarListFunctorIlLi2ELi1ELi1EEEJNS0_7maximumIlEEEEEvT_T0_DpT1_ --------------------------
	.section	.nv.constant2._ZN2at6native61_GLOBAL__N__44eb8e94_28_ForeachBinaryOpScalarList_cu_dda10a6925multi_tensor_apply_kernelINS1_28TensorListScalarListMetadataIlLi2EEENS1_25BinaryOpScalarListFunctorIlLi2ELi1ELi1EEEJNS0_7maximumIlEEEEEvT_T0_DpT1_,"a",@progbits
	.sectionflags	@""
	.align	4
.nv.constant2._ZN2at6native61_GLOBAL__N__44eb8e94_28_ForeachBinaryOpScalarList_cu_dda10a6925multi_tensor_apply_kernelINS1_28TensorListScalarListMetadataIlLi2EEENS1_25BinaryOpScalarListFunctorIlLi2ELi1ELi1EEEJNS0_7maximumIlEEEEEvT_T0_DpT1_:
        /*0000*/ 	.byte	0x40, 0x09, 0x00, 0x00, 0x00, 0x00, 0x00, 0x00


//--------------------- .nv.constant0._ZN2at6native61_GLOBAL__N__44eb8e94_28_ForeachBinaryOpScalarList_cu_dda10a6925multi_tensor_apply_kernelINS1_28TensorListScalarListMetadataIlLi2EEENS1_25BinaryOpScalarListFunctorIlLi2ELi1ELi1EEEJNS0_7maximumIlEEEEEvT_T0_DpT1_ --------------------------
	.section	.nv.constant0._ZN2at6native61_GLOBAL__N__44eb8e94_28_ForeachBinaryOpScalarList_cu_dda10a6925multi_tensor_apply_kernelINS1_28TensorListScalarListMetadataIlLi2EEENS1_25BinaryOpScalarListFunctorIlLi2ELi1ELi1EEEJNS0_7maximumIlEEEEEvT_T0_DpT1_,"a",@progbits
	.sectionflags	@""
	.align	4
.nv.constant0._ZN2at6native61_GLOBAL__N__44eb8e94_28_ForeachBinaryOpScalarList_cu_dda10a6925multi_tensor_apply_kernelINS1_28TensorListScalarListMetadataIlLi2EEENS1_25BinaryOpScalarListFunctorIlLi2ELi1ELi1EEEJNS0_7maximumIlEEEEEvT_T0_DpT1_:
	.zero		4002


//--------------------- .nv.constant2._ZN2at6native61_GLOBAL__N__44eb8e94_28_ForeachBinaryOpScalarList_cu_dda10a6925multi_tensor_apply_kernelINS1_28TensorListScalarListMetadataIiLi2EEENS1_25BinaryOpScalarListFunctorIiLi2ELi1ELi1EEEJNS0_7maximumIiEEEEEvT_T0_DpT1_ --------------------------
	.section	.nv.constant2._ZN2at6native61_GLOBAL__N__44eb8e94_28_ForeachBinaryOpScalarList_cu_dda10a6925multi_tensor_apply_kernelINS1_28TensorListScalarListMetadataIiLi2EEENS1_25BinaryOpScalarListFunctorIiLi2ELi1ELi1EEEJNS0_7maximumIiEEEEEvT_T0_DpT1_,"a",@progbits
	.sectionflags	@""
	.align	4
.nv.constant2._ZN2at6native61_GLOBAL__N__44eb8e94_28_ForeachBinaryOpScalarList_cu_dda10a6925multi_tensor_apply_kernelINS1_28TensorListScalarListMetadataIiLi2EEENS1_25BinaryOpScalarListFunctorIiLi2ELi1ELi1EEEJNS0_7maximumIiEEEEEvT_T0_DpT1_:
        /*0000*/ 	.byte	0x40, 0x08, 0x00, 0x00, 0x00, 0x00, 0x00, 0x00, 0x00, 0x06, 0x00, 0x00, 0x00, 0x00, 0x00, 0x00


//--------------------- .nv.constant0._ZN2at6native61_GLOBAL__N__44eb8e94_28_ForeachBinaryOpScalarList_cu_dda10a6925multi_tensor_apply_kernelINS1_28TensorListScalarListMetadataIiLi2EEENS1_25BinaryOpScalarListFunctorIiLi2ELi1ELi1EEEJNS0_7maximumIiEEEEEvT_T0_DpT1_ --------------------------
	.section	.nv.constant0._ZN2at6native61_GLOBAL__N__44eb8e94_28_ForeachBinaryOpScalarList_cu_dda10a6925multi_tensor_apply_kernelINS1_28TensorListScalarListMetadataIiLi2EEENS1_25BinaryOpScalarListFunctorIiLi2ELi1ELi1EEEJNS0_7maximumIiEEEEEvT_T0_DpT1_,"a",@progbits
	.sectionflags	@""
	.align	4
.nv.constant0._ZN2at6native61_GLOBAL__N__44eb8e94_28_ForeachBinaryOpScalarList_cu_dda10a6925multi_tensor_apply_kernelINS1_28TensorListScalarListMetadataIiLi2EEENS1_25BinaryOpScalarListFunctorIiLi2ELi1ELi1EEEJNS0_7maximumIiEEEEEvT_T0_DpT1_:
	.zero		3746


//--------------------- .nv.constant2._ZN2at6native61_GLOBAL__N__44eb8e94_28_ForeachBinaryOpScalarList_cu_dda10a6925multi_tensor_apply_kernelINS1_28TensorListScalarListMetadataIaLi2EEENS1_25BinaryOpScalarListFunctorIaLi2ELi1ELi1EEEJNS0_7maximumIaEEEEEvT_T0_DpT1_ --------------------------
	.section	.nv.constant2._ZN2at6native61_GLOBAL__N__44eb8e94_28_ForeachBinaryOpScalarList_cu_dda10a6925multi_tensor_apply_kernelINS1_28TensorListScalarListMetadataIaLi2EEENS1_25BinaryOpScalarListFunctorIaLi2ELi1ELi1EEEJNS0_7maximumIaEEEEEvT_T0_DpT1_,"a",@progbits
	.sectionflags	@""
	.align	4
.nv.constant2._ZN2at6native61_GLOBAL__N__44eb8e94_28_ForeachBinaryOpScalarList_cu_dda10a6925multi_tensor_apply_kernelINS1_28TensorListScalarListMetadataIaLi2EEENS1_25BinaryOpScalarListFunctorIaLi2ELi1ELi1EEEJNS0_7maximumIaEEEEEvT_T0_DpT1_:
        /*0000*/ 	.byte	0x80, 0x07, 0x00, 0x00, 0x00, 0x00, 0x00, 0x00


//--------------------- .nv.constant0._ZN2at6native61_GLOBAL__N__44eb8e94_28_ForeachBinaryOpScalarList_cu_dda10a6925multi_tensor_apply_kernelINS1_28TensorListScalarListMetadataIaLi2EEENS1_25BinaryOpScalarListFunctorIaLi2ELi1ELi1EEEJNS0_7maximumIaEEEEEvT_T0_DpT1_ --------------------------
	.section	.nv.constant0._ZN2at6native61_GLOBAL__N__44eb8e94_28_ForeachBinaryOpScalarList_cu_dda10a6925multi_tensor_apply_kernelINS1_28TensorListScalarListMetadataIaLi2EEENS1_25BinaryOpScalarListFunctorIaLi2ELi1ELi1EEEJNS0_7maximumIaEEEEEvT_T0_DpT1_,"a",@progbits
	.sectionflags	@""
	.align	4
.nv.constant0._ZN2at6native61_GLOBAL__N__44eb8e94_28_ForeachBinaryOpScalarList_cu_dda10a6925multi_tensor_apply_kernelINS1_28TensorListScalarListMetadataIaLi2EEENS1_25BinaryOpScalarListFunctorIaLi2ELi1ELi1EEEJNS0_7maximumIaEEEEEvT_T0_DpT1_:
	.zero		3554


//--------------------- .nv.constant2._ZN2at6native61_GLOBAL__N__44eb8e94_28_ForeachBinaryOpScalarList_cu_dda10a6925multi_tensor_apply_kernelINS1_28TensorListScalarListMetadataIhLi2EEENS1_25BinaryOpScalarListFunctorIhLi2ELi1ELi1EEEJNS0_7maximumIhEEEEEvT_T0_DpT1_ --------------------------
	.section	.nv.constant2._ZN2at6native61_GLOBAL__N__44eb8e94_28_ForeachBinaryOpScalarList_cu_dda10a6925multi_tensor_apply_kernelINS1_28TensorListScalarListMetadataIhLi2EEENS1_25BinaryOpScalarListFunctorIhLi2ELi1ELi1EEEJNS0_7maximumIhEEEEEvT_T0_DpT1_,"a",@progbits
	.sectionflags	@""
	.align	4
.nv.constant2._ZN2at6native61_GLOBAL__N__44eb8e94_28_ForeachBinaryOpScalarList_cu_dda10a6925multi_tensor_apply_kernelINS1_28TensorListScalarListMetadataIhLi2EEENS1_25BinaryOpScalarListFunctorIhLi2ELi1ELi1EEEJNS0_7maximumIhEEEEEvT_T0_DpT1_:
        /*0000*/ 	.byte	0x80, 0x07, 0x00, 0x00, 0x00, 0x00, 0x00, 0x00


//--------------------- .nv.constant0._ZN2at6native61_GLOBAL__N__44eb8e94_28_ForeachBinaryOpScalarList_cu_dda10a6925multi_tensor_apply_kernelINS1_28TensorListScalarListMetadataIhLi2EEENS1_25BinaryOpScalarListFunctorIhLi2ELi1ELi1EEEJNS0_7maximumIhEEEEEvT_T0_DpT1_ --------------------------
	.section	.nv.constant0._ZN2at6native61_GLOBAL__N__44eb8e94_28_ForeachBinaryOpScalarList_cu_dda10a6925multi_tensor_apply_kernelINS1_28TensorListScalarListMetadataIhLi2EEENS1_25BinaryOpScalarListFunctorIhLi2ELi1ELi1EEEJNS0_7maximumIhEEEEEvT_T0_DpT1_,"a",@progbits
	.sectionflags	@""
	.align	4
.nv.constant0._ZN2at6native61_GLOBAL__N__44eb8e94_28_ForeachBinaryOpScalarList_cu_dda10a6925multi_tensor_apply_kernelINS1_28TensorListScalarListMetadataIhLi2EEENS1_25BinaryOpScalarListFunctorIhLi2ELi1ELi1EEEJNS0_7maximumIhEEEEEvT_T0_DpT1_:
	.zero		3554


//--------------------- .nv.constant2._ZN2at6native61_GLOBAL__N__44eb8e94_28_ForeachBinaryOpScalarList_cu_dda10a6925multi_tensor_apply_kernelINS1_28TensorListScalarListMetadataIfLi1EEENS1_25BinaryOpScalarListFunctorIN3c108BFloat16ELi1ELi1ELi0EEEJNS0_7maximumIfEEEEEvT_T0_DpT1_ --------------------------
	.section	.nv.constant2._ZN2at6native61_GLOBAL__N__44eb8e94_28_ForeachBinaryOpScalarList_cu_dda10a6925multi_tensor_apply_kernelINS1_28TensorListScalarListMetadataIfLi1EEENS1_25BinaryOpScalarListFunctorIN3c108BFloat16ELi1ELi1ELi0EEEJNS0_7maximumIfEEEEEvT_T0_DpT1_,"a",@progbits
	.sectionflags	@""
	.align	4
.nv.constant2._ZN2at6native61_GLOBAL__N__44eb8e94_28_ForeachBinaryOpScalarList_cu_dda10a6925multi_tensor_apply_kernelINS1_28TensorListScalarListMetadataIfLi1EEENS1_25BinaryOpScalarListFunctorIN3c108BFloat16ELi1ELi1ELi0EEEJNS0_7maximumIfEEEEEvT_T0_DpT1_:
        /*0000*/ 	.byte	0xc0, 0x08, 0x00, 0x00, 0x00, 0x00, 0x00, 0x00, 0x00, 0x06, 0x00, 0x00, 0x00, 0x00, 0x00, 0x00


//--------------------- .nv.constant0._ZN2at6native61_GLOBAL__N__44eb8e94_28_ForeachBinaryOpScalarList_cu_dda10a6925multi_tensor_apply_kernelINS1_28TensorListScalarListMetadataIfLi1EEENS1_25BinaryOpScalarListFunctorIN3c108BFloat16ELi1ELi1ELi0EEEJNS0_7maximumIfEEEEEvT_T0_DpT1_ --------------------------
	.section	.nv.constant0._ZN2at6native61_GLOBAL__N__44eb8e94_28_ForeachBinaryOpScalarList_cu_dda10a6925multi_tensor_apply_kernelINS1_28TensorListScalarListMetadataIfLi1EEENS1_25BinaryOpScalarListFunctorIN3c108BFloat16ELi1ELi1ELi0EEEJNS0_7maximumIfEEEEEvT_T0_DpT1_,"a",@progbits
	.sectionflags	@""
	.align	4
.nv.constant0._ZN2at6native61_GLOBAL__N__44eb8e94_28_ForeachBinaryOpScalarList_cu_dda10a6925multi_tensor_apply_kernelINS1_28TensorListScalarListMetadataIfLi1EEENS1_25BinaryOpScalarListFunctorIN3c108BFloat16ELi1ELi1ELi0EEEJNS0_7maximumIfEEEEEvT_T0_DpT1_:
	.zero		3874


//--------------------- .nv.constant2._ZN2at6native61_GLOBAL__N__44eb8e94_28_ForeachBinaryOpScalarList_cu_dda10a6925multi_tensor_apply_kernelINS1_28TensorListScalarListMetadataIfLi1EEENS1_25BinaryOpScalarListFunctorIN3c104HalfELi1ELi1ELi0EEEJNS0_7maximumIfEEEEEvT_T0_DpT1_ --------------------------
	.section	.nv.constant2._ZN2at6native61_GLOBAL__N__44eb8e94_28_ForeachBinaryOpScalarList_cu_dda10a6925multi_tensor_apply_kernelINS1_28TensorListScalarListMetadataIfLi1EEENS1_25BinaryOpScalarListFunctorIN3c104HalfELi1ELi1ELi0EEEJNS0_7maximumIfEEEEEvT_T0_DpT1_,"a",@progbits
	.sectionflags	@""
	.align	4
.nv.constant2._ZN2at6native61_GLOBAL__N__44eb8e94_28_ForeachBinaryOpScalarList_cu_dda10a6925multi_tensor_apply_kernelINS1_28TensorListScalarListMetadataIfLi1EEENS1_25BinaryOpScalarListFunctorIN3c104HalfELi1ELi1ELi0EEEJNS0_7maximumIfEEEEEvT_T0_DpT1_:
        /*0000*/ 	.byte	0xc0, 0x08, 0x00, 0x00, 0x00, 0x00, 0x00, 0x00, 0x00, 0x06, 0x00, 0x00, 0x00, 0x00, 0x00, 0x00


//--------------------- .nv.constant0._ZN2at6native61_GLOBAL__N__44eb8e94_28_ForeachBinaryOpScalarList_cu_dda10a6925multi_tensor_apply_kernelINS1_28TensorListScalarListMetadataIfLi1EEENS1_25BinaryOpScalarListFunctorIN3c104HalfELi1ELi1ELi0EEEJNS0_7maximumIfEEEEEvT_T0_DpT1_ --------------------------
	.section	.nv.constant0._ZN2at6native61_GLOBAL__N__44eb8e94_28_ForeachBinaryOpScalarList_cu_dda10a6925multi_tensor_apply_kernelINS1_28TensorListScalarListMetadataIfLi1EEENS1_25BinaryOpScalarListFunctorIN3c104HalfELi1ELi1ELi0EEEJNS0_7maximumIfEEEEEvT_T0_DpT1_,"a",@progbits
	.sectionflags	@""
	.align	4
.nv.constant0._ZN2at6native61_GLOBAL__N__44eb8e94_28_ForeachBinaryOpScalarList_cu_dda10a6925multi_tensor_apply_kernelINS1_28TensorListScalarListMetadataIfLi1EEENS1_25BinaryOpScalarListFunctorIN3c104HalfELi1ELi1ELi0EEEJNS0_7maximumIfEEEEEvT_T0_DpT1_:
	.zero		3874


//--------------------- .nv.constant2._ZN2at6native61_GLOBAL__N__44eb8e94_28_ForeachBinaryOpScalarList_cu_dda10a6925multi_tensor_apply_kernelINS1_28TensorListScalarListMetadataIfLi1EEENS1_25BinaryOpScalarListFunctorIfLi1ELi1ELi0EEEJNS0_7maximumIfEEEEEvT_T0_DpT1_ --------------------------
	.section	.nv.constant2._ZN2at6native61_GLOBAL__N__44eb8e94_28_ForeachBinaryOpScalarList_cu_dda10a6925multi_tensor_apply_kernelINS1_28TensorListScalarListMetadataIfLi1EEENS1_25BinaryOpScalarListFunctorIfLi1ELi1ELi0EEEJNS0_7maximumIfEEEEEvT_T0_DpT1_,"a",@progbits
	.sectionflags	@""
	.align	4
.nv.constant2._ZN2at6native61_GLOBAL__N__44eb8e94_28_ForeachBinaryOpScalarList_cu_dda10a6925multi_tensor_apply_kernelINS1_28TensorListScalarListMetadataIfLi1EEENS1_25BinaryOpScalarListFunctorIfLi1ELi1ELi0EEEJNS0_7maximumIfEEEEEvT_T0_DpT1_:
        /*0000*/ 	.byte	0xc0, 0x08, 0x00, 0x00, 0x00, 0x00, 0x00, 0x00, 0x00, 0x06, 0x00, 0x00, 0x00, 0x00, 0x00, 0x00


//--------------------- .nv.constant0._ZN2at6native61_GLOBAL__N__44eb8e94_28_ForeachBinaryOpScalarList_cu_dda10a6925multi_tensor_apply_kernelINS1_28TensorListScalarListMetadataIfLi1EEENS1_25BinaryOpScalarListFunctorIfLi1ELi1ELi0EEEJNS0_7maximumIfEEEEEvT_T0_DpT1_ --------------------------
	.section	.nv.constant0._ZN2at6native61_GLOBAL__N__44eb8e94_28_ForeachBinaryOpScalarList_cu_dda10a6925multi_tensor_apply_kernelINS1_28TensorListScalarListMetadataIfLi1EEENS1_25BinaryOpScalarListFunctorIfLi1ELi1ELi0EEEJNS0_7maximumIfEEEEEvT_T0_DpT1_,"a",@progbits
	.sectionflags	@""
	.align	4
.nv.constant0._ZN2at6native61_GLOBAL__N__44eb8e94_28_ForeachBinaryOpScalarList_cu_dda10a6925multi_tensor_apply_kernelINS1_28TensorListScalarListMetadataIfLi1EEENS1_25BinaryOpScalarListFunctorIfLi1ELi1ELi0EEEJNS0_7maximumIfEEEEEvT_T0_DpT1_:
	.zero		3874


//--------------------- .nv.constant2._ZN2at6native61_GLOBAL__N__44eb8e94_28_ForeachBinaryOpScalarList_cu_dda10a6925multi_tensor_apply_kernelINS1_28TensorListScalarListMetadataIdLi1EEENS1_25BinaryOpScalarListFunctorIdLi1ELi1ELi0EEEJNS0_7maximumIdEEEEEvT_T0_DpT1_ --------------------------
	.section	.nv.constant2._ZN2at6native61_GLOBAL__N__44eb8e94_28_ForeachBinaryOpScalarList_cu_dda10a6925multi_tensor_apply_kernelINS1_28TensorListScalarListMetadataIdLi1EEENS1_25BinaryOpScalarListFunctorIdLi1ELi1ELi0EEEJNS0_7maximumIdEEEEEvT_T0_DpT1_,"a",@progbits
	.sectionflags	@""
	.align	4
.nv.constant2._ZN2at6native61_GLOBAL__N__44eb8e94_28_ForeachBinaryOpScalarList_cu_dda10a6925multi_tensor_apply_kernelINS1_28TensorListScalarListMetadataIdLi1EEENS1_25BinaryOpScalarListFunctorIdLi1ELi1ELi0EEEJNS0_7maximumIdEEEEEvT_T0_DpT1_:
        /*0000*/ 	.byte	0x40, 0x0a, 0x00, 0x00, 0x00, 0x00, 0x00, 0x00


//--------------------- .nv.constant0._ZN2at6native61_GLOBAL__N__44eb8e94_28_ForeachBinaryOpScalarList_cu_dda10a6925multi_tensor_apply_kernelINS1_28TensorListScalarListMetadataIdLi1EEENS1_25BinaryOpScalarListFunctorIdLi1ELi1ELi0EEEJNS0_7maximumIdEEEEEvT_T0_DpT1_ --------------------------
	.section	.nv.constant0._ZN2at6native61_GLOBAL__N__44eb8e94_28_ForeachBinaryOpScalarList_cu_dda10a6925multi_tensor_apply_kernelINS1_28TensorListScalarListMetadataIdLi1EEENS1_25BinaryOpScalarListFunctorIdLi1ELi1ELi0EEEJNS0_7maximumIdEEEEEvT_T0_DpT1_,"a",@progbits
	.sectionflags	@""
	.align	4
.nv.constant0._ZN2at6native61_GLOBAL__N__44eb8e94_28_ForeachBinaryOpScalarList_cu_dda10a6925multi_tensor_apply_kernelINS1_28TensorListScalarListMetadataIdLi1EEENS1_25BinaryOpScalarListFunctorIdLi1ELi1ELi0EEEJNS0_7maximumIdEEEEEvT_T0_DpT1_:
	.zero		4258


//--------------------- .nv.constant2._ZN2at6native61_GLOBAL__N__44eb8e94_28_ForeachBinaryOpScalarList_cu_dda10a6925multi_tensor_apply_kernelINS1_28TensorListScalarListMetadataIsLi1EEENS1_25BinaryOpScalarListFunctorIsLi1ELi1ELi0EEEJNS0_7maximumIsEEEEEvT_T0_DpT1_ --------------------------
	.section	.nv.constant2._ZN2at6native61_GLOBAL__N__44eb8e94_28_ForeachBinaryOpScalarList_cu_dda10a6925multi_tensor_apply_kernelINS1_28TensorListScalarListMetadataIsLi1EEENS1_25BinaryOpScalarListFunctorIsLi1ELi1ELi0EEEJNS0_7maximumIsEEEEEvT_T0_DpT1_,"a",@progbits
	.sectionflags	@""
	.align	4
.nv.constant2._ZN2at6native61_GLOBAL__N__44eb8e94_28_ForeachBinaryOpScalarList_cu_dda10a6925multi_tensor_apply_kernelINS1_28TensorListScalarListMetadataIsLi1EEENS1_25BinaryOpScalarListFunctorIsLi1ELi1ELi0EEEJNS0_7maximumIsEEEEEvT_T0_DpT1_:
        /*0000*/ 	.byte	0x00, 0x08, 0x00, 0x00, 0x00, 0x00, 0x00, 0x00, 0x00, 0x06, 0x00, 0x00, 0x00, 0x00, 0x00, 0x00


//--------------------- .nv.constant0._ZN2at6native61_GLOBAL__N__44eb8e94_28_ForeachBinaryOpScalarList_cu_dda10a6925multi_tensor_apply_kernelINS1_28TensorListScalarListMetadataIsLi1EEENS1_25BinaryOpScalarListFunctorIsLi1ELi1ELi0EEEJNS0_7maximumIsEEEEEvT_T0_DpT1_ --------------------------
	.section	.nv.constant0._ZN2at6native61_GLOBAL__N__44eb8e94_28_ForeachBinaryOpScalarList_cu_dda10a6925multi_tensor_apply_kernelINS1_28TensorListScalarListMetadataIsLi1EEENS1_25BinaryOpScalarListFunctorIsLi1ELi1ELi0EEEJNS0_7maximumIsEEEEEvT_T0_DpT1_,"a",@progbits
	.sectionflags	@""
	.align	4
.nv.constant0._ZN2at6native61_GLOBAL__N__44eb8e94_28_ForeachBinaryOpScalarList_cu_dda10a6925multi_tensor_apply_kernelINS1_28TensorListScalarListMetadataIsLi1EEENS1_25BinaryOpScalarListFunctorIsLi1ELi1ELi0EEEJNS0_7maximumIsEEEEEvT_T0_DpT1_:
	.zero		3682


//--------------------- .nv.constant2._ZN2at6native61_GLOBAL__N__44eb8e94_28_ForeachBinaryOpScalarList_cu_dda10a6925multi_tensor_apply_kernelINS1_28TensorListScalarListMetadataIlLi1EEENS1_25BinaryOpScalarListFunctorIlLi1ELi1ELi0EEEJNS0_7maximumIlEEEEEvT_T0_DpT1_ --------------------------
	.section	.nv.constant2._ZN2at6native61_GLOBAL__N__44eb8e94_28_ForeachBinaryOpScalarList_cu_dda10a6925multi_tensor_apply_kernelINS1_28TensorListScalarListMetadataIlLi1EEENS1_25BinaryOpScalarListFunctorIlLi1ELi1ELi0EEEJNS0_7maximumIlEEEEEvT_T0_DpT1_,"a",@progbits
	.sectionflags	@""
	.align	4
.nv.constant2._ZN2at6native61_GLOBAL__N__44eb8e94_28_ForeachBinaryOpScalarList_cu_dda10a6925multi_tensor_apply_kernelINS1_28TensorListScalarListMetadataIlLi1EEENS1_25BinaryOpScalarListFunctorIlLi1ELi1ELi0EEEJNS0_7maximumIlEEEEEvT_T0_DpT1_:
        /*0000*/ 	.byte	0x40, 0x0a, 0x00, 0x00, 0x00, 0x00, 0x00, 0x00


//--------------------- .nv.constant0._ZN2at6native61_GLOBAL__N__44eb8e94_28_ForeachBinaryOpScalarList_cu_dda10a6925multi_tensor_apply_kernelINS1_28TensorListScalarListMetadataIlLi1EEENS1_25BinaryOpScalarListFunctorIlLi1ELi1ELi0EEEJNS0_7maximumIlEEEEEvT_T0_DpT1_ --------------------------
	.section	.nv.constant0._ZN2at6native61_GLOBAL__N__44eb8e94_28_ForeachBinaryOpScalarList_cu_dda10a6925multi_tensor_apply_kernelINS1_28TensorListScalarListMetadataIlLi1EEENS1_25BinaryOpScalarListFunctorIlLi1ELi1ELi0EEEJNS0_7maximumIlEEEEEvT_T0_DpT1_,"a",@progbits
	.sectionflags	@""
	.align	4
.nv.constant0._ZN2at6native61_GLOBAL__N__44eb8e94_28_ForeachBinaryOpScalarList_cu_dda10a6925multi_tensor_apply_kernelINS1_28TensorListScalarListMetadataIlLi1EEENS1_25BinaryOpScalarListFunctorIlLi1ELi1ELi0EEEJNS0_7maximumIlEEEEEvT_T0_DpT1_:
	.zero		4258


//--------------------- .nv.constant2._ZN2at6native61_GLOBAL__N__44eb8e94_28_ForeachBinaryOpScalarList_cu_dda10a6925multi_tensor_apply_kernelINS1_28TensorListScalarListMetadataIiLi1EEENS1_25BinaryOpScalarListFunctorIiLi1ELi1ELi0EEEJNS0_7maximumIiEEEEEvT_T0_DpT1_ --------------------------
	.section	.nv.constant2._ZN2at6native61_GLOBAL__N__44eb8e94_28_ForeachBinaryOpScalarList_cu_dda10a6925multi_tensor_apply_kernelINS1_28TensorListScalarListMetadataIiLi1EEENS1_25BinaryOpScalarListFunctorIiLi1ELi1ELi0EEEJNS0_7maximumIiEEEEEvT_T0_DpT1_,"a",@progbits
	.sectionflags	@""
	.align	4
.nv.constant2._ZN2at6native61_GLOBAL__N__44eb8e94_28_ForeachBinaryOpScalarList_cu_dda10a6925multi_tensor_apply_kernelINS1_28TensorListScalarListMetadataIiLi1EEENS1_25BinaryOpScalarListFunctorIiLi1ELi1ELi0EEEJNS0_7maximumIiEEEEEvT_T0_DpT1_:
        /*0000*/ 	.byte	0xc0, 0x08, 0x00, 0x00, 0x00, 0x00, 0x00, 0x00, 0x00, 0x06, 0x00, 0x00, 0x00, 0x00, 0x00, 0x00


//--------------------- .nv.constant0._ZN2at6native61_GLOBAL__N__44eb8e94_28_ForeachBinaryOpScalarList_cu_dda10a6925multi_tensor_apply_kernelINS1_28TensorListScalarListMetadataIiLi1EEENS1_25BinaryOpScalarListFunctorIiLi1ELi1ELi0EEEJNS0_7maximumIiEEEEEvT_T0_DpT1_ --------------------------
	.section	.nv.constant0._ZN2at6native61_GLOBAL__N__44eb8e94_28_ForeachBinaryOpScalarList_cu_dda10a6925multi_tensor_apply_kernelINS1_28TensorListScalarListMetadataIiLi1EEENS1_25BinaryOpScalarListFunctorIiLi1ELi1ELi0EEEJNS0_7maximumIiEEEEEvT_T0_DpT1_,"a",@progbits
	.sectionflags	@""
	.align	4
.nv.constant0._ZN2at6native61_GLOBAL__N__44eb8e94_28_ForeachBinaryOpScalarList_cu_dda10a6925multi_tensor_apply_kernelINS1_28TensorListScalarListMetadataIiLi1EEENS1_25BinaryOpScalarListFunctorIiLi1ELi1ELi0EEEJNS0_7maximumIiEEEEEvT_T0_DpT1_:
	.zero		3874


//--------------------- .nv.constant2._ZN2at6native61_GLOBAL__N__44eb8e94_28_ForeachBinaryOpScalarList_cu_dda10a6925multi_tensor_apply_kernelINS1_28TensorListScalarListMetadataIaLi1EEENS1_25BinaryOpScalarListFunctorIaLi1ELi1ELi0EEEJNS0_7maximumIaEEEEEvT_T0_DpT1_ --------------------------
	.section	.nv.constant2._ZN2at6native61_GLOBAL__N__44eb8e94_28_ForeachBinaryOpScalarList_cu_dda10a6925multi_tensor_apply_kernelINS1_28TensorListScalarListMetadataIaLi1EEENS1_25BinaryOpScalarListFunctorIaLi1ELi1ELi0EEEJNS0_7maximumIaEEEEEvT_T0_DpT1_,"a",@progbits
	.sectionflags	@""
	.align	4
.nv.constant2._ZN2at6native61_GLOBAL__N__44eb8e94_28_ForeachBinaryOpScalarList_cu_dda10a6925multi_tensor_apply_kernelINS1_28TensorListScalarListMetadataIaLi1EEENS1_25BinaryOpScalarListFunctorIaLi1ELi1ELi0EEEJNS0_7maximumIaEEEEEvT_T0_DpT1_:
        /*0000*/ 	.byte	0xa0, 0x07, 0x00, 0x00, 0x00, 0x00, 0x00, 0x00


//--------------------- .nv.constant0._ZN2at6native61_GLOBAL__N__44eb8e94_28_ForeachBinaryOpScalarList_cu_dda10a6925multi_tensor_apply_kernelINS1_28TensorListScalarListMetadataIaLi1EEENS1_25BinaryOpScalarListFunctorIaLi1ELi1ELi0EEEJNS0_7maximumIaEEEEEvT_T0_DpT1_ --------------------------
	.section	.nv.constant0._ZN2at6native61_GLOBAL__N__44eb8e94_28_ForeachBinaryOpScalarList_cu_dda10a6925multi_tensor_apply_kernelINS1_28TensorListScalarListMetadataIaLi1EEENS1_25BinaryOpScalarListFunctorIaLi1ELi1ELi0EEEJNS0_7maximumIaEEEEEvT_T0_DpT1_,"a",@progbits
	.sectionflags	@""
	.align	4
.nv.constant0._ZN2at6native61_GLOBAL__N__44eb8e94_28_ForeachBinaryOpScalarList_cu_dda10a6925multi_tensor_apply_kernelINS1_28TensorListScalarListMetadataIaLi1EEENS1_25BinaryOpScalarListFunctorIaLi1ELi1ELi0EEEJNS0_7maximumIaEEEEEvT_T0_DpT1_:
	.zero		3586


//--------------------- .nv.constant2._ZN2at6native61_GLOBAL__N__44eb8e94_28_ForeachBinaryOpScalarList_cu_dda10a6925multi_tensor_apply_kernelINS1_28TensorListScalarListMetadataIhLi1EEENS1_25BinaryOpScalarListFunctorIhLi1ELi1ELi0EEEJNS0_7maximumIhEEEEEvT_T0_DpT1_ --------------------------
	.section	.nv.constant2._ZN2at6native61_GLOBAL__N__44eb8e94_28_ForeachBinaryOpScalarList_cu_dda10a6925multi_tensor_apply_kernelINS1_28TensorListScalarListMetadataIhLi1EEENS1_25BinaryOpScalarListFunctorIhLi1ELi1ELi0EEEJNS0_7maximumIhEEEEEvT_T0_DpT1_,"a",@progbits
	.sectionflags	@""
	.align	4
.nv.constant2._ZN2at6native61_GLOBAL__N__44eb8e94_28_ForeachBinaryOpScalarList_cu_dda10a6925multi_tensor_apply_kernelINS1_28TensorListScalarListMetadataIhLi1EEENS1_25BinaryOpScalarListFunctorIhLi1ELi1ELi0EEEJNS0_7maximumIhEEEEEvT_T0_DpT1_:
        /*0000*/ 	.byte	0xa0, 0x07, 0x00, 0x00, 0x00, 0x00, 0x00, 0x00


//--------------------- .nv.constant0._ZN2at6native61_GLOBAL__N__44eb8e94_28_ForeachBinaryOpScalarList_cu_dda10a6925multi_tensor_apply_kernelINS1_28TensorListScalarListMetadataIhLi1EEENS1_25BinaryOpScalarListFunctorIhLi1ELi1ELi0EEEJNS0_7maximumIhEEEEEvT_T0_DpT1_ --------------------------
	.section	.nv.constant0._ZN2at6native61_GLOBAL__N__44eb8e94_28_ForeachBinaryOpScalarList_cu_dda10a6925multi_tensor_apply_kernelINS1_28TensorListScalarListMetadataIhLi1EEENS1_25BinaryOpScalarListFunctorIhLi1ELi1ELi0EEEJNS0_7maximumIhEEEEEvT_T0_DpT1_,"a",@progbits
	.sectionflags	@""
	.align	4
.nv.constant0._ZN2at6native61_GLOBAL__N__44eb8e94_28_ForeachBinaryOpScalarList_cu_dda10a6925multi_tensor_apply_kernelINS1_28TensorListScalarListMetadataIhLi1EEENS1_25BinaryOpScalarListFunctorIhLi1ELi1ELi0EEEJNS0_7maximumIhEEEEEvT_T0_DpT1_:
	.zero		3586


//--------------------- .nv.constant2._ZN2at6native61_GLOBAL__N__44eb8e94_28_ForeachBinaryOpScalarList_cu_dda10a6925multi_tensor_apply_kernelINS1_28TensorListScalarListMetadataIfLi2EEENS1_25BinaryOpScalarListFunctorIN3c108BFloat16ELi2ELi1ELi1EEEJNS0_7minimumIfEEEEEvT_T0_DpT1_ --------------------------
	.section	.nv.constant2._ZN2at6native61_GLOBAL__N__44eb8e94_28_ForeachBinaryOpScalarList_cu_dda10a6925multi_tensor_apply_kernelINS1_28TensorListScalarListMetadataIfLi2EEENS1_25BinaryOpScalarListFunctorIN3c108BFloat16ELi2ELi1ELi1EEEJNS0_7minimumIfEEEEEvT_T0_DpT1_,"a",@progbits
	.sectionflags	@""
	.align	4
.nv.constant2._ZN2at6native61_GLOBAL__N__44eb8e94_28_ForeachBinaryOpScalarList_cu_dda10a6925multi_tensor_apply_kernelINS1_28TensorListScalarListMetadataIfLi2EEENS1_25BinaryOpScalarListFunctorIN3c108BFloat16ELi2ELi1ELi1EEEJNS0_7minimumIfEEEEEvT_T0_DpT1_:
        /*0000*/ 	.byte	0x40, 0x08, 0x00, 0x00, 0x00, 0x00, 0x00, 0x00, 0x00, 0x06, 0x00, 0x00, 0x00, 0x00, 0x00, 0x00


//--------------------- .nv.constant0._ZN2at6native61_GLOBAL__N__44eb8e94_28_ForeachBinaryOpScalarList_cu_dda10a6925multi_tensor_apply_kernelINS1_28TensorListScalarListMetadataIfLi2EEENS1_25BinaryOpScalarListFunctorIN3c108BFloat16ELi2ELi1ELi1EEEJNS0_7minimumIfEEEEEvT_T0_DpT1_ --------------------------
	.section	.nv.constant0._ZN2at6native61_GLOBAL__N__44eb8e94_28_ForeachBinaryOpScalarList_cu_dda10a6925multi_tensor_apply_kernelINS1_28TensorListScalarListMetadataIfLi2EEENS1_25BinaryOpScalarListFunctorIN3c108BFloat16ELi2ELi1ELi1EEEJNS0_7minimumIfEEEEEvT_T0_DpT1_,"a",@progbits
	.sectionflags	@""
	.align	4
.nv.constant0._ZN2at6native61_GLOBAL__N__44eb8e94_28_ForeachBinaryOpScalarList_cu_dda10a6925multi_tensor_apply_kernelINS1_28TensorListScalarListMetadataIfLi2EEENS1_25BinaryOpScalarListFunctorIN3c108BFloat16ELi2ELi1ELi1EEEJNS0_7minimumIfEEEEEvT_T0_DpT1_:
	.zero		3746


//--------------------- .nv.constant2._ZN2at6native61_GLOBAL__N__44eb8e94_28_ForeachBinaryOpScalarList_cu_dda10a6925multi_tensor_apply_kernelINS1_28TensorListScalarListMetadataIfLi2EEENS1_25BinaryOpScalarListFunctorIN3c104HalfELi2ELi1ELi1EEEJNS0_7minimumIfEEEEEvT_T0_DpT1_ --------------------------
	.section	.nv.constant2._ZN2at6native61_GLOBAL__N__44eb8e94_28_ForeachBinaryOpScalarList_cu_dda10a6925multi_tensor_apply_kernelINS1_28TensorListScalarListMetadataIfLi2EEENS1_25BinaryOpScalarListFunctorIN3c104HalfELi2ELi1ELi1EEEJNS0_7minimumIfEEEEEvT_T0_DpT1_,"a",@progbits
	.sectionflags	@""
	.align	4
.nv.constant2._ZN2at6native61_GLOBAL__N__44eb8e94_28_ForeachBinaryOpScalarList_cu_dda10a6925multi_tensor_apply_kernelINS1_28TensorListScalarListMetadataIfLi2EEENS1_25BinaryOpScalarListFunctorIN3c104HalfELi2ELi1ELi1EEEJNS0_7minimumIfEEEEEvT_T0_DpT1_:
        /*0000*/ 	.byte	0x40, 0x08, 0x00, 0x00, 0x00, 0x00, 0x00, 0x00, 0x00, 0x06, 0x00, 0x00, 0x00, 0x00, 0x00, 0x00


//--------------------- .nv.constant0._ZN2at6native61_GLOBAL__N__44eb8e94_28_ForeachBinaryOpScalarList_cu_dda10a6925multi_tensor_apply_kernelINS1_28TensorListScalarListMetadataIfLi2EEENS1_25BinaryOpScalarListFunctorIN3c104HalfELi2ELi1ELi1EEEJNS0_7minimumIfEEEEEvT_T0_DpT1_ --------------------------
	.section	.nv.constant0._ZN2at6native61_GLOBAL__N__44eb8e94_28_ForeachBinaryOpScalarList_cu_dda10a6925multi_tensor_apply_kernelINS1_28TensorListScalarListMetadataIfLi2EEENS1_25BinaryOpScalarListFunctorIN3c104HalfELi2ELi1ELi1EEEJNS0_7minimumIfEEEEEvT_T0_DpT1_,"a",@progbits
	.sectionflags	@""
	.align	4
.nv.constant0._ZN2at6native61_GLOBAL__N__44eb8e94_28_ForeachBinaryOpScalarList_cu_dda10a6925multi_tensor_apply_kernelINS1_28TensorListScalarListMetadataIfLi2EEENS1_25BinaryOpScalarListFunctorIN3c104HalfELi2ELi1ELi1EEEJNS0_7minimumIfEEEEEvT_T0_DpT1_:
	.zero		3746


//--------------------- .nv.constant2._ZN2at6native61_GLOBAL__N__44eb8e94_28_ForeachBinaryOpScalarList_cu_dda10a6925multi_tensor_apply_kernelINS1_28TensorListScalarListMetadataIfLi2EEENS1_25BinaryOpScalarListFunctorIfLi2ELi1ELi1EEEJNS0_7minimumIfEEEEEvT_T0_DpT1_ --------------------------
	.section	.nv.constant2._ZN2at6native61_GLOBAL__N__44eb8e94_28_ForeachBinaryOpScalarList_cu_dda10a6925multi_tensor_apply_kernelINS1_28TensorListScalarListMetadataIfLi2EEENS1_25BinaryOpScalarListFunctorIfLi2ELi1ELi1EEEJNS0_7minimumIfEEEEEvT_T0_DpT1_,"a",@progbits
	.sectionflags	@""
	.align	4
.nv.constant2._ZN2at6native61_GLOBAL__N__44eb8e94_28_ForeachBinaryOpScalarList_cu_dda10a6925multi_tensor_apply_kernelINS1_28TensorListScalarListMetadataIfLi2EEENS1_25BinaryOpScalarListFunctorIfLi2ELi1ELi1EEEJNS0_7minimumIfEEEEEvT_T0_DpT1_:
        /*0000*/ 	.byte	0x40, 0x08, 0x00, 0x00, 0x00, 0x00, 0x00, 0x00, 0x00, 0x06, 0x00, 0x00, 0x00, 0x00, 0x00, 0x00


//--------------------- .nv.constant0._ZN2at6native61_GLOBAL__N__44eb8e94_28_ForeachBinaryOpScalarList_cu_dda10a6925multi_tensor_apply_kernelINS1_28TensorListScalarListMetadataIfLi2EEENS1_25BinaryOpScalarListFunctorIfLi2ELi1ELi1EEEJNS0_7minimumIfEEEEEvT_T0_DpT1_ --------------------------
	.section	.nv.constant0._ZN2at6native61_GLOBAL__N__44eb8e94_28_ForeachBinaryOpScalarList_cu_dda10a6925multi_tensor_apply_kernelINS1_28TensorListScalarListMetadataIfLi2EEENS1_25BinaryOpScalarListFunctorIfLi2ELi1ELi1EEEJNS0_7minimumIfEEEEEvT_T0_DpT1_,"a",@progbits
	.sectionflags	@""
	.align	4
.nv.constant0._ZN2at6native61_GLOBAL__N__44eb8e94_28_ForeachBinaryOpScalarList_cu_dda10a6925multi_tensor_apply_kernelINS1_28TensorListScalarListMetadataIfLi2EEENS1_25BinaryOpScalarListFunctorIfLi2ELi1ELi1EEEJNS0_7minimumIfEEEEEvT_T0_DpT1_:
	.zero		3746


//--------------------- .nv.constant2._ZN2at6native61_GLOBAL__N__44eb8e94_28_ForeachBinaryOpScalarList_cu_dda10a6925multi_tensor_apply_kernelINS1_28TensorListScalarListMetadataIdLi2EEENS1_25BinaryOpScalarListFunctorIdLi2ELi1ELi1EEEJNS0_7minimumIdEEEEEvT_T0_DpT1_ --------------------------
	.section	.nv.constant2._ZN2at6native61_GLOBAL__N__44eb8e94_28_ForeachBinaryOpScalarList_cu_dda10a6925multi_tensor_apply_kernelINS1_28TensorListScalarListMetadataIdLi2EEENS1_25BinaryOpScalarListFunctorIdLi2ELi1ELi1EEEJNS0_7minimumIdEEEEEvT_T0_DpT1_,"a",@progbits
	.sectionflags	@""
	.align	4
.nv.constant2._ZN2at6native61_GLOBAL__N__44eb8e94_28_ForeachBinaryOpScalarList_cu_dda10a6925multi_tensor_apply_kernelINS1_28TensorListScalarListMetadataIdLi2EEENS1_25BinaryOpScalarListFunctorIdLi2ELi1ELi1EEEJNS0_7minimumIdEEEEEvT_T0_DpT1_:
        /*0000*/ 	.byte	0x40, 0x09, 0x00, 0x00, 0x00, 0x00, 0x00, 0x00


//--------------------- .nv.constant0._ZN2at6native61_GLOBAL__N__44eb8e94_28_ForeachBinaryOpScalarList_cu_dda10a6925multi_tensor_apply_kernelINS1_28TensorListScalarListMetadataIdLi2EEENS1_25BinaryOpScalarListFunctorIdLi2ELi1ELi1EEEJNS0_7minimumIdEEEEEvT_T0_DpT1_ --------------------------
	.section	.nv.constant0._ZN2at6native61_GLOBAL__N__44eb8e94_28_ForeachBinaryOpScalarList_cu_dda10a6925multi_tensor_apply_kernelINS1_28TensorListScalarListMetadataIdLi2EEENS1_25BinaryOpScalarListFunctorIdLi2ELi1ELi1EEEJNS0_7minimumIdEEEEEvT_T0_DpT1_,"a",@progbits
	.sectionflags	@""
	.align	4
.nv.constant0._ZN2at6native61_GLOBAL__N__44eb8e94_28_ForeachBinaryOpScalarList_cu_dda10a6925multi_tensor_apply_kernelINS1_28TensorListScalarListMetadataIdLi2EEENS1_25BinaryOpScalarListFunctorIdLi2ELi1ELi1EEEJNS0_7minimumIdEEEEEvT_T0_DpT1_:
	.zero		4002


//--------------------- .nv.constant2._ZN2at6native61_GLOBAL__N__44eb8e94_28_ForeachBinaryOpScalarList_cu_dda10a6925multi_tensor_apply_kernelINS1_28TensorListScalarListMetadataIsLi2EEENS1_25BinaryOpScalarListFunctorIsLi2ELi1ELi1EEEJNS0_7minimumIsEEEEEvT_T0_DpT1_ --------------------------
	.section	.nv.constant2._ZN2at6native61_GLOBAL__N__44eb8e94_28_ForeachBinaryOpScalarList_cu_dda10a6925multi_tensor_apply_kernelINS1_28TensorListScalarListMetadataIsLi2EEENS1_25BinaryOpScalarListFunctorIsLi2ELi1ELi1EEEJNS0_7minimumIsEEEEEvT_T0_DpT1_,"a",@progbits
	.sectionflags	@""
	.align	4
.nv.constant2._ZN2at6native61_GLOBAL__N__44eb8e94_28_ForeachBinaryOpScalarList_cu_dda10a6925multi_tensor_apply_kernelINS1_28TensorListScalarListMetadataIsLi2EEENS1_25BinaryOpScalarListFunctorIsLi2ELi1ELi1EEEJNS0_7minimumIsEEEEEvT_T0_DpT1_:
        /*0000*/ 	.byte	0xc0, 0x07, 0x00, 0x00, 0x00, 0x00, 0x00, 0x00, 0x00, 0x06, 0x00, 0x00, 0x00, 0x00, 0x00, 0x00


//--------------------- .nv.constant0._ZN2at6native61_GLOBAL__N__44eb8e94_28_ForeachBinaryOpScalarList_cu_dda10a6925multi_tensor_apply_kernelINS1_28TensorListScalarListMetadataIsLi2EEENS1_25BinaryOpScalarListFunctorIsLi2ELi1ELi1EEEJNS0_7minimumIsEEEEEvT_T0_DpT1_ --------------------------
	.section	.nv.constant0._ZN2at6native61_GLOBAL__N__44eb8e94_28_ForeachBinaryOpScalarList_cu_dda10a6925multi_tensor_apply_kernelINS1_28TensorListScalarListMetadataIsLi2EEENS1_25BinaryOpScalarListFunctorIsLi2ELi1ELi1EEEJNS0_7minimumIsEEEEEvT_T0_DpT1_,"a",@progbits
	.sectionflags	@""
	.align	4
.nv.constant0._ZN2at6native61_GLOBAL__N__44eb8e94_28_ForeachBinaryOpScalarList_cu_dda10a6925multi_tensor_apply_kernelINS1_28TensorListScalarListMetadataIsLi2EEENS1_25BinaryOpScalarListFunctorIsLi2ELi1ELi1EEEJNS0_7minimumIsEEEEEvT_T0_DpT1_:
	.zero		3618


//--------------------- .nv.constant2._ZN2at6native61_GLOBAL__N__44eb8e94_28_ForeachBinaryOpScalarList_cu_dda10a6925multi_tensor_apply_kernelINS1_28TensorListScalarListMetadataIlLi2EEENS1_25BinaryOpScalarListFunctorIlLi2ELi1ELi1EEEJNS0_7minimumIlEEEEEvT_T0_DpT1_ --------------------------
	.section	.nv.constant2._ZN2at6native61_GLOBAL__N__44eb8e94_28_ForeachBinaryOpScalarList_cu_dda10a6925multi_tensor_apply_kernelINS1_28TensorListScalarListMetadataIlLi2EEENS1_25BinaryOpScalarListFunctorIlLi2ELi1ELi1EEEJNS0_7minimumIlEEEEEvT_T0_DpT1_,"a",@progbits
	.sectionflags	@""
	.align	4
.nv.constant2._ZN2at6native61_GLOBAL__N__44eb8e94_28_ForeachBinaryOpScalarList_cu_dda10a6925multi_tensor_apply_kernelINS1_28TensorListScalarListMetadataIlLi2EEENS1_25BinaryOpScalarListFunctorIlLi2ELi1ELi1EEEJNS0_7minimumIlEEEEEvT_T0_DpT1_:
        /*0000*/ 	.byte	0x40, 0x09, 0x00, 0x00, 0x00, 0x00, 0x00, 0x00


//--------------------- .nv.constant0._ZN2at6native61_GLOBAL__N__44eb8e94_28_ForeachBinaryOpScalarList_cu_dda10a6925multi_tensor_apply_kernelINS1_28TensorListScalarListMetadataIlLi2EEENS1_25BinaryOpScalarListFunctorIlLi2ELi1ELi1EEEJNS0_7minimumIlEEEEEvT_T0_DpT1_ --------------------------
	.section	.nv.constant0._ZN2at6native61_GLOBAL__N__44eb8e94_28_ForeachBinaryOpScalarList_cu_dda10a6925multi_tensor_apply_kernelINS1_28TensorListScalarListMetadataIlLi2EEENS1_25BinaryOpScalarListFunctorIlLi2ELi1ELi1EEEJNS0_7minimumIlEEEEEvT_T0_DpT1_,"a",@progbits
	.sectionflags	@""
	.align	4
.nv.constant0._ZN2at6native61_GLOBAL__N__44eb8e94_28_ForeachBinaryOpScalarList_cu_dda10a6925multi_tensor_apply_kernelINS1_28TensorListScalarListMetadataIlLi2EEENS1_25BinaryOpScalarListFunctorIlLi2ELi1ELi1EEEJNS0_7minimumIlEEEEEvT_T0_DpT1_:
	.zero		4002


//--------------------- .nv.constant2._ZN2at6native61_GLOBAL__N__44eb8e94_28_ForeachBinaryOpScalarList_cu_dda10a6925multi_tensor_apply_kernelINS1_28TensorListScalarListMetadataIiLi2EEENS1_25BinaryOpScalarListFunctorIiLi2ELi1ELi1EEEJNS0_7minimumIiEEEEEvT_T0_DpT1_ --------------------------
	.section	.nv.constant2._ZN2at6native61_GLOBAL__N__44eb8e94_28_ForeachBinaryOpScalarList_cu_dda10a6925multi_tensor_apply_kernelINS1_28TensorListScalarListMetadataIiLi2EEENS1_25BinaryOpScalarListFunctorIiLi2ELi1ELi1EEEJNS0_7minimumIiEEEEEvT_T0_DpT1_,"a",@progbits
	.sectionflags	@""
	.align	4
.nv.constant2._ZN2at6native61_GLOBAL__N__44eb8e94_28_ForeachBinaryOpScalarList_cu_dda10a6925multi_tensor_apply_kernelINS1_28TensorListScalarListMetadataIiLi2EEENS1_25BinaryOpScalarListFunctorIiLi2ELi1ELi1EEEJNS0_7minimumIiEEEEEvT_T0_DpT1_:
        /*0000*/ 	.byte	0x40, 0x08, 0x00, 0x00, 0x00, 0x00, 0x00, 0x00, 0x00, 0x06, 0x00, 0x00, 0x00, 0x00, 0x00, 0x00


//--------------------- .nv.constant0._ZN2at6native61_GLOBAL__N__44eb8e94_28_ForeachBinaryOpScalarList_cu_dda10a6925multi_tensor_apply_kernelINS1_28TensorListScalarListMetadataIiLi2EEENS1_25BinaryOpScalarListFunctorIiLi2ELi1ELi1EEEJNS0_7minimumIiEEEEEvT_T0_DpT1_ --------------------------
	.section	.nv.constant0._ZN2at6native61_GLOBAL__N__44eb8e94_28_ForeachBinaryOpScalarList_cu_dda10a6925multi_tensor_apply_kernelINS1_28TensorListScalarListMetadataIiLi2EEENS1_25BinaryOpScalarListFunctorIiLi2ELi1ELi1EEEJNS0_7minimumIiEEEEEvT_T0_DpT1_,"a",@progbits
	.sectionflags	@""
	.align	4
.nv.constant0._ZN2at6native61_GLOBAL__N__44eb8e94_28_ForeachBinaryOpScalarList_cu_dda10a6925multi_tensor_apply_kernelINS1_28TensorListScalarListMetadataIiLi2EEENS1_25BinaryOpScalarListFunctorIiLi2ELi1ELi1EEEJNS0_7minimumIiEEEEEvT_T0_DpT1_:
	.zero		3746


//--------------------- .nv.constant2._ZN2at6native61_GLOBAL__N__44eb8e94_28_ForeachBinaryOpScalarList_cu_dda10a6925multi_tensor_apply_kernelINS1_28TensorListScalarListMetadataIaLi2EEENS1_25BinaryOpScalarListFunctorIaLi2ELi1ELi1EEEJNS0_7minimumIaEEEEEvT_T0_DpT1_ --------------------------
	.section	.nv.constant2._ZN2at6native61_GLOBAL__N__44eb8e94_28_ForeachBinaryOpScalarList_cu_dda10a6925multi_tensor_apply_kernelINS1_28TensorListScalarListMetadataIaLi2EEENS1_25BinaryOpScalarListFunctorIaLi2ELi1ELi1EEEJNS0_7minimumIaEEEEEvT_T0_DpT1_,"a",@progbits
	.sectionflags	@""
	.align	4
.nv.constant2._ZN2at6native61_GLOBAL__N__44eb8e94_28_ForeachBinaryOpScalarList_cu_dda10a6925multi_tensor_apply_kernelINS1_28TensorListScalarListMetadataIaLi2EEENS1_25BinaryOpScalarListFunctorIaLi2ELi1ELi1EEEJNS0_7minimumIaEEEEEvT_T0_DpT1_:
        /*0000*/ 	.byte	0x80, 0x07, 0x00, 0x00, 0x00, 0x00, 0x00, 0x00


//--------------------- .nv.constant0._ZN2at6native61_GLOBAL__N__44eb8e94_28_ForeachBinaryOpScalarList_cu_dda10a6925multi_tensor_apply_kernelINS1_28TensorListScalarListMetadataIaLi2EEENS1_25BinaryOpScalarListFunctorIaLi2ELi1ELi1EEEJNS0_7minimumIaEEEEEvT_T0_DpT1_ --------------------------
	.section	.nv.constant0._ZN2at6native61_GLOBAL__N__44eb8e94_28_ForeachBinaryOpScalarList_cu_dda10a6925multi_tensor_apply_kernelINS1_28TensorListScalarListMetadataIaLi2EEENS1_25BinaryOpScalarListFunctorIaLi2ELi1ELi1EEEJNS0_7minimumIaEEEEEvT_T0_DpT1_,"a",@progbits
	.sectionflags	@""
	.align	4
.nv.constant0._ZN2at6native61_GLOBAL__N__44eb8e94_28_ForeachBinaryOpScalarList_cu_dda10a6925multi_tensor_apply_kernelINS1_28TensorListScalarListMetadataIaLi2EEENS1_25BinaryOpScalarListFunctorIaLi2ELi1ELi1EEEJNS0_7minimumIaEEEEEvT_T0_DpT1_:
	.zero		3554


//--------------------- .nv.constant2._ZN2at6native61_GLOBAL__N__44eb8e94_28_ForeachBinaryOpScalarList_cu_dda10a6925multi_tensor_apply_kernelINS1_28TensorListScalarListMetadataIhLi2EEENS1_25BinaryOpScalarListFunctorIhLi2ELi1ELi1EEEJNS0_7minimumIhEEEEEvT_T0_DpT1_ --------------------------
	.section	.nv.constant2._ZN2at6native61_GLOBAL__N__44eb8e94_28_ForeachBinaryOpScalarList_cu_dda10a6925multi_tensor_apply_kernelINS1_28TensorListScalarListMetadataIhLi2EEENS1_25BinaryOpScalarListFunctorIhLi2ELi1ELi1EEEJNS0_7minimumIhEEEEEvT_T0_DpT1_,"a",@progbits
	.sectionflags	@""
	.align	4
.nv.constant2._ZN2at6native61_GLOBAL__N__44eb8e94_28_ForeachBinaryOpScalarList_cu_dda10a6925multi_tensor_apply_kernelINS1_28TensorListScalarListMetadataIhLi2EEENS1_25BinaryOpScalarListFunctorIhLi2ELi1ELi1EEEJNS0_7minimumIhEEEEEvT_T0_DpT1_:
        /*0000*/ 	.byte	0x80, 0x07, 0x00, 0x00, 0x00, 0x00, 0x00, 0x00


//--------------------- .nv.constant0._ZN2at6native61_GLOBAL__N__44eb8e94_28_ForeachBinaryOpScalarList_cu_dda10a6925multi_tensor_apply_kernelINS1_28TensorListScalarListMetadataIhLi2EEENS1_25BinaryOpScalarListFunctorIhLi2ELi1ELi1EEEJNS0_7minimumIhEEEEEvT_T0_DpT1_ --------------------------
	.section	.nv.constant0._ZN2at6native61_GLOBAL__N__44eb8e94_28_ForeachBinaryOpScalarList_cu_dda10a6925multi_tensor_apply_kernelINS1_28TensorListScalarListMetadataIhLi2EEENS1_25BinaryOpScalarListFunctorIhLi2ELi1ELi1EEEJNS0_7minimumIhEEEEEvT_T0_DpT1_,"a",@progbits
	.sectionflags	@""
	.align	4
.nv.constant0._ZN2at6native61_GLOBAL__N__44eb8e94_28_ForeachBinaryOpScalarList_cu_dda10a6925multi_tensor_apply_kernelINS1_28TensorListScalarListMetadataIhLi2EEENS1_25BinaryOpScalarListFunctorIhLi2ELi1ELi1EEEJNS0_7minimumIhEEEEEvT_T0_DpT1_:
	.zero		3554


//--------------------- .nv.constant2._ZN2at6native61_GLOBAL__N__44eb8e94_28_ForeachBinaryOpScalarList_cu_dda10a6925multi_tensor_apply_kernelINS1_28TensorListScalarListMetadataIfLi1EEENS1_25BinaryOpScalarListFunctorIN3c108BFloat16ELi1ELi1ELi0EEEJNS0_7minimumIfEEEEEvT_T0_DpT1_ --------------------------
	.section	.nv.constant2._ZN2at6native61_GLOBAL__N__44eb8e94_28_ForeachBinaryOpScalarList_cu_dda10a6925multi_tensor_apply_kernelINS1_28TensorListScalarListMetadataIfLi1EEENS1_25BinaryOpScalarListFunctorIN3c108BFloat16ELi1ELi1ELi0EEEJNS0_7minimumIfEEEEEvT_T0_DpT1_,"a",@progbits
	.sectionflags	@""
	.align	4
.nv.constant2._ZN2at6native61_GLOBAL__N__44eb8e94_28_ForeachBinaryOpScalarList_cu_dda10a6925multi_tensor_apply_kernelINS1_28TensorListScalarListMetadataIfLi1EEENS1_25BinaryOpScalarListFunctorIN3c108BFloat16ELi1ELi1ELi0EEEJNS0_7minimumIfEEEEEvT_T0_DpT1_:
        /*0000*/ 	.byte	0xc0, 0x08, 0x00, 0x00, 0x00, 0x00, 0x00, 0x00, 0x00, 0x06, 0x00, 0x00, 0x00, 0x00, 0x00, 0x00


//--------------------- .nv.constant0._ZN2at6native61_GLOBAL__N__44eb8e94_28_ForeachBinaryOpScalarList_cu_dda10a6925multi_tensor_apply_kernelINS1_28TensorListScalarListMetadataIfLi1EEENS1_25BinaryOpScalarListFunctorIN3c108BFloat16ELi1ELi1ELi0EEEJNS0_7minimumIfEEEEEvT_T0_DpT1_ --------------------------
	.section	.nv.constant0._ZN2at6native61_GLOBAL__N__44eb8e94_28_ForeachBinaryOpScalarList_cu_dda10a6925multi_tensor_apply_kernelINS1_28TensorListScalarListMetadataIfLi1EEENS1_25BinaryOpScalarListFunctorIN3c108BFloat16ELi1ELi1ELi0EEEJNS0_7minimumIfEEEEEvT_T0_DpT1_,"a",@progbits
	.sectionflags	@""
	.align	4
.nv.constant0._ZN2at6native61_GLOBAL__N__44eb8e94_28_ForeachBinaryOpScalarList_cu_dda10a6925multi_tensor_apply_kernelINS1_28TensorListScalarListMetadataIfLi1EEENS1_25BinaryOpScalarListFunctorIN3c108BFloat16ELi1ELi1ELi0EEEJNS0_7minimumIfEEEEEvT_T0_DpT1_:
	.zero		3874


//--------------------- .nv.constant2._ZN2at6native61_GLOBAL__N__44eb8e94_28_ForeachBinaryOpScalarList_cu_dda10a6925multi_tensor_apply_kernelINS1_28TensorListScalarListMetadataIfLi1EEENS1_25BinaryOpScalarListFunctorIN3c104HalfELi1ELi1ELi0EEEJNS0_7minimumIfEEEEEvT_T0_DpT1_ --------------------------
	.section	.nv.constant2._ZN2at6native61_GLOBAL__N__44eb8e94_28_ForeachBinaryOpScalarList_cu_dda10a6925multi_tensor_apply_kernelINS1_28TensorListScalarListMetadataIfLi1EEENS1_25BinaryOpScalarListFunctorIN3c104HalfELi1ELi1ELi0EEEJNS0_7minimumIfEEEEEvT_T0_DpT1_,"a",@progbits
	.sectionflags	@""
	.align	4
.nv.constant2._ZN2at6native61_GLOBAL__N__44eb8e94_28_ForeachBinaryOpScalarList_cu_dda10a6925multi_tensor_apply_kernelINS1_28TensorListScalarListMetadataIfLi1EEENS1_25BinaryOpScalarListFunctorIN3c104HalfELi1ELi1ELi0EEEJNS0_7minimumIfEEEEEvT_T0_DpT1_:
        /*0000*/ 	.byte	0xc0, 0x08, 0x00, 0x00, 0x00, 0x00, 0x00, 0x00, 0x00, 0x06, 0x00, 0x00, 0x00, 0x00, 0x00, 0x00


//--------------------- .nv.constant0._ZN2at6native61_GLOBAL__N__44eb8e94_28_ForeachBinaryOpScalarList_cu_dda10a6925multi_tensor_apply_kernelINS1_28TensorListScalarListMetadataIfLi1EEENS1_25BinaryOpScalarListFunctorIN3c104HalfELi1ELi1ELi0EEEJNS0_7minimumIfEEEEEvT_T0_DpT1_ --------------------------
	.section	.nv.constant0._ZN2at6native61_GLOBAL__N__44eb8e94_28_ForeachBinaryOpScalarList_cu_dda10a6925multi_tensor_apply_kernelINS1_28TensorListScalarListMetadataIfLi1EEENS1_25BinaryOpScalarListFunctorIN3c104HalfELi1ELi1ELi0EEEJNS0_7minimumIfEEEEEvT_T0_DpT1_,"a",@progbits
	.sectionflags	@""
	.align	4
.nv.constant0._ZN2at6native61_GLOBAL__N__44eb8e94_28_ForeachBinaryOpScalarList_cu_dda10a6925multi_tensor_apply_kernelINS1_28TensorListScalarListMetadataIfLi1EEENS1_25BinaryOpScalarListFunctorIN3c104HalfELi1ELi1ELi0EEEJNS0_7minimumIfEEEEEvT_T0_DpT1_:
	.zero		3874


//--------------------- .nv.constant2._ZN2at6native61_GLOBAL__N__44eb8e94_28_ForeachBinaryOpScalarList_cu_dda10a6925multi_tensor_apply_kernelINS1_28TensorListScalarListMetadataIfLi1EEENS1_25BinaryOpScalarListFunctorIfLi1ELi1ELi0EEEJNS0_7minimumIfEEEEEvT_T0_DpT1_ --------------------------
	.section	.nv.constant2._ZN2at6native61_GLOBAL__N__44eb8e94_28_ForeachBinaryOpScalarList_cu_dda10a6925multi_tensor_apply_kernelINS1_28TensorListScalarListMetadataIfLi1EEENS1_25BinaryOpScalarListFunctorIfLi1ELi1ELi0EEEJNS0_7minimumIfEEEEEvT_T0_DpT1_,"a",@progbits
	.sectionflags	@""
	.align	4
.nv.constant2._ZN2at6native61_GLOBAL__N__44eb8e94_28_ForeachBinaryOpScalarList_cu_dda10a6925multi_tensor_apply_kernelINS1_28TensorListScalarListMetadataIfLi1EEENS1_25BinaryOpScalarListFunctorIfLi1ELi1ELi0EEEJNS0_7minimumIfEEEEEvT_T0_DpT1_:
        /*0000*/ 	.byte	0xc0, 0x08, 0x00, 0x00, 0x00, 0x00, 0x00, 0x00, 0x00, 0x06, 0x00, 0x00, 0x00, 0x00, 0x00, 0x00


//--------------------- .nv.constant0._ZN2at6native61_GLOBAL__N__44eb8e94_28_ForeachBinaryOpScalarList_cu_dda10a6925multi_tensor_apply_kernelINS1_28TensorListScalarListMetadataIfLi1EEENS1_25BinaryOpScalarListFunctorIfLi1ELi1ELi0EEEJNS0_7minimumIfEEEEEvT_T0_DpT1_ --------------------------
	.section	.nv.constant0._ZN2at6native61_GLOBAL__N__44eb8e94_28_ForeachBinaryOpScalarList_cu_dda10a6925multi_tensor_apply_kernelINS1_28TensorListScalarListMetadataIfLi1EEENS1_25BinaryOpScalarListFunctorIfLi1ELi1ELi0EEEJNS0_7minimumIfEEEEEvT_T0_DpT1_,"a",@progbits
	.sectionflags	@""
	.align	4
.nv.constant0._ZN2at6native61_GLOBAL__N__44eb8e94_28_ForeachBinaryOpScalarList_cu_dda10a6925multi_tensor_apply_kernelINS1_28TensorListScalarListMetadataIfLi1EEENS1_25BinaryOpScalarListFunctorIfLi1ELi1ELi0EEEJNS0_7minimumIfEEEEEvT_T0_DpT1_:
	.zero		3874


//--------------------- .nv.constant2._ZN2at6native61_GLOBAL__N__44eb8e94_28_ForeachBinaryOpScalarList_cu_dda10a6925multi_tensor_apply_kernelINS1_28TensorListScalarListMetadataIdLi1EEENS1_25BinaryOpScalarListFunctorIdLi1ELi1ELi0EEEJNS0_7minimumIdEEEEEvT_T0_DpT1_ --------------------------
	.section	.nv.constant2._ZN2at6native61_GLOBAL__N__44eb8e94_28_ForeachBinaryOpScalarList_cu_dda10a6925multi_tensor_apply_kernelINS1_28TensorListScalarListMetadataIdLi1EEENS1_25BinaryOpScalarListFunctorIdLi1ELi1ELi0EEEJNS0_7minimumIdEEEEEvT_T0_DpT1_,"a",@progbits
	.sectionflags	@""
	.align	4
.nv.constant2._ZN2at6native61_GLOBAL__N__44eb8e94_28_ForeachBinaryOpScalarList_cu_dda10a6925multi_tensor_apply_kernelINS1_28TensorListScalarListMetadataIdLi1EEENS1_25BinaryOpScalarListFunctorIdLi1ELi1ELi0EEEJNS0_7minimumIdEEEEEvT_T0_DpT1_:
        /*0000*/ 	.byte	0x40, 0x0a, 0x00, 0x00, 0x00, 0x00, 0x00, 0x00


//--------------------- .nv.constant0._ZN2at6native61_GLOBAL__N__44eb8e94_28_ForeachBinaryOpScalarList_cu_dda10a6925multi_tensor_apply_kernelINS1_28TensorListScalarListMetadataIdLi1EEENS1_25BinaryOpScalarListFunctorIdLi1ELi1ELi0EEEJNS0_7minimumIdEEEEEvT_T0_DpT1_ --------------------------
	.section	.nv.constant0._ZN2at6native61_GLOBAL__N__44eb8e94_28_ForeachBinaryOpScalarList_cu_dda10a6925multi_tensor_apply_kernelINS1_28TensorListScalarListMetadataIdLi1EEENS1_25BinaryOpScalarListFunctorIdLi1ELi1ELi0EEEJNS0_7minimumIdEEEEEvT_T0_DpT1_,"a",@progbits
	.sectionflags	@""
	.align	4
.nv.constant0._ZN2at6native61_GLOBAL__N__44eb8e94_28_ForeachBinaryOpScalarList_cu_dda10a6925multi_tensor_apply_kernelINS1_28TensorListScalarListMetadataIdLi1EEENS1_25BinaryOpScalarListFunctorIdLi1ELi1ELi0EEEJNS0_7minimumIdEEEEEvT_T0_DpT1_:
	.zero		4258


//--------------------- .nv.constant2._ZN2at6native61_GLOBAL__N__44eb8e94_28_ForeachBinaryOpScalarList_cu_dda10a6925multi_tensor_apply_kernelINS1_28TensorListScalarListMetadataIsLi1EEENS1_25BinaryOpScalarListFunctorIsLi1ELi1ELi0EEEJNS0_7minimumIsEEEEEvT_T0_DpT1_ --------------------------
	.section	.nv.constant2._ZN2at6native61_GLOBAL__N__44eb8e94_28_ForeachBinaryOpScalarList_cu_dda10a6925multi_tensor_apply_kernelINS1_28TensorListScalarListMetadataIsLi1EEENS1_25BinaryOpScalarListFunctorIsLi1ELi1ELi0EEEJNS0_7minimumIsEEEEEvT_T0_DpT1_,"a",@progbits
	.sectionflags	@""
	.align	4
.nv.constant2._ZN2at6native61_GLOBAL__N__44eb8e94_28_ForeachBinaryOpScalarList_cu_dda10a6925multi_tensor_apply_kernelINS1_28TensorListScalarListMetadataIsLi1EEENS1_25BinaryOpScalarListFunctorIsLi1ELi1ELi0EEEJNS0_7minimumIsEEEEEvT_T0_DpT1_:
        /*0000*/ 	.byte	0x00, 0x08, 0x00, 0x00, 0x00, 0x00, 0x00, 0x00, 0x00, 0x06, 0x00, 0x00, 0x00, 0x00, 0x00, 0x00


//--------------------- .nv.constant0._ZN2at6native61_GLOBAL__N__44eb8e94_28_ForeachBinaryOpScalarList_cu_dda10a6925multi_tensor_apply_kernelINS1_28TensorListScalarListMetadataIsLi1EEENS1_25BinaryOpScalarListFunctorIsLi1ELi1ELi0EEEJNS0_7minimumIsEEEEEvT_T0_DpT1_ --------------------------
	.section	.nv.constant0._ZN2at6native61_GLOBAL__N__44eb8e94_28_ForeachBinaryOpScalarList_cu_dda10a6925multi_tensor_apply_kernelINS1_28TensorListScalarListMetadataIsLi1EEENS1_25BinaryOpScalarListFunctorIsLi1ELi1ELi0EEEJNS0_7minimumIsEEEEEvT_T0_DpT1_,"a",@progbits
	.sectionflags	@""
	.align	4
.nv.constant0._ZN2at6native61_GLOBAL__N__44eb8e94_28_ForeachBinaryOpScalarList_cu_dda10a6925multi_tensor_apply_kernelINS1_28TensorListScalarListMetadataIsLi1EEENS1_25BinaryOpScalarListFunctorIsLi1ELi1ELi0EEEJNS0_7minimumIsEEEEEvT_T0_DpT1_:
	.zero		3682


//--------------------- .nv.constant2._ZN2at6native61_GLOBAL__N__44eb8e94_28_ForeachBinaryOpScalarList_cu_dda10a6925multi_tensor_apply_kernelINS1_28TensorListScalarListMetadataIlLi1EEENS1_25BinaryOpScalarListFunctorIlLi1ELi1ELi0EEEJNS0_7minimumIlEEEEEvT_T0_DpT1_ --------------------------
	.section	.nv.constant2._ZN2at6native61_GLOBAL__N__44eb8e94_28_ForeachBinaryOpScalarList_cu_dda10a6925multi_tensor_apply_kernelINS1_28TensorListScalarListMetadataIlLi1EEENS1_25BinaryOpScalarListFunctorIlLi1ELi1ELi0EEEJNS0_7minimumIlEEEEEvT_T0_DpT1_,"a",@progbits
	.sectionflags	@""
	.align	4
.nv.constant2._ZN2at6native61_GLOBAL__N__44eb8e94_28_ForeachBinaryOpScalarList_cu_dda10a6925multi_tensor_apply_kernelINS1_28TensorListScalarListMetadataIlLi1EEENS1_25BinaryOpScalarListFunctorIlLi1ELi1ELi0EEEJNS0_7minimumIlEEEEEvT_T0_DpT1_:
        /*0000*/ 	.byte	0x40, 0x0a, 0x00, 0x00, 0x00, 0x00, 0x00, 0x00


//--------------------- .nv.constant0._ZN2at6native61_GLOBAL__N__44eb8e94_28_ForeachBinaryOpScalarList_cu_dda10a6925multi_tensor_apply_kernelINS1_28TensorListScalarListMetadataIlLi1EEENS1_25BinaryOpScalarListFunctorIlLi1ELi1ELi0EEEJNS0_7minimumIlEEEEEvT_T0_DpT1_ --------------------------
	.section	.nv.constant0._ZN2at6native61_GLOBAL__N__44eb8e94_28_ForeachBinaryOpScalarList_cu_dda10a6925multi_tensor_apply_kernelINS1_28TensorListScalarListMetadataIlLi1EEENS1_25BinaryOpScalarListFunctorIlLi1ELi1ELi0EEEJNS0_7minimumIlEEEEEvT_T0_DpT1_,"a",@progbits
	.sectionflags	@""
	.align	4
.nv.constant0._ZN2at6native61_GLOBAL__N__44eb8e94_28_ForeachBinaryOpScalarList_cu_dda10a6925multi_tensor_apply_kernelINS1_28TensorListScalarListMetadataIlLi1EEENS1_25BinaryOpScalarListFunctorIlLi1ELi1ELi0EEEJNS0_7minimumIlEEEEEvT_T0_DpT1_:
	.zero		4258


//--------------------- .nv.constant2._ZN2at6native61_GLOBAL__N__44eb8e94_28_ForeachBinaryOpScalarList_cu_dda10a6925multi_tensor_apply_kernelINS1_28TensorListScalarListMetadataIiLi1EEENS1_25BinaryOpScalarListFunctorIiLi1ELi1ELi0EEEJNS0_7minimumIiEEEEEvT_T0_DpT1_ --------------------------
	.section	.nv.constant2._ZN2at6native61_GLOBAL__N__44eb8e94_28_ForeachBinaryOpScalarList_cu_dda10a6925multi_tensor_apply_kernelINS1_28TensorListScalarListMetadataIiLi1EEENS1_25BinaryOpScalarListFunctorIiLi1ELi1ELi0EEEJNS0_7minimumIiEEEEEvT_T0_DpT1_,"a",@progbits
	.sectionflags	@""
	.align	4
.nv.constant2._ZN2at6native61_GLOBAL__N__44eb8e94_28_ForeachBinaryOpScalarList_cu_dda10a6925multi_tensor_apply_kernelINS1_28TensorListScalarListMetadataIiLi1EEENS1_25BinaryOpScalarListFunctorIiLi1ELi1ELi0EEEJNS0_7minimumIiEEEEEvT_T0_DpT1_:
        /*0000*/ 	.byte	0xc0, 0x08, 0x00, 0x00, 0x00, 0x00, 0x00, 0x00, 0x00, 0x06, 0x00, 0x00, 0x00, 0x00, 0x00, 0x00


//--------------------- .nv.constant0._ZN2at6native61_GLOBAL__N__44eb8e94_28_ForeachBinaryOpScalarList_cu_dda10a6925multi_tensor_apply_kernelINS1_28TensorListScalarListMetadataIiLi1EEENS1_25BinaryOpScalarListFunctorIiLi1ELi1ELi0EEEJNS0_7minimumIiEEEEEvT_T0_DpT1_ --------------------------
	.section	.nv.constant0._ZN2at6native61_GLOBAL__N__44eb8e94_28_ForeachBinaryOpScalarList_cu_dda10a6925multi_tensor_apply_kernelINS1_28TensorListScalarListMetadataIiLi1EEENS1_25BinaryOpScalarListFunctorIiLi1ELi1ELi0EEEJNS0_7minimumIiEEEEEvT_T0_DpT1_,"a",@progbits
	.sectionflags	@""
	.align	4
.nv.constant0._ZN2at6native61_GLOBAL__N__44eb8e94_28_ForeachBinaryOpScalarList_cu_dda10a6925multi_tensor_apply_kernelINS1_28TensorListScalarListMetadataIiLi1EEENS1_25BinaryOpScalarListFunctorIiLi1ELi1ELi0EEEJNS0_7minimumIiEEEEEvT_T0_DpT1_:
	.zero		3874


//--------------------- .nv.constant2._ZN2at6native61_GLOBAL__N__44eb8e94_28_ForeachBinaryOpScalarList_cu_dda10a6925multi_tensor_apply_kernelINS1_28TensorListScalarListMetadataIaLi1EEENS1_25BinaryOpScalarListFunctorIaLi1ELi1ELi0EEEJNS0_7minimumIaEEEEEvT_T0_DpT1_ --------------------------
	.section	.nv.constant2._ZN2at6native61_GLOBAL__N__44eb8e94_28_ForeachBinaryOpScalarList_cu_dda10a6925multi_tensor_apply_kernelINS1_28TensorListScalarListMetadataIaLi1EEENS1_25BinaryOpScalarListFunctorIaLi1ELi1ELi0EEEJNS0_7minimumIaEEEEEvT_T0_DpT1_,"a",@progbits
	.sectionflags	@""
	.align	4
.nv.constant2._ZN2at6native61_GLOBAL__N__44eb8e94_28_ForeachBinaryOpScalarList_cu_dda10a6925multi_tensor_apply_kernelINS1_28TensorListScalarListMetadataIaLi1EEENS1_25BinaryOpScalarListFunctorIaLi1ELi1ELi0EEEJNS0_7minimumIaEEEEEvT_T0_DpT1_:
        /*0000*/ 	.byte	0xa0, 0x07, 0x00, 0x00, 0x00, 0x00, 0x00, 0x00


//--------------------- .nv.constant0._ZN2at6native61_GLOBAL__N__44eb8e94_28_ForeachBinaryOpScalarList_cu_dda10a6925multi_tensor_apply_kernelINS1_28TensorListScalarListMetadataIaLi1EEENS1_25BinaryOpScalarListFunctorIaLi1ELi1ELi0EEEJNS0_7minimumIaEEEEEvT_T0_DpT1_ --------------------------
	.section	.nv.constant0._ZN2at6native61_GLOBAL__N__44eb8e94_28_ForeachBinaryOpScalarList_cu_dda10a6925multi_tensor_apply_kernelINS1_28TensorListScalarListMetadataIaLi1EEENS1_25BinaryOpScalarListFunctorIaLi1ELi1ELi0EEEJNS0_7minimumIaEEEEEvT_T0_DpT1_,"a",@progbits
	.sectionflags	@""
	.align	4
.nv.constant0._ZN2at6native61_GLOBAL__N__44eb8e94_28_ForeachBinaryOpScalarList_cu_dda10a6925multi_tensor_apply_kernelINS1_28TensorListScalarListMetadataIaLi1EEENS1_25BinaryOpScalarListFunctorIaLi1ELi1ELi0EEEJNS0_7minimumIaEEEEEvT_T0_DpT1_:
	.zero		3586


//--------------------- .nv.constant2._ZN2at6native61_GLOBAL__N__44eb8e94_28_ForeachBinaryOpScalarList_cu_dda10a6925multi_tensor_apply_kernelINS1_28TensorListScalarListMetadataIhLi1EEENS1_25BinaryOpScalarListFunctorIhLi1ELi1ELi0EEEJNS0_7minimumIhEEEEEvT_T0_DpT1_ --------------------------
	.section	.nv.constant2._ZN2at6native61_GLOBAL__N__44eb8e94_28_ForeachBinaryOpScalarList_cu_dda10a6925multi_tensor_apply_kernelINS1_28TensorListScalarListMetadataIhLi1EEENS1_25BinaryOpScalarListFunctorIhLi1ELi1ELi0EEEJNS0_7minimumIhEEEEEvT_T0_DpT1_,"a",@progbits
	.sectionflags	@""
	.align	4
.nv.constant2._ZN2at6native61_GLOBAL__N__44eb8e94_28_ForeachBinaryOpScalarList_cu_dda10a6925multi_tensor_apply_kernelINS1_28TensorListScalarListMetadataIhLi1EEENS1_25BinaryOpScalarListFunctorIhLi1ELi1ELi0EEEJNS0_7minimumIhEEEEEvT_T0_DpT1_:
        /*0000*/ 	.byte	0xa0, 0x07, 0x00, 0x00, 0x00, 0x00, 0x00, 0x00


//--------------------- .nv.constant0._ZN2at6native61_GLOBAL__N__44eb8e94_28_ForeachBinaryOpScalarList_cu_dda10a6925multi_tensor_apply_kernelINS1_28TensorListScalarListMetadataIhLi1EEENS1_25BinaryOpScalarListFunctorIhLi1ELi1ELi0EEEJNS0_7minimumIhEEEEEvT_T0_DpT1_ --------------------------
	.section	.nv.constant0._ZN2at6native61_GLOBAL__N__44eb8e94_28_ForeachBinaryOpScalarList_cu_dda10a6925multi_tensor_apply_kernelINS1_28TensorListScalarListMetadataIhLi1EEENS1_25BinaryOpScalarListFunctorIhLi1ELi1ELi0EEEJNS0_7minimumIhEEEEEvT_T0_DpT1_,"a",@progbits
	.sectionflags	@""
	.align	4
.nv.constant0._ZN2at6native61_GLOBAL__N__44eb8e94_28_ForeachBinaryOpScalarList_cu_dda10a6925multi_tensor_apply_kernelINS1_28TensorListScalarListMetadataIhLi1EEENS1_25BinaryOpScalarListFunctorIhLi1ELi1ELi0EEEJNS0_7minimumIhEEEEEvT_T0_DpT1_:
	.zero		3586


//--------------------- .nv.constant2._ZN2at6native61_GLOBAL__N__44eb8e94_28_ForeachBinaryOpScalarList_cu_dda10a6925multi_tensor_apply_kernelINS1_28TensorListScalarListMetadataIfLi2EEENS1_25BinaryOpScalarListFunctorIN3c108BFloat16ELi2ELi1ELi1EEEJSt5minusIfEEEEvT_T0_DpT1_ --------------------------
	.section	.nv.constant2._ZN2at6native61_GLOBAL__N__44eb8e94_28_ForeachBinaryOpScalarList_cu_dda10a6925multi_tensor_apply_kernelINS1_28TensorListScalarListMetadataIfLi2EEENS1_25BinaryOpScalarListFunctorIN3c108BFloat16ELi2ELi1ELi1EEEJSt5minusIfEEEEvT_T0_DpT1_,"a",@progbits
	.sectionflags	@""
	.align	4
.nv.constant2._ZN2at6native61_GLOBAL__N__44eb8e94_28_ForeachBinaryOpScalarList_cu_dda10a6925multi_tensor_apply_kernelINS1_28TensorListScalarListMetadataIfLi2EEENS1_25BinaryOpScalarListFunctorIN3c108BFloat16ELi2ELi1ELi1EEEJSt5minusIfEEEEvT_T0_DpT1_:
        /*0000*/ 	.byte	0x40, 0x08, 0x00, 0x00, 0x00, 0x00, 0x00, 0x00, 0x00, 0x06, 0x00, 0x00, 0x00, 0x00, 0x00, 0x00


//--------------------- .nv.constant0._ZN2at6native61_GLOBAL__N__44eb8e94_28_ForeachBinaryOpScalarList_cu_dda10a6925multi_tensor_apply_kernelINS1_28TensorListScalarListMetadataIfLi2EEENS1_25BinaryOpScalarListFunctorIN3c108BFloat16ELi2ELi1ELi1EEEJSt5minusIfEEEEvT_T0_DpT1_ --------------------------
	.section	.nv.constant0._ZN2at6native61_GLOBAL__N__44eb8e94_28_ForeachBinaryOpScalarList_cu_dda10a6925multi_tensor_apply_kernelINS1_28TensorListScalarListMetadataIfLi2EEENS1_25BinaryOpScalarListFunctorIN3c108BFloat16ELi2ELi1ELi1EEEJSt5minusIfEEEEvT_T0_DpT1_,"a",@progbits
	.sectionflags	@""
	.align	4
.nv.constant0._ZN2at6native61_GLOBAL__N__44eb8e94_28_ForeachBinaryOpScalarList_cu_dda10a6925multi_tensor_apply_kernelINS1_28TensorListScalarListMetadataIfLi2EEENS1_25BinaryOpScalarListFunctorIN3c108BFloat16ELi2ELi1ELi1EEEJSt5minusIfEEEEvT_T0_DpT1_:
	.zero		3746


//--------------------- .nv.constant2._ZN2at6native61_GLOBAL__N__44eb8e94_28_ForeachBinaryOpScalarList_cu_dda10a6925multi_tensor_apply_kernelINS1_28TensorListScalarListMetadataIfLi2EEENS1_25BinaryOpScalarListFunctorIN3c104HalfELi2ELi1ELi1EEEJSt5minusIfEEEEvT_T0_DpT1_ --------------------------
	.section	.nv.constant2._ZN2at6native61_GLOBAL__N__44eb8e94_28_ForeachBinaryOpScalarList_cu_dda10a6925multi_tensor_apply_kernelINS1_28TensorListScalarListMetadataIfLi2EEENS1_25BinaryOpScalarListFunctorIN3c104HalfELi2ELi1ELi1EEEJSt5minusIfEEEEvT_T0_DpT1_,"a",@progbits
	.sectionflags	@""
	.align	4
.nv.constant2._ZN2at6native61_GLOBAL__N__44eb8e94_28_ForeachBinaryOpScalarList_cu_dda10a6925multi_tensor_apply_kernelINS1_28TensorListScalarListMetadataIfLi2EEENS1_25BinaryOpScalarListFunctorIN3c104HalfELi2ELi1ELi1EEEJSt5minusIfEEEEvT_T0_DpT1_:
        /*0000*/ 	.byte	0x40, 0x08, 0x00, 0x00, 0x00, 0x00, 0x00, 0x00, 0x00, 0x06, 0x00, 0x00, 0x00, 0x00, 0x00, 0x00


//--------------------- .nv.constant0._ZN2at6native61_GLOBAL__N__44eb8e94_28_ForeachBinaryOpScalarList_cu_dda10a6925multi_tensor_apply_kernelINS1_28TensorListScalarListMetadataIfLi2EEENS1_25BinaryOpScalarListFunctorIN3c104HalfELi2ELi1ELi1EEEJSt5minusIfEEEEvT_T0_DpT1_ --------------------------
	.section	.nv.constant0._ZN2at6native61_GLOBAL__N__44eb8e94_28_ForeachBinaryOpScalarList_cu_dda10a6925multi_tensor_apply_kernelINS1_28TensorListScalarListMetadataIfLi2EEENS1_25BinaryOpScalarListFunctorIN3c104HalfELi2ELi1ELi1EEEJSt5minusIfEEEEvT_T0_DpT1_,"a",@progbits
	.sectionflags	@""
	.align	4
.nv.constant0._ZN2at6native61_GLOBAL__N__44eb8e94_28_ForeachBinaryOpScalarList_cu_dda10a6925multi_tensor_apply_kernelINS1_28TensorListScalarListMetadataIfLi2EEENS1_25BinaryOpScalarListFunctorIN3c104HalfELi2ELi1ELi1EEEJSt5minusIfEEEEvT_T0_DpT1_:
	.zero		3746


//--------------------- .nv.constant2._ZN2at6native61_GLOBAL__N__44eb8e94_28_ForeachBinaryOpScalarList_cu_dda10a6925multi_tensor_apply_kernelINS1_28TensorListScalarListMetadataIbLi2EEENS1_25BinaryOpScalarListFunctorIbLi2ELi1ELi1EEEJSt5minusIbEEEEvT_T0_DpT1_ --------------------------
	.section	.nv.constant2._ZN2at6native61_GLOBAL__N__44eb8e94_28_ForeachBinaryOpScalarList_cu_dda10a6925multi_tensor_apply_kernelINS1_28TensorListScalarListMetadataIbLi2EEENS1_25BinaryOpScalarListFunctorIbLi2ELi1ELi1EEEJSt5minusIbEEEEvT_T0_DpT1_,"a",@progbits
	.sectionflags	@""
	.align	4
.nv.constant2._ZN2at6native61_GLOBAL__N__44eb8e94_28_ForeachBinaryOpScalarList_cu_dda10a6925multi_tensor_apply_kernelINS1_28TensorListScalarListMetadataIbLi2EEENS1_25BinaryOpScalarListFunctorIbLi2ELi1ELi1EEEJSt5minusIbEEEEvT_T0_DpT1_:
        /*0000*/ 	.byte	0x80, 0x07, 0x00, 0x00, 0x00, 0x00, 0x00, 0x00


//--------------------- .nv.constant0._ZN2at6native61_GLOBAL__N__44eb8e94_28_ForeachBinaryOpScalarList_cu_dda10a6925multi_tensor_apply_kernelINS1_28TensorListScalarListMetadataIbLi2EEENS1_25BinaryOpScalarListFunctorIbLi2ELi1ELi1EEEJSt5minusIbEEEEvT_T0_DpT1_ --------------------------
	.section	.nv.constant0._ZN2at6native61_GLOBAL__N__44eb8e94_28_ForeachBinaryOpScalarList_cu_dda10a6925multi_tensor_apply_kernelINS1_28TensorListScalarListMetadataIbLi2EEENS1_25BinaryOpScalarListFunctorIbLi2ELi1ELi1EEEJSt5minusIbEEEEvT_T0_DpT1_,"a",@progbits
	.sectionflags	@""
	.align	4
.nv.constant0._ZN2at6native61_GLOBAL__N__44eb8e94_28_ForeachBinaryOpScalarList_cu_dda10a6925multi_tensor_apply_kernelINS1_28TensorListScalarListMetadataIbLi2EEENS1_25BinaryOpScalarListFunctorIbLi2ELi1ELi1EEEJSt5minusIbEEEEvT_T0_DpT1_:
	.zero		3554


//--------------------- .nv.constant2._ZN2at6native61_GLOBAL__N__44eb8e94_28_ForeachBinaryOpScalarList_cu_dda10a6925multi_tensor_apply_kernelINS1_28TensorListScalarListMetadataIN3c107complexIfEELi2EEENS1_25BinaryOpScalarListFunctorIS6_Li2ELi1ELi1EEEJSt5minusIS6_EEEEvT_T0_DpT1_ --------------------------
	.section	.nv.constant2._ZN2at6native61_GLOBAL__N__44eb8e94_28_ForeachBinaryOpScalarList_cu_dda10a6925multi_tensor_apply_kernelINS1_28TensorListScalarListMetadataIN3c107complexIfEELi2EEENS1_25BinaryOpScalarListFunctorIS6_Li2ELi1ELi1EEEJSt5minusIS6_EEEEvT_T0_DpT1_,"a",@progbits
	.sectionflags	@""
	.align	4
.nv.constant2._ZN2at6native61_GLOBAL__N__44eb8e94_28_ForeachBinaryOpScalarList_cu_dda10a6925multi_tensor_apply_kernelINS1_28TensorListScalarListMetadataIN3c107complexIfEELi2EEENS1_25BinaryOpScalarListFunctorIS6_Li2ELi1ELi1EEEJSt5minusIS6_EEEEvT_T0_DpT1_:
        /*0000*/ 	.byte	0x40, 0x09, 0x00, 0x00, 0x00, 0x00, 0x00, 0x00


//--------------------- .nv.constant0._ZN2at6native61_GLOBAL__N__44eb8e94_28_ForeachBinaryOpScalarList_cu_dda10a6925multi_tensor_apply_kernelINS1_28TensorListScalarListMetadataIN3c107complexIfEELi2EEENS1_25BinaryOpScalarListFunctorIS6_Li2ELi1ELi1EEEJSt5minusIS6_EEEEvT_T0_DpT1_ --------------------------
	.section	.nv.constant0._ZN2at6native61_GLOBAL__N__44eb8e94_28_ForeachBinaryOpScalarList_cu_dda10a6925multi_tensor_apply_kernelINS1_28TensorListScalarListMetadataIN3c107complexIfEELi2EEENS1_25BinaryOpScalarListFunctorIS6_Li2ELi1ELi1EEEJSt5minusIS6_EEEEvT_T0_DpT1_,"a",@progbits
	.sectionflags	@""
	.align	4
.nv.constant0._ZN2at6native61_GLOBAL__N__44eb8e94_28_ForeachBinaryOpScalarList_cu_dda10a6925multi_tensor_apply_kernelINS1_28TensorListScalarListMetadataIN3c107complexIfEELi2EEENS1_25BinaryOpScalarListFunctorIS6_Li2ELi1ELi1EEEJSt5minusIS6_EEEEvT_T0_DpT1_:
	.zero		4002


//--------------------- .nv.constant2._ZN2at6native61_GLOBAL__N__44eb8e94_28_ForeachBinaryOpScalarList_cu_dda10a6925multi_tensor_apply_kernelINS1_28TensorListScalarListMetadataIN3c107complexIdEELi2EEENS1_25BinaryOpScalarListFunctorIS6_Li2ELi1ELi1EEEJSt5minusIS6_EEEEvT_T0_DpT1_ --------------------------
	.section	.nv.constant2._ZN2at6native61_GLOBAL__N__44eb8e94_28_ForeachBinaryOpScalarList_cu_dda10a6925multi_tensor_apply_kernelINS1_28TensorListScalarListMetadataIN3c107complexIdEELi2EEENS1_25BinaryOpScalarListFunctorIS6_Li2ELi1ELi1EEEJSt5minusIS6_EEEEvT_T0_DpT1_,"a",@progbits
	.sectionflags	@""
	.align	4
.nv.constant2._ZN2at6native61_GLOBAL__N__44eb8e94_28_ForeachBinaryOpScalarList_cu_dda10a6925multi_tensor_apply_kernelINS1_28TensorListScalarListMetadataIN3c107complexIdEELi2EEENS1_25BinaryOpScalarListFunctorIS6_Li2ELi1ELi1EEEJSt5minusIS6_EEEEvT_T0_DpT1_:
        /*0000*/ 	.byte	0xa0, 0x0a, 0x00, 0x00, 0x00, 0x00, 0x00, 0x00, 0xa0, 0x05, 0x00, 0x00, 0x00, 0x00, 0x00, 0x00


//--------------------- .nv.constant0._ZN2at6native61_GLOBAL__N__44eb8e94_28_ForeachBinaryOpScalarList_cu_dda10a6925multi_tensor_apply_kernelINS1_28TensorListScalarListMetadataIN3c107complexIdEELi2EEENS1_25BinaryOpScalarListFunctorIS6_Li2ELi1ELi1EEEJSt5minusIS6_EEEEvT_T0_DpT1_ --------------------------
	.section	.nv.constant0._ZN2at6native61_GLOBAL__N__44eb8e94_28_ForeachBinaryOpScalarList_cu_dda10a6925multi_tensor_apply_kernelINS1_28TensorListScalarListMetadataIN3c107complexIdEELi2EEENS1_25BinaryOpScalarListFunctorIS6_Li2ELi1ELi1EEEJSt5minusIS6_EEEEvT_T0_DpT1_,"a",@progbits
	.sectionflags	@""
	.align	4
.nv.constant0._ZN2at6native61_GLOBAL__N__44eb8e94_28_ForeachBinaryOpScalarList_cu_dda10a6925multi_tensor_apply_kernelINS1_28TensorListScalarListMetadataIN3c107complexIdEELi2EEENS1_25BinaryOpScalarListFunctorIS6_Li2ELi1ELi1EEEJSt5minusIS6_EEEEvT_T0_DpT1_:
	.zero		4354


//--------------------- .nv.constant2._ZN2at6native61_GLOBAL__N__44eb8e94_28_ForeachBinaryOpScalarList_cu_dda10a6925multi_tensor_apply_kernelINS1_28TensorListScalarListMetadataIfLi2EEENS1_25BinaryOpScalarListFunctorIfLi2ELi1ELi1EEEJSt5minusIfEEEEvT_T0_DpT1_ --------------------------
	.section	.nv.constant2._ZN2at6native61_GLOBAL__N__44eb8e94_28_ForeachBinaryOpScalarList_cu_dda10a6925multi_tensor_apply_kernelINS1_28TensorListScalarListMetadataIfLi2EEENS1_25BinaryOpScalarListFunctorIfLi2ELi1ELi1EEEJSt5minusIfEEEEvT_T0_DpT1_,"a",@progbits
	.sectionflags	@""
	.align	4
.nv.constant2._ZN2at6native61_GLOBAL__N__44eb8e94_28_ForeachBinaryOpScalarList_cu_dda10a6925multi_tensor_apply_kernelINS1_28TensorListScalarListMetadataIfLi2EEENS1_25BinaryOpScalarListFunctorIfLi2ELi1ELi1EEEJSt5minusIfEEEEvT_T0_DpT1_:
        /*0000*/ 	.byte	0x40, 0x08, 0x00, 0x00, 0x00, 0x00, 0x00, 0x00, 0x00, 0x06, 0x00, 0x00, 0x00, 0x00, 0x00, 0x00


//--------------------- .nv.constant0._ZN2at6native61_GLOBAL__N__44eb8e94_28_ForeachBinaryOpScalarList_cu_dda10a6925multi_tensor_apply_kernelINS1_28TensorListScalarListMetadataIfLi2EEENS1_25BinaryOpScalarListFunctorIfLi2ELi1ELi1EEEJSt5minusIfEEEEvT_T0_DpT1_ --------------------------
	.section	.nv.constant0._ZN2at6native61_GLOBAL__N__44eb8e94_28_ForeachBinaryOpScalarList_cu_dda10a6925multi_tensor_apply_kernelINS1_28TensorListScalarListMetadataIfLi2EEENS1_25BinaryOpScalarListFunctorIfLi2ELi1ELi1EEEJSt5minusIfEEEEvT_T0_DpT1_,"a",@progbits
	.sectionflags	@""
	.align	4
.nv.constant0._ZN2at6native61_GLOBAL__N__44eb8e94_28_ForeachBinaryOpScalarList_cu_dda10a6925multi_tensor_apply_kernelINS1_28TensorListScalarListMetadataIfLi2EEENS1_25BinaryOpScalarListFunctorIfLi2ELi1ELi1EEEJSt5minusIfEEEEvT_T0_DpT1_:
	.zero		3746


//--------------------- .nv.constant2._ZN2at6native61_GLOBAL__N__44eb8e94_28_ForeachBinaryOpScalarList_cu_dda10a6925multi_tensor_apply_kernelINS1_28TensorListScalarListMetadataIdLi2EEENS1_25BinaryOpScalarListFunctorIdLi2ELi1ELi1EEEJSt5minusIdEEEEvT_T0_DpT1_ --------------------------
	.section	.nv.constant2._ZN2at6native61_GLOBAL__N__44eb8e94_28_ForeachBinaryOpScalarList_cu_dda10a6925multi_tensor_apply_kernelINS1_28TensorListScalarListMetadataIdLi2EEENS1_25BinaryOpScalarListFunctorIdLi2ELi1ELi1EEEJSt5minusIdEEEEvT_T0_DpT1_,"a",@progbits
	.sectionflags	@""
	.align	4
.nv.constant2._ZN2at6native61_GLOBAL__N__44eb8e94_28_ForeachBinaryOpScalarList_cu_dda10a6925multi_tensor_apply_kernelINS1_28TensorListScalarListMetadataIdLi2EEENS1_25BinaryOpScalarListFunctorIdLi2ELi1ELi1EEEJSt5minusIdEEEEvT_T0_DpT1_:
        /*0000*/ 	.byte	0x40, 0x09, 0x00, 0x00, 0x00, 0x00, 0x00, 0x00


//--------------------- .nv.constant0._ZN2at6native61_GLOBAL__N__44eb8e94_28_ForeachBinaryOpScalarList_cu_dda10a6925multi_tensor_apply_kernelINS1_28TensorListScalarListMetadataIdLi2EEENS1_25BinaryOpScalarListFunctorIdLi2ELi1ELi1EEEJSt5minusIdEEEEvT_T0_DpT1_ --------------------------
	.section	.nv.constant0._ZN2at6native61_GLOBAL__N__44eb8e94_28_ForeachBinaryOpScalarList_cu_dda10a6925multi_tensor_apply_kernelINS1_28TensorListScalarListMetadataIdLi2EEENS1_25BinaryOpScalarListFunctorIdLi2ELi1ELi1EEEJSt5minusIdEEEEvT_T0_DpT1_,"a",@progbits
	.sectionflags	@""
	.align	4
.nv.constant0._ZN2at6native61_GLOBAL__N__44eb8e94_28_ForeachBinaryOpScalarList_cu_dda10a6925multi_tensor_apply_kernelINS1_28TensorListScalarListMetadataIdLi2EEENS1_25BinaryOpScalarListFunctorIdLi2ELi1ELi1EEEJSt5minusIdEEEEvT_T0_DpT1_:
	.zero		4002


//--------------------- .nv.constant2._ZN2at6native61_GLOBAL__N__44eb8e94_28_ForeachBinaryOpScalarList_cu_dda10a6925multi_tensor_apply_kernelINS1_28TensorListScalarListMetadataIsLi2EEENS1_25BinaryOpScalarListFunctorIsLi2ELi1ELi1EEEJSt5minusIsEEEEvT_T0_DpT1_ --------------------------
	.section	.nv.constant2._ZN2at6native61_GLOBAL__N__44eb8e94_28_ForeachBinaryOpScalarList_cu_dda10a6925multi_tensor_apply_kernelINS1_28TensorListScalarListMetadataIsLi2EEENS1_25BinaryOpScalarListFunctorIsLi2ELi1ELi1EEEJSt5minusIsEEEEvT_T0_DpT1_,"a",@progbits
	.sectionflags	@""
	.align	4
.nv.constant2._ZN2at6native61_GLOBAL__N__44eb8e94_28_ForeachBinaryOpScalarList_cu_dda10a6925multi_tensor_apply_kernelINS1_28TensorListScalarListMetadataIsLi2EEENS1_25BinaryOpScalarListFunctorIsLi2ELi1ELi1EEEJSt5minusIsEEEEvT_T0_DpT1_:
        /*0000*/ 	.byte	0xc0, 0x07, 0x00, 0x00, 0x00, 0x00, 0x00, 0x00, 0x00, 0x06, 0x00, 0x00, 0x00, 0x00, 0x00, 0x00


//--------------------- .nv.constant0._ZN2at6native61_GLOBAL__N__44eb8e94_28_ForeachBinaryOpScalarList_cu_dda10a6925multi_tensor_apply_kernelINS1_28TensorListScalarListMetadataIsLi2EEENS1_25BinaryOpScalarListFunctorIsLi2ELi1ELi1EEEJSt5minusIsEEEEvT_T0_DpT1_ --------------------------
	.section	.nv.constant0._ZN2at6native61_GLOBAL__N__44eb8e94_28_ForeachBinaryOpScalarList_cu_dda10a6925multi_tensor_apply_kernelINS1_28TensorListScalarListMetadataIsLi2EEENS1_25BinaryOpScalarListFunctorIsLi2ELi1ELi1EEEJSt5minusIsEEEEvT_T0_DpT1_,"a",@progbits
	.sectionflags	@""
	.align	4
.nv.constant0._ZN2at6native61_GLOBAL__N__44eb8e94_28_ForeachBinaryOpScalarList_cu_dda10a6925multi_tensor_apply_kernelINS1_28TensorListScalarListMetadataIsLi2EEENS1_25BinaryOpScalarListFunctorIsLi2ELi1ELi1EEEJSt5minusIsEEEEvT_T0_DpT1_:
	.zero		3618


//--------------------- .nv.constant2._ZN2at6native61_GLOBAL__N__44eb8e94_28_ForeachBinaryOpScalarList_cu_dda10a6925multi_tensor_apply_kernelINS1_28TensorListScalarListMetadataIlLi2EEENS1_25BinaryOpScalarListFunctorIlLi2ELi1ELi1EEEJSt5minusIlEEEEvT_T0_DpT1_ --------------------------
	.section	.nv.constant2._ZN2at6native61_GLOBAL__N__44eb8e94_28_ForeachBinaryOpScalarList_cu_dda10a6925multi_tensor_apply_kernelINS1_28TensorListScalarListMetadataIlLi2EEENS1_25BinaryOpScalarListFunctorIlLi2ELi1ELi1EEEJSt5minusIlEEEEvT_T0_DpT1_,"a",@progbits
	.sectionflags	@""
	.align	4
.nv.constant2._ZN2at6native61_GLOBAL__N__44eb8e94_28_ForeachBinaryOpScalarList_cu_dda10a6925multi_tensor_apply_kernelINS1_28TensorListScalarListMetadataIlLi2EEENS1_25BinaryOpScalarListFunctorIlLi2ELi1ELi1EEEJSt5minusIlEEEEvT_T0_DpT1_:
        /*0000*/ 	.byte	0x40, 0x09, 0x00, 0x00, 0x00, 0x00, 0x00, 0x00


//--------------------- .nv.constant0._ZN2at6native61_GLOBAL__N__44eb8e94_28_ForeachBinaryOpScalarList_cu_dda10a6925multi_tensor_apply_kernelINS1_28TensorListScalarListMetadataIlLi2EEENS1_25BinaryOpScalarListFunctorIlLi2ELi1ELi1EEEJSt5minusIlEEEEvT_T0_DpT1_ --------------------------
	.section	.nv.constant0._ZN2at6native61_GLOBAL__N__44eb8e94_28_ForeachBinaryOpScalarList_cu_dda10a6925multi_tensor_apply_kernelINS1_28TensorListScalarListMetadataIlLi2EEENS1_25BinaryOpScalarListFunctorIlLi2ELi1ELi1EEEJSt5minusIlEEEEvT_T0_DpT1_,"a",@progbits
	.sectionflags	@""
	.align	4
.nv.constant0._ZN2at6native61_GLOBAL__N__44eb8e94_28_ForeachBinaryOpScalarList_cu_dda10a6925multi_tensor_apply_kernelINS1_28TensorListScalarListMetadataIlLi2EEENS1_25BinaryOpScalarListFunctorIlLi2ELi1ELi1EEEJSt5minusIlEEEEvT_T0_DpT1_:
	.zero		4002


//--------------------- .nv.constant2._ZN2at6native61_GLOBAL__N__44eb8e94_28_ForeachBinaryOpScalarList_cu_dda10a6925multi_tensor_apply_kernelINS1_28TensorListScalarListMetadataIiLi2EEENS1_25BinaryOpScalarListFunctorIiLi2ELi1ELi1EEEJSt5minusIiEEEEvT_T0_DpT1_ --------------------------
	.section	.nv.constant2._ZN2at6native61_GLOBAL__N__44eb8e94_28_ForeachBinaryOpScalarList_cu_dda10a6925multi_tensor_apply_kernelINS1_28TensorListScalarListMetadataIiLi2EEENS1_25BinaryOpScalarListFunctorIiLi2ELi1ELi1EEEJSt5minusIiEEEEvT_T0_DpT1_,"a",@progbits
	.sectionflags	@""
	.align	4
.nv.constant2._ZN2at6native61_GLOBAL__N__44eb8e94_28_ForeachBinaryOpScalarList_cu_dda10a6925multi_tensor_apply_kernelINS1_28TensorListScalarListMetadataIiLi2EEENS1_25BinaryOpScalarListFunctorIiLi2ELi1ELi1EEEJSt5minusIiEEEEvT_T0_DpT1_:
        /*0000*/ 	.byte	0x40, 0x08, 0x00, 0x00, 0x00, 0x00, 0x00, 0x00, 0x00, 0x06, 0x00, 0x00, 0x00, 0x00, 0x00, 0x00


//--------------------- .nv.constant0._ZN2at6native61_GLOBAL__N__44eb8e94_28_ForeachBinaryOpScalarList_cu_dda10a6925multi_tensor_apply_kernelINS1_28TensorListScalarListMetadataIiLi2EEENS1_25BinaryOpScalarListFunctorIiLi2ELi1ELi1EEEJSt5minusIiEEEEvT_T0_DpT1_ --------------------------
	.section	.nv.constant0._ZN2at6native61_GLOBAL__N__44eb8e94_28_ForeachBinaryOpScalarList_cu_dda10a6925multi_tensor_apply_kernelINS1_28TensorListScalarListMetadataIiLi2EEENS1_25BinaryOpScalarListFunctorIiLi2ELi1ELi1EEEJSt5minusIiEEEEvT_T0_DpT1_,"a",@progbits
	.sectionflags	@""
	.align	4
.nv.constant0._ZN2at6native61_GLOBAL__N__44eb8e94_28_ForeachBinaryOpScalarList_cu_dda10a6925multi_tensor_apply_kernelINS1_28TensorListScalarListMetadataIiLi2EEENS1_25BinaryOpScalarListFunctorIiLi2ELi1ELi1EEEJSt5minusIiEEEEvT_T0_DpT1_:
	.zero		3746


//--------------------- .nv.constant2._ZN2at6native61_GLOBAL__N__44eb8e94_28_ForeachBinaryOpScalarList_cu_dda10a6925multi_tensor_apply_kernelINS1_28TensorListScalarListMetadataIaLi2EEENS1_25BinaryOpScalarListFunctorIaLi2ELi1ELi1EEEJSt5minusIaEEEEvT_T0_DpT1_ --------------------------
	.section	.nv.constant2._ZN2at6native61_GLOBAL__N__44eb8e94_28_ForeachBinaryOpScalarList_cu_dda10a6925multi_tensor_apply_kernelINS1_28TensorListScalarListMetadataIaLi2EEENS1_25BinaryOpScalarListFunctorIaLi2ELi1ELi1EEEJSt5minusIaEEEEvT_T0_DpT1_,"a",@progbits
	.sectionflags	@""
	.align	4
.nv.constant2._ZN2at6native61_GLOBAL__N__44eb8e94_28_ForeachBinaryOpScalarList_cu_dda10a6925multi_tensor_apply_kernelINS1_28TensorListScalarListMetadataIaLi2EEENS1_25BinaryOpScalarListFunctorIaLi2ELi1ELi1EEEJSt5minusIaEEEEvT_T0_DpT1_:
        /*0000*/ 	.byte	0x80, 0x07, 0x00, 0x00, 0x00, 0x00, 0x00, 0x00


//--------------------- .nv.constant0._ZN2at6native61_GLOBAL__N__44eb8e94_28_ForeachBinaryOpScalarList_cu_dda10a6925multi_tensor_apply_kernelINS1_28TensorListScalarListMetadataIaLi2EEENS1_25BinaryOpScalarListFunctorIaLi2ELi1ELi1EEEJSt5minusIaEEEEvT_T0_DpT1_ --------------------------
	.section	.nv.constant0._ZN2at6native61_GLOBAL__N__44eb8e94_28_ForeachBinaryOpScalarList_cu_dda10a6925multi_tensor_apply_kernelINS1_28TensorListScalarListMetadataIaLi2EEENS1_25BinaryOpScalarListFunctorIaLi2ELi1ELi1EEEJSt5minusIaEEEEvT_T0_DpT1_,"a",@progbits
	.sectionflags	@""
	.align	4
.nv.constant0._ZN2at6native61_GLOBAL__N__44eb8e94_28_ForeachBinaryOpScalarList_cu_dda10a6925multi_tensor_apply_kernelINS1_28TensorListScalarListMetadataIaLi2EEENS1_25BinaryOpScalarListFunctorIaLi2ELi1ELi1EEEJSt5minusIaEEEEvT_T0_DpT1_:
	.zero		3554


//--------------------- .nv.constant2._ZN2at6native61_GLOBAL__N__44eb8e94_28_ForeachBinaryOpScalarList_cu_dda10a6925multi_tensor_apply_kernelINS1_28TensorListScalarListMetadataIhLi2EEENS1_25BinaryOpScalarListFunctorIhLi2ELi1ELi1EEEJSt5minusIhEEEEvT_T0_DpT1_ --------------------------
	.section	.nv.constant2._ZN2at6native61_GLOBAL__N__44eb8e94_28_ForeachBinaryOpScalarList_cu_dda10a6925multi_tensor_apply_kernelINS1_28TensorListScalarListMetadataIhLi2EEENS1_25BinaryOpScalarListFunctorIhLi2ELi1ELi1EEEJSt5minusIhEEEEvT_T0_DpT1_,"a",@progbits
	.sectionflags	@""
	.align	4
.nv.constant2._ZN2at6native61_GLOBAL__N__44eb8e94_28_ForeachBinaryOpScalarList_cu_dda10a6925multi_tensor_apply_kernelINS1_28TensorListScalarListMetadataIhLi2EEENS1_25BinaryOpScalarListFunctorIhLi2ELi1ELi1EEEJSt5minusIhEEEEvT_T0_DpT1_:
        /*0000*/ 	.byte	0x80, 0x07, 0x00, 0x00, 0x00, 0x00, 0x00, 0x00


//--------------------- .nv.constant0._ZN2at6native61_GLOBAL__N__44eb8e94_28_ForeachBinaryOpScalarList_cu_dda10a6925multi_tensor_apply_kernelINS1_28TensorListScalarListMetadataIhLi2EEENS1_25BinaryOpScalarListFunctorIhLi2ELi1ELi1EEEJSt5minusIhEEEEvT_T0_DpT1_ --------------------------
	.section	.nv.constant0._ZN2at6native61_GLOBAL__N__44eb8e94_28_ForeachBinaryOpScalarList_cu_dda10a6925multi_tensor_apply_kernelINS1_28TensorListScalarListMetadataIhLi2EEENS1_25BinaryOpScalarListFunctorIhLi2ELi1ELi1EEEJSt5minusIhEEEEvT_T0_DpT1_,"a",@progbits
	.sectionflags	@""
	.align	4
.nv.constant0._ZN2at6native61_GLOBAL__N__44eb8e94_28_ForeachBinaryOpScalarList_cu_dda10a6925multi_tensor_apply_kernelINS1_28TensorListScalarListMetadataIhLi2EEENS1_25BinaryOpScalarListFunctorIhLi2ELi1ELi1EEEJSt5minusIhEEEEvT_T0_DpT1_:
	.zero		3554


//--------------------- .nv.constant2._ZN2at6native61_GLOBAL__N__44eb8e94_28_ForeachBinaryOpScalarList_cu_dda10a6925multi_tensor_apply_kernelINS1_28TensorListScalarListMetadataIfLi1EEENS1_25BinaryOpScalarListFunctorIN3c108BFloat16ELi1ELi1ELi0EEEJSt5minusIfEEEEvT_T0_DpT1_ --------------------------
	.section	.nv.constant2._ZN2at6native61_GLOBAL__N__44eb8e94_28_ForeachBinaryOpScalarList_cu_dda10a6925multi_tensor_apply_kernelINS1_28TensorListScalarListMetadataIfLi1EEENS1_25BinaryOpScalarListFunctorIN3c108BFloat16ELi1ELi1ELi0EEEJSt5minusIfEEEEvT_T0_DpT1_,"a",@progbits
	.sectionflags	@""
	.align	4
.nv.constant2._ZN2at6native61_GLOBAL__N__44eb8e94_28_ForeachBinaryOpScalarList_cu_dda10a6925multi_tensor_apply_kernelINS1_28TensorListScalarListMetadataIfLi1EEENS1_25BinaryOpScalarListFunctorIN3c108BFloat16ELi1ELi1ELi0EEEJSt5minusIfEEEEvT_T0_DpT1_:
        /*0000*/ 	.byte	0xc0, 0x08, 0x00, 0x00, 0x00, 0x00, 0x00, 0x00, 0x00, 0x06, 0x00, 0x00, 0x00, 0x00, 0x00, 0x00


//--------------------- .nv.constant0._ZN2at6native61_GLOBAL__N__44eb8e94_28_ForeachBinaryOpScalarList_cu_dda10a6925multi_tensor_apply_kernelINS1_28TensorListScalarListMetadataIfLi1EEENS1_25BinaryOpScalarListFunctorIN3c108BFloat16ELi1ELi1ELi0EEEJSt5minusIfEEEEvT_T0_DpT1_ --------------------------
	.section	.nv.constant0._ZN2at6native61_GLOBAL__N__44eb8e94_28_ForeachBinaryOpScalarList_cu_dda10a6925multi_tensor_apply_kernelINS1_28TensorListScalarListMetadataIfLi1EEENS1_25BinaryOpScalarListFunctorIN3c108BFloat16ELi1ELi1ELi0EEEJSt5minusIfEEEEvT_T0_DpT1_,"a",@progbits
	.sectionflags	@""
	.align	4
.nv.constant0._ZN2at6native61_GLOBAL__N__44eb8e94_28_ForeachBinaryOpScalarList_cu_dda10a6925multi_tensor_apply_kernelINS1_28TensorListScalarListMetadataIfLi1EEENS1_25BinaryOpScalarListFunctorIN3c108BFloat16ELi1ELi1ELi0EEEJSt5minusIfEEEEvT_T0_DpT1_:
	.zero		3874


//--------------------- .nv.constant2._ZN2at6native61_GLOBAL__N__44eb8e94_28_ForeachBinaryOpScalarList_cu_dda10a6925multi_tensor_apply_kernelINS1_28TensorListScalarListMetadataIfLi1EEENS1_25BinaryOpScalarListFunctorIN3c104HalfELi1ELi1ELi0EEEJSt5minusIfEEEEvT_T0_DpT1_ --------------------------
	.section	.nv.constant2._ZN2at6native61_GLOBAL__N__44eb8e94_28_ForeachBinaryOpScalarList_cu_dda10a6925multi_tensor_apply_kernelINS1_28TensorListScalarListMetadataIfLi1EEENS1_25BinaryOpScalarListFunctorIN3c104HalfELi1ELi1ELi0EEEJSt5minusIfEEEEvT_T0_DpT1_,"a",@progbits
	.sectionflags	@""
	.align	4
.nv.constant2._ZN2at6native61_GLOBAL__N__44eb8e94_28_ForeachBinaryOpScalarList_cu_dda10a6925multi_tensor_apply_kernelINS1_28TensorListScalarListMetadataIfLi1EEENS1_25BinaryOpScalarListFunctorIN3c104HalfELi1ELi1ELi0EEEJSt5minusIfEEEEvT_T0_DpT1_:
        /*0000*/ 	.byte	0xc0, 0x08, 0x00, 0x00, 0x00, 0x00, 0x00, 0x00, 0x00, 0x06, 0x00, 0x00, 0x00, 0x00, 0x00, 0x00


//--------------------- .nv.constant0._ZN2at6native61_GLOBAL__N__44eb8e94_28_ForeachBinaryOpScalarList_cu_dda10a6925multi_tensor_apply_kernelINS1_28TensorListScalarListMetadataIfLi1EEENS1_25BinaryOpScalarListFunctorIN3c104HalfELi1ELi1ELi0EEEJSt5minusIfEEEEvT_T0_DpT1_ --------------------------
	.section	.nv.constant0._ZN2at6native61_GLOBAL__N__44eb8e94_28_ForeachBinaryOpScalarList_cu_dda10a6925multi_tensor_apply_kernelINS1_28TensorListScalarListMetadataIfLi1EEENS1_25BinaryOpScalarListFunctorIN3c104HalfELi1ELi1ELi0EEEJSt5minusIfEEEEvT_T0_DpT1_,"a",@progbits
	.sectionflags	@""
	.align	4
.nv.constant0._ZN2at6native61_GLOBAL__N__44eb8e94_28_ForeachBinaryOpScalarList_cu_dda10a6925multi_tensor_apply_kernelINS1_28TensorListScalarListMetadataIfLi1EEENS1_25BinaryOpScalarListFunctorIN3c104HalfELi1ELi1ELi0EEEJSt5minusIfEEEEvT_T0_DpT1_:
	.zero		3874


//--------------------- .nv.constant2._ZN2at6native61_GLOBAL__N__44eb8e94_28_ForeachBinaryOpScalarList_cu_dda10a6925multi_tensor_apply_kernelINS1_28TensorListScalarListMetadataIbLi1EEENS1_25BinaryOpScalarListFunctorIbLi1ELi1ELi0EEEJSt5minusIbEEEEvT_T0_DpT1_ --------------------------
	.section	.nv.constant2._ZN2at6native61_GLOBAL__N__44eb8e94_28_ForeachBinaryOpScalarList_cu_dda10a6925multi_tensor_apply_kernelINS1_28TensorListScalarListMetadataIbLi1EEENS1_25BinaryOpScalarListFunctorIbLi1ELi1ELi0EEEJSt5minusIbEEEEvT_T0_DpT1_,"a",@progbits
	.sectionflags	@""
	.align	4
.nv.constant2._ZN2at6native61_GLOBAL__N__44eb8e94_28_ForeachBinaryOpScalarList_cu_dda10a6925multi_tensor_apply_kernelINS1_28TensorListScalarListMetadataIbLi1EEENS1_25BinaryOpScalarListFunctorIbLi1ELi1ELi0EEEJSt5minusIbEEEEvT_T0_DpT1_:
        /*0000*/ 	.byte	0xa0, 0x07, 0x00, 0x00, 0x00, 0x00, 0x00, 0x00


//--------------------- .nv.constant0._ZN2at6native61_GLOBAL__N__44eb8e94_28_ForeachBinaryOpScalarList_cu_dda10a6925multi_tensor_apply_kernelINS1_28TensorListScalarListMetadataIbLi1EEENS1_25BinaryOpScalarListFunctorIbLi1ELi1ELi0EEEJSt5minusIbEEEEvT_T0_DpT1_ --------------------------
	.section	.nv.constant0._ZN2at6native61_GLOBAL__N__44eb8e94_28_ForeachBinaryOpScalarList_cu_dda10a6925multi_tensor_apply_kernelINS1_28TensorListScalarListMetadataIbLi1EEENS1_25BinaryOpScalarListFunctorIbLi1ELi1ELi0EEEJSt5minusIbEEEEvT_T0_DpT1_,"a",@progbits
	.sectionflags	@""
	.align	4
.nv.constant0._ZN2at6native61_GLOBAL__N__44eb8e94_28_ForeachBinaryOpScalarList_cu_dda10a6925multi_tensor_apply_kernelINS1_28TensorListScalarListMetadataIbLi1EEENS1_25BinaryOpScalarListFunctorIbLi1ELi1ELi0EEEJSt5minusIbEEEEvT_T0_DpT1_:
	.zero		3586


//--------------------- .nv.constant2._ZN2at6native61_GLOBAL__N__44eb8e94_28_ForeachBinaryOpScalarList_cu_dda10a6925multi_tensor_apply_kernelINS1_28TensorListScalarListMetadataIN3c107complexIfEELi1EEENS1_25BinaryOpScalarListFunctorIS6_Li1ELi1ELi0EEEJSt5minusIS6_EEEEvT_T0_DpT1_ --------------------------
	.section	.nv.constant2._ZN2at6native61_GLOBAL__N__44eb8e94_28_ForeachBinaryOpScalarList_cu_dda10a6925multi_tensor_apply_kernelINS1_28TensorListScalarListMetadataIN3c107complexIfEELi1EEENS1_25BinaryOpScalarListFunctorIS6_Li1ELi1ELi0EEEJSt5minusIS6_EEEEvT_T0_DpT1_,"a",@progbits
	.sectionflags	@""
	.align	4
.nv.constant2._ZN2at6native61_GLOBAL__N__44eb8e94_28_ForeachBinaryOpScalarList_cu_dda10a6925multi_tensor_apply_kernelINS1_28TensorListScalarListMetadataIN3c107complexIfEELi1EEENS1_25BinaryOpScalarListFunctorIS6_Li1ELi1ELi0EEEJSt5minusIS6_EEEEvT_T0_DpT1_:
        /*0000*/ 	.byte	0x40, 0x0a, 0x00, 0x00, 0x00, 0x00, 0x00, 0x00


//--------------------- .nv.constant0._ZN2at6native61_GLOBAL__N__44eb8e94_28_ForeachBinaryOpScalarList_cu_dda10a6925multi_tensor_apply_kernelINS1_28TensorListScalarListMetadataIN3c107complexIfEELi1EEENS1_25BinaryOpScalarListFunctorIS6_Li1ELi1ELi0EEEJSt5minusIS6_EEEEvT_T0_DpT1_ --------------------------
	.section	.nv.constant0._ZN2at6native61_GLOBAL__N__44eb8e94_28_ForeachBinaryOpScalarList_cu_dda10a6925multi_tensor_apply_kernelINS1_28TensorListScalarListMetadataIN3c107complexIfEELi1EEENS1_25BinaryOpScalarListFunctorIS6_Li1ELi1ELi0EEEJSt5minusIS6_EEEEvT_T0_DpT1_,"a",@progbits
	.sectionflags	@""
	.align	4
.nv.constant0._ZN2at6native61_GLOBAL__N__44eb8e94_28_ForeachBinaryOpScalarList_cu_dda10a6925multi_tensor_apply_kernelINS1_28TensorListScalarListMetadataIN3c107complexIfEELi1EEENS1_25BinaryOpScalarListFunctorIS6_Li1ELi1ELi0EEEJSt5minusIS6_EEEEvT_T0_DpT1_:
	.zero		4258


//--------------------- .nv.constant2._ZN2at6native61_GLOBAL__N__44eb8e94_28_ForeachBinaryOpScalarList_cu_dda10a6925multi_tensor_apply_kernelINS1_28TensorListScalarListMetadataIN3c107complexIdEELi1EEENS1_25BinaryOpScalarListFunctorIS6_Li1ELi1ELi0EEEJSt5minusIS6_EEEEvT_T0_DpT1_ --------------------------
	.section	.nv.constant2._ZN2at6native61_GLOBAL__N__44eb8e94_28_ForeachBinaryOpScalarList_cu_dda10a6925multi_tensor_apply_kernelINS1_28TensorListScalarListMetadataIN3c107complexIdEELi1EEENS1_25BinaryOpScalarListFunctorIS6_Li1ELi1ELi0EEEJSt5minusIS6_EEEEvT_T0_DpT1_,"a",@progbits
	.sectionflags	@""
	.align	4
.nv.constant2._ZN2at6native61_GLOBAL__N__44eb8e94_28_ForeachBinaryOpScalarList_cu_dda10a6925multi_tensor_apply_kernelINS1_28TensorListScalarListMetadataIN3c107complexIdEELi1EEENS1_25BinaryOpScalarListFunctorIS6_Li1ELi1ELi0EEEJSt5minusIS6_EEEEvT_T0_DpT1_:
        /*0000*/ 	.byte	0x40, 0x0a, 0x00, 0x00, 0x00, 0x00, 0x00, 0x00, 0x80, 0x04, 0x00, 0x00, 0x00, 0x00, 0x00, 0x00


//--------------------- .nv.constant0._ZN2at6native61_GLOBAL__N__44eb8e94_28_ForeachBinaryOpScalarList_cu_dda10a6925multi_tensor_apply_kernelINS1_28TensorListScalarListMetadataIN3c107complexIdEELi1EEENS1_25BinaryOpScalarListFunctorIS6_Li1ELi1ELi0EEEJSt5minusIS6_EEEEvT_T0_DpT1_ --------------------------
	.section	.nv.constant0._ZN2at6native61_GLOBAL__N__44eb8e94_28_ForeachBinaryOpScalarList_cu_dda10a6925multi_tensor_apply_kernelINS1_28TensorListScalarListMetadataIN3c107complexIdEELi1EEENS1_25BinaryOpScalarListFunctorIS6_Li1ELi1ELi0EEEJSt5minusIS6_EEEEvT_T0_DpT1_,"a",@progbits
	.sectionflags	@""
	.align	4
.nv.constant0._ZN2at6native61_GLOBAL__N__44eb8e94_28_ForeachBinaryOpScalarList_cu_dda10a6925multi_tensor_apply_kernelINS1_28TensorListScalarListMetadataIN3c107complexIdEELi1EEENS1_25BinaryOpScalarListFunctorIS6_Li1ELi1ELi0EEEJSt5minusIS6_EEEEvT_T0_DpT1_:
	.zero		4258


//--------------------- .nv.constant2._ZN2at6native61_GLOBAL__N__44eb8e94_28_ForeachBinaryOpScalarList_cu_dda10a6925multi_tensor_apply_kernelINS1_28TensorListScalarListMetadataIfLi1EEENS1_25BinaryOpScalarListFunctorIfLi1ELi1ELi0EEEJSt5minusIfEEEEvT_T0_DpT1_ --------------------------
	.section	.nv.constant2._ZN2at6native61_GLOBAL__N__44eb8e94_28_ForeachBinaryOpScalarList_cu_dda10a6925multi_tensor_apply_kernelINS1_28TensorListScalarListMetadataIfLi1EEENS1_25BinaryOpScalarListFunctorIfLi1ELi1ELi0EEEJSt5minusIfEEEEvT_T0_DpT1_,"a",@progbits
	.sectionflags	@""
	.align	4
.nv.constant2._ZN2at6native61_GLOBAL__N__44eb8e94_28_ForeachBinaryOpScalarList_cu_dda10a6925multi_tensor_apply_kernelINS1_28TensorListScalarListMetadataIfLi1EEENS1_25BinaryOpScalarListFunctorIfLi1ELi1ELi0EEEJSt5minusIfEEEEvT_T0_DpT1_:
        /*0000*/ 	.byte	0xc0, 0x08, 0x00, 0x00, 0x00, 0x00, 0x00, 0x00, 0x00, 0x06, 0x00, 0x00, 0x00, 0x00, 0x00, 0x00


//--------------------- .nv.constant0._ZN2at6native61_GLOBAL__N__44eb8e94_28_ForeachBinaryOpScalarList_cu_dda10a6925multi_tensor_apply_kernelINS1_28TensorListScalarListMetadataIfLi1EEENS1_25BinaryOpScalarListFunctorIfLi1ELi1ELi0EEEJSt5minusIfEEEEvT_T0_DpT1_ --------------------------
	.section	.nv.constant0._ZN2at6native61_GLOBAL__N__44eb8e94_28_ForeachBinaryOpScalarList_cu_dda10a6925multi_tensor_apply_kernelINS1_28TensorListScalarListMetadataIfLi1EEENS1_25BinaryOpScalarListFunctorIfLi1ELi1ELi0EEEJSt5minusIfEEEEvT_T0_DpT1_,"a",@progbits
	.sectionflags	@""
	.align	4
.nv.constant0._ZN2at6native61_GLOBAL__N__44eb8e94_28_ForeachBinaryOpScalarList_cu_dda10a6925multi_tensor_apply_kernelINS1_28TensorListScalarListMetadataIfLi1EEENS1_25BinaryOpScalarListFunctorIfLi1ELi1ELi0EEEJSt5minusIfEEEEvT_T0_DpT1_:
	.zero		3874


//--------------------- .nv.constant2._ZN2at6native61_GLOBAL__N__44eb8e94_28_ForeachBinaryOpScalarList_cu_dda10a6925multi_tensor_apply_kernelINS1_28TensorListScalarListMetadataIdLi1EEENS1_25BinaryOpScalarListFunctorIdLi1ELi1ELi0EEEJSt5minusIdEEEEvT_T0_DpT1_ --------------------------
	.section	.nv.constant2._ZN2at6native61_GLOBAL__N__44eb8e94_28_ForeachBinaryOpScalarList_cu_dda10a6925multi_tensor_apply_kernelINS1_28TensorListScalarListMetadataIdLi1EEENS1_25BinaryOpScalarListFunctorIdLi1ELi1ELi0EEEJSt5minusIdEEEEvT_T0_DpT1_,"a",@progbits
	.sectionflags	@""
	.align	4
.nv.constant2._ZN2at6native61_GLOBAL__N__44eb8e94_28_ForeachBinaryOpScalarList_cu_dda10a6925multi_tensor_apply_kernelINS1_28TensorListScalarListMetadataIdLi1EEENS1_25BinaryOpScalarListFunctorIdLi1ELi1ELi0EEEJSt5minusIdEEEEvT_T0_DpT1_:
        /*0000*/ 	.byte	0x40, 0x0a, 0x00, 0x00, 0x00, 0x00, 0x00, 0x00


//--------------------- .nv.constant0._ZN2at6native61_GLOBAL__N__44eb8e94_28_ForeachBinaryOpScalarList_cu_dda10a6925multi_tensor_apply_kernelINS1_28TensorListScalarListMetadataIdLi1EEENS1_25BinaryOpScalarListFunctorIdLi1ELi1ELi0EEEJSt5minusIdEEEEvT_T0_DpT1_ --------------------------
	.section	.nv.constant0._ZN2at6native61_GLOBAL__N__44eb8e94_28_ForeachBinaryOpScalarList_cu_dda10a6925multi_tensor_apply_kernelINS1_28TensorListScalarListMetadataIdLi1EEENS1_25BinaryOpScalarListFunctorIdLi1ELi1ELi0EEEJSt5minusIdEEEEvT_T0_DpT1_,"a",@progbits
	.sectionflags	@""
	.align	4
.nv.constant0._ZN2at6native61_GLOBAL__N__44eb8e94_28_ForeachBinaryOpScalarList_cu_dda10a6925multi_tensor_apply_kernelINS1_28TensorListScalarListMetadataIdLi1EEENS1_25BinaryOpScalarListFunctorIdLi1ELi1ELi0EEEJSt5minusIdEEEEvT_T0_DpT1_:
	.zero		4258


//--------------------- .nv.constant2._ZN2at6native61_GLOBAL__N__44eb8e94_28_ForeachBinaryOpScalarList_cu_dda10a6925multi_tensor_apply_kernelINS1_28TensorListScalarListMetadataIsLi1EEENS1_25BinaryOpScalarListFunctorIsLi1ELi1ELi0EEEJSt5minusIsEEEEvT_T0_DpT1_ --------------------------
	.section	.nv.constant2._ZN2at6native61_GLOBAL__N__44eb8e94_28_ForeachBinaryOpScalarList_cu_dda10a6925multi_tensor_apply_kernelINS1_28TensorListScalarListMetadataIsLi1EEENS1_25BinaryOpScalarListFunctorIsLi1ELi1ELi0EEEJSt5minusIsEEEEvT_T0_DpT1_,"a",@progbits
	.sectionflags	@""
	.align	4
.nv.constant2._ZN2at6native61_GLOBAL__N__44eb8e94_28_ForeachBinaryOpScalarList_cu_dda10a6925multi_tensor_apply_kernelINS1_28TensorListScalarListMetadataIsLi1EEENS1_25BinaryOpScalarListFunctorIsLi1ELi1ELi0EEEJSt5minusIsEEEEvT_T0_DpT1_:
        /*0000*/ 	.byte	0x00, 0x08, 0x00, 0x00, 0x00, 0x00, 0x00, 0x00, 0x00, 0x06, 0x00, 0x00, 0x00, 0x00, 0x00, 0x00


//--------------------- .nv.constant0._ZN2at6native61_GLOBAL__N__44eb8e94_28_ForeachBinaryOpScalarList_cu_dda10a6925multi_tensor_apply_kernelINS1_28TensorListScalarListMetadataIsLi1EEENS1_25BinaryOpScalarListFunctorIsLi1ELi1ELi0EEEJSt5minusIsEEEEvT_T0_DpT1_ --------------------------
	.section	.nv.constant0._ZN2at6native61_GLOBAL__N__44eb8e94_28_ForeachBinaryOpScalarList_cu_dda10a6925multi_tensor_apply_kernelINS1_28TensorListScalarListMetadataIsLi1EEENS1_25BinaryOpScalarListFunctorIsLi1ELi1ELi0EEEJSt5minusIsEEEEvT_T0_DpT1_,"a",@progbits
	.sectionflags	@""
	.align	4
.nv.constant0._ZN2at6native61_GLOBAL__N__44eb8e94_28_ForeachBinaryOpScalarList_cu_dda10a6925multi_tensor_apply_kernelINS1_28TensorListScalarListMetadataIsLi1EEENS1_25BinaryOpScalarListFunctorIsLi1ELi1ELi0EEEJSt5minusIsEEEEvT_T0_DpT1_:
	.zero		3682


//--------------------- .nv.constant2._ZN2at6native61_GLOBAL__N__44eb8e94_28_ForeachBinaryOpScalarList_cu_dda10a6925multi_tensor_apply_kernelINS1_28TensorListScalarListMetadataIlLi1EEENS1_25BinaryOpScalarListFunctorIlLi1ELi1ELi0EEEJSt5minusIlEEEEvT_T0_DpT1_ --------------------------
	.section	.nv.constant2._ZN2at6native61_GLOBAL__N__44eb8e94_28_ForeachBinaryOpScalarList_cu_dda10a6925multi_tensor_apply_kernelINS1_28TensorListScalarListMetadataIlLi1EEENS1_25BinaryOpScalarListFunctorIlLi1ELi1ELi0EEEJSt5minusIlEEEEvT_T0_DpT1_,"a",@progbits
	.sectionflags	@""
	.align	4
.nv.constant2._ZN2at6native61_GLOBAL__N__44eb8e94_28_ForeachBinaryOpScalarList_cu_dda10a6925multi_tensor_apply_kernelINS1_28TensorListScalarListMetadataIlLi1EEENS1_25BinaryOpScalarListFunctorIlLi1ELi1ELi0EEEJSt5minusIlEEEEvT_T0_DpT1_:
        /*0000*/ 	.byte	0x40, 0x0a, 0x00, 0x00, 0x00, 0x00, 0x00, 0x00


//--------------------- .nv.constant0._ZN2at6native61_GLOBAL__N__44eb8e94_28_ForeachBinaryOpScalarList_cu_dda10a6925multi_tensor_apply_kernelINS1_28TensorListScalarListMetadataIlLi1EEENS1_25BinaryOpScalarListFunctorIlLi1ELi1ELi0EEEJSt5minusIlEEEEvT_T0_DpT1_ --------------------------
	.section	.nv.constant0._ZN2at6native61_GLOBAL__N__44eb8e94_28_ForeachBinaryOpScalarList_cu_dda10a6925multi_tensor_apply_kernelINS1_28TensorListScalarListMetadataIlLi1EEENS1_25BinaryOpScalarListFunctorIlLi1ELi1ELi0EEEJSt5minusIlEEEEvT_T0_DpT1_,"a",@progbits
	.sectionflags	@""
	.align	4
.nv.constant0._ZN2at6native61_GLOBAL__N__44eb8e94_28_ForeachBinaryOpScalarList_cu_dda10a6925multi_tensor_apply_kernelINS1_28TensorListScalarListMetadataIlLi1EEENS1_25BinaryOpScalarListFunctorIlLi1ELi1ELi0EEEJSt5minusIlEEEEvT_T0_DpT1_:
	.zero		4258


//--------------------- .nv.constant2._ZN2at6native61_GLOBAL__N__44eb8e94_28_ForeachBinaryOpScalarList_cu_dda10a6925multi_tensor_apply_kernelINS1_28TensorListScalarListMetadataIiLi1EEENS1_25BinaryOpScalarListFunctorIiLi1ELi1ELi0EEEJSt5minusIiEEEEvT_T0_DpT1_ --------------------------
	.section	.nv.constant2._ZN2at6native61_GLOBAL__N__44eb8e94_28_ForeachBinaryOpScalarList_cu_dda10a6925multi_tensor_apply_kernelINS1_28TensorListScalarListMetadataIiLi1EEENS1_25BinaryOpScalarListFunctorIiLi1ELi1ELi0EEEJSt5minusIiEEEEvT_T0_DpT1_,"a",@progbits
	.sectionflags	@""
	.align	4
.nv.constant2._ZN2at6native61_GLOBAL__N__44eb8e94_28_ForeachBinaryOpScalarList_cu_dda10a6925multi_tensor_apply_kernelINS1_28TensorListScalarListMetadataIiLi1EEENS1_25BinaryOpScalarListFunctorIiLi1ELi1ELi0EEEJSt5minusIiEEEEvT_T0_DpT1_:
        /*0000*/ 	.byte	0xc0, 0x08, 0x00, 0x00, 0x00, 0x00, 0x00, 0x00, 0x00, 0x06, 0x00, 0x00, 0x00, 0x00, 0x00, 0x00


//--------------------- .nv.constant0._ZN2at6native61_GLOBAL__N__44eb8e94_28_ForeachBinaryOpScalarList_cu_dda10a6925multi_tensor_apply_kernelINS1_28TensorListScalarListMetadataIiLi1EEENS1_25BinaryOpScalarListFunctorIiLi1ELi1ELi0EEEJSt5minusIiEEEEvT_T0_DpT1_ --------------------------
	.section	.nv.constant0._ZN2at6native61_GLOBAL__N__44eb8e94_28_ForeachBinaryOpScalarList_cu_dda10a6925multi_tensor_apply_kernelINS1_28TensorListScalarListMetadataIiLi1EEENS1_25BinaryOpScalarListFunctorIiLi1ELi1ELi0EEEJSt5minusIiEEEEvT_T0_DpT1_,"a",@progbits
	.sectionflags	@""
	.align	4
.nv.constant0._ZN2at6native61_GLOBAL__N__44eb8e94_28_ForeachBinaryOpScalarList_cu_dda10a6925multi_tensor_apply_kernelINS1_28TensorListScalarListMetadataIiLi1EEENS1_25BinaryOpScalarListFunctorIiLi1ELi1ELi0EEEJSt5minusIiEEEEvT_T0_DpT1_:
	.zero		3874


//--------------------- .nv.constant2._ZN2at6native61_GLOBAL__N__44eb8e94_28_ForeachBinaryOpScalarList_cu_dda10a6925multi_tensor_apply_kernelINS1_28TensorListScalarListMetadataIaLi1EEENS1_25BinaryOpScalarListFunctorIaLi1ELi1ELi0EEEJSt5minusIaEEEEvT_T0_DpT1_ --------------------------
	.section	.nv.constant2._ZN2at6native61_GLOBAL__N__44eb8e94_28_ForeachBinaryOpScalarList_cu_dda10a6925multi_tensor_apply_kernelINS1_28TensorListScalarListMetadataIaLi1EEENS1_25BinaryOpScalarListFunctorIaLi1ELi1ELi0EEEJSt5minusIaEEEEvT_T0_DpT1_,"a",@progbits
	.sectionflags	@""
	.align	4
.nv.constant2._ZN2at6native61_GLOBAL__N__44eb8e94_28_ForeachBinaryOpScalarList_cu_dda10a6925multi_tensor_apply_kernelINS1_28TensorListScalarListMetadataIaLi1EEENS1_25BinaryOpScalarListFunctorIaLi1ELi1ELi0EEEJSt5minusIaEEEEvT_T0_DpT1_:
        /*0000*/ 	.byte	0xa0, 0x07, 0x00, 0x00, 0x00, 0x00, 0x00, 0x00


//--------------------- .nv.constant0._ZN2at6native61_GLOBAL__N__44eb8e94_28_ForeachBinaryOpScalarList_cu_dda10a6925multi_tensor_apply_kernelINS1_28TensorListScalarListMetadataIaLi1EEENS1_25BinaryOpScalarListFunctorIaLi1ELi1ELi0EEEJSt5minusIaEEEEvT_T0_DpT1_ --------------------------
	.section	.nv.constant0._ZN2at6native61_GLOBAL__N__44eb8e94_28_ForeachBinaryOpScalarList_cu_dda10a6925multi_tensor_apply_kernelINS1_28TensorListScalarListMetadataIaLi1EEENS1_25BinaryOpScalarListFunctorIaLi1ELi1ELi0EEEJSt5minusIaEEEEvT_T0_DpT1_,"a",@progbits
	.sectionflags	@""
	.align	4
.nv.constant0._ZN2at6native61_GLOBAL__N__44eb8e94_28_ForeachBinaryOpScalarList_cu_dda10a6925multi_tensor_apply_kernelINS1_28TensorListScalarListMetadataIaLi1EEENS1_25BinaryOpScalarListFunctorIaLi1ELi1ELi0EEEJSt5minusIaEEEEvT_T0_DpT1_:
	.zero		3586


//--------------------- .nv.constant2._ZN2at6native61_GLOBAL__N__44eb8e94_28_ForeachBinaryOpScalarList_cu_dda10a6925multi_tensor_apply_kernelINS1_28TensorListScalarListMetadataIhLi1EEENS1_25BinaryOpScalarListFunctorIhLi1ELi1ELi0EEEJSt5minusIhEEEEvT_T0_DpT1_ --------------------------
	.section	.nv.constant2._ZN2at6native61_GLOBAL__N__44eb8e94_28_ForeachBinaryOpScalarList_cu_dda10a6925multi_tensor_apply_kernelINS1_28TensorListScalarListMetadataIhLi1EEENS1_25BinaryOpScalarListFunctorIhLi1ELi1ELi0EEEJSt5minusIhEEEEvT_T0_DpT1_,"a",@progbits
	.sectionflags	@""
	.align	4
.nv.constant2._ZN2at6native61_GLOBAL__N__44eb8e94_28_ForeachBinaryOpScalarList_cu_dda10a6925multi_tensor_apply_kernelINS1_28TensorListScalarListMetadataIhLi1EEENS1_25BinaryOpScalarListFunctorIhLi1ELi1ELi0EEEJSt5minusIhEEEEvT_T0_DpT1_:
        /*0000*/ 	.byte	0xa0, 0x07, 0x00, 0x00, 0x00, 0x00, 0x00, 0x00


//--------------------- .nv.constant0._ZN2at6native61_GLOBAL__N__44eb8e94_28_ForeachBinaryOpScalarList_cu_dda10a6925multi_tensor_apply_kernelINS1_28TensorListScalarListMetadataIhLi1EEENS1_25BinaryOpScalarListFunctorIhLi1ELi1ELi0EEEJSt5minusIhEEEEvT_T0_DpT1_ --------------------------
	.section	.nv.constant0._ZN2at6native61_GLOBAL__N__44eb8e94_28_ForeachBinaryOpScalarList_cu_dda10a6925multi_tensor_apply_kernelINS1_28TensorListScalarListMetadataIhLi1EEENS1_25BinaryOpScalarListFunctorIhLi1ELi1ELi0EEEJSt5minusIhEEEEvT_T0_DpT1_,"a",@progbits
	.sectionflags	@""
	.align	4
.nv.constant0._ZN2at6native61_GLOBAL__N__44eb8e94_28_ForeachBinaryOpScalarList_cu_dda10a6925multi_tensor_apply_kernelINS1_28TensorListScalarListMetadataIhLi1EEENS1_25BinaryOpScalarListFunctorIhLi1ELi1ELi0EEEJSt5minusIhEEEEvT_T0_DpT1_:
	.zero		3586


//--------------------- .nv.constant2._ZN2at6native61_GLOBAL__N__44eb8e94_28_ForeachBinaryOpScalarList_cu_dda10a6925multi_tensor_apply_kernelINS1_28TensorListScalarListMetadataIfLi2EEENS1_25BinaryOpScalarListFunctorIN3c108BFloat16ELi2ELi1ELi1EEEJNS1_13power_functorIfEEEEEvT_T0_DpT1_ --------------------------
	.section	.nv.constant2._ZN2at6native61_GLOBAL__N__44eb8e94_28_ForeachBinaryOpScalarList_cu_dda10a6925multi_tensor_apply_kernelINS1_28TensorListScalarListMetadataIfLi2EEENS1_25BinaryOpScalarListFunctorIN3c108BFloat16ELi2ELi1ELi1EEEJNS1_13power_functorIfEEEEEvT_T0_DpT1_,"a",@progbits
	.sectionflags	@""
	.align	4
.nv.constant2._ZN2at6native61_GLOBAL__N__44eb8e94_28_ForeachBinaryOpScalarList_cu_dda10a6925multi_tensor_apply_kernelINS1_28TensorListScalarListMetadataIfLi2EEENS1_25BinaryOpScalarListFunctorIN3c108BFloat16ELi2ELi1ELi1EEEJNS1_13power_functorIfEEEEEvT_T0_DpT1_:
        /*0000*/ 	.byte	0x40, 0x08, 0x00, 0x00, 0x00, 0x00, 0x00, 0x00, 0x00, 0x06, 0x00, 0x00, 0x00, 0x00, 0x00, 0x00


//--------------------- .nv.constant0._ZN2at6native61_GLOBAL__N__44eb8e94_28_ForeachBinaryOpScalarList_cu_dda10a6925multi_tensor_apply_kernelINS1_28TensorListScalarListMetadataIfLi2EEENS1_25BinaryOpScalarListFunctorIN3c108BFloat16ELi2ELi1ELi1EEEJNS1_13power_functorIfEEEEEvT_T0_DpT1_ --------------------------
	.section	.nv.constant0._ZN2at6native61_GLOBAL__N__44eb8e94_28_ForeachBinaryOpScalarList_cu_dda10a6925multi_tensor_apply_kernelINS1_28TensorListScalarListMetadataIfLi2EEENS1_25BinaryOpScalarListFunctorIN3c108BFloat16ELi2ELi1ELi1EEEJNS1_13power_functorIfEEEEEvT_T0_DpT1_,"a",@progbits
	.sectionflags	@""
	.align	4
.nv.constant0._ZN2at6native61_GLOBAL__N__44eb8e94_28_ForeachBinaryOpScalarList_cu_dda10a6925multi_tensor_apply_kernelINS1_28TensorListScalarListMetadataIfLi2EEENS1_25BinaryOpScalarListFunctorIN3c108BFloat16ELi2ELi1ELi1EEEJNS1_13power_functorIfEEEEEvT_T0_DpT1_:
	.zero		3746


//--------------------- .nv.constant2._ZN2at6native61_GLOBAL__N__44eb8e94_28_ForeachBinaryOpScalarList_cu_dda10a6925multi_tensor_apply_kernelINS1_28TensorListScalarListMetadataIfLi2EEENS1_25BinaryOpScalarListFunctorIN3c104HalfELi2ELi1ELi1EEEJNS1_13power_functorIfEEEEEvT_T0_DpT1_ --------------------------
	.section	.nv.constant2._ZN2at6native61_GLOBAL__N__44eb8e94_28_ForeachBinaryOpScalarList_cu_dda10a6925multi_tensor_apply_kernelINS1_28TensorListScalarListMetadataIfLi2EEENS1_25BinaryOpScalarListFunctorIN3c104HalfELi2ELi1ELi1EEEJNS1_13power_functorIfEEEEEvT_T0_DpT1_,"a",@progbits
	.sectionflags	@""
	.align	4
.nv.constant2._ZN2at6native61_GLOBAL__N__44eb8e94_28_ForeachBinaryOpScalarList_cu_dda10a6925multi_tensor_apply_kernelINS1_28TensorListScalarListMetadataIfLi2EEENS1_25BinaryOpScalarListFunctorIN3c104HalfELi2ELi1ELi1EEEJNS1_13power_functorIfEEEEEvT_T0_DpT1_:
        /*0000*/ 	.byte	0x40, 0x08, 0x00, 0x00, 0x00, 0x00, 0x00, 0x00, 0x00, 0x06, 0x00, 0x00, 0x00, 0x00, 0x00, 0x00


//--------------------- .nv.constant0._ZN2at6native61_GLOBAL__N__44eb8e94_28_ForeachBinaryOpScalarList_cu_dda10a6925multi_tensor_apply_kernelINS1_28TensorListScalarListMetadataIfLi2EEENS1_25BinaryOpScalarListFunctorIN3c104HalfELi2ELi1ELi1EEEJNS1_13power_functorIfEEEEEvT_T0_DpT1_ --------------------------
	.section	.nv.constant0._ZN2at6native61_GLOBAL__N__44eb8e94_28_ForeachBinaryOpScalarList_cu_dda10a6925multi_tensor_apply_kernelINS1_28TensorListScalarListMetadataIfLi2EEENS1_25BinaryOpScalarListFunctorIN3c104HalfELi2ELi1ELi1EEEJNS1_13power_functorIfEEEEEvT_T0_DpT1_,"a",@progbits
	.sectionflags	@""
	.align	4
.nv.constant0._ZN2at6native61_GLOBAL__N__44eb8e94_28_ForeachBinaryOpScalarList_cu_dda10a6925multi_tensor_apply_kernelINS1_28TensorListScalarListMetadataIfLi2EEENS1_25BinaryOpScalarListFunctorIN3c104HalfELi2ELi1ELi1EEEJNS1_13power_functorIfEEEEEvT_T0_DpT1_:
	.zero		3746


//--------------------- .nv.constant2._ZN2at6native61_GLOBAL__N__44eb8e94_28_ForeachBinaryOpScalarList_cu_dda10a6925multi_tensor_apply_kernelINS1_28TensorListScalarListMetadataIN3c107complexIfEELi2EEENS1_25BinaryOpScalarListFunctorIS6_Li2ELi1ELi1EEEJNS1_13power_functorIS6_EEEEEvT_T0_DpT1_ --------------------------
	.section	.nv.constant2._ZN2at6native61_GLOBAL__N__44eb8e94_28_ForeachBinaryOpScalarList_cu_dda10a6925multi_tensor_apply_kernelINS1_28TensorListScalarListMetadataIN3c107complexIfEELi2EEENS1_25BinaryOpScalarListFunctorIS6_Li2ELi1ELi1EEEJNS1_13power_functorIS6_EEEEEvT_T0_DpT1_,"a",@progbits
	.sectionflags	@""
	.align	4
.nv.constant2._ZN2at6native61_GLOBAL__N__44eb8e94_28_ForeachBinaryOpScalarList_cu_dda10a6925multi_tensor_apply_kernelINS1_28TensorListScalarListMetadataIN3c107complexIfEELi2EEENS1_25BinaryOpScalarListFunctorIS6_Li2ELi1ELi1EEEJNS1_13power_functorIS6_EEEEEvT_T0_DpT1_:
        /*0000*/ 	.byte	0x40, 0x09, 0x00, 0x00, 0x00, 0x00, 0x00, 0x00


//--------------------- .nv.constant0._ZN2at6native61_GLOBAL__N__44eb8e94_28_ForeachBinaryOpScalarList_cu_dda10a6925multi_tensor_apply_kernelINS1_28TensorListScalarListMetadataIN3c107complexIfEELi2EEENS1_25BinaryOpScalarListFunctorIS6_Li2ELi1ELi1EEEJNS1_13power_functorIS6_EEEEEvT_T0_DpT1_ --------------------------
	.section	.nv.constant0._ZN2at6native61_GLOBAL__N__44eb8e94_28_ForeachBinaryOpScalarList_cu_dda10a6925multi_tensor_apply_kernelINS1_28TensorListScalarListMetadataIN3c107complexIfEELi2EEENS1_25BinaryOpScalarListFunctorIS6_Li2ELi1ELi1EEEJNS1_13power_functorIS6_EEEEEvT_T0_DpT1_,"a",@progbits
	.sectionflags	@""
	.align	4
.nv.constant0._ZN2at6native61_GLOBAL__N__44eb8e94_28_ForeachBinaryOpScalarList_cu_dda10a6925multi_tensor_apply_kernelINS1_28TensorListScalarListMetadataIN3c107complexIfEELi2EEENS1_25BinaryOpScalarListFunctorIS6_Li2ELi1ELi1EEEJNS1_13power_functorIS6_EEEEEvT_T0_DpT1_:
	.zero		4002


//--------------------- .nv.constant2._ZN2at6native61_GLOBAL__N__44eb8e94_28_ForeachBinaryOpScalarList_cu_dda10a6925multi_tensor_apply_kernelINS1_28TensorListScalarListMetadataIN3c107complexIdEELi2EEENS1_25BinaryOpScalarListFunctorIS6_Li2ELi1ELi1EEEJNS1_13power_functorIS6_EEEEEvT_T0_DpT1_ --------------------------
	.section	.nv.constant2._ZN2at6native61_GLOBAL__N__44eb8e94_28_ForeachBinaryOpScalarList_cu_dda10a6925multi_tensor_apply_kernelINS1_28TensorListScalarListMetadataIN3c107complexIdEELi2EEENS1_25BinaryOpScalarListFunctorIS6_Li2ELi1ELi1EEEJNS1_13power_functorIS6_EEEEEvT_T0_DpT1_,"a",@progbits
	.sectionflags	@""
	.align	4
.nv.constant2._ZN2at6native61_GLOBAL__N__44eb8e94_28_ForeachBinaryOpScalarList_cu_dda10a6925multi_tensor_apply_kernelINS1_28TensorListScalarListMetadataIN3c107complexIdEELi2EEENS1_25BinaryOpScalarListFunctorIS6_Li2ELi1ELi1EEEJNS1_13power_functorIS6_EEEEEvT_T0_DpT1_:
        /*0000*/ 	.byte	0xa0, 0x0a, 0x00, 0x00, 0x00, 0x00, 0x00, 0x00, 0xa0, 0x05, 0x00, 0x00, 0x00, 0x00, 0x00, 0x00
        /* <DEDUP_REMOVED lines=29> */
        /*01e0*/ 	.byte	0xa4, 0x0d, 0xba, 0x19, 0xe3, 0x7b, 0x93, 0xc0


//--------------------- .nv.constant0._ZN2at6native61_GLOBAL__N__44eb8e94_28_ForeachBinaryOpScalarList_cu_dda10a6925multi_tensor_apply_kernelINS1_28TensorListScalarListMetadataIN3c107complexIdEELi2EEENS1_25BinaryOpScalarListFunctorIS6_Li2ELi1ELi1EEEJNS1_13power_functorIS6_EEEEEvT_T0_DpT1_ --------------------------
	.section	.nv.constant0._ZN2at6native61_GLOBAL__N__44eb8e94_28_ForeachBinaryOpScalarList_cu_dda10a6925multi_tensor_apply_kernelINS1_28TensorListScalarListMetadataIN3c107complexIdEELi2EEENS1_25BinaryOpScalarListFunctorIS6_Li2ELi1ELi1EEEJNS1_13power_functorIS6_EEEEEvT_T0_DpT1_,"a",@progbits
	.sectionflags	@""
	.align	4
.nv.constant0._ZN2at6native61_GLOBAL__N__44eb8e94_28_ForeachBinaryOpScalarList_cu_dda10a6925multi_tensor_apply_kernelINS1_28TensorListScalarListMetadataIN3c107complexIdEELi2EEENS1_25BinaryOpScalarListFunctorIS6_Li2ELi1ELi1EEEJNS1_13power_functorIS6_EEEEEvT_T0_DpT1_:
	.zero		4354


//--------------------- .nv.constant2._ZN2at6native61_GLOBAL__N__44eb8e94_28_ForeachBinaryOpScalarList_cu_dda10a6925multi_tensor_apply_kernelINS1_28TensorListScalarListMetadataIfLi2EEENS1_25BinaryOpScalarListFunctorIfLi2ELi1ELi1EEEJNS1_13power_functorIfEEEEEvT_T0_DpT1_ --------------------------
	.section	.nv.constant2._ZN2at6native61_GLOBAL__N__44eb8e94_28_ForeachBinaryOpScalarList_cu_dda10a6925multi_tensor_apply_kernelINS1_28TensorListScalarListMetadataIfLi2EEENS1_25BinaryOpScalarListFunctorIfLi2ELi1ELi1EEEJNS1_13power_functorIfEEEEEvT_T0_DpT1_,"a",@progbits
	.sectionflags	@""
	.align	4
.nv.constant2._ZN2at6native61_GLOBAL__N__44eb8e94_28_ForeachBinaryOpScalarList_cu_dda10a6925multi_tensor_apply_kernelINS1_28TensorListScalarListMetadataIfLi2EEENS1_25BinaryOpScalarListFunctorIfLi2ELi1ELi1EEEJNS1_13power_functorIfEEEEEvT_T0_DpT1_:
        /*0000*/ 	.byte	0x40, 0x08, 0x00, 0x00, 0x00, 0x00, 0x00, 0x00, 0x00, 0x06, 0x00, 0x00, 0x00, 0x00, 0x00, 0x00


//--------------------- .nv.constant0._ZN2at6native61_GLOBAL__N__44eb8e94_28_ForeachBinaryOpScalarList_cu_dda10a6925multi_tensor_apply_kernelINS1_28TensorListScalarListMetadataIfLi2EEENS1_25BinaryOpScalarListFunctorIfLi2ELi1ELi1EEEJNS1_13power_functorIfEEEEEvT_T0_DpT1_ --------------------------
	.section	.nv.constant0._ZN2at6native61_GLOBAL__N__44eb8e94_28_ForeachBinaryOpScalarList_cu_dda10a6925multi_tensor_apply_kernelINS1_28TensorListScalarListMetadataIfLi2EEENS1_25BinaryOpScalarListFunctorIfLi2ELi1ELi1EEEJNS1_13power_functorIfEEEEEvT_T0_DpT1_,"a",@progbits
	.sectionflags	@""
	.align	4
.nv.constant0._ZN2at6native61_GLOBAL__N__44eb8e94_28_ForeachBinaryOpScalarList_cu_dda10a6925multi_tensor_apply_kernelINS1_28TensorListScalarListMetadataIfLi2EEENS1_25BinaryOpScalarListFunctorIfLi2ELi1ELi1EEEJNS1_13power_functorIfEEEEEvT_T0_DpT1_:
	.zero		3746


//--------------------- .nv.constant2._ZN2at6native61_GLOBAL__N__44eb8e94_28_ForeachBinaryOpScalarList_cu_dda10a6925multi_tensor_apply_kernelINS1_28TensorListScalarListMetadataIdLi2EEENS1_25BinaryOpScalarListFunctorIdLi2ELi1ELi1EEEJNS1_13power_functorIdEEEEEvT_T0_DpT1_ --------------------------
	.section	.nv.constant2._ZN2at6native61_GLOBAL__N__44eb8e94_28_ForeachBinaryOpScalarList_cu_dda10a6925multi_tensor_apply_kernelINS1_28TensorListScalarListMetadataIdLi2EEENS1_25BinaryOpScalarListFunctorIdLi2ELi1ELi1EEEJNS1_13power_functorIdEEEEEvT_T0_DpT1_,"a",@progbits
	.sectionflags	@""
	.align	4
.nv.constant2._ZN2at6native61_GLOBAL__N__44eb8e94_28_ForeachBinaryOpScalarList_cu_dda10a6925multi_tensor_apply_kernelINS1_28TensorListScalarListMetadataIdLi2EEENS1_25BinaryOpScalarListFunctorIdLi2ELi1ELi1EEEJNS1_13power_functorIdEEEEEvT_T0_DpT1_:
        /* <DEDUP_REMOVED lines=12> */


//--------------------- .nv.constant0._ZN2at6native61_GLOBAL__N__44eb8e94_28_ForeachBinaryOpScalarList_cu_dda10a6925multi_tensor_apply_kernelINS1_28TensorListScalarListMetadataIdLi2EEENS1_25BinaryOpScalarListFunctorIdLi2ELi1ELi1EEEJNS1_13power_functorIdEEEEEvT_T0_DpT1_ --------------------------
	.section	.nv.constant0._ZN2at6native61_GLOBAL__N__44eb8e94_28_ForeachBinaryOpScalarList_cu_dda10a6925multi_tensor_apply_kernelINS1_28TensorListScalarListMetadataIdLi2EEENS1_25BinaryOpScalarListFunctorIdLi2ELi1ELi1EEEJNS1_13power_functorIdEEEEEvT_T0_DpT1_,"a",@progbits
	.sectionflags	@""
	.align	4
.nv.constant0._ZN2at6native61_GLOBAL__N__44eb8e94_28_ForeachBinaryOpScalarList_cu_dda10a6925multi_tensor_apply_kernelINS1_28TensorListScalarListMetadataIdLi2EEENS1_25BinaryOpScalarListFunctorIdLi2ELi1ELi1EEEJNS1_13power_functorIdEEEEEvT_T0_DpT1_:
	.zero		4002


//--------------------- .nv.constant2._ZN2at6native61_GLOBAL__N__44eb8e94_28_ForeachBinaryOpScalarList_cu_dda10a6925multi_tensor_apply_kernelINS1_28TensorListScalarListMetadataIsLi2EEENS1_25BinaryOpScalarListFunctorIsLi2ELi1ELi1EEEJNS1_13power_functorIsEEEEEvT_T0_DpT1_ --------------------------
	.section	.nv.constant2._ZN2at6native61_GLOBAL__N__44eb8e94_28_ForeachBinaryOpScalarList_cu_dda10a6925multi_tensor_apply_kernelINS1_28TensorListScalarListMetadataIsLi2EEENS1_25BinaryOpScalarListFunctorIsLi2ELi1ELi1EEEJNS1_13power_functorIsEEEEEvT_T0_DpT1_,"a",@progbits
	.sectionflags	@""
	.align	4
.nv.constant2._ZN2at6native61_GLOBAL__N__44eb8e94_28_ForeachBinaryOpScalarList_cu_dda10a6925multi_tensor_apply_kernelINS1_28TensorListScalarListMetadataIsLi2EEENS1_25BinaryOpScalarListFunctorIsLi2ELi1ELi1EEEJNS1_13power_functorIsEEEEEvT_T0_DpT1_:
        /*0000*/ 	.byte	0xc0, 0x07, 0x00, 0x00, 0x00, 0x00, 0x00, 0x00, 0x00, 0x06, 0x00, 0x00, 0x00, 0x00, 0x00, 0x00


//--------------------- .nv.constant0._ZN2at6native61_GLOBAL__N__44eb8e94_28_ForeachBinaryOpScalarList_cu_dda10a6925multi_tensor_apply_kernelINS1_28TensorListScalarListMetadataIsLi2EEENS1_25BinaryOpScalarListFunctorIsLi2ELi1ELi1EEEJNS1_13power_functorIsEEEEEvT_T0_DpT1_ --------------------------
	.section	.nv.constant0._ZN2at6native61_GLOBAL__N__44eb8e94_28_ForeachBinaryOpScalarList_cu_dda10a6925multi_tensor_apply_kernelINS1_28TensorListScalarListMetadataIsLi2EEENS1_25BinaryOpScalarListFunctorIsLi2ELi1ELi1EEEJNS1_13power_functorIsEEEEEvT_T0_DpT1_,"a",@progbits
	.sectionflags	@""
	.align	4
.nv.constant0._ZN2at6native61_GLOBAL__N__44eb8e94_28_ForeachBinaryOpScalarList_cu_dda10a6925multi_tensor_apply_kernelINS1_28TensorListScalarListMetadataIsLi2EEENS1_25BinaryOpScalarListFunctorIsLi2ELi1ELi1EEEJNS1_13power_functorIsEEEEEvT_T0_DpT1_:
	.zero		3618


//--------------------- .nv.constant2._ZN2at6native61_GLOBAL__N__44eb8e94_28_ForeachBinaryOpScalarList_cu_dda10a6925multi_tensor_apply_kernelINS1_28TensorListScalarListMetadataIlLi2EEENS1_25BinaryOpScalarListFunctorIlLi2ELi1ELi1EEEJNS1_13power_functorIlEEEEEvT_T0_DpT1_ --------------------------
	.section	.nv.constant2._ZN2at6native61_GLOBAL__N__44eb8e94_28_ForeachBinaryOpScalarList_cu_dda10a6925multi_tensor_apply_kernelINS1_28TensorListScalarListMetadataIlLi2EEENS1_25BinaryOpScalarListFunctorIlLi2ELi1ELi1EEEJNS1_13power_functorIlEEEEEvT_T0_DpT1_,"a",@progbits
	.sectionflags	@""
	.align	4
.nv.constant2._ZN2at6native61_GLOBAL__N__44eb8e94_28_ForeachBinaryOpScalarList_cu_dda10a6925multi_tensor_apply_kernelINS1_28TensorListScalarListMetadataIlLi2EEENS1_25BinaryOpScalarListFunctorIlLi2ELi1ELi1EEEJNS1_13power_functorIlEEEEEvT_T0_DpT1_:
        /*0000*/ 	.byte	0x40, 0x09, 0x00, 0x00, 0x00, 0x00, 0x00, 0x00


//--------------------- .nv.constant0._ZN2at6native61_GLOBAL__N__44eb8e94_28_ForeachBinaryOpScalarList_cu_dda10a6925multi_tensor_apply_kernelINS1_28TensorListScalarListMetadataIlLi2EEENS1_25BinaryOpScalarListFunctorIlLi2ELi1ELi1EEEJNS1_13power_functorIlEEEEEvT_T0_DpT1_ --------------------------
	.section	.nv.constant0._ZN2at6native61_GLOBAL__N__44eb8e94_28_ForeachBinaryOpScalarList_cu_dda10a6925multi_tensor_apply_kernelINS1_28TensorListScalarListMetadataIlLi2EEENS1_25BinaryOpScalarListFunctorIlLi2ELi1ELi1EEEJNS1_13power_functorIlEEEEEvT_T0_DpT1_,"a",@progbits
	.sectionflags	@""
	.align	4
.nv.constant0._ZN2at6native61_GLOBAL__N__44eb8e94_28_ForeachBinaryOpScalarList_cu_dda10a6925multi_tensor_apply_kernelINS1_28TensorListScalarListMetadataIlLi2EEENS1_25BinaryOpScalarListFunctorIlLi2ELi1ELi1EEEJNS1_13power_functorIlEEEEEvT_T0_DpT1_:
	.zero		4002


//--------------------- .nv.constant2._ZN2at6native61_GLOBAL__N__44eb8e94_28_ForeachBinaryOpScalarList_cu_dda10a6925multi_tensor_apply_kernelINS1_28TensorListScalarListMetadataIiLi2EEENS1_25BinaryOpScalarListFunctorIiLi2ELi1ELi1EEEJNS1_13power_functorIiEEEEEvT_T0_DpT1_ --------------------------
	.section	.nv.constant2._ZN2at6native61_GLOBAL__N__44eb8e94_28_ForeachBinaryOpScalarList_cu_dda10a6925multi_tensor_apply_kernelINS1_28TensorListScalarListMetadataIiLi2EEENS1_25BinaryOpScalarListFunctorIiLi2ELi1ELi1EEEJNS1_13power_functorIiEEEEEvT_T0_DpT1_,"a",@progbits
	.sectionflags	@""
	.align	4
.nv.constant2._ZN2at6native61_GLOBAL__N__44eb8e94_28_ForeachBinaryOpScalarList_cu_dda10a6925multi_tensor_apply_kernelINS1_28TensorListScalarListMetadataIiLi2EEENS1_25BinaryOpScalarListFunctorIiLi2ELi1ELi1EEEJNS1_13power_functorIiEEEEEvT_T0_DpT1_:
        /*0000*/ 	.byte	0x40, 0x08, 0x00, 0x00, 0x00, 0x00, 0x00, 0x00, 0x00, 0x06, 0x00, 0x00, 0x00, 0x00, 0x00, 0x00


//--------------------- .nv.constant0._ZN2at6native61_GLOBAL__N__44eb8e94_28_ForeachBinaryOpScalarList_cu_dda10a6925multi_tensor_apply_kernelINS1_28TensorListScalarListMetadataIiLi2EEENS1_25BinaryOpScalarListFunctorIiLi2ELi1ELi1EEEJNS1_13power_functorIiEEEEEvT_T0_DpT1_ --------------------------
	.section	.nv.constant0._ZN2at6native61_GLOBAL__N__44eb8e94_28_ForeachBinaryOpScalarList_cu_dda10a6925multi_tensor_apply_kernelINS1_28TensorListScalarListMetadataIiLi2EEENS1_25BinaryOpScalarListFunctorIiLi2ELi1ELi1EEEJNS1_13power_functorIiEEEEEvT_T0_DpT1_,"a",@progbits
	.sectionflags	@""
	.align	4
.nv.constant0._ZN2at6native61_GLOBAL__N__44eb8e94_28_ForeachBinaryOpScalarList_cu_dda10a6925multi_tensor_apply_kernelINS1_28TensorListScalarListMetadataIiLi2EEENS1_25BinaryOpScalarListFunctorIiLi2ELi1ELi1EEEJNS1_13power_functorIiEEEEEvT_T0_DpT1_:
	.zero		3746


//--------------------- .nv.constant2._ZN2at6native61_GLOBAL__N__44eb8e94_28_ForeachBinaryOpScalarList_cu_dda10a6925multi_tensor_apply_kernelINS1_28TensorListScalarListMetadataIaLi2EEENS1_25BinaryOpScalarListFunctorIaLi2ELi1ELi1EEEJNS1_13power_functorIaEEEEEvT_T0_DpT1_ --------------------------
	.section	.nv.constant2._ZN2at6native61_GLOBAL__N__44eb8e94_28_ForeachBinaryOpScalarList_cu_dda10a6925multi_tensor_apply_kernelINS1_28TensorListScalarListMetadataIaLi2EEENS1_25BinaryOpScalarListFunctorIaLi2ELi1ELi1EEEJNS1_13power_functorIaEEEEEvT_T0_DpT1_,"a",@progbits
	.sectionflags	@""
	.align	4
.nv.constant2._ZN2at6native61_GLOBAL__N__44eb8e94_28_ForeachBinaryOpScalarList_cu_dda10a6925multi_tensor_apply_kernelINS1_28TensorListScalarListMetadataIaLi2EEENS1_25BinaryOpScalarListFunctorIaLi2ELi1ELi1EEEJNS1_13power_functorIaEEEEEvT_T0_DpT1_:
        /*0000*/ 	.byte	0x80, 0x07, 0x00, 0x00, 0x00, 0x00, 0x00, 0x00


//--------------------- .nv.constant0._ZN2at6native61_GLOBAL__N__44eb8e94_28_ForeachBinaryOpScalarList_cu_dda10a6925multi_tensor_apply_kernelINS1_28TensorListScalarListMetadataIaLi2EEENS1_25BinaryOpScalarListFunctorIaLi2ELi1ELi1EEEJNS1_13power_functorIaEEEEEvT_T0_DpT1_ --------------------------
	.section	.nv.constant0._ZN2at6native61_GLOBAL__N__44eb8e94_28_ForeachBinaryOpScalarList_cu_dda10a6925multi_tensor_apply_kernelINS1_28TensorListScalarListMetadataIaLi2EEENS1_25BinaryOpScalarListFunctorIaLi2ELi1ELi1EEEJNS1_13power_functorIaEEEEEvT_T0_DpT1_,"a",@progbits
	.sectionflags	@""
	.align	4
.nv.constant0._ZN2at6native61_GLOBAL__N__44eb8e94_28_ForeachBinaryOpScalarList_cu_dda10a6925multi_tensor_apply_kernelINS1_28TensorListScalarListMetadataIaLi2EEENS1_25BinaryOpScalarListFunctorIaLi2ELi1ELi1EEEJNS1_13power_functorIaEEEEEvT_T0_DpT1_:
	.zero		3554


//--------------------- .nv.constant2._ZN2at6native61_GLOBAL__N__44eb8e94_28_ForeachBinaryOpScalarList_cu_dda10a6925multi_tensor_apply_kernelINS1_28TensorListScalarListMetadataIhLi2EEENS1_25BinaryOpScalarListFunctorIhLi2ELi1ELi1EEEJNS1_13power_functorIhEEEEEvT_T0_DpT1_ --------------------------
	.section	.nv.constant2._ZN2at6native61_GLOBAL__N__44eb8e94_28_ForeachBinaryOpScalarList_cu_dda10a6925multi_tensor_apply_kernelINS1_28TensorListScalarListMetadataIhLi2EEENS1_25BinaryOpScalarListFunctorIhLi2ELi1ELi1EEEJNS1_13power_functorIhEEEEEvT_T0_DpT1_,"a",@progbits
	.sectionflags	@""
	.align	4
.nv.constant2._ZN2at6native61_GLOBAL__N__44eb8e94_28_ForeachBinaryOpScalarList_cu_dda10a6925multi_tensor_apply_kernelINS1_28TensorListScalarListMetadataIhLi2EEENS1_25BinaryOpScalarListFunctorIhLi2ELi1ELi1EEEJNS1_13power_functorIhEEEEEvT_T0_DpT1_:
        /*0000*/ 	.byte	0x80, 0x07, 0x00, 0x00, 0x00, 0x00, 0x00, 0x00


//--------------------- .nv.constant0._ZN2at6native61_GLOBAL__N__44eb8e94_28_ForeachBinaryOpScalarList_cu_dda10a6925multi_tensor_apply_kernelINS1_28TensorListScalarListMetadataIhLi2EEENS1_25BinaryOpScalarListFunctorIhLi2ELi1ELi1EEEJNS1_13power_functorIhEEEEEvT_T0_DpT1_ --------------------------
	.section	.nv.constant0._ZN2at6native61_GLOBAL__N__44eb8e94_28_ForeachBinaryOpScalarList_cu_dda10a6925multi_tensor_apply_kernelINS1_28TensorListScalarListMetadataIhLi2EEENS1_25BinaryOpScalarListFunctorIhLi2ELi1ELi1EEEJNS1_13power_functorIhEEEEEvT_T0_DpT1_,"a",@progbits
	.sectionflags	@""
	.align	4
.nv.constant0._ZN2at6native61_GLOBAL__N__44eb8e94_28_ForeachBinaryOpScalarList_cu_dda10a6925multi_tensor_apply_kernelINS1_28TensorListScalarListMetadataIhLi2EEENS1_25BinaryOpScalarListFunctorIhLi2ELi1ELi1EEEJNS1_13power_functorIhEEEEEvT_T0_DpT1_:
	.zero		3554


//--------------------- .nv.constant2._ZN2at6native61_GLOBAL__N__44eb8e94_28_ForeachBinaryOpScalarList_cu_dda10a6925multi_tensor_apply_kernelINS1_28TensorListScalarListMetadataIfLi1EEENS1_25BinaryOpScalarListFunctorIN3c108BFloat16ELi1ELi1ELi0EEEJNS1_13power_functorIfEEEEEvT_T0_DpT1_ --------------------------
	.section	.nv.constant2._ZN2at6native61_GLOBAL__N__44eb8e94_28_ForeachBinaryOpScalarList_cu_dda10a6925multi_tensor_apply_kernelINS1_28TensorListScalarListMetadataIfLi1EEENS1_25BinaryOpScalarListFunctorIN3c108BFloat16ELi1ELi1ELi0EEEJNS1_13power_functorIfEEEEEvT_T0_DpT1_,"a",@progbits
	.sectionflags	@""
	.align	4
.nv.constant2._ZN2at6native61_GLOBAL__N__44eb8e94_28_ForeachBinaryOpScalarList_cu_dda10a6925multi_tensor_apply_kernelINS1_28TensorListScalarListMetadataIfLi1EEENS1_25BinaryOpScalarListFunctorIN3c108BFloat16ELi1ELi1ELi0EEEJNS1_13power_functorIfEEEEEvT_T0_DpT1_:
        /*0000*/ 	.byte	0xc0, 0x08, 0x00, 0x00, 0x00, 0x00, 0x00, 0x00, 0x00, 0x06, 0x00, 0x00, 0x00, 0x00, 0x00, 0x00


//--------------------- .nv.constant0._ZN2at6native61_GLOBAL__N__44eb8e94_28_ForeachBinaryOpScalarList_cu_dda10a6925multi_tensor_apply_kernelINS1_28TensorListScalarListMetadataIfLi1EEENS1_25BinaryOpScalarListFunctorIN3c108BFloat16ELi1ELi1ELi0EEEJNS1_13power_functorIfEEEEEvT_T0_DpT1_ --------------------------
	.section	.nv.constant0._ZN2at6native61_GLOBAL__N__44eb8e94_28_ForeachBinaryOpScalarList_cu_dda10a6925multi_tensor_apply_kernelINS1_28TensorListScalarListMetadataIfLi1EEENS1_25BinaryOpScalarListFunctorIN3c108BFloat16ELi1ELi1ELi0EEEJNS1_13power_functorIfEEEEEvT_T0_DpT1_,"a",@progbits
	.sectionflags	@""
	.align	4
.nv.constant0._ZN2at6native61_GLOBAL__N__44eb8e94_28_ForeachBinaryOpScalarList_cu_dda10a6925multi_tensor_apply_kernelINS1_28TensorListScalarListMetadataIfLi1EEENS1_25BinaryOpScalarListFunctorIN3c108BFloat16ELi1ELi1ELi0EEEJNS1_13power_functorIfEEEEEvT_T0_DpT1_:
	.zero		3874


//--------------------- .nv.constant2._ZN2at6native61_GLOBAL__N__44eb8e94_28_ForeachBinaryOpScalarList_cu_dda10a6925multi_tensor_apply_kernelINS1_28TensorListScalarListMetadataIfLi1EEENS1_25BinaryOpScalarListFunctorIN3c104HalfELi1ELi1ELi0EEEJNS1_13power_functorIfEEEEEvT_T0_DpT1_ --------------------------
	.section	.nv.constant2._ZN2at6native61_GLOBAL__N__44eb8e94_28_ForeachBinaryOpScalarList_cu_dda10a6925multi_tensor_apply_kernelINS1_28TensorListScalarListMetadataIfLi1EEENS1_25BinaryOpScalarListFunctorIN3c104HalfELi1ELi1ELi0EEEJNS1_13power_functorIfEEEEEvT_T0_DpT1_,"a",@progbits
	.sectionflags	@""
	.align	4
.nv.constant2._ZN2at6native61_GLOBAL__N__44eb8e94_28_ForeachBinaryOpScalarList_cu_dda10a6925multi_tensor_apply_kernelINS1_28TensorListScalarListMetadataIfLi1EEENS1_25BinaryOpScalarListFunctorIN3c104HalfELi1ELi1ELi0EEEJNS1_13power_functorIfEEEEEvT_T0_DpT1_:
        /*0000*/ 	.byte	0xc0, 0x08, 0x00, 0x00, 0x00, 0x00, 0x00, 0x00, 0x00, 0x06, 0x00, 0x00, 0x00, 0x00, 0x00, 0x00


//--------------------- .nv.constant0._ZN2at6native61_GLOBAL__N__44eb8e94_28_ForeachBinaryOpScalarList_cu_dda10a6925multi_tensor_apply_kernelINS1_28TensorListScalarListMetadataIfLi1EEENS1_25BinaryOpScalarListFunctorIN3c104HalfELi1ELi1ELi0EEEJNS1_13power_functorIfEEEEEvT_T0_DpT1_ --------------------------
	.section	.nv.constant0._ZN2at6native61_GLOBAL__N__44eb8e94_28_ForeachBinaryOpScalarList_cu_dda10a6925multi_tensor_apply_kernelINS1_28TensorListScalarListMetadataIfLi1EEENS1_25BinaryOpScalarListFunctorIN3c104HalfELi1ELi1ELi0EEEJNS1_13power_functorIfEEEEEvT_T0_DpT1_,"a",@progbits
	.sectionflags	@""
	.align	4
.nv.constant0._ZN2at6native61_GLOBAL__N__44eb8e94_28_ForeachBinaryOpScalarList_cu_dda10a6925multi_tensor_apply_kernelINS1_28TensorListScalarListMetadataIfLi1EEENS1_25BinaryOpScalarListFunctorIN3c104HalfELi1ELi1ELi0EEEJNS1_13power_functorIfEEEEEvT_T0_DpT1_:
	.zero		3874


//--------------------- .nv.constant2._ZN2at6native61_GLOBAL__N__44eb8e94_28_ForeachBinaryOpScalarList_cu_dda10a6925multi_tensor_apply_kernelINS1_28TensorListScalarListMetadataIN3c107complexIfEELi1EEENS1_25BinaryOpScalarListFunctorIS6_Li1ELi1ELi0EEEJNS1_13power_functorIS6_EEEEEvT_T0_DpT1_ --------------------------
	.section	.nv.constant2._ZN2at6native61_GLOBAL__N__44eb8e94_28_ForeachBinaryOpScalarList_cu_dda10a6925multi_tensor_apply_kernelINS1_28TensorListScalarListMetadataIN3c107complexIfEELi1EEENS1_25BinaryOpScalarListFunctorIS6_Li1ELi1ELi0EEEJNS1_13power_functorIS6_EEEEEvT_T0_DpT1_,"a",@progbits
	.sectionflags	@""
	.align	4
.nv.constant2._ZN2at6native61_GLOBAL__N__44eb8e94_28_ForeachBinaryOpScalarList_cu_dda10a6925multi_tensor_apply_kernelINS1_28TensorListScalarListMetadataIN3c107complexIfEELi1EEENS1_25BinaryOpScalarListFunctorIS6_Li1ELi1ELi0EEEJNS1_13power_functorIS6_EEEEEvT_T0_DpT1_:
        /*0000*/ 	.byte	0x40, 0x0a, 0x00, 0x00, 0x00, 0x00, 0x00, 0x00


//--------------------- .nv.constant0._ZN2at6native61_GLOBAL__N__44eb8e94_28_ForeachBinaryOpScalarList_cu_dda10a6925multi_tensor_apply_kernelINS1_28TensorListScalarListMetadataIN3c107complexIfEELi1EEENS1_25BinaryOpScalarListFunctorIS6_Li1ELi1ELi0EEEJNS1_13power_functorIS6_EEEEEvT_T0_DpT1_ --------------------------
	.section	.nv.constant0._ZN2at6native61_GLOBAL__N__44eb8e94_28_ForeachBinaryOpScalarList_cu_dda10a6925multi_tensor_apply_kernelINS1_28TensorListScalarListMetadataIN3c107complexIfEELi1EEENS1_25BinaryOpScalarListFunctorIS6_Li1ELi1ELi0EEEJNS1_13power_functorIS6_EEEEEvT_T0_DpT1_,"a",@progbits
	.sectionflags	@""
	.align	4
.nv.constant0._ZN2at6native61_GLOBAL__N__44eb8e94_28_ForeachBinaryOpScalarList_cu_dda10a6925multi_tensor_apply_kernelINS1_28TensorListScalarListMetadataIN3c107complexIfEELi1EEENS1_25BinaryOpScalarListFunctorIS6_Li1ELi1ELi0EEEJNS1_13power_functorIS6_EEEEEvT_T0_DpT1_:
	.zero		4258


//--------------------- .nv.constant2._ZN2at6native61_GLOBAL__N__44eb8e94_28_ForeachBinaryOpScalarList_cu_dda10a6925multi_tensor_apply_kernelINS1_28TensorListScalarListMetadataIN3c107complexIdEELi1EEENS1_25BinaryOpScalarListFunctorIS6_Li1ELi1ELi0EEEJNS1_13power_functorIS6_EEEEEvT_T0_DpT1_ --------------------------
	.section	.nv.constant2._ZN2at6native61_GLOBAL__N__44eb8e94_28_ForeachBinaryOpScalarList_cu_dda10a6925multi_tensor_apply_kernelINS1_28TensorListScalarListMetadataIN3c107complexIdEELi1EEENS1_25BinaryOpScalarListFunctorIS6_Li1ELi1ELi0EEEJNS1_13power_functorIS6_EEEEEvT_T0_DpT1_,"a",@progbits
	.sectionflags	@""
	.align	4
.nv.constant2._ZN2at6native61_GLOBAL__N__44eb8e94_28_ForeachBinaryOpScalarList_cu_dda10a6925multi_tensor_apply_kernelINS1_28TensorListScalarListMetadataIN3c107complexIdEELi1EEENS1_25BinaryOpScalarListFunctorIS6_Li1ELi1ELi0EEEJNS1_13power_functorIS6_EEEEEvT_T0_DpT1_:
        /* <DEDUP_REMOVED lines=31> */


//--------------------- .nv.constant0._ZN2at6native61_GLOBAL__N__44eb8e94_28_ForeachBinaryOpScalarList_cu_dda10a6925multi_tensor_apply_kernelINS1_28TensorListScalarListMetadataIN3c107complexIdEELi1EEENS1_25BinaryOpScalarListFunctorIS6_Li1ELi1ELi0EEEJNS1_13power_functorIS6_EEEEEvT_T0_DpT1_ --------------------------
	.section	.nv.constant0._ZN2at6native61_GLOBAL__N__44eb8e94_28_ForeachBinaryOpScalarList_cu_dda10a6925multi_tensor_apply_kernelINS1_28TensorListScalarListMetadataIN3c107complexIdEELi1EEENS1_25BinaryOpScalarListFunctorIS6_Li1ELi1ELi0EEEJNS1_13power_functorIS6_EEEEEvT_T0_DpT1_,"a",@progbits
	.sectionflags	@""
	.align	4
.nv.constant0._ZN2at6native61_GLOBAL__N__44eb8e94_28_ForeachBinaryOpScalarList_cu_dda10a6925multi_tensor_apply_kernelINS1_28TensorListScalarListMetadataIN3c107complexIdEELi1EEENS1_25BinaryOpScalarListFunctorIS6_Li1ELi1ELi0EEEJNS1_13power_functorIS6_EEEEEvT_T0_DpT1_:
	.zero		4258


//--------------------- .nv.constant2._ZN2at6native61_GLOBAL__N__44eb8e94_28_ForeachBinaryOpScalarList_cu_dda10a6925multi_tensor_apply_kernelINS1_28TensorListScalarListMetadataIfLi1EEENS1_25BinaryOpScalarListFunctorIfLi1ELi1ELi0EEEJNS1_13power_functorIfEEEEEvT_T0_DpT1_ --------------------------
	.section	.nv.constant2._ZN2at6native61_GLOBAL__N__44eb8e94_28_ForeachBinaryOpScalarList_cu_dda10a6925multi_tensor_apply_kernelINS1_28TensorListScalarListMetadataIfLi1EEENS1_25BinaryOpScalarListFunctorIfLi1ELi1ELi0EEEJNS1_13power_functorIfEEEEEvT_T0_DpT1_,"a",@progbits
	.sectionflags	@""
	.align	4
.nv.constant2._ZN2at6native61_GLOBAL__N__44eb8e94_28_ForeachBinaryOpScalarList_cu_dda10a6925multi_tensor_apply_kernelINS1_28TensorListScalarListMetadataIfLi1EEENS1_25BinaryOpScalarListFunctorIfLi1ELi1ELi0EEEJNS1_13power_functorIfEEEEEvT_T0_DpT1_:
        /*0000*/ 	.byte	0xc0, 0x08, 0x00, 0x00, 0x00, 0x00, 0x00, 0x00, 0x00, 0x06, 0x00, 0x00, 0x00, 0x00, 0x00, 0x00


//--------------------- .nv.constant0._ZN2at6native61_GLOBAL__N__44eb8e94_28_ForeachBinaryOpScalarList_cu_dda10a6925multi_tensor_apply_kernelINS1_28TensorListScalarListMetadataIfLi1EEENS1_25BinaryOpScalarListFunctorIfLi1ELi1ELi0EEEJNS1_13power_functorIfEEEEEvT_T0_DpT1_ --------------------------
	.section	.nv.constant0._ZN2at6native61_GLOBAL__N__44eb8e94_28_ForeachBinaryOpScalarList_cu_dda10a6925multi_tensor_apply_kernelINS1_28TensorListScalarListMetadataIfLi1EEENS1_25BinaryOpScalarListFunctorIfLi1ELi1ELi0EEEJNS1_13power_functorIfEEEEEvT_T0_DpT1_,"a",@progbits
	.sectionflags	@""
	.align	4
.nv.constant0._ZN2at6native61_GLOBAL__N__44eb8e94_28_ForeachBinaryOpScalarList_cu_dda10a6925multi_tensor_apply_kernelINS1_28TensorListScalarListMetadataIfLi1EEENS1_25BinaryOpScalarListFunctorIfLi1ELi1ELi0EEEJNS1_13power_functorIfEEEEEvT_T0_DpT1_:
	.zero		3874


//--------------------- .nv.constant2._ZN2at6native61_GLOBAL__N__44eb8e94_28_ForeachBinaryOpScalarList_cu_dda10a6925multi_tensor_apply_kernelINS1_28TensorListScalarListMetadataIdLi1EEENS1_25BinaryOpScalarListFunctorIdLi1ELi1ELi0EEEJNS1_13power_functorIdEEEEEvT_T0_DpT1_ --------------------------
	.section	.nv.constant2._ZN2at6native61_GLOBAL__N__44eb8e94_28_ForeachBinaryOpScalarList_cu_dda10a6925multi_tensor_apply_kernelINS1_28TensorListScalarListMetadataIdLi1EEENS1_25BinaryOpScalarListFunctorIdLi1ELi1ELi0EEEJNS1_13power_functorIdEEEEEvT_T0_DpT1_,"a",@progbits
	.sectionflags	@""
	.align	4
.nv.constant2._ZN2at6native61_GLOBAL__N__44eb8e94_28_ForeachBinaryOpScalarList_cu_dda10a6925multi_tensor_apply_kernelINS1_28TensorListScalarListMetadataIdLi1EEENS1_25BinaryOpScalarListFunctorIdLi1ELi1ELi0EEEJNS1_13power_functorIdEEEEEvT_T0_DpT1_:
        /* <DEDUP_REMOVED lines=12> */


//--------------------- .nv.constant0._ZN2at6native61_GLOBAL__N__44eb8e94_28_ForeachBinaryOpScalarList_cu_dda10a6925multi_tensor_apply_kernelINS1_28TensorListScalarListMetadataIdLi1EEENS1_25BinaryOpScalarListFunctorIdLi1ELi1ELi0EEEJNS1_13power_functorIdEEEEEvT_T0_DpT1_ --------------------------
	.section	.nv.constant0._ZN2at6native61_GLOBAL__N__44eb8e94_28_ForeachBinaryOpScalarList_cu_dda10a6925multi_tensor_apply_kernelINS1_28TensorListScalarListMetadataIdLi1EEENS1_25BinaryOpScalarListFunctorIdLi1ELi1ELi0EEEJNS1_13power_functorIdEEEEEvT_T0_DpT1_,"a",@progbits
	.sectionflags	@""
	.align	4
.nv.constant0._ZN2at6native61_GLOBAL__N__44eb8e94_28_ForeachBinaryOpScalarList_cu_dda10a6925multi_tensor_apply_kernelINS1_28TensorListScalarListMetadataIdLi1EEENS1_25BinaryOpScalarListFunctorIdLi1ELi1ELi0EEEJNS1_13power_functorIdEEEEEvT_T0_DpT1_:
	.zero		4258


//--------------------- .nv.constant2._ZN2at6native61_GLOBAL__N__44eb8e94_28_ForeachBinaryOpScalarList_cu_dda10a6925multi_tensor_apply_kernelINS1_28TensorListScalarListMetadataIsLi1EEENS1_25BinaryOpScalarListFunctorIsLi1ELi1ELi0EEEJNS1_13power_functorIsEEEEEvT_T0_DpT1_ --------------------------
	.section	.nv.constant2._ZN2at6native61_GLOBAL__N__44eb8e94_28_ForeachBinaryOpScalarList_cu_dda10a6925multi_tensor_apply_kernelINS1_28TensorListScalarListMetadataIsLi1EEENS1_25BinaryOpScalarListFunctorIsLi1ELi1ELi0EEEJNS1_13power_functorIsEEEEEvT_T0_DpT1_,"a",@progbits
	.sectionflags	@""
	.align	4
.nv.constant2._ZN2at6native61_GLOBAL__N__44eb8e94_28_ForeachBinaryOpScalarList_cu_dda10a6925multi_tensor_apply_kernelINS1_28TensorListScalarListMetadataIsLi1EEENS1_25BinaryOpScalarListFunctorIsLi1ELi1ELi0EEEJNS1_13power_functorIsEEEEEvT_T0_DpT1_:
        /*0000*/ 	.byte	0x00, 0x08, 0x00, 0x00, 0x00, 0x00, 0x00, 0x00, 0x00, 0x06, 0x00, 0x00, 0x00, 0x00, 0x00, 0x00


//--------------------- .nv.constant0._ZN2at6native61_GLOBAL__N__44eb8e94_28_ForeachBinaryOpScalarList_cu_dda10a6925multi_tensor_apply_kernelINS1_28TensorListScalarListMetadataIsLi1EEENS1_25BinaryOpScalarListFunctorIsLi1ELi1ELi0EEEJNS1_13power_functorIsEEEEEvT_T0_DpT1_ --------------------------
	.section	.nv.constant0._ZN2at6native61_GLOBAL__N__44eb8e94_28_ForeachBinaryOpScalarList_cu_dda10a6925multi_tensor_apply_kernelINS1_28TensorListScalarListMetadataIsLi1EEENS1_25BinaryOpScalarListFunctorIsLi1ELi1ELi0EEEJNS1_13power_functorIsEEEEEvT_T0_DpT1_,"a",@progbits
	.sectionflags	@""
	.align	4
.nv.constant0._ZN2at6native61_GLOBAL__N__44eb8e94_28_ForeachBinaryOpScalarList_cu_dda10a6925multi_tensor_apply_kernelINS1_28TensorListScalarListMetadataIsLi1EEENS1_25BinaryOpScalarListFunctorIsLi1ELi1ELi0EEEJNS1_13power_functorIsEEEEEvT_T0_DpT1_:
	.zero		3682


//--------------------- .nv.constant2._ZN2at6native61_GLOBAL__N__44eb8e94_28_ForeachBinaryOpScalarList_cu_dda10a6925multi_tensor_apply_kernelINS1_28TensorListScalarListMetadataIlLi1EEENS1_25BinaryOpScalarListFunctorIlLi1ELi1ELi0EEEJNS1_13power_functorIlEEEEEvT_T0_DpT1_ --------------------------
	.section	.nv.constant2._ZN2at6native61_GLOBAL__N__44eb8e94_28_ForeachBinaryOpScalarList_cu_dda10a6925multi_tensor_apply_kernelINS1_28TensorListScalarListMetadataIlLi1EEENS1_25BinaryOpScalarListFunctorIlLi1ELi1ELi0EEEJNS1_13power_functorIlEEEEEvT_T0_DpT1_,"a",@progbits
	.sectionflags	@""
	.align	4
.nv.constant2._ZN2at6native61_GLOBAL__N__44eb8e94_28_ForeachBinaryOpScalarList_cu_dda10a6925multi_tensor_apply_kernelINS1_28TensorListScalarListMetadataIlLi1EEENS1_25BinaryOpScalarListFunctorIlLi1ELi1ELi0EEEJNS1_13power_functorIlEEEEEvT_T0_DpT1_:
        /*0000*/ 	.byte	0x40, 0x0a, 0x00, 0x00, 0x00, 0x00, 0x00, 0x00


//--------------------- .nv.constant0._ZN2at6native61_GLOBAL__N__44eb8e94_28_ForeachBinaryOpScalarList_cu_dda10a6925multi_tensor_apply_kernelINS1_28TensorListScalarListMetadataIlLi1EEENS1_25BinaryOpScalarListFunctorIlLi1ELi1ELi0EEEJNS1_13power_functorIlEEEEEvT_T0_DpT1_ --------------------------
	.section	.nv.constant0._ZN2at6native61_GLOBAL__N__44eb8e94_28_ForeachBinaryOpScalarList_cu_dda10a6925multi_tensor_apply_kernelINS1_28TensorListScalarListMetadataIlLi1EEENS1_25BinaryOpScalarListFunctorIlLi1ELi1ELi0EEEJNS1_13power_functorIlEEEEEvT_T0_DpT1_,"a",@progbits
	.sectionflags	@""
	.align	4
.nv.constant0._ZN2at6native61_GLOBAL__N__44eb8e94_28_ForeachBinaryOpScalarList_cu_dda10a6925multi_tensor_apply_kernelINS1_28TensorListScalarListMetadataIlLi1EEENS1_25BinaryOpScalarListFunctorIlLi1ELi1ELi0EEEJNS1_13power_functorIlEEEEEvT_T0_DpT1_:
	.zero		4258


//--------------------- .nv.constant2._ZN2at6native61_GLOBAL__N__44eb8e94_28_ForeachBinaryOpScalarList_cu_dda10a6925multi_tensor_apply_kernelINS1_28TensorListScalarListMetadataIiLi1EEENS1_25BinaryOpScalarListFunctorIiLi1ELi1ELi0EEEJNS1_13power_functorIiEEEEEvT_T0_DpT1_ --------------------------
	.section	.nv.constant2._ZN2at6native61_GLOBAL__N__44eb8e94_28_ForeachBinaryOpScalarList_cu_dda10a6925multi_tensor_apply_kernelINS1_28TensorListScalarListMetadataIiLi1EEENS1_25BinaryOpScalarListFunctorIiLi1ELi1ELi0EEEJNS1_13power_functorIiEEEEEvT_T0_DpT1_,"a",@progbits
	.sectionflags	@""
	.align	4
.nv.constant2._ZN2at6native61_GLOBAL__N__44eb8e94_28_ForeachBinaryOpScalarList_cu_dda10a6925multi_tensor_apply_kernelINS1_28TensorListScalarListMetadataIiLi1EEENS1_25BinaryOpScalarListFunctorIiLi1ELi1ELi0EEEJNS1_13power_functorIiEEEEEvT_T0_DpT1_:
        /*0000*/ 	.byte	0xc0, 0x08, 0x00, 0x00, 0x00, 0x00, 0x00, 0x00, 0x00, 0x06, 0x00, 0x00, 0x00, 0x00, 0x00, 0x00


//--------------------- .nv.constant0._ZN2at6native61_GLOBAL__N__44eb8e94_28_ForeachBinaryOpScalarList_cu_dda10a6925multi_tensor_apply_kernelINS1_28TensorListScalarListMetadataIiLi1EEENS1_25BinaryOpScalarListFunctorIiLi1ELi1ELi0EEEJNS1_13power_functorIiEEEEEvT_T0_DpT1_ --------------------------
	.section	.nv.constant0._ZN2at6native61_GLOBAL__N__44eb8e94_28_ForeachBinaryOpScalarList_cu_dda10a6925multi_tensor_apply_kernelINS1_28TensorListScalarListMetadataIiLi1EEENS1_25BinaryOpScalarListFunctorIiLi1ELi1ELi0EEEJNS1_13power_functorIiEEEEEvT_T0_DpT1_,"a",@progbits
	.sectionflags	@""
	.align	4
.nv.constant0._ZN2at6native61_GLOBAL__N__44eb8e94_28_ForeachBinaryOpScalarList_cu_dda10a6925multi_tensor_apply_kernelINS1_28TensorListScalarListMetadataIiLi1EEENS1_25BinaryOpScalarListFunctorIiLi1ELi1ELi0EEEJNS1_13power_functorIiEEEEEvT_T0_DpT1_:
	.zero		3874


//--------------------- .nv.constant2._ZN2at6native61_GLOBAL__N__44eb8e94_28_ForeachBinaryOpScalarList_cu_dda10a6925multi_tensor_apply_kernelINS1_28TensorListScalarListMetadataIaLi1EEENS1_25BinaryOpScalarListFunctorIaLi1ELi1ELi0EEEJNS1_13power_functorIaEEEEEvT_T0_DpT1_ --------------------------
	.section	.nv.constant2._ZN2at6native61_GLOBAL__N__44eb8e94_28_ForeachBinaryOpScalarList_cu_dda10a6925multi_tensor_apply_kernelINS1_28TensorListScalarListMetadataIaLi1EEENS1_25BinaryOpScalarListFunctorIaLi1ELi1ELi0EEEJNS1_13power_functorIaEEEEEvT_T0_DpT1_,"a",@progbits
	.sectionflags	@""
	.align	4
.nv.constant2._ZN2at6native61_GLOBAL__N__44eb8e94_28_ForeachBinaryOpScalarList_cu_dda10a6925multi_tensor_apply_kernelINS1_28TensorListScalarListMetadataIaLi1EEENS1_25BinaryOpScalarListFunctorIaLi1ELi1ELi0EEEJNS1_13power_functorIaEEEEEvT_T0_DpT1_:
        /*0000*/ 	.byte	0xa0, 0x07, 0x00, 0x00, 0x00, 0x00, 0x00, 0x00


//--------------------- .nv.constant0._ZN2at6native61_GLOBAL__N__44eb8e94_28_ForeachBinaryOpScalarList_cu_dda10a6925multi_tensor_apply_kernelINS1_28TensorListScalarListMetadataIaLi1EEENS1_25BinaryOpScalarListFunctorIaLi1ELi1ELi0EEEJNS1_13power_functorIaEEEEEvT_T0_DpT1_ --------------------------
	.section	.nv.constant0._ZN2at6native61_GLOBAL__N__44eb8e94_28_ForeachBinaryOpScalarList_cu_dda10a6925multi_tensor_apply_kernelINS1_28TensorListScalarListMetadataIaLi1EEENS1_25BinaryOpScalarListFunctorIaLi1ELi1ELi0EEEJNS1_13power_functorIaEEEEEvT_T0_DpT1_,"a",@progbits
	.sectionflags	@""
	.align	4
.nv.constant0._ZN2at6native61_GLOBAL__N__44eb8e94_28_ForeachBinaryOpScalarList_cu_dda10a6925multi_tensor_apply_kernelINS1_28TensorListScalarListMetadataIaLi1EEENS1_25BinaryOpScalarListFunctorIaLi1ELi1ELi0EEEJNS1_13power_functorIaEEEEEvT_T0_DpT1_:
	.zero		3586


//--------------------- .nv.constant2._ZN2at6native61_GLOBAL__N__44eb8e94_28_ForeachBinaryOpScalarList_cu_dda10a6925multi_tensor_apply_kernelINS1_28TensorListScalarListMetadataIhLi1EEENS1_25BinaryOpScalarListFunctorIhLi1ELi1ELi0EEEJNS1_13power_functorIhEEEEEvT_T0_DpT1_ --------------------------
	.section	.nv.constant2._ZN2at6native61_GLOBAL__N__44eb8e94_28_ForeachBinaryOpScalarList_cu_dda10a6925multi_tensor_apply_kernelINS1_28TensorListScalarListMetadataIhLi1EEENS1_25BinaryOpScalarListFunctorIhLi1ELi1ELi0EEEJNS1_13power_functorIhEEEEEvT_T0_DpT1_,"a",@progbits
	.sectionflags	@""
	.align	4
.nv.constant2._ZN2at6native61_GLOBAL__N__44eb8e94_28_ForeachBinaryOpScalarList_cu_dda10a6925multi_tensor_apply_kernelINS1_28TensorListScalarListMetadataIhLi1EEENS1_25BinaryOpScalarListFunctorIhLi1ELi1ELi0EEEJNS1_13power_functorIhEEEEEvT_T0_DpT1_:
        /*0000*/ 	.byte	0xa0, 0x07, 0x00, 0x00, 0x00, 0x00, 0x00, 0x00


//--------------------- .nv.constant0._ZN2at6native61_GLOBAL__N__44eb8e94_28_ForeachBinaryOpScalarList_cu_dda10a6925multi_tensor_apply_kernelINS1_28TensorListScalarListMetadataIhLi1EEENS1_25BinaryOpScalarListFunctorIhLi1ELi1ELi0EEEJNS1_13power_functorIhEEEEEvT_T0_DpT1_ --------------------------
	.section	.nv.constant0._ZN2at6native61_GLOBAL__N__44eb8e94_28_ForeachBinaryOpScalarList_cu_dda10a6925multi_tensor_apply_kernelINS1_28TensorListScalarListMetadataIhLi1EEENS1_25BinaryOpScalarListFunctorIhLi1ELi1ELi0EEEJNS1_13power_functorIhEEEEEvT_T0_DpT1_,"a",@progbits
	.sectionflags	@""
	.align	4
.nv.constant0._ZN2at6native61_GLOBAL__N__44eb8e94_28_ForeachBinaryOpScalarList_cu_dda10a6925multi_tensor_apply_kernelINS1_28TensorListScalarListMetadataIhLi1EEENS1_25BinaryOpScalarListFunctorIhLi1ELi1ELi0EEEJNS1_13power_functorIhEEEEEvT_T0_DpT1_:
	.zero		3586


//--------------------- .nv.constant2._ZN2at6native61_GLOBAL__N__44eb8e94_28_ForeachBinaryOpScalarList_cu_dda10a6925multi_tensor_apply_kernelINS1_28TensorListScalarListMetadataIfLi2EEENS1_25BinaryOpScalarListFunctorIN3c108BFloat16ELi2ELi1ELi1EEEJSt7dividesIfEEEEvT_T0_DpT1_ --------------------------
	.section	.nv.constant2._ZN2at6native61_GLOBAL__N__44eb8e94_28_ForeachBinaryOpScalarList_cu_dda10a6925multi_tensor_apply_kernelINS1_28TensorListScalarListMetadataIfLi2EEENS1_25BinaryOpScalarListFunctorIN3c108BFloat16ELi2ELi1ELi1EEEJSt7dividesIfEEEEvT_T0_DpT1_,"a",@progbits
	.sectionflags	@""
	.align	4
.nv.constant2._ZN2at6native61_GLOBAL__N__44eb8e94_28_ForeachBinaryOpScalarList_cu_dda10a6925multi_tensor_apply_kernelINS1_28TensorListScalarListMetadataIfLi2EEENS1_25BinaryOpScalarListFunctorIN3c108BFloat16ELi2ELi1ELi1EEEJSt7dividesIfEEEEvT_T0_DpT1_:
        /*0000*/ 	.byte	0x40, 0x08, 0x00, 0x00, 0x00, 0x00, 0x00, 0x00, 0x00, 0x06, 0x00, 0x00, 0x00, 0x00, 0x00, 0x00


//--------------------- .nv.constant0._ZN2at6native61_GLOBAL__N__44eb8e94_28_ForeachBinaryOpScalarList_cu_dda10a6925multi_tensor_apply_kernelINS1_28TensorListScalarListMetadataIfLi2EEENS1_25BinaryOpScalarListFunctorIN3c108BFloat16ELi2ELi1ELi1EEEJSt7dividesIfEEEEvT_T0_DpT1_ --------------------------
	.section	.nv.constant0._ZN2at6native61_GLOBAL__N__44eb8e94_28_ForeachBinaryOpScalarList_cu_dda10a6925multi_tensor_apply_kernelINS1_28TensorListScalarListMetadataIfLi2EEENS1_25BinaryOpScalarListFunctorIN3c108BFloat16ELi2ELi1ELi1EEEJSt7dividesIfEEEEvT_T0_DpT1_,"a",@progbits
	.sectionflags	@""
	.align	4
.nv.constant0._ZN2at6native61_GLOBAL__N__44eb8e94_28_ForeachBinaryOpScalarList_cu_dda10a6925multi_tensor_apply_kernelINS1_28TensorListScalarListMetadataIfLi2EEENS1_25BinaryOpScalarListFunctorIN3c108BFloat16ELi2ELi1ELi1EEEJSt7dividesIfEEEEvT_T0_DpT1_:
	.zero		3746


//--------------------- .nv.constant2._ZN2at6native61_GLOBAL__N__44eb8e94_28_ForeachBinaryOpScalarList_cu_dda10a6925multi_tensor_apply_kernelINS1_28TensorListScalarListMetadataIfLi2EEENS1_25BinaryOpScalarListFunctorIN3c104HalfELi2ELi1ELi1EEEJSt7dividesIfEEEEvT_T0_DpT1_ --------------------------
	.section	.nv.constant2._ZN2at6native61_GLOBAL__N__44eb8e94_28_ForeachBinaryOpScalarList_cu_dda10a6925multi_tensor_apply_kernelINS1_28TensorListScalarListMetadataIfLi2EEENS1_25BinaryOpScalarListFunctorIN3c104HalfELi2ELi1ELi1EEEJSt7dividesIfEEEEvT_T0_DpT1_,"a",@progbits
	.sectionflags	@""
	.align	4
.nv.constant2._ZN2at6native61_GLOBAL__N__44eb8e94_28_ForeachBinaryOpScalarList_cu_dda10a6925multi_tensor_apply_kernelINS1_28TensorListScalarListMetadataIfLi2EEENS1_25BinaryOpScalarListFunctorIN3c104HalfELi2ELi1ELi1EEEJSt7dividesIfEEEEvT_T0_DpT1_:
        /*0000*/ 	.byte	0x40, 0x08, 0x00, 0x00, 0x00, 0x00, 0x00, 0x00, 0x00, 0x06, 0x00, 0x00, 0x00, 0x00, 0x00, 0x00


//--------------------- .nv.constant0._ZN2at6native61_GLOBAL__N__44eb8e94_28_ForeachBinaryOpScalarList_cu_dda10a6925multi_tensor_apply_kernelINS1_28TensorListScalarListMetadataIfLi2EEENS1_25BinaryOpScalarListFunctorIN3c104HalfELi2ELi1ELi1EEEJSt7dividesIfEEEEvT_T0_DpT1_ --------------------------
	.section	.nv.constant0._ZN2at6native61_GLOBAL__N__44eb8e94_28_ForeachBinaryOpScalarList_cu_dda10a6925multi_tensor_apply_kernelINS1_28TensorListScalarListMetadataIfLi2EEENS1_25BinaryOpScalarListFunctorIN3c104HalfELi2ELi1ELi1EEEJSt7dividesIfEEEEvT_T0_DpT1_,"a",@progbits
	.sectionflags	@""
	.align	4
.nv.constant0._ZN2at6native61_GLOBAL__N__44eb8e94_28_ForeachBinaryOpScalarList_cu_dda10a6925multi_tensor_apply_kernelINS1_28TensorListScalarListMetadataIfLi2EEENS1_25BinaryOpScalarListFunctorIN3c104HalfELi2ELi1ELi1EEEJSt7dividesIfEEEEvT_T0_DpT1_:
	.zero		3746


//--------------------- .nv.constant2._ZN2at6native61_GLOBAL__N__44eb8e94_28_ForeachBinaryOpScalarList_cu_dda10a6925multi_tensor_apply_kernelINS1_28TensorListScalarListMetadataIbLi2EEENS1_25BinaryOpScalarListFunctorIbLi2ELi1ELi1EEEJSt7dividesIbEEEEvT_T0_DpT1_ --------------------------
	.section	.nv.constant2._ZN2at6native61_GLOBAL__N__44eb8e94_28_ForeachBinaryOpScalarList_cu_dda10a6925multi_tensor_apply_kernelINS1_28TensorListScalarListMetadataIbLi2EEENS1_25BinaryOpScalarListFunctorIbLi2ELi1ELi1EEEJSt7dividesIbEEEEvT_T0_DpT1_,"a",@progbits
	.sectionflags	@""
	.align	4
.nv.constant2._ZN2at6native61_GLOBAL__N__44eb8e94_28_ForeachBinaryOpScalarList_cu_dda10a6925multi_tensor_apply_kernelINS1_28TensorListScalarListMetadataIbLi2EEENS1_25BinaryOpScalarListFunctorIbLi2ELi1ELi1EEEJSt7dividesIbEEEEvT_T0_DpT1_:
        /*0000*/ 	.byte	0x80, 0x07, 0x00, 0x00, 0x00, 0x00, 0x00, 0x00


//--------------------- .nv.constant0._ZN2at6native61_GLOBAL__N__44eb8e94_28_ForeachBinaryOpScalarList_cu_dda10a6925multi_tensor_apply_kernelINS1_28TensorListScalarListMetadataIbLi2EEENS1_25BinaryOpScalarListFunctorIbLi2ELi1ELi1EEEJSt7dividesIbEEEEvT_T0_DpT1_ --------------------------
	.section	.nv.constant0._ZN2at6native61_GLOBAL__N__44eb8e94_28_ForeachBinaryOpScalarList_cu_dda10a6925multi_tensor_apply_kernelINS1_28TensorListScalarListMetadataIbLi2EEENS1_25BinaryOpScalarListFunctorIbLi2ELi1ELi1EEEJSt7dividesIbEEEEvT_T0_DpT1_,"a",@progbits
	.sectionflags	@""
	.align	4
.nv.constant0._ZN2at6native61_GLOBAL__N__44eb8e94_28_ForeachBinaryOpScalarList_cu_dda10a6925multi_tensor_apply_kernelINS1_28TensorListScalarListMetadataIbLi2EEENS1_25BinaryOpScalarListFunctorIbLi2ELi1ELi1EEEJSt7dividesIbEEEEvT_T0_DpT1_:
	.zero		3554


//--------------------- .nv.constant2._ZN2at6native61_GLOBAL__N__44eb8e94_28_ForeachBinaryOpScalarList_cu_dda10a6925multi_tensor_apply_kernelINS1_28TensorListScalarListMetadataIN3c107complexIfEELi2EEENS1_25BinaryOpScalarListFunctorIS6_Li2ELi1ELi1EEEJSt7dividesIS6_EEEEvT_T0_DpT1_ --------------------------
	.section	.nv.constant2._ZN2at6native61_GLOBAL__N__44eb8e94_28_ForeachBinaryOpScalarList_cu_dda10a6925multi_tensor_apply_kernelINS1_28TensorListScalarListMetadataIN3c107complexIfEELi2EEENS1_25BinaryOpScalarListFunctorIS6_Li2ELi1ELi1EEEJSt7dividesIS6_EEEEvT_T0_DpT1_,"a",@progbits
	.sectionflags	@""
	.align	4
.nv.constant2._ZN2at6native61_GLOBAL__N__44eb8e94_28_ForeachBinaryOpScalarList_cu_dda10a6925multi_tensor_apply_kernelINS1_28TensorListScalarListMetadataIN3c107complexIfEELi2EEENS1_25BinaryOpScalarListFunctorIS6_Li2ELi1ELi1EEEJSt7dividesIS6_EEEEvT_T0_DpT1_:
        /*0000*/ 	.byte	0x40, 0x09, 0x00, 0x00, 0x00, 0x00, 0x00, 0x00


//--------------------- .nv.constant0._ZN2at6native61_GLOBAL__N__44eb8e94_28_ForeachBinaryOpScalarList_cu_dda10a6925multi_tensor_apply_kernelINS1_28TensorListScalarListMetadataIN3c107complexIfEELi2EEENS1_25BinaryOpScalarListFunctorIS6_Li2ELi1ELi1EEEJSt7dividesIS6_EEEEvT_T0_DpT1_ --------------------------
	.section	.nv.constant0._ZN2at6native61_GLOBAL__N__44eb8e94_28_ForeachBinaryOpScalarList_cu_dda10a6925multi_tensor_apply_kernelINS1_28TensorListScalarListMetadataIN3c107complexIfEELi2EEENS1_25BinaryOpScalarListFunctorIS6_Li2ELi1ELi1EEEJSt7dividesIS6_EEEEvT_T0_DpT1_,"a",@progbits
	.sectionflags	@""
	.align	4
.nv.constant0._ZN2at6native61_GLOBAL__N__44eb8e94_28_ForeachBinaryOpScalarList_cu_dda10a6925multi_tensor_apply_kernelINS1_28TensorListScalarListMetadataIN3c107complexIfEELi2EEENS1_25BinaryOpScalarListFunctorIS6_Li2ELi1ELi1EEEJSt7dividesIS6_EEEEvT_T0_DpT1_:
	.zero		4002


//--------------------- .nv.constant2._ZN2at6native61_GLOBAL__N__44eb8e94_28_ForeachBinaryOpScalarList_cu_dda10a6925multi_tensor_apply_kernelINS1_28TensorListScalarListMetadataIN3c107complexIdEELi2EEENS1_25BinaryOpScalarListFunctorIS6_Li2ELi1ELi1EEEJSt7dividesIS6_EEEEvT_T0_DpT1_ --------------------------
	.section	.nv.constant2._ZN2at6native61_GLOBAL__N__44eb8e94_28_ForeachBinaryOpScalarList_cu_dda10a6925multi_tensor_apply_kernelINS1_28TensorListScalarListMetadataIN3c107complexIdEELi2EEENS1_25BinaryOpScalarListFunctorIS6_Li2ELi1ELi1EEEJSt7dividesIS6_EEEEvT_T0_DpT1_,"a",@progbits
	.sectionflags	@""
	.align	4
.nv.constant2._ZN2at6native61_GLOBAL__N__44eb8e94_28_ForeachBinaryOpScalarList_cu_dda10a6925multi_tensor_apply_kernelINS1_28TensorListScalarListMetadataIN3c107complexIdEELi2EEENS1_25BinaryOpScalarListFunctorIS6_Li2ELi1ELi1EEEJSt7dividesIS6_EEEEvT_T0_DpT1_:
        /*0000*/ 	.byte	0xa0, 0x0a, 0x00, 0x00, 0x00, 0x00, 0x00, 0x00, 0xa0, 0x05, 0x00, 0x00, 0x00, 0x00, 0x00, 0x00


//--------------------- .nv.constant0._ZN2at6native61_GLOBAL__N__44eb8e94_28_ForeachBinaryOpScalarList_cu_dda10a6925multi_tensor_apply_kernelINS1_28TensorListScalarListMetadataIN3c107complexIdEELi2EEENS1_25BinaryOpScalarListFunctorIS6_Li2ELi1ELi1EEEJSt7dividesIS6_EEEEvT_T0_DpT1_ --------------------------
	.section	.nv.constant0._ZN2at6native61_GLOBAL__N__44eb8e94_28_ForeachBinaryOpScalarList_cu_dda10a6925multi_tensor_apply_kernelINS1_28TensorListScalarListMetadataIN3c107complexIdEELi2EEENS1_25BinaryOpScalarListFunctorIS6_Li2ELi1ELi1EEEJSt7dividesIS6_EEEEvT_T0_DpT1_,"a",@progbits
	.sectionflags	@""
	.align	4
.nv.constant0._ZN2at6native61_GLOBAL__N__44eb8e94_28_ForeachBinaryOpScalarList_cu_dda10a6925multi_tensor_apply_kernelINS1_28TensorListScalarListMetadataIN3c107complexIdEELi2EEENS1_25BinaryOpScalarListFunctorIS6_Li2ELi1ELi1EEEJSt7dividesIS6_EEEEvT_T0_DpT1_:
	.zero		4354


//--------------------- .nv.constant2._ZN2at6native61_GLOBAL__N__44eb8e94_28_ForeachBinaryOpScalarList_cu_dda10a6925multi_tensor_apply_kernelINS1_28TensorListScalarListMetadataIfLi2EEENS1_25BinaryOpScalarListFunctorIfLi2ELi1ELi1EEEJSt7dividesIfEEEEvT_T0_DpT1_ --------------------------
	.section	.nv.constant2._ZN2at6native61_GLOBAL__N__44eb8e94_28_ForeachBinaryOpScalarList_cu_dda10a6925multi_tensor_apply_kernelINS1_28TensorListScalarListMetadataIfLi2EEENS1_25BinaryOpScalarListFunctorIfLi2ELi1ELi1EEEJSt7dividesIfEEEEvT_T0_DpT1_,"a",@progbits
	.sectionflags	@""
	.align	4
.nv.constant2._ZN2at6native61_GLOBAL__N__44eb8e94_28_ForeachBinaryOpScalarList_cu_dda10a6925multi_tensor_apply_kernelINS1_28TensorListScalarListMetadataIfLi2EEENS1_25BinaryOpScalarListFunctorIfLi2ELi1ELi1EEEJSt7dividesIfEEEEvT_T0_DpT1_:
        /*0000*/ 	.byte	0x40, 0x08, 0x00, 0x00, 0x00, 0x00, 0x00, 0x00, 0x00, 0x06, 0x00, 0x00, 0x00, 0x00, 0x00, 0x00


//--------------------- .nv.constant0._ZN2at6native61_GLOBAL__N__44eb8e94_28_ForeachBinaryOpScalarList_cu_dda10a6925multi_tensor_apply_kernelINS1_28TensorListScalarListMetadataIfLi2EEENS1_25BinaryOpScalarListFunctorIfLi2ELi1ELi1EEEJSt7dividesIfEEEEvT_T0_DpT1_ --------------------------
	.section	.nv.constant0._ZN2at6native61_GLOBAL__N__44eb8e94_28_ForeachBinaryOpScalarList_cu_dda10a6925multi_tensor_apply_kernelINS1_28TensorListScalarListMetadataIfLi2EEENS1_25BinaryOpScalarListFunctorIfLi2ELi1ELi1EEEJSt7dividesIfEEEEvT_T0_DpT1_,"a",@progbits
	.sectionflags	@""
	.align	4
.nv.constant0._ZN2at6native61_GLOBAL__N__44eb8e94_28_ForeachBinaryOpScalarList_cu_dda10a6925multi_tensor_apply_kernelINS1_28TensorListScalarListMetadataIfLi2EEENS1_25BinaryOpScalarListFunctorIfLi2ELi1ELi1EEEJSt7dividesIfEEEEvT_T0_DpT1_:
	.zero		3746


//--------------------- .nv.constant2._ZN2at6native61_GLOBAL__N__44eb8e94_28_ForeachBinaryOpScalarList_cu_dda10a6925multi_tensor_apply_kernelINS1_28TensorListScalarListMetadataIdLi2EEENS1_25BinaryOpScalarListFunctorIdLi2ELi1ELi1EEEJSt7dividesIdEEEEvT_T0_DpT1_ --------------------------
	.section	.nv.constant2._ZN2at6native61_GLOBAL__N__44eb8e94_28_ForeachBinaryOpScalarList_cu_dda10a6925multi_tensor_apply_kernelINS1_28TensorListScalarListMetadataIdLi2EEENS1_25BinaryOpScalarListFunctorIdLi2ELi1ELi1EEEJSt7dividesIdEEEEvT_T0_DpT1_,"a",@progbits
	.sectionflags	@""
	.align	4
.nv.constant2._ZN2at6native61_GLOBAL__N__44eb8e94_28_ForeachBinaryOpScalarList_cu_dda10a6925multi_tensor_apply_kernelINS1_28TensorListScalarListMetadataIdLi2EEENS1_25BinaryOpScalarListFunctorIdLi2ELi1ELi1EEEJSt7dividesIdEEEEvT_T0_DpT1_:
        /*0000*/ 	.byte	0x40, 0x09, 0x00, 0x00, 0x00, 0x00, 0x00, 0x00


//--------------------- .nv.constant0._ZN2at6native61_GLOBAL__N__44eb8e94_28_ForeachBinaryOpScalarList_cu_dda10a6925multi_tensor_apply_kernelINS1_28TensorListScalarListMetadataIdLi2EEENS1_25BinaryOpScalarListFunctorIdLi2ELi1ELi1EEEJSt7dividesIdEEEEvT_T0_DpT1_ --------------------------
	.section	.nv.constant0._ZN2at6native61_GLOBAL__N__44eb8e94_28_ForeachBinaryOpScalarList_cu_dda10a6925multi_tensor_apply_kernelINS1_28TensorListScalarListMetadataIdLi2EEENS1_25BinaryOpScalarListFunctorIdLi2ELi1ELi1EEEJSt7dividesIdEEEEvT_T0_DpT1_,"a",@progbits
	.sectionflags	@""
	.align	4
.nv.constant0._ZN2at6native61_GLOBAL__N__44eb8e94_28_ForeachBinaryOpScalarList_cu_dda10a6925multi_tensor_apply_kernelINS1_28TensorListScalarListMetadataIdLi2EEENS1_25BinaryOpScalarListFunctorIdLi2ELi1ELi1EEEJSt7dividesIdEEEEvT_T0_DpT1_:
	.zero		4002


//--------------------- .nv.constant2._ZN2at6native61_GLOBAL__N__44eb8e94_28_ForeachBinaryOpScalarList_cu_dda10a6925multi_tensor_apply_kernelINS1_28TensorListScalarListMetadataIsLi2EEENS1_25BinaryOpScalarListFunctorIsLi2ELi1ELi1EEEJSt7dividesIsEEEEvT_T0_DpT1_ --------------------------
	.section	.nv.constant2._ZN2at6native61_GLOBAL__N__44eb8e94_28_ForeachBinaryOpScalarList_cu_dda10a6925multi_tensor_apply_kernelINS1_28TensorListScalarListMetadataIsLi2EEENS1_25BinaryOpScalarListFunctorIsLi2ELi1ELi1EEEJSt7dividesIsEEEEvT_T0_DpT1_,"a",@progbits
	.sectionflags	@""
	.align	4
.nv.constant2._ZN2at6native61_GLOBAL__N__44eb8e94_28_ForeachBinaryOpScalarList_cu_dda10a6925multi_tensor_apply_kernelINS1_28TensorListScalarListMetadataIsLi2EEENS1_25BinaryOpScalarListFunctorIsLi2ELi1ELi1EEEJSt7dividesIsEEEEvT_T0_DpT1_:
        /*0000*/ 	.byte	0xc0, 0x07, 0x00, 0x00, 0x00, 0x00, 0x00, 0x00, 0x00, 0x06, 0x00, 0x00, 0x00, 0x00, 0x00, 0x00


//--------------------- .nv.constant0._ZN2at6native61_GLOBAL__N__44eb8e94_28_ForeachBinaryOpScalarList_cu_dda10a6925multi_tensor_apply_kernelINS1_28TensorListScalarListMetadataIsLi2EEENS1_25BinaryOpScalarListFunctorIsLi2ELi1ELi1EEEJSt7dividesIsEEEEvT_T0_DpT1_ --------------------------
	.section	.nv.constant0._ZN2at6native61_GLOBAL__N__44eb8e94_28_ForeachBinaryOpScalarList_cu_dda10a6925multi_tensor_apply_kernelINS1_28TensorListScalarListMetadataIsLi2EEENS1_25BinaryOpScalarListFunctorIsLi2ELi1ELi1EEEJSt7dividesIsEEEEvT_T0_DpT1_,"a",@progbits
	.sectionflags	@""
	.align	4
.nv.constant0._ZN2at6native61_GLOBAL__N__44eb8e94_28_ForeachBinaryOpScalarList_cu_dda10a6925multi_tensor_apply_kernelINS1_28TensorListScalarListMetadataIsLi2EEENS1_25BinaryOpScalarListFunctorIsLi2ELi1ELi1EEEJSt7dividesIsEEEEvT_T0_DpT1_:
	.zero		3618


//--------------------- .nv.constant2._ZN2at6native61_GLOBAL__N__44eb8e94_28_ForeachBinaryOpScalarList_cu_dda10a6925multi_tensor_apply_kernelINS1_28TensorListScalarListMetadataIlLi2EEENS1_25BinaryOpScalarListFunctorIlLi2ELi1ELi1EEEJSt7dividesIlEEEEvT_T0_DpT1_ --------------------------
	.section	.nv.constant2._ZN2at6native61_GLOBAL__N__44eb8e94_28_ForeachBinaryOpScalarList_cu_dda10a6925multi_tensor_apply_kernelINS1_28TensorListScalarListMetadataIlLi2EEENS1_25BinaryOpScalarListFunctorIlLi2ELi1ELi1EEEJSt7dividesIlEEEEvT_T0_DpT1_,"a",@progbits
	.sectionflags	@""
	.align	4
.nv.constant2._ZN2at6native61_GLOBAL__N__44eb8e94_28_ForeachBinaryOpScalarList_cu_dda10a6925multi_tensor_apply_kernelINS1_28TensorListScalarListMetadataIlLi2EEENS1_25BinaryOpScalarListFunctorIlLi2ELi1ELi1EEEJSt7dividesIlEEEEvT_T0_DpT1_:
        /*0000*/ 	.byte	0x40, 0x09, 0x00, 0x00, 0x00, 0x00, 0x00, 0x00


//--------------------- .nv.constant0._ZN2at6native61_GLOBAL__N__44eb8e94_28_ForeachBinaryOpScalarList_cu_dda10a6925multi_tensor_apply_kernelINS1_28TensorListScalarListMetadataIlLi2EEENS1_25BinaryOpScalarListFunctorIlLi2ELi1ELi1EEEJSt7dividesIlEEEEvT_T0_DpT1_ --------------------------
	.section	.nv.constant0._ZN2at6native61_GLOBAL__N__44eb8e94_28_ForeachBinaryOpScalarList_cu_dda10a6925multi_tensor_apply_kernelINS1_28TensorListScalarListMetadataIlLi2EEENS1_25BinaryOpScalarListFunctorIlLi2ELi1ELi1EEEJSt7dividesIlEEEEvT_T0_DpT1_,"a",@progbits
	.sectionflags	@""
	.align	4
.nv.constant0._ZN2at6native61_GLOBAL__N__44eb8e94_28_ForeachBinaryOpScalarList_cu_dda10a6925multi_tensor_apply_kernelINS1_28TensorListScalarListMetadataIlLi2EEENS1_25BinaryOpScalarListFunctorIlLi2ELi1ELi1EEEJSt7dividesIlEEEEvT_T0_DpT1_:
	.zero		4002


//--------------------- .nv.constant2._ZN2at6native61_GLOBAL__N__44eb8e94_28_ForeachBinaryOpScalarList_cu_dda10a6925multi_tensor_apply_kernelINS1_28TensorListScalarListMetadataIiLi2EEENS1_25BinaryOpScalarListFunctorIiLi2ELi1ELi1EEEJSt7dividesIiEEEEvT_T0_DpT1_ --------------------------
	.section	.nv.constant2._ZN2at6native61_GLOBAL__N__44eb8e94_28_ForeachBinaryOpScalarList_cu_dda10a6925multi_tensor_apply_kernelINS1_28TensorListScalarListMetadataIiLi2EEENS1_25BinaryOpScalarListFunctorIiLi2ELi1ELi1EEEJSt7dividesIiEEEEvT_T0_DpT1_,"a",@progbits
	.sectionflags	@""
	.align	4
.nv.constant2._ZN2at6native61_GLOBAL__N__44eb8e94_28_ForeachBinaryOpScalarList_cu_dda10a6925multi_tensor_apply_kernelINS1_28TensorListScalarListMetadataIiLi2EEENS1_25BinaryOpScalarListFunctorIiLi2ELi1ELi1EEEJSt7dividesIiEEEEvT_T0_DpT1_:
        /*0000*/ 	.byte	0x40, 0x08, 0x00, 0x00, 0x00, 0x00, 0x00, 0x00, 0x00, 0x06, 0x00, 0x00, 0x00, 0x00, 0x00, 0x00


//--------------------- .nv.constant0._ZN2at6native61_GLOBAL__N__44eb8e94_28_ForeachBinaryOpScalarList_cu_dda10a6925multi_tensor_apply_kernelINS1_28TensorListScalarListMetadataIiLi2EEENS1_25BinaryOpScalarListFunctorIiLi2ELi1ELi1EEEJSt7dividesIiEEEEvT_T0_DpT1_ --------------------------
	.section	.nv.constant0._ZN2at6native61_GLOBAL__N__44eb8e94_28_ForeachBinaryOpScalarList_cu_dda10a6925multi_tensor_apply_kernelINS1_28TensorListScalarListMetadataIiLi2EEENS1_25BinaryOpScalarListFunctorIiLi2ELi1ELi1EEEJSt7dividesIiEEEEvT_T0_DpT1_,"a",@progbits
	.sectionflags	@""
	.align	4
.nv.constant0._ZN2at6native61_GLOBAL__N__44eb8e94_28_ForeachBinaryOpScalarList_cu_dda10a6925multi_tensor_apply_kernelINS1_28TensorListScalarListMetadataIiLi2EEENS1_25BinaryOpScalarListFunctorIiLi2ELi1ELi1EEEJSt7dividesIiEEEEvT_T0_DpT1_:
	.zero		3746


//--------------------- .nv.constant2._ZN2at6native61_GLOBAL__N__44eb8e94_28_ForeachBinaryOpScalarList_cu_dda10a6925multi_tensor_apply_kernelINS1_28TensorListScalarListMetadataIaLi2EEENS1_25BinaryOpScalarListFunctorIaLi2ELi1ELi1EEEJSt7dividesIaEEEEvT_T0_DpT1_ --------------------------
	.section	.nv.constant2._ZN2at6native61_GLOBAL__N__44eb8e94_28_ForeachBinaryOpScalarList_cu_dda10a6925multi_tensor_apply_kernelINS1_28TensorListScalarListMetadataIaLi2EEENS1_25BinaryOpScalarListFunctorIaLi2ELi1ELi1EEEJSt7dividesIaEEEEvT_T0_DpT1_,"a",@progbits
	.sectionflags	@""
	.align	4
.nv.constant2._ZN2at6native61_GLOBAL__N__44eb8e94_28_ForeachBinaryOpScalarList_cu_dda10a6925multi_tensor_apply_kernelINS1_28TensorListScalarListMetadataIaLi2EEENS1_25BinaryOpScalarListFunctorIaLi2ELi1ELi1EEEJSt7dividesIaEEEEvT_T0_DpT1_:
        /*0000*/ 	.byte	0x80, 0x07, 0x00, 0x00, 0x00, 0x00, 0x00, 0x00


//--------------------- .nv.constant0._ZN2at6native61_GLOBAL__N__44eb8e94_28_ForeachBinaryOpScalarList_cu_dda10a6925multi_tensor_apply_kernelINS1_28TensorListScalarListMetadataIaLi2EEENS1_25BinaryOpScalarListFunctorIaLi2ELi1ELi1EEEJSt7dividesIaEEEEvT_T0_DpT1_ --------------------------
	.section	.nv.constant0._ZN2at6native61_GLOBAL__N__44eb8e94_28_ForeachBinaryOpScalarList_cu_dda10a6925multi_tensor_apply_kernelINS1_28TensorListScalarListMetadataIaLi2EEENS1_25BinaryOpScalarListFunctorIaLi2ELi1ELi1EEEJSt7dividesIaEEEEvT_T0_DpT1_,"a",@progbits
	.sectionflags	@""
	.align	4
.nv.constant0._ZN2at6native61_GLOBAL__N__44eb8e94_28_ForeachBinaryOpScalarList_cu_dda10a6925multi_tensor_apply_kernelINS1_28TensorListScalarListMetadataIaLi2EEENS1_25BinaryOpScalarListFunctorIaLi2ELi1ELi1EEEJSt7dividesIaEEEEvT_T0_DpT1_:
	.zero		3554


//--------------------- .nv.constant2._ZN2at6native61_GLOBAL__N__44eb8e94_28_ForeachBinaryOpScalarList_cu_dda10a6925multi_tensor_apply_kernelINS1_28TensorListScalarListMetadataIhLi2EEENS1_25BinaryOpScalarListFunctorIhLi2ELi1ELi1EEEJSt7dividesIhEEEEvT_T0_DpT1_ --------------------------
	.section	.nv.constant2._ZN2at6native61_GLOBAL__N__44eb8e94_28_ForeachBinaryOpScalarList_cu_dda10a6925multi_tensor_apply_kernelINS1_28TensorListScalarListMetadataIhLi2EEENS1_25BinaryOpScalarListFunctorIhLi2ELi1ELi1EEEJSt7dividesIhEEEEvT_T0_DpT1_,"a",@progbits
	.sectionflags	@""
	.align	4
.nv.constant2._ZN2at6native61_GLOBAL__N__44eb8e94_28_ForeachBinaryOpScalarList_cu_dda10a6925multi_tensor_apply_kernelINS1_28TensorListScalarListMetadataIhLi2EEENS1_25BinaryOpScalarListFunctorIhLi2ELi1ELi1EEEJSt7dividesIhEEEEvT_T0_DpT1_:
        /*0000*/ 	.byte	0x80, 0x07, 0x00, 0x00, 0x00, 0x00, 0x00, 0x00


//--------------------- .nv.constant0._ZN2at6native61_GLOBAL__N__44eb8e94_28_ForeachBinaryOpScalarList_cu_dda10a6925multi_tensor_apply_kernelINS1_28TensorListScalarListMetadataIhLi2EEENS1_25BinaryOpScalarListFunctorIhLi2ELi1ELi1EEEJSt7dividesIhEEEEvT_T0_DpT1_ --------------------------
	.section	.nv.constant0._ZN2at6native61_GLOBAL__N__44eb8e94_28_ForeachBinaryOpScalarList_cu_dda10a6925multi_tensor_apply_kernelINS1_28TensorListScalarListMetadataIhLi2EEENS1_25BinaryOpScalarListFunctorIhLi2ELi1ELi1EEEJSt7dividesIhEEEEvT_T0_DpT1_,"a",@progbits
	.sectionflags	@""
	.align	4
.nv.constant0._ZN2at6native61_GLOBAL__N__44eb8e94_28_ForeachBinaryOpScalarList_cu_dda10a6925multi_tensor_apply_kernelINS1_28TensorListScalarListMetadataIhLi2EEENS1_25BinaryOpScalarListFunctorIhLi2ELi1ELi1EEEJSt7dividesIhEEEEvT_T0_DpT1_:
	.zero		3554


//--------------------- .nv.constant2._ZN2at6native61_GLOBAL__N__44eb8e94_28_ForeachBinaryOpScalarList_cu_dda10a6925multi_tensor_apply_kernelINS1_28TensorListScalarListMetadataIfLi1EEENS1_25BinaryOpScalarListFunctorIN3c108BFloat16ELi1ELi1ELi0EEEJSt7dividesIfEEEEvT_T0_DpT1_ --------------------------
	.section	.nv.constant2._ZN2at6native61_GLOBAL__N__44eb8e94_28_ForeachBinaryOpScalarList_cu_dda10a6925multi_tensor_apply_kernelINS1_28TensorListScalarListMetadataIfLi1EEENS1_25BinaryOpScalarListFunctorIN3c108BFloat16ELi1ELi1ELi0EEEJSt7dividesIfEEEEvT_T0_DpT1_,"a",@progbits
	.sectionflags	@""
	.align	4
.nv.constant2._ZN2at6native61_GLOBAL__N__44eb8e94_28_ForeachBinaryOpScalarList_cu_dda10a6925multi_tensor_apply_kernelINS1_28TensorListScalarListMetadataIfLi1EEENS1_25BinaryOpScalarListFunctorIN3c108BFloat16ELi1ELi1ELi0EEEJSt7dividesIfEEEEvT_T0_DpT1_:
        /*0000*/ 	.byte	0xc0, 0x08, 0x00, 0x00, 0x00, 0x00, 0x00, 0x00, 0x00, 0x06, 0x00, 0x00, 0x00, 0x00, 0x00, 0x00


//--------------------- .nv.constant0._ZN2at6native61_GLOBAL__N__44eb8e94_28_ForeachBinaryOpScalarList_cu_dda10a6925multi_tensor_apply_kernelINS1_28TensorListScalarListMetadataIfLi1EEENS1_25BinaryOpScalarListFunctorIN3c108BFloat16ELi1ELi1ELi0EEEJSt7dividesIfEEEEvT_T0_DpT1_ --------------------------
	.section	.nv.constant0._ZN2at6native61_GLOBAL__N__44eb8e94_28_ForeachBinaryOpScalarList_cu_dda10a6925multi_tensor_apply_kernelINS1_28TensorListScalarListMetadataIfLi1EEENS1_25BinaryOpScalarListFunctorIN3c108BFloat16ELi1ELi1ELi0EEEJSt7dividesIfEEEEvT_T0_DpT1_,"a",@progbits
	.sectionflags	@""
	.align	4
.nv.constant0._ZN2at6native61_GLOBAL__N__44eb8e94_28_ForeachBinaryOpScalarList_cu_dda10a6925multi_tensor_apply_kernelINS1_28TensorListScalarListMetadataIfLi1EEENS1_25BinaryOpScalarListFunctorIN3c108BFloat16ELi1ELi1ELi0EEEJSt7dividesIfEEEEvT_T0_DpT1_:
	.zero		3874


//--------------------- .nv.constant2._ZN2at6native61_GLOBAL__N__44eb8e94_28_ForeachBinaryOpScalarList_cu_dda10a6925multi_tensor_apply_kernelINS1_28TensorListScalarListMetadataIfLi1EEENS1_25BinaryOpScalarListFunctorIN3c104HalfELi1ELi1ELi0EEEJSt7dividesIfEEEEvT_T0_DpT1_ --------------------------
	.section	.nv.constant2._ZN2at6native61_GLOBAL__N__44eb8e94_28_ForeachBinaryOpScalarList_cu_dda10a6925multi_tensor_apply_kernelINS1_28TensorListScalarListMetadataIfLi1EEENS1_25BinaryOpScalarListFunctorIN3c104HalfELi1ELi1ELi0EEEJSt7dividesIfEEEEvT_T0_DpT1_,"a",@progbits
	.sectionflags	@""
	.align	4
.nv.constant2._ZN2at6native61_GLOBAL__N__44eb8e94_28_ForeachBinaryOpScalarList_cu_dda10a6925multi_tensor_apply_kernelINS1_28TensorListScalarListMetadataIfLi1EEENS1_25BinaryOpScalarListFunctorIN3c104HalfELi1ELi1ELi0EEEJSt7dividesIfEEEEvT_T0_DpT1_:
        /*0000*/ 	.byte	0xc0, 0x08, 0x00, 0x00, 0x00, 0x00, 0x00, 0x00, 0x00, 0x06, 0x00, 0x00, 0x00, 0x00, 0x00, 0x00


//--------------------- .nv.constant0._ZN2at6native61_GLOBAL__N__44eb8e94_28_ForeachBinaryOpScalarList_cu_dda10a6925multi_tensor_apply_kernelINS1_28TensorListScalarListMetadataIfLi1EEENS1_25BinaryOpScalarListFunctorIN3c104HalfELi1ELi1ELi0EEEJSt7dividesIfEEEEvT_T0_DpT1_ --------------------------
	.section	.nv.constant0._ZN2at6native61_GLOBAL__N__44eb8e94_28_ForeachBinaryOpScalarList_cu_dda10a6925multi_tensor_apply_kernelINS1_28TensorListScalarListMetadataIfLi1EEENS1_25BinaryOpScalarListFunctorIN3c104HalfELi1ELi1ELi0EEEJSt7dividesIfEEEEvT_T0_DpT1_,"a",@progbits
	.sectionflags	@""
	.align	4
.nv.constant0._ZN2at6native61_GLOBAL__N__44eb8e94_28_ForeachBinaryOpScalarList_cu_dda10a6925multi_tensor_apply_kernelINS1_28TensorListScalarListMetadataIfLi1EEENS1_25BinaryOpScalarListFunctorIN3c104HalfELi1ELi1ELi0EEEJSt7dividesIfEEEEvT_T0_DpT1_:
	.zero		3874


//--------------------- .nv.constant2._ZN2at6native61_GLOBAL__N__44eb8e94_28_ForeachBinaryOpScalarList_cu_dda10a6925multi_tensor_apply_kernelINS1_28TensorListScalarListMetadataIbLi1EEENS1_25BinaryOpScalarListFunctorIbLi1ELi1ELi0EEEJSt7dividesIbEEEEvT_T0_DpT1_ --------------------------
	.section	.nv.constant2._ZN2at6native61_GLOBAL__N__44eb8e94_28_ForeachBinaryOpScalarList_cu_dda10a6925multi_tensor_apply_kernelINS1_28TensorListScalarListMetadataIbLi1EEENS1_25BinaryOpScalarListFunctorIbLi1ELi1ELi0EEEJSt7dividesIbEEEEvT_T0_DpT1_,"a",@progbits
	.sectionflags	@""
	.align	4
.nv.constant2._ZN2at6native61_GLOBAL__N__44eb8e94_28_ForeachBinaryOpScalarList_cu_dda10a6925multi_tensor_apply_kernelINS1_28TensorListScalarListMetadataIbLi1EEENS1_25BinaryOpScalarListFunctorIbLi1ELi1ELi0EEEJSt7dividesIbEEEEvT_T0_DpT1_:
        /*0000*/ 	.byte	0xa0, 0x07, 0x00, 0x00, 0x00, 0x00, 0x00, 0x00


//--------------------- .nv.constant0._ZN2at6native61_GLOBAL__N__44eb8e94_28_ForeachBinaryOpScalarList_cu_dda10a6925multi_tensor_apply_kernelINS1_28TensorListScalarListMetadataIbLi1EEENS1_25BinaryOpScalarListFunctorIbLi1ELi1ELi0EEEJSt7dividesIbEEEEvT_T0_DpT1_ --------------------------
	.section	.nv.constant0._ZN2at6native61_GLOBAL__N__44eb8e94_28_ForeachBinaryOpScalarList_cu_dda10a6925multi_tensor_apply_kernelINS1_28TensorListScalarListMetadataIbLi1EEENS1_25BinaryOpScalarListFunctorIbLi1ELi1ELi0EEEJSt7dividesIbEEEEvT_T0_DpT1_,"a",@progbits
	.sectionflags	@""
	.align	4
.nv.constant0._ZN2at6native61_GLOBAL__N__44eb8e94_28_ForeachBinaryOpScalarList_cu_dda10a6925multi_tensor_apply_kernelINS1_28TensorListScalarListMetadataIbLi1EEENS1_25BinaryOpScalarListFunctorIbLi1ELi1ELi0EEEJSt7dividesIbEEEEvT_T0_DpT1_:
	.zero		3586


//--------------------- .nv.constant2._ZN2at6native61_GLOBAL__N__44eb8e94_28_ForeachBinaryOpScalarList_cu_dda10a6925multi_tensor_apply_kernelINS1_28TensorListScalarListMetadataIN3c107complexIfEELi1EEENS1_25BinaryOpScalarListFunctorIS6_Li1ELi1ELi0EEEJSt7dividesIS6_EEEEvT_T0_DpT1_ --------------------------
	.section	.nv.constant2._ZN2at6native61_GLOBAL__N__44eb8e94_28_ForeachBinaryOpScalarList_cu_dda10a6925multi_tensor_apply_kernelINS1_28TensorListScalarListMetadataIN3c107complexIfEELi1EEENS1_25BinaryOpScalarListFunctorIS6_Li1ELi1ELi0EEEJSt7dividesIS6_EEEEvT_T0_DpT1_,"a",@progbits
	.sectionflags	@""
	.align	4
.nv.constant2._ZN2at6native61_GLOBAL__N__44eb8e94_28_ForeachBinaryOpScalarList_cu_dda10a6925multi_tensor_apply_kernelINS1_28TensorListScalarListMetadataIN3c107complexIfEELi1EEENS1_25BinaryOpScalarListFunctorIS6_Li1ELi1ELi0EEEJSt7dividesIS6_EEEEvT_T0_DpT1_:
        /*0000*/ 	.byte	0x40, 0x0a, 0x00, 0x00, 0x00, 0x00, 0x00, 0x00


//--------------------- .nv.constant0._ZN2at6native61_GLOBAL__N__44eb8e94_28_ForeachBinaryOpScalarList_cu_dda10a6925multi_tensor_apply_kernelINS1_28TensorListScalarListMetadataIN3c107complexIfEELi1EEENS1_25BinaryOpScalarListFunctorIS6_Li1ELi1ELi0EEEJSt7dividesIS6_EEEEvT_T0_DpT1_ --------------------------
	.section	.nv.constant0._ZN2at6native61_GLOBAL__N__44eb8e94_28_ForeachBinaryOpScalarList_cu_dda10a6925multi_tensor_apply_kernelINS1_28TensorListScalarListMetadataIN3c107complexIfEELi1EEENS1_25BinaryOpScalarListFunctorIS6_Li1ELi1ELi0EEEJSt7dividesIS6_EEEEvT_T0_DpT1_,"a",@progbits
	.sectionflags	@""
	.align	4
.nv.constant0._ZN2at6native61_GLOBAL__N__44eb8e94_28_ForeachBinaryOpScalarList_cu_dda10a6925multi_tensor_apply_kernelINS1_28TensorListScalarListMetadataIN3c107complexIfEELi1EEENS1_25BinaryOpScalarListFunctorIS6_Li1ELi1ELi0EEEJSt7dividesIS6_EEEEvT_T0_DpT1_:
	.zero		4258


//--------------------- .nv.constant2._ZN2at6native61_GLOBAL__N__44eb8e94_28_ForeachBinaryOpScalarList_cu_dda10a6925multi_tensor_apply_kernelINS1_28TensorListScalarListMetadataIN3c107complexIdEELi1EEENS1_25BinaryOpScalarListFunctorIS6_Li1ELi1ELi0EEEJSt7dividesIS6_EEEEvT_T0_DpT1_ --------------------------
	.section	.nv.constant2._ZN2at6native61_GLOBAL__N__44eb8e94_28_ForeachBinaryOpScalarList_cu_dda10a6925multi_tensor_apply_kernelINS1_28TensorListScalarListMetadataIN3c107complexIdEELi1EEENS1_25BinaryOpScalarListFunctorIS6_Li1ELi1ELi0EEEJSt7dividesIS6_EEEEvT_T0_DpT1_,"a",@progbits
	.sectionflags	@""
	.align	4
.nv.constant2._ZN2at6native61_GLOBAL__N__44eb8e94_28_ForeachBinaryOpScalarList_cu_dda10a6925multi_tensor_apply_kernelINS1_28TensorListScalarListMetadataIN3c107complexIdEELi1EEENS1_25BinaryOpScalarListFunctorIS6_Li1ELi1ELi0EEEJSt7dividesIS6_EEEEvT_T0_DpT1_:
        /*0000*/ 	.byte	0x40, 0x0a, 0x00, 0x00, 0x00, 0x00, 0x00, 0x00, 0x80, 0x04, 0x00, 0x00, 0x00, 0x00, 0x00, 0x00


//--------------------- .nv.constant0._ZN2at6native61_GLOBAL__N__44eb8e94_28_ForeachBinaryOpScalarList_cu_dda10a6925multi_tensor_apply_kernelINS1_28TensorListScalarListMetadataIN3c107complexIdEELi1EEENS1_25BinaryOpScalarListFunctorIS6_Li1ELi1ELi0EEEJSt7dividesIS6_EEEEvT_T0_DpT1_ --------------------------
	.section	.nv.constant0._ZN2at6native61_GLOBAL__N__44eb8e94_28_ForeachBinaryOpScalarList_cu_dda10a6925multi_tensor_apply_kernelINS1_28TensorListScalarListMetadataIN3c107complexIdEELi1EEENS1_25BinaryOpScalarListFunctorIS6_Li1ELi1ELi0EEEJSt7dividesIS6_EEEEvT_T0_DpT1_,"a",@progbits
	.sectionflags	@""
	.align	4
.nv.constant0._ZN2at6native61_GLOBAL__N__44eb8e94_28_ForeachBinaryOpScalarList_cu_dda10a6925multi_tensor_apply_kernelINS1_28TensorListScalarListMetadataIN3c107complexIdEELi1EEENS1_25BinaryOpScalarListFunctorIS6_Li1ELi1ELi0EEEJSt7dividesIS6_EEEEvT_T0_DpT1_:
	.zero		4258


//--------------------- .nv.constant2._ZN2at6native61_GLOBAL__N__44eb8e94_28_ForeachBinaryOpScalarList_cu_dda10a6925multi_tensor_apply_kernelINS1_28TensorListScalarListMetadataIfLi1EEENS1_25BinaryOpScalarListFunctorIfLi1ELi1ELi0EEEJSt7dividesIfEEEEvT_T0_DpT1_ --------------------------
	.section	.nv.constant2._ZN2at6native61_GLOBAL__N__44eb8e94_28_ForeachBinaryOpScalarList_cu_dda10a6925multi_tensor_apply_kernelINS1_28TensorListScalarListMetadataIfLi1EEENS1_25BinaryOpScalarListFunctorIfLi1ELi1ELi0EEEJSt7dividesIfEEEEvT_T0_DpT1_,"a",@progbits
	.sectionflags	@""
	.align	4
.nv.constant2._ZN2at6native61_GLOBAL__N__44eb8e94_28_ForeachBinaryOpScalarList_cu_dda10a6925multi_tensor_apply_kernelINS1_28TensorListScalarListMetadataIfLi1EEENS1_25BinaryOpScalarListFunctorIfLi1ELi1ELi0EEEJSt7dividesIfEEEEvT_T0_DpT1_:
        /*0000*/ 	.byte	0xc0, 0x08, 0x00, 0x00, 0x00, 0x00, 0x00, 0x00, 0x00, 0x06, 0x00, 0x00, 0x00, 0x00, 0x00, 0x00


//--------------------- .nv.constant0._ZN2at6native61_GLOBAL__N__44eb8e94_28_ForeachBinaryOpScalarList_cu_dda10a6925multi_tensor_apply_kernelINS1_28TensorListScalarListMetadataIfLi1EEENS1_25BinaryOpScalarListFunctorIfLi1ELi1ELi0EEEJSt7dividesIfEEEEvT_T0_DpT1_ --------------------------
	.section	.nv.constant0._ZN2at6native61_GLOBAL__N__44eb8e94_28_ForeachBinaryOpScalarList_cu_dda10a6925multi_tensor_apply_kernelINS1_28TensorListScalarListMetadataIfLi1EEENS1_25BinaryOpScalarListFunctorIfLi1ELi1ELi0EEEJSt7dividesIfEEEEvT_T0_DpT1_,"a",@progbits
	.sectionflags	@""
	.align	4
.nv.constant0._ZN2at6native61_GLOBAL__N__44eb8e94_28_ForeachBinaryOpScalarList_cu_dda10a6925multi_tensor_apply_kernelINS1_28TensorListScalarListMetadataIfLi1EEENS1_25BinaryOpScalarListFunctorIfLi1ELi1ELi0EEEJSt7dividesIfEEEEvT_T0_DpT1_:
	.zero		3874


//--------------------- .nv.constant2._ZN2at6native61_GLOBAL__N__44eb8e94_28_ForeachBinaryOpScalarList_cu_dda10a6925multi_tensor_apply_kernelINS1_28TensorListScalarListMetadataIdLi1EEENS1_25BinaryOpScalarListFunctorIdLi1ELi1ELi0EEEJSt7dividesIdEEEEvT_T0_DpT1_ --------------------------
	.section	.nv.constant2._ZN2at6native61_GLOBAL__N__44eb8e94_28_ForeachBinaryOpScalarList_cu_dda10a6925multi_tensor_apply_kernelINS1_28TensorListScalarListMetadataIdLi1EEENS1_25BinaryOpScalarListFunctorIdLi1ELi1ELi0EEEJSt7dividesIdEEEEvT_T0_DpT1_,"a",@progbits
	.sectionflags	@""
	.align	4
.nv.constant2._ZN2at6native61_GLOBAL__N__44eb8e94_28_ForeachBinaryOpScalarList_cu_dda10a6925multi_tensor_apply_kernelINS1_28TensorListScalarListMetadataIdLi1EEENS1_25BinaryOpScalarListFunctorIdLi1ELi1ELi0EEEJSt7dividesIdEEEEvT_T0_DpT1_:
        /*0000*/ 	.byte	0x40, 0x0a, 0x00, 0x00, 0x00, 0x00, 0x00, 0x00


//--------------------- .nv.constant0._ZN2at6native61_GLOBAL__N__44eb8e94_28_ForeachBinaryOpScalarList_cu_dda10a6925multi_tensor_apply_kernelINS1_28TensorListScalarListMetadataIdLi1EEENS1_25BinaryOpScalarListFunctorIdLi1ELi1ELi0EEEJSt7dividesIdEEEEvT_T0_DpT1_ --------------------------
	.section	.nv.constant0._ZN2at6native61_GLOBAL__N__44eb8e94_28_ForeachBinaryOpScalarList_cu_dda10a6925multi_tensor_apply_kernelINS1_28TensorListScalarListMetadataIdLi1EEENS1_25BinaryOpScalarListFunctorIdLi1ELi1ELi0EEEJSt7dividesIdEEEEvT_T0_DpT1_,"a",@progbits
	.sectionflags	@""
	.align	4
.nv.constant0._ZN2at6native61_GLOBAL__N__44eb8e94_28_ForeachBinaryOpScalarList_cu_dda10a6925multi_tensor_apply_kernelINS1_28TensorListScalarListMetadataIdLi1EEENS1_25BinaryOpScalarListFunctorIdLi1ELi1ELi0EEEJSt7dividesIdEEEEvT_T0_DpT1_:
	.zero		4258


//--------------------- .nv.constant2._ZN2at6native61_GLOBAL__N__44eb8e94_28_ForeachBinaryOpScalarList_cu_dda10a6925multi_tensor_apply_kernelINS1_28TensorListScalarListMetadataIsLi1EEENS1_25BinaryOpScalarListFunctorIsLi1ELi1ELi0EEEJSt7dividesIsEEEEvT_T0_DpT1_ --------------------------
	.section	.nv.constant2._ZN2at6native61_GLOBAL__N__44eb8e94_28_ForeachBinaryOpScalarList_cu_dda10a6925multi_tensor_apply_kernelINS1_28TensorListScalarListMetadataIsLi1EEENS1_25BinaryOpScalarListFunctorIsLi1ELi1ELi0EEEJSt7dividesIsEEEEvT_T0_DpT1_,"a",@progbits
	.sectionflags	@""
	.align	4
.nv.constant2._ZN2at6native61_GLOBAL__N__44eb8e94_28_ForeachBinaryOpScalarList_cu_dda10a6925multi_tensor_apply_kernelINS1_28TensorListScalarListMetadataIsLi1EEENS1_25BinaryOpScalarListFunctorIsLi1ELi1ELi0EEEJSt7dividesIsEEEEvT_T0_DpT1_:
        /*0000*/ 	.byte	0x00, 0x08, 0x00, 0x00, 0x00, 0x00, 0x00, 0x00, 0x00, 0x06, 0x00, 0x00, 0x00, 0x00, 0x00, 0x00


//--------------------- .nv.constant0._ZN2at6native61_GLOBAL__N__44eb8e94_28_ForeachBinaryOpScalarList_cu_dda10a6925multi_tensor_apply_kernelINS1_28TensorListScalarListMetadataIsLi1EEENS1_25BinaryOpScalarListFunctorIsLi1ELi1ELi0EEEJSt7dividesIsEEEEvT_T0_DpT1_ --------------------------
	.section	.nv.constant0._ZN2at6native61_GLOBAL__N__44eb8e94_28_ForeachBinaryOpScalarList_cu_dda10a6925multi_tensor_apply_kernelINS1_28TensorListScalarListMetadataIsLi1EEENS1_25BinaryOpScalarListFunctorIsLi1ELi1ELi0EEEJSt7dividesIsEEEEvT_T0_DpT1_,"a",@progbits
	.sectionflags	@""
	.align	4
.nv.constant0._ZN2at6native61_GLOBAL__N__44eb8e94_28_ForeachBinaryOpScalarList_cu_dda10a6925multi_tensor_apply_kernelINS1_28TensorListScalarListMetadataIsLi1EEENS1_25BinaryOpScalarListFunctorIsLi1ELi1ELi0EEEJSt7dividesIsEEEEvT_T0_DpT1_:
	.zero		3682


//--------------------- .nv.constant2._ZN2at6native61_GLOBAL__N__44eb8e94_28_ForeachBinaryOpScalarList_cu_dda10a6925multi_tensor_apply_kernelINS1_28TensorListScalarListMetadataIlLi1EEENS1_25BinaryOpScalarListFunctorIlLi1ELi1ELi0EEEJSt7dividesIlEEEEvT_T0_DpT1_ --------------------------
	.section	.nv.constant2._ZN2at6native61_GLOBAL__N__44eb8e94_28_ForeachBinaryOpScalarList_cu_dda10a6925multi_tensor_apply_kernelINS1_28TensorListScalarListMetadataIlLi1EEENS1_25BinaryOpScalarListFunctorIlLi1ELi1ELi0EEEJSt7dividesIlEEEEvT_T0_DpT1_,"a",@progbits
	.sectionflags	@""
	.align	4
.nv.constant2._ZN2at6native61_GLOBAL__N__44eb8e94_28_ForeachBinaryOpScalarList_cu_dda10a6925multi_tensor_apply_kernelINS1_28TensorListScalarListMetadataIlLi1EEENS1_25BinaryOpScalarListFunctorIlLi1ELi1ELi0EEEJSt7dividesIlEEEEvT_T0_DpT1_:
        /*0000*/ 	.byte	0x40, 0x0a, 0x00, 0x00, 0x00, 0x00, 0x00, 0x00


//--------------------- .nv.constant0._ZN2at6native61_GLOBAL__N__44eb8e94_28_ForeachBinaryOpScalarList_cu_dda10a6925multi_tensor_apply_kernelINS1_28TensorListScalarListMetadataIlLi1EEENS1_25BinaryOpScalarListFunctorIlLi1ELi1ELi0EEEJSt7dividesIlEEEEvT_T0_DpT1_ --------------------------
	.section	.nv.constant0._ZN2at6native61_GLOBAL__N__44eb8e94_28_ForeachBinaryOpScalarList_cu_dda10a6925multi_tensor_apply_kernelINS1_28TensorListScalarListMetadataIlLi1EEENS1_25BinaryOpScalarListFunctorIlLi1ELi1ELi0EEEJSt7dividesIlEEEEvT_T0_DpT1_,"a",@progbits
	.sectionflags	@""
	.align	4
.nv.constant0._ZN2at6native61_GLOBAL__N__44eb8e94_28_ForeachBinaryOpScalarList_cu_dda10a6925multi_tensor_apply_kernelINS1_28TensorListScalarListMetadataIlLi1EEENS1_25BinaryOpScalarListFunctorIlLi1ELi1ELi0EEEJSt7dividesIlEEEEvT_T0_DpT1_:
	.zero		4258


//--------------------- .nv.constant2._ZN2at6native61_GLOBAL__N__44eb8e94_28_ForeachBinaryOpScalarList_cu_dda10a6925multi_tensor_apply_kernelINS1_28TensorListScalarListMetadataIiLi1EEENS1_25BinaryOpScalarListFunctorIiLi1ELi1ELi0EEEJSt7dividesIiEEEEvT_T0_DpT1_ --------------------------
	.section	.nv.constant2._ZN2at6native61_GLOBAL__N__44eb8e94_28_ForeachBinaryOpScalarList_cu_dda10a6925multi_tensor_apply_kernelINS1_28TensorListScalarListMetadataIiLi1EEENS1_25BinaryOpScalarListFunctorIiLi1ELi1ELi0EEEJSt7dividesIiEEEEvT_T0_DpT1_,"a",@progbits
	.sectionflags	@""
	.align	4
.nv.constant2._ZN2at6native61_GLOBAL__N__44eb8e94_28_ForeachBinaryOpScalarList_cu_dda10a6925multi_tensor_apply_kernelINS1_28TensorListScalarListMetadataIiLi1EEENS1_25BinaryOpScalarListFunctorIiLi1ELi1ELi0EEEJSt7dividesIiEEEEvT_T0_DpT1_:
        /*0000*/ 	.byte	0xc0, 0x08, 0x00, 0x00, 0x00, 0x00, 0x00, 0x00, 0x00, 0x06, 0x00, 0x00, 0x00, 0x00, 0x00, 0x00


//--------------------- .nv.constant0._ZN2at6native61_GLOBAL__N__44eb8e94_28_ForeachBinaryOpScalarList_cu_dda10a6925multi_tensor_apply_kernelINS1_28TensorListScalarListMetadataIiLi1EEENS1_25BinaryOpScalarListFunctorIiLi1ELi1ELi0EEEJSt7dividesIiEEEEvT_T0_DpT1_ --------------------------
	.section	.nv.constant0._ZN2at6native61_GLOBAL__N__44eb8e94_28_ForeachBinaryOpScalarList_cu_dda10a6925multi_tensor_apply_kernelINS1_28TensorListScalarListMetadataIiLi1EEENS1_25BinaryOpScalarListFunctorIiLi1ELi1ELi0EEEJSt7dividesIiEEEEvT_T0_DpT1_,"a",@progbits
	.sectionflags	@""
	.align	4
.nv.constant0._ZN2at6native61_GLOBAL__N__44eb8e94_28_ForeachBinaryOpScalarList_cu_dda10a6925multi_tensor_apply_kernelINS1_28TensorListScalarListMetadataIiLi1EEENS1_25BinaryOpScalarListFunctorIiLi1ELi1ELi0EEEJSt7dividesIiEEEEvT_T0_DpT1_:
	.zero		3874


//--------------------- .nv.constant2._ZN2at6native61_GLOBAL__N__44eb8e94_28_ForeachBinaryOpScalarList_cu_dda10a6925multi_tensor_apply_kernelINS1_28TensorListScalarListMetadataIaLi1EEENS1_25BinaryOpScalarListFunctorIaLi1ELi1ELi0EEEJSt7dividesIaEEEEvT_T0_DpT1_ --------------------------
	.section	.nv.constant2._ZN2at6native61_GLOBAL__N__44eb8e94_28_ForeachBinaryOpScalarList_cu_dda10a6925multi_tensor_apply_kernelINS1_28TensorListScalarListMetadataIaLi1EEENS1_25BinaryOpScalarListFunctorIaLi1ELi1ELi0EEEJSt7dividesIaEEEEvT_T0_DpT1_,"a",@progbits
	.sectionflags	@""
	.align	4
.nv.constant2._ZN2at6native61_GLOBAL__N__44eb8e94_28_ForeachBinaryOpScalarList_cu_dda10a6925multi_tensor_apply_kernelINS1_28TensorListScalarListMetadataIaLi1EEENS1_25BinaryOpScalarListFunctorIaLi1ELi1ELi0EEEJSt7dividesIaEEEEvT_T0_DpT1_:
        /*0000*/ 	.byte	0xa0, 0x07, 0x00, 0x00, 0x00, 0x00, 0x00, 0x00


//--------------------- .nv.constant0._ZN2at6native61_GLOBAL__N__44eb8e94_28_ForeachBinaryOpScalarList_cu_dda10a6925multi_tensor_apply_kernelINS1_28TensorListScalarListMetadataIaLi1EEENS1_25BinaryOpScalarListFunctorIaLi1ELi1ELi0EEEJSt7dividesIaEEEEvT_T0_DpT1_ --------------------------
	.section	.nv.constant0._ZN2at6native61_GLOBAL__N__44eb8e94_28_ForeachBinaryOpScalarList_cu_dda10a6925multi_tensor_apply_kernelINS1_28TensorListScalarListMetadataIaLi1EEENS1_25BinaryOpScalarListFunctorIaLi1ELi1ELi0EEEJSt7dividesIaEEEEvT_T0_DpT1_,"a",@progbits
	.sectionflags	@""
	.align	4
.nv.constant0._ZN2at6native61_GLOBAL__N__44eb8e94_28_ForeachBinaryOpScalarList_cu_dda10a6925multi_tensor_apply_kernelINS1_28TensorListScalarListMetadataIaLi1EEENS1_25BinaryOpScalarListFunctorIaLi1ELi1ELi0EEEJSt7dividesIaEEEEvT_T0_DpT1_:
	.zero		3586


//--------------------- .nv.constant2._ZN2at6native61_GLOBAL__N__44eb8e94_28_ForeachBinaryOpScalarList_cu_dda10a6925multi_tensor_apply_kernelINS1_28TensorListScalarListMetadataIhLi1EEENS1_25BinaryOpScalarListFunctorIhLi1ELi1ELi0EEEJSt7dividesIhEEEEvT_T0_DpT1_ --------------------------
	.section	.nv.constant2._ZN2at6native61_GLOBAL__N__44eb8e94_28_ForeachBinaryOpScalarList_cu_dda10a6925multi_tensor_apply_kernelINS1_28TensorListScalarListMetadataIhLi1EEENS1_25BinaryOpScalarListFunctorIhLi1ELi1ELi0EEEJSt7dividesIhEEEEvT_T0_DpT1_,"a",@progbits
	.sectionflags	@""
	.align	4
.nv.constant2._ZN2at6native61_GLOBAL__N__44eb8e94_28_ForeachBinaryOpScalarList_cu_dda10a6925multi_tensor_apply_kernelINS1_28TensorListScalarListMetadataIhLi1EEENS1_25BinaryOpScalarListFunctorIhLi1ELi1ELi0EEEJSt7dividesIhEEEEvT_T0_DpT1_:
        /*0000*/ 	.byte	0xa0, 0x07, 0x00, 0x00, 0x00, 0x00, 0x00, 0x00


//--------------------- .nv.constant0._ZN2at6native61_GLOBAL__N__44eb8e94_28_ForeachBinaryOpScalarList_cu_dda10a6925multi_tensor_apply_kernelINS1_28TensorListScalarListMetadataIhLi1EEENS1_25BinaryOpScalarListFunctorIhLi1ELi1ELi0EEEJSt7dividesIhEEEEvT_T0_DpT1_ --------------------------
	.section	.nv.constant0._ZN2at6native61_GLOBAL__N__44eb8e94_28_ForeachBinaryOpScalarList_cu_dda10a6925multi_tensor_apply_kernelINS1_28TensorListScalarListMetadataIhLi1EEENS1_25BinaryOpScalarListFunctorIhLi1ELi1ELi0EEEJSt7dividesIhEEEEvT_T0_DpT1_,"a",@progbits
	.sectionflags	@""
	.align	4
.nv.constant0._ZN2at6native61_GLOBAL__N__44eb8e94_28_ForeachBinaryOpScalarList_cu_dda10a6925multi_tensor_apply_kernelINS1_28TensorListScalarListMetadataIhLi1EEENS1_25BinaryOpScalarListFunctorIhLi1ELi1ELi0EEEJSt7dividesIhEEEEvT_T0_DpT1_:
	.zero		3586


//--------------------- .nv.constant2._ZN2at6native61_GLOBAL__N__44eb8e94_28_ForeachBinaryOpScalarList_cu_dda10a6925multi_tensor_apply_kernelINS1_28TensorListScalarListMetadataIfLi2EEENS1_25BinaryOpScalarListFunctorIN3c108BFloat16ELi2ELi1ELi1EEEJSt10multipliesIfEEEEvT_T0_DpT1_ --------------------------
	.section	.nv.constant2._ZN2at6native61_GLOBAL__N__44eb8e94_28_ForeachBinaryOpScalarList_cu_dda10a6925multi_tensor_apply_kernelINS1_28TensorListScalarListMetadataIfLi2EEENS1_25BinaryOpScalarListFunctorIN3c108BFloat16ELi2ELi1ELi1EEEJSt10multipliesIfEEEEvT_T0_DpT1_,"a",@progbits
	.sectionflags	@""
	.align	4
.nv.constant2._ZN2at6native61_GLOBAL__N__44eb8e94_28_ForeachBinaryOpScalarList_cu_dda10a6925multi_tensor_apply_kernelINS1_28TensorListScalarListMetadataIfLi2EEENS1_25BinaryOpScalarListFunctorIN3c108BFloat16ELi2ELi1ELi1EEEJSt10multipliesIfEEEEvT_T0_DpT1_:
        /*0000*/ 	.byte	0x40, 0x08, 0x00, 0x00, 0x00, 0x00, 0x00, 0x00, 0x00, 0x06, 0x00, 0x00, 0x00, 0x00, 0x00, 0x00


//--------------------- .nv.constant0._ZN2at6native61_GLOBAL__N__44eb8e94_28_ForeachBinaryOpScalarList_cu_dda10a6925multi_tensor_apply_kernelINS1_28TensorListScalarListMetadataIfLi2EEENS1_25BinaryOpScalarListFunctorIN3c108BFloat16ELi2ELi1ELi1EEEJSt10multipliesIfEEEEvT_T0_DpT1_ --------------------------
	.section	.nv.constant0._ZN2at6native61_GLOBAL__N__44eb8e94_28_ForeachBinaryOpScalarList_cu_dda10a6925multi_tensor_apply_kernelINS1_28TensorListScalarListMetadataIfLi2EEENS1_25BinaryOpScalarListFunctorIN3c108BFloat16ELi2ELi1ELi1EEEJSt10multipliesIfEEEEvT_T0_DpT1_,"a",@progbits
	.sectionflags	@""
	.align	4
.nv.constant0._ZN2at6native61_GLOBAL__N__44eb8e94_28_ForeachBinaryOpScalarList_cu_dda10a6925multi_tensor_apply_kernelINS1_28TensorListScalarListMetadataIfLi2EEENS1_25BinaryOpScalarListFunctorIN3c108BFloat16ELi2ELi1ELi1EEEJSt10multipliesIfEEEEvT_T0_DpT1_:
	.zero		3746


//--------------------- .nv.constant2._ZN2at6native61_GLOBAL__N__44eb8e94_28_ForeachBinaryOpScalarList_cu_dda10a6925multi_tensor_apply_kernelINS1_28TensorListScalarListMetadataIfLi2EEENS1_25BinaryOpScalarListFunctorIN3c104HalfELi2ELi1ELi1EEEJSt10multipliesIfEEEEvT_T0_DpT1_ --------------------------
	.section	.nv.constant2._ZN2at6native61_GLOBAL__N__44eb8e94_28_ForeachBinaryOpScalarList_cu_dda10a6925multi_tensor_apply_kernelINS1_28TensorListScalarListMetadataIfLi2EEENS1_25BinaryOpScalarListFunctorIN3c104HalfELi2ELi1ELi1EEEJSt10multipliesIfEEEEvT_T0_DpT1_,"a",@progbits
	.sectionflags	@""
	.align	4
.nv.constant2._ZN2at6native61_GLOBAL__N__44eb8e94_28_ForeachBinaryOpScalarList_cu_dda10a6925multi_tensor_apply_kernelINS1_28TensorListScalarListMetadataIfLi2EEENS1_25BinaryOpScalarListFunctorIN3c104HalfELi2ELi1ELi1EEEJSt10multipliesIfEEEEvT_T0_DpT1_:
        /*0000*/ 	.byte	0x40, 0x08, 0x00, 0x00, 0x00, 0x00, 0x00, 0x00, 0x00, 0x06, 0x00, 0x00, 0x00, 0x00, 0x00, 0x00


//--------------------- .nv.constant0._ZN2at6native61_GLOBAL__N__44eb8e94_28_ForeachBinaryOpScalarList_cu_dda10a6925multi_tensor_apply_kernelINS1_28TensorListScalarListMetadataIfLi2EEENS1_25BinaryOpScalarListFunctorIN3c104HalfELi2ELi1ELi1EEEJSt10multipliesIfEEEEvT_T0_DpT1_ --------------------------
	.section	.nv.constant0._ZN2at6native61_GLOBAL__N__44eb8e94_28_ForeachBinaryOpScalarList_cu_dda10a6925multi_tensor_apply_kernelINS1_28TensorListScalarListMetadataIfLi2EEENS1_25BinaryOpScalarListFunctorIN3c104HalfELi2ELi1ELi1EEEJSt10multipliesIfEEEEvT_T0_DpT1_,"a",@progbits
	.sectionflags	@""
	.align	4
.nv.constant0._ZN2at6native61_GLOBAL__N__44eb8e94_28_ForeachBinaryOpScalarList_cu_dda10a6925multi_tensor_apply_kernelINS1_28TensorListScalarListMetadataIfLi2EEENS1_25BinaryOpScalarListFunctorIN3c104HalfELi2ELi1ELi1EEEJSt10multipliesIfEEEEvT_T0_DpT1_:
	.zero		3746


//--------------------- .nv.constant2._ZN2at6native61_GLOBAL__N__44eb8e94_28_ForeachBinaryOpScalarList_cu_dda10a6925multi_tensor_apply_kernelINS1_28TensorListScalarListMetadataIbLi2EEENS1_25BinaryOpScalarListFunctorIbLi2ELi1ELi1EEEJSt10multipliesIbEEEEvT_T0_DpT1_ --------------------------
	.section	.nv.constant2._ZN2at6native61_GLOBAL__N__44eb8e94_28_ForeachBinaryOpScalarList_cu_dda10a6925multi_tensor_apply_kernelINS1_28TensorListScalarListMetadataIbLi2EEENS1_25BinaryOpScalarListFunctorIbLi2ELi1ELi1EEEJSt10multipliesIbEEEEvT_T0_DpT1_,"a",@progbits
	.sectionflags	@""
	.align	4
.nv.constant2._ZN2at6native61_GLOBAL__N__44eb8e94_28_ForeachBinaryOpScalarList_cu_dda10a6925multi_tensor_apply_kernelINS1_28TensorListScalarListMetadataIbLi2EEENS1_25BinaryOpScalarListFunctorIbLi2ELi1ELi1EEEJSt10multipliesIbEEEEvT_T0_DpT1_:
        /*0000*/ 	.byte	0x80, 0x07, 0x00, 0x00, 0x00, 0x00, 0x00, 0x00


//--------------------- .nv.constant0._ZN2at6native61_GLOBAL__N__44eb8e94_28_ForeachBinaryOpScalarList_cu_dda10a6925multi_tensor_apply_kernelINS1_28TensorListScalarListMetadataIbLi2EEENS1_25BinaryOpScalarListFunctorIbLi2ELi1ELi1EEEJSt10multipliesIbEEEEvT_T0_DpT1_ --------------------------
	.section	.nv.constant0._ZN2at6native61_GLOBAL__N__44eb8e94_28_ForeachBinaryOpScalarList_cu_dda10a6925multi_tensor_apply_kernelINS1_28TensorListScalarListMetadataIbLi2EEENS1_25BinaryOpScalarListFunctorIbLi2ELi1ELi1EEEJSt10multipliesIbEEEEvT_T0_DpT1_,"a",@progbits
	.sectionflags	@""
	.align	4
.nv.constant0._ZN2at6native61_GLOBAL__N__44eb8e94_28_ForeachBinaryOpScalarList_cu_dda10a6925multi_tensor_apply_kernelINS1_28TensorListScalarListMetadataIbLi2EEENS1_25BinaryOpScalarListFunctorIbLi2ELi1ELi1EEEJSt10multipliesIbEEEEvT_T0_DpT1_:
	.zero		3554


//--------------------- .nv.constant2._ZN2at6native61_GLOBAL__N__44eb8e94_28_ForeachBinaryOpScalarList_cu_dda10a6925multi_tensor_apply_kernelINS1_28TensorListScalarListMetadataIN3c107complexIfEELi2EEENS1_25BinaryOpScalarListFunctorIS6_Li2ELi1ELi1EEEJSt10multipliesIS6_EEEEvT_T0_DpT1_ --------------------------
	.section	.nv.constant2._ZN2at6native61_GLOBAL__N__44eb8e94_28_ForeachBinaryOpScalarList_cu_dda10a6925multi_tensor_apply_kernelINS1_28TensorListScalarListMetadataIN3c107complexIfEELi2EEENS1_25BinaryOpScalarListFunctorIS6_Li2ELi1ELi1EEEJSt10multipliesIS6_EEEEvT_T0_DpT1_,"a",@progbits
	.sectionflags	@""
	.align	4
.nv.constant2._ZN2at6native61_GLOBAL__N__44eb8e94_28_ForeachBinaryOpScalarList_cu_dda10a6925multi_tensor_apply_kernelINS1_28TensorListScalarListMetadataIN3c107complexIfEELi2EEENS1_25BinaryOpScalarListFunctorIS6_Li2ELi1ELi1EEEJSt10multipliesIS6_EEEEvT_T0_DpT1_:
        /*0000*/ 	.byte	0x40, 0x09, 0x00, 0x00, 0x00, 0x00, 0x00, 0x00


//--------------------- .nv.constant0._ZN2at6native61_GLOBAL__N__44eb8e94_28_ForeachBinaryOpScalarList_cu_dda10a6925multi_tensor_apply_kernelINS1_28TensorListScalarListMetadataIN3c107complexIfEELi2EEENS1_25BinaryOpScalarListFunctorIS6_Li2ELi1ELi1EEEJSt10multipliesIS6_EEEEvT_T0_DpT1_ --------------------------
	.section	.nv.constant0._ZN2at6native61_GLOBAL__N__44eb8e94_28_ForeachBinaryOpScalarList_cu_dda10a6925multi_tensor_apply_kernelINS1_28TensorListScalarListMetadataIN3c107complexIfEELi2EEENS1_25BinaryOpScalarListFunctorIS6_Li2ELi1ELi1EEEJSt10multipliesIS6_EEEEvT_T0_DpT1_,"a",@progbits
	.sectionflags	@""
	.align	4
.nv.constant0._ZN2at6native61_GLOBAL__N__44eb8e94_28_ForeachBinaryOpScalarList_cu_dda10a6925multi_tensor_apply_kernelINS1_28TensorListScalarListMetadataIN3c107complexIfEELi2EEENS1_25BinaryOpScalarListFunctorIS6_Li2ELi1ELi1EEEJSt10multipliesIS6_EEEEvT_T0_DpT1_:
	.zero		4002


//--------------------- .nv.constant2._ZN2at6native61_GLOBAL__N__44eb8e94_28_ForeachBinaryOpScalarList_cu_dda10a6925multi_tensor_apply_kernelINS1_28TensorListScalarListMetadataIN3c107complexIdEELi2EEENS1_25BinaryOpScalarListFunctorIS6_Li2ELi1ELi1EEEJSt10multipliesIS6_EEEEvT_T0_DpT1_ --------------------------
	.section	.nv.constant2._ZN2at6native61_GLOBAL__N__44eb8e94_28_ForeachBinaryOpScalarList_cu_dda10a6925multi_tensor_apply_kernelINS1_28TensorListScalarListMetadataIN3c107complexIdEELi2EEENS1_25BinaryOpScalarListFunctorIS6_Li2ELi1ELi1EEEJSt10multipliesIS6_EEEEvT_T0_DpT1_,"a",@progbits
	.sectionflags	@""
	.align	4
.nv.constant2._ZN2at6native61_GLOBAL__N__44eb8e94_28_ForeachBinaryOpScalarList_cu_dda10a6925multi_tensor_apply_kernelINS1_28TensorListScalarListMetadataIN3c107complexIdEELi2EEENS1_25BinaryOpScalarListFunctorIS6_Li2ELi1ELi1EEEJSt10multipliesIS6_EEEEvT_T0_DpT1_:
        /*0000*/ 	.byte	0xa0, 0x0a, 0x00, 0x00, 0x00, 0x00, 0x00, 0x00, 0xa0, 0x05, 0x00, 0x00, 0x00, 0x00, 0x00, 0x00


//--------------------- .nv.constant0._ZN2at6native61_GLOBAL__N__44eb8e94_28_ForeachBinaryOpScalarList_cu_dda10a6925multi_tensor_apply_kernelINS1_28TensorListScalarListMetadataIN3c107complexIdEELi2EEENS1_25BinaryOpScalarListFunctorIS6_Li2ELi1ELi1EEEJSt10multipliesIS6_EEEEvT_T0_DpT1_ --------------------------
	.section	.nv.constant0._ZN2at6native61_GLOBAL__N__44eb8e94_28_ForeachBinaryOpScalarList_cu_dda10a6925multi_tensor_apply_kernelINS1_28TensorListScalarListMetadataIN3c107complexIdEELi2EEENS1_25BinaryOpScalarListFunctorIS6_Li2ELi1ELi1EEEJSt10multipliesIS6_EEEEvT_T0_DpT1_,"a",@progbits
	.sectionflags	@""
	.align	4
.nv.constant0._ZN2at6native61_GLOBAL__N__44eb8e94_28_ForeachBinaryOpScalarList_cu_dda10a6925multi_tensor_apply_kernelINS1_28TensorListScalarListMetadataIN3c107complexIdEELi2EEENS1_25BinaryOpScalarListFunctorIS6_Li2ELi1ELi1EEEJSt10multipliesIS6_EEEEvT_T0_DpT1_:
	.zero		4354


//--------------------- .nv.constant2._ZN2at6native61_GLOBAL__N__44eb8e94_28_ForeachBinaryOpScalarList_cu_dda10a6925multi_tensor_apply_kernelINS1_28TensorListScalarListMetadataIfLi2EEENS1_25BinaryOpScalarListFunctorIfLi2ELi1ELi1EEEJSt10multipliesIfEEEEvT_T0_DpT1_ --------------------------
	.section	.nv.constant2._ZN2at6native61_GLOBAL__N__44eb8e94_28_ForeachBinaryOpScalarList_cu_dda10a6925multi_tensor_apply_kernelINS1_28TensorListScalarListMetadataIfLi2EEENS1_25BinaryOpScalarListFunctorIfLi2ELi1ELi1EEEJSt10multipliesIfEEEEvT_T0_DpT1_,"a",@progbits
	.sectionflags	@""
	.align	4
.nv.constant2._ZN2at6native61_GLOBAL__N__44eb8e94_28_ForeachBinaryOpScalarList_cu_dda10a6925multi_tensor_apply_kernelINS1_28TensorListScalarListMetadataIfLi2EEENS1_25BinaryOpScalarListFunctorIfLi2ELi1ELi1EEEJSt10multipliesIfEEEEvT_T0_DpT1_:
        /*0000*/ 	.byte	0x40, 0x08, 0x00, 0x00, 0x00, 0x00, 0x00, 0x00, 0x00, 0x06, 0x00, 0x00, 0x00, 0x00, 0x00, 0x00


//--------------------- .nv.constant0._ZN2at6native61_GLOBAL__N__44eb8e94_28_ForeachBinaryOpScalarList_cu_dda10a6925multi_tensor_apply_kernelINS1_28TensorListScalarListMetadataIfLi2EEENS1_25BinaryOpScalarListFunctorIfLi2ELi1ELi1EEEJSt10multipliesIfEEEEvT_T0_DpT1_ --------------------------
	.section	.nv.constant0._ZN2at6native61_GLOBAL__N__44eb8e94_28_ForeachBinaryOpScalarList_cu_dda10a6925multi_tensor_apply_kernelINS1_28TensorListScalarListMetadataIfLi2EEENS1_25BinaryOpScalarListFunctorIfLi2ELi1ELi1EEEJSt10multipliesIfEEEEvT_T0_DpT1_,"a",@progbits
	.sectionflags	@""
	.align	4
.nv.constant0._ZN2at6native61_GLOBAL__N__44eb8e94_28_ForeachBinaryOpScalarList_cu_dda10a6925multi_tensor_apply_kernelINS1_28TensorListScalarListMetadataIfLi2EEENS1_25BinaryOpScalarListFunctorIfLi2ELi1ELi1EEEJSt10multipliesIfEEEEvT_T0_DpT1_:
	.zero		3746


//--------------------- .nv.constant2._ZN2at6native61_GLOBAL__N__44eb8e94_28_ForeachBinaryOpScalarList_cu_dda10a6925multi_tensor_apply_kernelINS1_28TensorListScalarListMetadataIdLi2EEENS1_25BinaryOpScalarListFunctorIdLi2ELi1ELi1EEEJSt10multipliesIdEEEEvT_T0_DpT1_ --------------------------
	.section	.nv.constant2._ZN2at6native61_GLOBAL__N__44eb8e94_28_ForeachBinaryOpScalarList_cu_dda10a6925multi_tensor_apply_kernelINS1_28TensorListScalarListMetadataIdLi2EEENS1_25BinaryOpScalarListFunctorIdLi2ELi1ELi1EEEJSt10multipliesIdEEEEvT_T0_DpT1_,"a",@progbits
	.sectionflags	@""
	.align	4
.nv.constant2._ZN2at6native61_GLOBAL__N__44eb8e94_28_ForeachBinaryOpScalarList_cu_dda10a6925multi_tensor_apply_kernelINS1_28TensorListScalarListMetadataIdLi2EEENS1_25BinaryOpScalarListFunctorIdLi2ELi1ELi1EEEJSt10multipliesIdEEEEvT_T0_DpT1_:
        /*0000*/ 	.byte	0x40, 0x09, 0x00, 0x00, 0x00, 0x00, 0x00, 0x00


//--------------------- .nv.constant0._ZN2at6native61_GLOBAL__N__44eb8e94_28_ForeachBinaryOpScalarList_cu_dda10a6925multi_tensor_apply_kernelINS1_28TensorListScalarListMetadataIdLi2EEENS1_25BinaryOpScalarListFunctorIdLi2ELi1ELi1EEEJSt10multipliesIdEEEEvT_T0_DpT1_ --------------------------
	.section	.nv.constant0._ZN2at6native61_GLOBAL__N__44eb8e94_28_ForeachBinaryOpScalarList_cu_dda10a6925multi_tensor_apply_kernelINS1_28TensorListScalarListMetadataIdLi2EEENS1_25BinaryOpScalarListFunctorIdLi2ELi1ELi1EEEJSt10multipliesIdEEEEvT_T0_DpT1_,"a",@progbits
	.sectionflags	@""
	.align	4
.nv.constant0._ZN2at6native61_GLOBAL__N__44eb8e94_28_ForeachBinaryOpScalarList_cu_dda10a6925multi_tensor_apply_kernelINS1_28TensorListScalarListMetadataIdLi2EEENS1_25BinaryOpScalarListFunctorIdLi2ELi1ELi1EEEJSt10multipliesIdEEEEvT_T0_DpT1_:
	.zero		4002


//--------------------- .nv.constant2._ZN2at6native61_GLOBAL__N__44eb8e94_28_ForeachBinaryOpScalarList_cu_dda10a6925multi_tensor_apply_kernelINS1_28TensorListScalarListMetadataIsLi2EEENS1_25BinaryOpScalarListFunctorIsLi2ELi1ELi1EEEJSt10multipliesIsEEEEvT_T0_DpT1_ --------------------------
	.section	.nv.constant2._ZN2at6native61_GLOBAL__N__44eb8e94_28_ForeachBinaryOpScalarList_cu_dda10a6925multi_tensor_apply_kernelINS1_28TensorListScalarListMetadataIsLi2EEENS1_25BinaryOpScalarListFunctorIsLi2ELi1ELi1EEEJSt10multipliesIsEEEEvT_T0_DpT1_,"a",@progbits
	.sectionflags	@""
	.align	4
.nv.constant2._ZN2at6native61_GLOBAL__N__44eb8e94_28_ForeachBinaryOpScalarList_cu_dda10a6925multi_tensor_apply_kernelINS1_28TensorListScalarListMetadataIsLi2EEENS1_25BinaryOpScalarListFunctorIsLi2ELi1ELi1EEEJSt10multipliesIsEEEEvT_T0_DpT1_:
        /*0000*/ 	.byte	0xc0, 0x07, 0x00, 0x00, 0x00, 0x00, 0x00, 0x00, 0x00, 0x06, 0x00, 0x00, 0x00, 0x00, 0x00, 0x00


//--------------------- .nv.constant0._ZN2at6native61_GLOBAL__N__44eb8e94_28_ForeachBinaryOpScalarList_cu_dda10a6925multi_tensor_apply_kernelINS1_28TensorListScalarListMetadataIsLi2EEENS1_25BinaryOpScalarListFunctorIsLi2ELi1ELi1EEEJSt10multipliesIsEEEEvT_T0_DpT1_ --------------------------
	.section	.nv.constant0._ZN2at6native61_GLOBAL__N__44eb8e94_28_ForeachBinaryOpScalarList_cu_dda10a6925multi_tensor_apply_kernelINS1_28TensorListScalarListMetadataIsLi2EEENS1_25BinaryOpScalarListFunctorIsLi2ELi1ELi1EEEJSt10multipliesIsEEEEvT_T0_DpT1_,"a",@progbits
	.sectionflags	@""
	.align	4
.nv.constant0._ZN2at6native61_GLOBAL__N__44eb8e94_28_ForeachBinaryOpScalarList_cu_dda10a6925multi_tensor_apply_kernelINS1_28TensorListScalarListMetadataIsLi2EEENS1_25BinaryOpScalarListFunctorIsLi2ELi1ELi1EEEJSt10multipliesIsEEEEvT_T0_DpT1_:
	.zero		3618


//--------------------- .nv.constant2._ZN2at6native61_GLOBAL__N__44eb8e94_28_ForeachBinaryOpScalarList_cu_dda10a6925multi_tensor_apply_kernelINS1_28TensorListScalarListMetadataIlLi2EEENS1_25BinaryOpScalarListFunctorIlLi2ELi1ELi1EEEJSt10multipliesIlEEEEvT_T0_DpT1_ --------------------------
	.section	.nv.constant2._ZN2at6native61_GLOBAL__N__44eb8e94_28_ForeachBinaryOpScalarList_cu_dda10a6925multi_tensor_apply_kernelINS1_28TensorListScalarListMetadataIlLi2EEENS1_25BinaryOpScalarListFunctorIlLi2ELi1ELi1EEEJSt10multipliesIlEEEEvT_T0_DpT1_,"a",@progbits
	.sectionflags	@""
	.align	4
.nv.constant2._ZN2at6native61_GLOBAL__N__44eb8e94_28_ForeachBinaryOpScalarList_cu_dda10a6925multi_tensor_apply_kernelINS1_28TensorListScalarListMetadataIlLi2EEENS1_25BinaryOpScalarListFunctorIlLi2ELi1ELi1EEEJSt10multipliesIlEEEEvT_T0_DpT1_:
        /*0000*/ 	.byte	0x40, 0x09, 0x00, 0x00, 0x00, 0x00, 0x00, 0x00


//--------------------- .nv.constant0._ZN2at6native61_GLOBAL__N__44eb8e94_28_ForeachBinaryOpScalarList_cu_dda10a6925multi_tensor_apply_kernelINS1_28TensorListScalarListMetadataIlLi2EEENS1_25BinaryOpScalarListFunctorIlLi2ELi1ELi1EEEJSt10multipliesIlEEEEvT_T0_DpT1_ --------------------------
	.section	.nv.constant0._ZN2at6native61_GLOBAL__N__44eb8e94_28_ForeachBinaryOpScalarList_cu_dda10a6925multi_tensor_apply_kernelINS1_28TensorListScalarListMetadataIlLi2EEENS1_25BinaryOpScalarListFunctorIlLi2ELi1ELi1EEEJSt10multipliesIlEEEEvT_T0_DpT1_,"a",@progbits
	.sectionflags	@""
	.align	4
.nv.constant0._ZN2at6native61_GLOBAL__N__44eb8e94_28_ForeachBinaryOpScalarList_cu_dda10a6925multi_tensor_apply_kernelINS1_28TensorListScalarListMetadataIlLi2EEENS1_25BinaryOpScalarListFunctorIlLi2ELi1ELi1EEEJSt10multipliesIlEEEEvT_T0_DpT1_:
	.zero		4002


//--------------------- .nv.constant2._ZN2at6native61_GLOBAL__N__44eb8e94_28_ForeachBinaryOpScalarList_cu_dda10a6925multi_tensor_apply_kernelINS1_28TensorListScalarListMetadataIiLi2EEENS1_25BinaryOpScalarListFunctorIiLi2ELi1ELi1EEEJSt10multipliesIiEEEEvT_T0_DpT1_ --------------------------
	.section	.nv.constant2._ZN2at6native61_GLOBAL__N__44eb8e94_28_ForeachBinaryOpScalarList_cu_dda10a6925multi_tensor_apply_kernelINS1_28TensorListScalarListMetadataIiLi2EEENS1_25BinaryOpScalarListFunctorIiLi2ELi1ELi1EEEJSt10multipliesIiEEEEvT_T0_DpT1_,"a",@progbits
	.sectionflags	@""
	.align	4
.nv.constant2._ZN2at6native61_GLOBAL__N__44eb8e94_28_ForeachBinaryOpScalarList_cu_dda10a6925multi_tensor_apply_kernelINS1_28TensorListScalarListMetadataIiLi2EEENS1_25BinaryOpScalarListFunctorIiLi2ELi1ELi1EEEJSt10multipliesIiEEEEvT_T0_DpT1_:
        /*0000*/ 	.byte	0x40, 0x08, 0x00, 0x00, 0x00, 0x00, 0x00, 0x00, 0x00, 0x06, 0x00, 0x00, 0x00, 0x00, 0x00, 0x00


//--------------------- .nv.constant0._ZN2at6native61_GLOBAL__N__44eb8e94_28_ForeachBinaryOpScalarList_cu_dda10a6925multi_tensor_apply_kernelINS1_28TensorListScalarListMetadataIiLi2EEENS1_25BinaryOpScalarListFunctorIiLi2ELi1ELi1EEEJSt10multipliesIiEEEEvT_T0_DpT1_ --------------------------
	.section	.nv.constant0._ZN2at6native61_GLOBAL__N__44eb8e94_28_ForeachBinaryOpScalarList_cu_dda10a6925multi_tensor_apply_kernelINS1_28TensorListScalarListMetadataIiLi2EEENS1_25BinaryOpScalarListFunctorIiLi2ELi1ELi1EEEJSt10multipliesIiEEEEvT_T0_DpT1_,"a",@progbits
	.sectionflags	@""
	.align	4
.nv.constant0._ZN2at6native61_GLOBAL__N__44eb8e94_28_ForeachBinaryOpScalarList_cu_dda10a6925multi_tensor_apply_kernelINS1_28TensorListScalarListMetadataIiLi2EEENS1_25BinaryOpScalarListFunctorIiLi2ELi1ELi1EEEJSt10multipliesIiEEEEvT_T0_DpT1_:
	.zero		3746


//--------------------- .nv.constant2._ZN2at6native61_GLOBAL__N__44eb8e94_28_ForeachBinaryOpScalarList_cu_dda10a6925multi_tensor_apply_kernelINS1_28TensorListScalarListMetadataIaLi2EEENS1_25BinaryOpScalarListFunctorIaLi2ELi1ELi1EEEJSt10multipliesIaEEEEvT_T0_DpT1_ --------------------------
	.section	.nv.constant2._ZN2at6native61_GLOBAL__N__44eb8e94_28_ForeachBinaryOpScalarList_cu_dda10a6925multi_tensor_apply_kernelINS1_28TensorListScalarListMetadataIaLi2EEENS1_25BinaryOpScalarListFunctorIaLi2ELi1ELi1EEEJSt10multipliesIaEEEEvT_T0_DpT1_,"a",@progbits
	.sectionflags	@""
	.align	4
.nv.constant2._ZN2at6native61_GLOBAL__N__44eb8e94_28_ForeachBinaryOpScalarList_cu_dda10a6925multi_tensor_apply_kernelINS1_28TensorListScalarListMetadataIaLi2EEENS1_25BinaryOpScalarListFunctorIaLi2ELi1ELi1EEEJSt10multipliesIaEEEEvT_T0_DpT1_:
        /*0000*/ 	.byte	0x80, 0x07, 0x00, 0x00, 0x00, 0x00, 0x00, 0x00


//--------------------- .nv.constant0._ZN2at6native61_GLOBAL__N__44eb8e94_28_ForeachBinaryOpScalarList_cu_dda10a6925multi_tensor_apply_kernelINS1_28TensorListScalarListMetadataIaLi2EEENS1_25BinaryOpScalarListFunctorIaLi2ELi1ELi1EEEJSt10multipliesIaEEEEvT_T0_DpT1_ --------------------------
	.section	.nv.constant0._ZN2at6native61_GLOBAL__N__44eb8e94_28_ForeachBinaryOpScalarList_cu_dda10a6925multi_tensor_apply_kernelINS1_28TensorListScalarListMetadataIaLi2EEENS1_25BinaryOpScalarListFunctorIaLi2ELi1ELi1EEEJSt10multipliesIaEEEEvT_T0_DpT1_,"a",@progbits
	.sectionflags	@""
	.align	4
.nv.constant0._ZN2at6native61_GLOBAL__N__44eb8e94_28_ForeachBinaryOpScalarList_cu_dda10a6925multi_tensor_apply_kernelINS1_28TensorListScalarListMetadataIaLi2EEENS1_25BinaryOpScalarListFunctorIaLi2ELi1ELi1EEEJSt10multipliesIaEEEEvT_T0_DpT1_:
	.zero		3554


//--------------------- .nv.constant2._ZN2at6native61_GLOBAL__N__44eb8e94_28_ForeachBinaryOpScalarList_cu_dda10a6925multi_tensor_apply_kernelINS1_28TensorListScalarListMetadataIhLi2EEENS1_25BinaryOpScalarListFunctorIhLi2ELi1ELi1EEEJSt10multipliesIhEEEEvT_T0_DpT1_ --------------------------
	.section	.nv.constant2._ZN2at6native61_GLOBAL__N__44eb8e94_28_ForeachBinaryOpScalarList_cu_dda10a6925multi_tensor_apply_kernelINS1_28TensorListScalarListMetadataIhLi2EEENS1_25BinaryOpScalarListFunctorIhLi2ELi1ELi1EEEJSt10multipliesIhEEEEvT_T0_DpT1_,"a",@progbits
	.sectionflags	@""
	.align	4
.nv.constant2._ZN2at6native61_GLOBAL__N__44eb8e94_28_ForeachBinaryOpScalarList_cu_dda10a6925multi_tensor_apply_kernelINS1_28TensorListScalarListMetadataIhLi2EEENS1_25BinaryOpScalarListFunctorIhLi2ELi1ELi1EEEJSt10multipliesIhEEEEvT_T0_DpT1_:
        /*0000*/ 	.byte	0x80, 0x07, 0x00, 0x00, 0x00, 0x00, 0x00, 0x00


//--------------------- .nv.constant0._ZN2at6native61_GLOBAL__N__44eb8e94_28_ForeachBinaryOpScalarList_cu_dda10a6925multi_tensor_apply_kernelINS1_28TensorListScalarListMetadataIhLi2EEENS1_25BinaryOpScalarListFunctorIhLi2ELi1ELi1EEEJSt10multipliesIhEEEEvT_T0_DpT1_ --------------------------
	.section	.nv.constant0._ZN2at6native61_GLOBAL__N__44eb8e94_28_ForeachBinaryOpScalarList_cu_dda10a6925multi_tensor_apply_kernelINS1_28TensorListScalarListMetadataIhLi2EEENS1_25BinaryOpScalarListFunctorIhLi2ELi1ELi1EEEJSt10multipliesIhEEEEvT_T0_DpT1_,"a",@progbits
	.sectionflags	@""
	.align	4
.nv.constant0._ZN2at6native61_GLOBAL__N__44eb8e94_28_ForeachBinaryOpScalarList_cu_dda10a6925multi_tensor_apply_kernelINS1_28TensorListScalarListMetadataIhLi2EEENS1_25BinaryOpScalarListFunctorIhLi2ELi1ELi1EEEJSt10multipliesIhEEEEvT_T0_DpT1_:
	.zero		3554


//--------------------- .nv.constant2._ZN2at6native61_GLOBAL__N__44eb8e94_28_ForeachBinaryOpScalarList_cu_dda10a6925multi_tensor_apply_kernelINS1_28TensorListScalarListMetadataIfLi1EEENS1_25BinaryOpScalarListFunctorIN3c108BFloat16ELi1ELi1ELi0EEEJSt10multipliesIfEEEEvT_T0_DpT1_ --------------------------
	.section	.nv.constant2._ZN2at6native61_GLOBAL__N__44eb8e94_28_ForeachBinaryOpScalarList_cu_dda10a6925multi_tensor_apply_kernelINS1_28TensorListScalarListMetadataIfLi1EEENS1_25BinaryOpScalarListFunctorIN3c108BFloat16ELi1ELi1ELi0EEEJSt10multipliesIfEEEEvT_T0_DpT1_,"a",@progbits
	.sectionflags	@""
	.align	4
.nv.constant2._ZN2at6native61_GLOBAL__N__44eb8e94_28_ForeachBinaryOpScalarList_cu_dda10a6925multi_tensor_apply_kernelINS1_28TensorListScalarListMetadataIfLi1EEENS1_25BinaryOpScalarListFunctorIN3c108BFloat16ELi1ELi1ELi0EEEJSt10multipliesIfEEEEvT_T0_DpT1_:
        /*0000*/ 	.byte	0xc0, 0x08, 0x00, 0x00, 0x00, 0x00, 0x00, 0x00, 0x00, 0x06, 0x00, 0x00, 0x00, 0x00, 0x00, 0x00


//--------------------- .nv.constant0._ZN2at6native61_GLOBAL__N__44eb8e94_28_ForeachBinaryOpScalarList_cu_dda10a6925multi_tensor_apply_kernelINS1_28TensorListScalarListMetadataIfLi1EEENS1_25BinaryOpScalarListFunctorIN3c108BFloat16ELi1ELi1ELi0EEEJSt10multipliesIfEEEEvT_T0_DpT1_ --------------------------
	.section	.nv.constant0._ZN2at6native61_GLOBAL__N__44eb8e94_28_ForeachBinaryOpScalarList_cu_dda10a6925multi_tensor_apply_kernelINS1_28TensorListScalarListMetadataIfLi1EEENS1_25BinaryOpScalarListFunctorIN3c108BFloat16ELi1ELi1ELi0EEEJSt10multipliesIfEEEEvT_T0_DpT1_,"a",@progbits
	.sectionflags	@""
	.align	4
.nv.constant0._ZN2at6native61_GLOBAL__N__44eb8e94_28_ForeachBinaryOpScalarList_cu_dda10a6925multi_tensor_apply_kernelINS1_28TensorListScalarListMetadataIfLi1EEENS1_25BinaryOpScalarListFunctorIN3c108BFloat16ELi1ELi1ELi0EEEJSt10multipliesIfEEEEvT_T0_DpT1_:
	.zero		3874


//--------------------- .nv.constant2._ZN2at6native61_GLOBAL__N__44eb8e94_28_ForeachBinaryOpScalarList_cu_dda10a6925multi_tensor_apply_kernelINS1_28TensorListScalarListMetadataIfLi1EEENS1_25BinaryOpScalarListFunctorIN3c104HalfELi1ELi1ELi0EEEJSt10multipliesIfEEEEvT_T0_DpT1_ --------------------------
	.section	.nv.constant2._ZN2at6native61_GLOBAL__N__44eb8e94_28_ForeachBinaryOpScalarList_cu_dda10a6925multi_tensor_apply_kernelINS1_28TensorListScalarListMetadataIfLi1EEENS1_25BinaryOpScalarListFunctorIN3c104HalfELi1ELi1ELi0EEEJSt10multipliesIfEEEEvT_T0_DpT1_,"a",@progbits
	.sectionflags	@""
	.align	4
.nv.constant2._ZN2at6native61_GLOBAL__N__44eb8e94_28_ForeachBinaryOpScalarList_cu_dda10a6925multi_tensor_apply_kernelINS1_28TensorListScalarListMetadataIfLi1EEENS1_25BinaryOpScalarListFunctorIN3c104HalfELi1ELi1ELi0EEEJSt10multipliesIfEEEEvT_T0_DpT1_:
        /*0000*/ 	.byte	0xc0, 0x08, 0x00, 0x00, 0x00, 0x00, 0x00, 0x00, 0x00, 0x06, 0x00, 0x00, 0x00, 0x00, 0x00, 0x00


//--------------------- .nv.constant0._ZN2at6native61_GLOBAL__N__44eb8e94_28_ForeachBinaryOpScalarList_cu_dda10a6925multi_tensor_apply_kernelINS1_28TensorListScalarListMetadataIfLi1EEENS1_25BinaryOpScalarListFunctorIN3c104HalfELi1ELi1ELi0EEEJSt10multipliesIfEEEEvT_T0_DpT1_ --------------------------
	.section	.nv.constant0._ZN2at6native61_GLOBAL__N__44eb8e94_28_ForeachBinaryOpScalarList_cu_dda10a6925multi_tensor_apply_kernelINS1_28TensorListScalarListMetadataIfLi1EEENS1_25BinaryOpScalarListFunctorIN3c104HalfELi1ELi1ELi0EEEJSt10multipliesIfEEEEvT_T0_DpT1_,"a",@progbits
	.sectionflags	@""
	.align	4
.nv.constant0._ZN2at6native61_GLOBAL__N__44eb8e94_28_ForeachBinaryOpScalarList_cu_dda10a6925multi_tensor_apply_kernelINS1_28TensorListScalarListMetadataIfLi1EEENS1_25BinaryOpScalarListFunctorIN3c104HalfELi1ELi1ELi0EEEJSt10multipliesIfEEEEvT_T0_DpT1_:
	.zero		3874


//--------------------- .nv.constant2._ZN2at6native61_GLOBAL__N__44eb8e94_28_ForeachBinaryOpScalarList_cu_dda10a6925multi_tensor_apply_kernelINS1_28TensorListScalarListMetadataIbLi1EEENS1_25BinaryOpScalarListFunctorIbLi1ELi1ELi0EEEJSt10multipliesIbEEEEvT_T0_DpT1_ --------------------------
	.section	.nv.constant2._ZN2at6native61_GLOBAL__N__44eb8e94_28_ForeachBinaryOpScalarList_cu_dda10a6925multi_tensor_apply_kernelINS1_28TensorListScalarListMetadataIbLi1EEENS1_25BinaryOpScalarListFunctorIbLi1ELi1ELi0EEEJSt10multipliesIbEEEEvT_T0_DpT1_,"a",@progbits
	.sectionflags	@""
	.align	4
.nv.constant2._ZN2at6native61_GLOBAL__N__44eb8e94_28_ForeachBinaryOpScalarList_cu_dda10a6925multi_tensor_apply_kernelINS1_28TensorListScalarListMetadataIbLi1EEENS1_25BinaryOpScalarListFunctorIbLi1ELi1ELi0EEEJSt10multipliesIbEEEEvT_T0_DpT1_:
        /*0000*/ 	.byte	0xa0, 0x07, 0x00, 0x00, 0x00, 0x00, 0x00, 0x00


//--------------------- .nv.constant0._ZN2at6native61_GLOBAL__N__44eb8e94_28_ForeachBinaryOpScalarList_cu_dda10a6925multi_tensor_apply_kernelINS1_28TensorListScalarListMetadataIbLi1EEENS1_25BinaryOpScalarListFunctorIbLi1ELi1ELi0EEEJSt10multipliesIbEEEEvT_T0_DpT1_ --------------------------
	.section	.nv.constant0._ZN2at6native61_GLOBAL__N__44eb8e94_28_ForeachBinaryOpScalarList_cu_dda10a6925multi_tensor_apply_kernelINS1_28TensorListScalarListMetadataIbLi1EEENS1_25BinaryOpScalarListFunctorIbLi1ELi1ELi0EEEJSt10multipliesIbEEEEvT_T0_DpT1_,"a",@progbits
	.sectionflags	@""
	.align	4
.nv.constant0._ZN2at6native61_GLOBAL__N__44eb8e94_28_ForeachBinaryOpScalarList_cu_dda10a6925multi_tensor_apply_kernelINS1_28TensorListScalarListMetadataIbLi1EEENS1_25BinaryOpScalarListFunctorIbLi1ELi1ELi0EEEJSt10multipliesIbEEEEvT_T0_DpT1_:
	.zero		3586


//--------------------- .nv.constant2._ZN2at6native61_GLOBAL__N__44eb8e94_28_ForeachBinaryOpScalarList_cu_dda10a6925multi_tensor_apply_kernelINS1_28TensorListScalarListMetadataIN3c107complexIfEELi1EEENS1_25BinaryOpScalarListFunctorIS6_Li1ELi1ELi0EEEJSt10multipliesIS6_EEEEvT_T0_DpT1_ --------------------------
	.section	.nv.constant2._ZN2at6native61_GLOBAL__N__44eb8e94_28_ForeachBinaryOpScalarList_cu_dda10a6925multi_tensor_apply_kernelINS1_28TensorListScalarListMetadataIN3c107complexIfEELi1EEENS1_25BinaryOpScalarListFunctorIS6_Li1ELi1ELi0EEEJSt10multipliesIS6_EEEEvT_T0_DpT1_,"a",@progbits
	.sectionflags	@""
	.align	4
.nv.constant2._ZN2at6native61_GLOBAL__N__44eb8e94_28_ForeachBinaryOpScalarList_cu_dda10a6925multi_tensor_apply_kernelINS1_28TensorListScalarListMetadataIN3c107complexIfEELi1EEENS1_25BinaryOpScalarListFunctorIS6_Li1ELi1ELi0EEEJSt10multipliesIS6_EEEEvT_T0_DpT1_:
        /*0000*/ 	.byte	0x40, 0x0a, 0x00, 0x00, 0x00, 0x00, 0x00, 0x00


//--------------------- .nv.constant0._ZN2at6native61_GLOBAL__N__44eb8e94_28_ForeachBinaryOpScalarList_cu_dda10a6925multi_tensor_apply_kernelINS1_28TensorListScalarListMetadataIN3c107complexIfEELi1EEENS1_25BinaryOpScalarListFunctorIS6_Li1ELi1ELi0EEEJSt10multipliesIS6_EEEEvT_T0_DpT1_ --------------------------
	.section	.nv.constant0._ZN2at6native61_GLOBAL__N__44eb8e94_28_ForeachBinaryOpScalarList_cu_dda10a6925multi_tensor_apply_kernelINS1_28TensorListScalarListMetadataIN3c107complexIfEELi1EEENS1_25BinaryOpScalarListFunctorIS6_Li1ELi1ELi0EEEJSt10multipliesIS6_EEEEvT_T0_DpT1_,"a",@progbits
	.sectionflags	@""
	.align	4
.nv.constant0._ZN2at6native61_GLOBAL__N__44eb8e94_28_ForeachBinaryOpScalarList_cu_dda10a6925multi_tensor_apply_kernelINS1_28TensorListScalarListMetadataIN3c107complexIfEELi1EEENS1_25BinaryOpScalarListFunctorIS6_Li1ELi1ELi0EEEJSt10multipliesIS6_EEEEvT_T0_DpT1_:
	.zero		4258


//--------------------- .nv.constant2._ZN2at6native61_GLOBAL__N__44eb8e94_28_ForeachBinaryOpScalarList_cu_dda10a6925multi_tensor_apply_kernelINS1_28TensorListScalarListMetadataIN3c107complexIdEELi1EEENS1_25BinaryOpScalarListFunctorIS6_Li1ELi1ELi0EEEJSt10multipliesIS6_EEEEvT_T0_DpT1_ --------------------------
	.section	.nv.constant2._ZN2at6native61_GLOBAL__N__44eb8e94_28_ForeachBinaryOpScalarList_cu_dda10a6925multi_tensor_apply_kernelINS1_28TensorListScalarListMetadataIN3c107complexIdEELi1EEENS1_25BinaryOpScalarListFunctorIS6_Li1ELi1ELi0EEEJSt10multipliesIS6_EEEEvT_T0_DpT1_,"a",@progbits
	.sectionflags	@""
	.align	4
.nv.constant2._ZN2at6native61_GLOBAL__N__44eb8e94_28_ForeachBinaryOpScalarList_cu_dda10a6925multi_tensor_apply_kernelINS1_28TensorListScalarListMetadataIN3c107complexIdEELi1EEENS1_25BinaryOpScalarListFunctorIS6_Li1ELi1ELi0EEEJSt10multipliesIS6_EEEEvT_T0_DpT1_:
        /*0000*/ 	.byte	0x40, 0x0a, 0x00, 0x00, 0x00, 0x00, 0x00, 0x00, 0x80, 0x04, 0x00, 0x00, 0x00, 0x00, 0x00, 0x00


//--------------------- .nv.constant0._ZN2at6native61_GLOBAL__N__44eb8e94_28_ForeachBinaryOpScalarList_cu_dda10a6925multi_tensor_apply_kernelINS1_28TensorListScalarListMetadataIN3c107complexIdEELi1EEENS1_25BinaryOpScalarListFunctorIS6_Li1ELi1ELi0EEEJSt10multipliesIS6_EEEEvT_T0_DpT1_ --------------------------
	.section	.nv.constant0._ZN2at6native61_GLOBAL__N__44eb8e94_28_ForeachBinaryOpScalarList_cu_dda10a6925multi_tensor_apply_kernelINS1_28TensorListScalarListMetadataIN3c107complexIdEELi1EEENS1_25BinaryOpScalarListFunctorIS6_Li1ELi1ELi0EEEJSt10multipliesIS6_EEEEvT_T0_DpT1_,"a",@progbits
	.sectionflags	@""
	.align	4
.nv.constant0._ZN2at6native61_GLOBAL__N__44eb8e94_28_ForeachBinaryOpScalarList_cu_dda10a6925multi_tensor_apply_kernelINS1_28TensorListScalarListMetadataIN3c107complexIdEELi1EEENS1_25BinaryOpScalarListFunctorIS6_Li1ELi1ELi0EEEJSt10multipliesIS6_EEEEvT_T0_DpT1_:
	.zero		4258


//--------------------- .nv.constant2._ZN2at6native61_GLOBAL__N__44eb8e94_28_ForeachBinaryOpScalarList_cu_dda10a6925multi_tensor_apply_kernelINS1_28TensorListScalarListMetadataIfLi1EEENS1_25BinaryOpScalarListFunctorIfLi1ELi1ELi0EEEJSt10multipliesIfEEEEvT_T0_DpT1_ --------------------------
	.section	.nv.constant2._ZN2at6native61_GLOBAL__N__44eb8e94_28_ForeachBinaryOpScalarList_cu_dda10a6925multi_tensor_apply_kernelINS1_28TensorListScalarListMetadataIfLi1EEENS1_25BinaryOpScalarListFunctorIfLi1ELi1ELi0EEEJSt10multipliesIfEEEEvT_T0_DpT1_,"a",@progbits
	.sectionflags	@""
	.align	4
.nv.constant2._ZN2at6native61_GLOBAL__N__44eb8e94_28_ForeachBinaryOpScalarList_cu_dda10a6925multi_tensor_apply_kernelINS1_28TensorListScalarListMetadataIfLi1EEENS1_25BinaryOpScalarListFunctorIfLi1ELi1ELi0EEEJSt10multipliesIfEEEEvT_T0_DpT1_:
        /*0000*/ 	.byte	0xc0, 0x08, 0x00, 0x00, 0x00, 0x00, 0x00, 0x00, 0x00, 0x06, 0x00, 0x00, 0x00, 0x00, 0x00, 0x00


//--------------------- .nv.constant0._ZN2at6native61_GLOBAL__N__44eb8e94_28_ForeachBinaryOpScalarList_cu_dda10a6925multi_tensor_apply_kernelINS1_28TensorListScalarListMetadataIfLi1EEENS1_25BinaryOpScalarListFunctorIfLi1ELi1ELi0EEEJSt10multipliesIfEEEEvT_T0_DpT1_ --------------------------
	.section	.nv.constant0._ZN2at6native61_GLOBAL__N__44eb8e94_28_ForeachBinaryOpScalarList_cu_dda10a6925multi_tensor_apply_kernelINS1_28TensorListScalarListMetadataIfLi1EEENS1_25BinaryOpScalarListFunctorIfLi1ELi1ELi0EEEJSt10multipliesIfEEEEvT_T0_DpT1_,"a",@progbits
	.sectionflags	@""
	.align	4
.nv.constant0._ZN2at6native61_GLOBAL__N__44eb8e94_28_ForeachBinaryOpScalarList_cu_dda10a6925multi_tensor_apply_kernelINS1_28TensorListScalarListMetadataIfLi1EEENS1_25BinaryOpScalarListFunctorIfLi1ELi1ELi0EEEJSt10multipliesIfEEEEvT_T0_DpT1_:
	.zero		3874


//--------------------- .nv.constant2._ZN2at6native61_GLOBAL__N__44eb8e94_28_ForeachBinaryOpScalarList_cu_dda10a6925multi_tensor_apply_kernelINS1_28TensorListScalarListMetadataIdLi1EEENS1_25BinaryOpScalarListFunctorIdLi1ELi1ELi0EEEJSt10multipliesIdEEEEvT_T0_DpT1_ --------------------------
	.section	.nv.constant2._ZN2at6native61_GLOBAL__N__44eb8e94_28_ForeachBinaryOpScalarList_cu_dda10a6925multi_tensor_apply_kernelINS1_28TensorListScalarListMetadataIdLi1EEENS1_25BinaryOpScalarListFunctorIdLi1ELi1ELi0EEEJSt10multipliesIdEEEEvT_T0_DpT1_,"a",@progbits
	.sectionflags	@""
	.align	4
.nv.constant2._ZN2at6native61_GLOBAL__N__44eb8e94_28_ForeachBinaryOpScalarList_cu_dda10a6925multi_tensor_apply_kernelINS1_28TensorListScalarListMetadataIdLi1EEENS1_25BinaryOpScalarListFunctorIdLi1ELi1ELi0EEEJSt10multipliesIdEEEEvT_T0_DpT1_:
        /*0000*/ 	.byte	0x40, 0x0a, 0x00, 0x00, 0x00, 0x00, 0x00, 0x00


//--------------------- .nv.constant0._ZN2at6native61_GLOBAL__N__44eb8e94_28_ForeachBinaryOpScalarList_cu_dda10a6925multi_tensor_apply_kernelINS1_28TensorListScalarListMetadataIdLi1EEENS1_25BinaryOpScalarListFunctorIdLi1ELi1ELi0EEEJSt10multipliesIdEEEEvT_T0_DpT1_ --------------------------
	.section	.nv.constant0._ZN2at6native61_GLOBAL__N__44eb8e94_28_ForeachBinaryOpScalarList_cu_dda10a6925multi_tensor_apply_kernelINS1_28TensorListScalarListMetadataIdLi1EEENS1_25BinaryOpScalarListFunctorIdLi1ELi1ELi0EEEJSt10multipliesIdEEEEvT_T0_DpT1_,"a",@progbits
	.sectionflags	@""
	.align	4
.nv.constant0._ZN2at6native61_GLOBAL__N__44eb8e94_28_ForeachBinaryOpScalarList_cu_dda10a6925multi_tensor_apply_kernelINS1_28TensorListScalarListMetadataIdLi1EEENS1_25BinaryOpScalarListFunctorIdLi1ELi1ELi0EEEJSt10multipliesIdEEEEvT_T0_DpT1_:
	.zero		4258


//--------------------- .nv.constant2._ZN2at6native61_GLOBAL__N__44eb8e94_28_ForeachBinaryOpScalarList_cu_dda10a6925multi_tensor_apply_kernelINS1_28TensorListScalarListMetadataIsLi1EEENS1_25BinaryOpScalarListFunctorIsLi1ELi1ELi0EEEJSt10multipliesIsEEEEvT_T0_DpT1_ --------------------------
	.section	.nv.constant2._ZN2at6native61_GLOBAL__N__44eb8e94_28_ForeachBinaryOpScalarList_cu_dda10a6925multi_tensor_apply_kernelINS1_28TensorListScalarListMetadataIsLi1EEENS1_25BinaryOpScalarListFunctorIsLi1ELi1ELi0EEEJSt10multipliesIsEEEEvT_T0_DpT1_,"a",@progbits
	.sectionflags	@""
	.align	4
.nv.constant2._ZN2at6native61_GLOBAL__N__44eb8e94_28_ForeachBinaryOpScalarList_cu_dda10a6925multi_tensor_apply_kernelINS1_28TensorListScalarListMetadataIsLi1EEENS1_25BinaryOpScalarListFunctorIsLi1ELi1ELi0EEEJSt10multipliesIsEEEEvT_T0_DpT1_:
        /*0000*/ 	.byte	0x00, 0x08, 0x00, 0x00, 0x00, 0x00, 0x00, 0x00, 0x00, 0x06, 0x00, 0x00, 0x00, 0x00, 0x00, 0x00


//--------------------- .nv.constant0._ZN2at6native61_GLOBAL__N__44eb8e94_28_ForeachBinaryOpScalarList_cu_dda10a6925multi_tensor_apply_kernelINS1_28TensorListScalarListMetadataIsLi1EEENS1_25BinaryOpScalarListFunctorIsLi1ELi1ELi0EEEJSt10multipliesIsEEEEvT_T0_DpT1_ --------------------------
	.section	.nv.constant0._ZN2at6native61_GLOBAL__N__44eb8e94_28_ForeachBinaryOpScalarList_cu_dda10a6925multi_tensor_apply_kernelINS1_28TensorListScalarListMetadataIsLi1EEENS1_25BinaryOpScalarListFunctorIsLi1ELi1ELi0EEEJSt10multipliesIsEEEEvT_T0_DpT1_,"a",@progbits
	.sectionflags	@""
	.align	4
.nv.constant0._ZN2at6native61_GLOBAL__N__44eb8e94_28_ForeachBinaryOpScalarList_cu_dda10a6925multi_tensor_apply_kernelINS1_28TensorListScalarListMetadataIsLi1EEENS1_25BinaryOpScalarListFunctorIsLi1ELi1ELi0EEEJSt10multipliesIsEEEEvT_T0_DpT1_:
	.zero		3682


//--------------------- .nv.constant2._ZN2at6native61_GLOBAL__N__44eb8e94_28_ForeachBinaryOpScalarList_cu_dda10a6925multi_tensor_apply_kernelINS1_28TensorListScalarListMetadataIlLi1EEENS1_25BinaryOpScalarListFunctorIlLi1ELi1ELi0EEEJSt10multipliesIlEEEEvT_T0_DpT1_ --------------------------
	.section	.nv.constant2._ZN2at6native61_GLOBAL__N__44eb8e94_28_ForeachBinaryOpScalarList_cu_dda10a6925multi_tensor_apply_kernelINS1_28TensorListScalarListMetadataIlLi1EEENS1_25BinaryOpScalarListFunctorIlLi1ELi1ELi0EEEJSt10multipliesIlEEEEvT_T0_DpT1_,"a",@progbits
	.sectionflags	@""
	.align	4
.nv.constant2._ZN2at6native61_GLOBAL__N__44eb8e94_28_ForeachBinaryOpScalarList_cu_dda10a6925multi_tensor_apply_kernelINS1_28TensorListScalarListMetadataIlLi1EEENS1_25BinaryOpScalarListFunctorIlLi1ELi1ELi0EEEJSt10multipliesIlEEEEvT_T0_DpT1_:
        /*0000*/ 	.byte	0x40, 0x0a, 0x00, 0x00, 0x00, 0x00, 0x00, 0x00


//--------------------- .nv.constant0._ZN2at6native61_GLOBAL__N__44eb8e94_28_ForeachBinaryOpScalarList_cu_dda10a6925multi_tensor_apply_kernelINS1_28TensorListScalarListMetadataIlLi1EEENS1_25BinaryOpScalarListFunctorIlLi1ELi1ELi0EEEJSt10multipliesIlEEEEvT_T0_DpT1_ --------------------------
	.section	.nv.constant0._ZN2at6native61_GLOBAL__N__44eb8e94_28_ForeachBinaryOpScalarList_cu_dda10a6925multi_tensor_apply_kernelINS1_28TensorListScalarListMetadataIlLi1EEENS1_25BinaryOpScalarListFunctorIlLi1ELi1ELi0EEEJSt10multipliesIlEEEEvT_T0_DpT1_,"a",@progbits
	.sectionflags	@""
	.align	4
.nv.constant0._ZN2at6native61_GLOBAL__N__44eb8e94_28_ForeachBinaryOpScalarList_cu_dda10a6925multi_tensor_apply_kernelINS1_28TensorListScalarListMetadataIlLi1EEENS1_25BinaryOpScalarListFunctorIlLi1ELi1ELi0EEEJSt10multipliesIlEEEEvT_T0_DpT1_:
	.zero		4258


//--------------------- .nv.constant2._ZN2at6native61_GLOBAL__N__44eb8e94_28_ForeachBinaryOpScalarList_cu_dda10a6925multi_tensor_apply_kernelINS1_28TensorListScalarListMetadataIiLi1EEENS1_25BinaryOpScalarListFunctorIiLi1ELi1ELi0EEEJSt10multipliesIiEEEEvT_T0_DpT1_ --------------------------
	.section	.nv.constant2._ZN2at6native61_GLOBAL__N__44eb8e94_28_ForeachBinaryOpScalarList_cu_dda10a6925multi_tensor_apply_kernelINS1_28TensorListScalarListMetadataIiLi1EEENS1_25BinaryOpScalarListFunctorIiLi1ELi1ELi0EEEJSt10multipliesIiEEEEvT_T0_DpT1_,"a",@progbits
	.sectionflags	@""
	.align	4
.nv.constant2._ZN2at6native61_GLOBAL__N__44eb8e94_28_ForeachBinaryOpScalarList_cu_dda10a6925multi_tensor_apply_kernelINS1_28TensorListScalarListMetadataIiLi1EEENS1_25BinaryOpScalarListFunctorIiLi1ELi1ELi0EEEJSt10multipliesIiEEEEvT_T0_DpT1_:
        /*0000*/ 	.byte	0xc0, 0x08, 0x00, 0x00, 0x00, 0x00, 0x00, 0x00, 0x00, 0x06, 0x00, 0x00, 0x00, 0x00, 0x00, 0x00


//--------------------- .nv.constant0._ZN2at6native61_GLOBAL__N__44eb8e94_28_ForeachBinaryOpScalarList_cu_dda10a6925multi_tensor_apply_kernelINS1_28TensorListScalarListMetadataIiLi1EEENS1_25BinaryOpScalarListFunctorIiLi1ELi1ELi0EEEJSt10multipliesIiEEEEvT_T0_DpT1_ --------------------------
	.section	.nv.constant0._ZN2at6native61_GLOBAL__N__44eb8e94_28_ForeachBinaryOpScalarList_cu_dda10a6925multi_tensor_apply_kernelINS1_28TensorListScalarListMetadataIiLi1EEENS1_25BinaryOpScalarListFunctorIiLi1ELi1ELi0EEEJSt10multipliesIiEEEEvT_T0_DpT1_,"a",@progbits
	.sectionflags	@""
	.align	4
.nv.constant0._ZN2at6native61_GLOBAL__N__44eb8e94_28_ForeachBinaryOpScalarList_cu_dda10a6925multi_tensor_apply_kernelINS1_28TensorListScalarListMetadataIiLi1EEENS1_25BinaryOpScalarListFunctorIiLi1ELi1ELi0EEEJSt10multipliesIiEEEEvT_T0_DpT1_:
	.zero		3874


//--------------------- .nv.constant2._ZN2at6native61_GLOBAL__N__44eb8e94_28_ForeachBinaryOpScalarList_cu_dda10a6925multi_tensor_apply_kernelINS1_28TensorListScalarListMetadataIaLi1EEENS1_25BinaryOpScalarListFunctorIaLi1ELi1ELi0EEEJSt10multipliesIaEEEEvT_T0_DpT1_ --------------------------
	.section	.nv.constant2._ZN2at6native61_GLOBAL__N__44eb8e94_28_ForeachBinaryOpScalarList_cu_dda10a6925multi_tensor_apply_kernelINS1_28TensorListScalarListMetadataIaLi1EEENS1_25BinaryOpScalarListFunctorIaLi1ELi1ELi0EEEJSt10multipliesIaEEEEvT_T0_DpT1_,"a",@progbits
	.sectionflags	@""
	.align	4
.nv.constant2._ZN2at6native61_GLOBAL__N__44eb8e94_28_ForeachBinaryOpScalarList_cu_dda10a6925multi_tensor_apply_kernelINS1_28TensorListScalarListMetadataIaLi1EEENS1_25BinaryOpScalarListFunctorIaLi1ELi1ELi0EEEJSt10multipliesIaEEEEvT_T0_DpT1_:
        /*0000*/ 	.byte	0xa0, 0x07, 0x00, 0x00, 0x00, 0x00, 0x00, 0x00


//--------------------- .nv.constant0._ZN2at6native61_GLOBAL__N__44eb8e94_28_ForeachBinaryOpScalarList_cu_dda10a6925multi_tensor_apply_kernelINS1_28TensorListScalarListMetadataIaLi1EEENS1_25BinaryOpScalarListFunctorIaLi1ELi1ELi0EEEJSt10multipliesIaEEEEvT_T0_DpT1_ --------------------------
	.section	.nv.constant0._ZN2at6native61_GLOBAL__N__44eb8e94_28_ForeachBinaryOpScalarList_cu_dda10a6925multi_tensor_apply_kernelINS1_28TensorListScalarListMetadataIaLi1EEENS1_25BinaryOpScalarListFunctorIaLi1ELi1ELi0EEEJSt10multipliesIaEEEEvT_T0_DpT1_,"a",@progbits
	.sectionflags	@""
	.align	4
.nv.constant0._ZN2at6native61_GLOBAL__N__44eb8e94_28_ForeachBinaryOpScalarList_cu_dda10a6925multi_tensor_apply_kernelINS1_28TensorListScalarListMetadataIaLi1EEENS1_25BinaryOpScalarListFunctorIaLi1ELi1ELi0EEEJSt10multipliesIaEEEEvT_T0_DpT1_:
	.zero		3586


//--------------------- .nv.constant2._ZN2at6native61_GLOBAL__N__44eb8e94_28_ForeachBinaryOpScalarList_cu_dda10a6925multi_tensor_apply_kernelINS1_28TensorListScalarListMetadataIhLi1EEENS1_25BinaryOpScalarListFunctorIhLi1ELi1ELi0EEEJSt10multipliesIhEEEEvT_T0_DpT1_ --------------------------
	.section	.nv.constant2._ZN2at6native61_GLOBAL__N__44eb8e94_28_ForeachBinaryOpScalarList_cu_dda10a6925multi_tensor_apply_kernelINS1_28TensorListScalarListMetadataIhLi1EEENS1_25BinaryOpScalarListFunctorIhLi1ELi1ELi0EEEJSt10multipliesIhEEEEvT_T0_DpT1_,"a",@progbits
	.sectionflags	@""
	.align	4
.nv.constant2._ZN2at6native61_GLOBAL__N__44eb8e94_28_ForeachBinaryOpScalarList_cu_dda10a6925multi_tensor_apply_kernelINS1_28TensorListScalarListMetadataIhLi1EEENS1_25BinaryOpScalarListFunctorIhLi1ELi1ELi0EEEJSt10multipliesIhEEEEvT_T0_DpT1_:
        /*0000*/ 	.byte	0xa0, 0x07, 0x00, 0x00, 0x00, 0x00, 0x00, 0x00


//--------------------- .nv.constant0._ZN2at6native61_GLOBAL__N__44eb8e94_28_ForeachBinaryOpScalarList_cu_dda10a6925multi_tensor_apply_kernelINS1_28TensorListScalarListMetadataIhLi1EEENS1_25BinaryOpScalarListFunctorIhLi1ELi1ELi0EEEJSt10multipliesIhEEEEvT_T0_DpT1_ --------------------------
	.section	.nv.constant0._ZN2at6native61_GLOBAL__N__44eb8e94_28_ForeachBinaryOpScalarList_cu_dda10a6925multi_tensor_apply_kernelINS1_28TensorListScalarListMetadataIhLi1EEENS1_25BinaryOpScalarListFunctorIhLi1ELi1ELi0EEEJSt10multipliesIhEEEEvT_T0_DpT1_,"a",@progbits
	.sectionflags	@""
	.align	4
.nv.constant0._ZN2at6native61_GLOBAL__N__44eb8e94_28_ForeachBinaryOpScalarList_cu_dda10a6925multi_tensor_apply_kernelINS1_28TensorListScalarListMetadataIhLi1EEENS1_25BinaryOpScalarListFunctorIhLi1ELi1ELi0EEEJSt10multipliesIhEEEEvT_T0_DpT1_:
	.zero		3586


//--------------------- .nv.constant2._ZN2at6native61_GLOBAL__N__44eb8e94_28_ForeachBinaryOpScalarList_cu_dda10a6925multi_tensor_apply_kernelINS1_28TensorListScalarListMetadataIfLi2EEENS1_25BinaryOpScalarListFunctorIN3c108BFloat16ELi2ELi1ELi1EEEJSt4plusIfEEEEvT_T0_DpT1_ --------------------------
	.section	.nv.constant2._ZN2at6native61_GLOBAL__N__44eb8e94_28_ForeachBinaryOpScalarList_cu_dda10a6925multi_tensor_apply_kernelINS1_28TensorListScalarListMetadataIfLi2EEENS1_25BinaryOpScalarListFunctorIN3c108BFloat16ELi2ELi1ELi1EEEJSt4plusIfEEEEvT_T0_DpT1_,"a",@progbits
	.sectionflags	@""
	.align	4
.nv.constant2._ZN2at6native61_GLOBAL__N__44eb8e94_28_ForeachBinaryOpScalarList_cu_dda10a6925multi_tensor_apply_kernelINS1_28TensorListScalarListMetadataIfLi2EEENS1_25BinaryOpScalarListFunctorIN3c108BFloat16ELi2ELi1ELi1EEEJSt4plusIfEEEEvT_T0_DpT1_:
        /*0000*/ 	.byte	0x40, 0x08, 0x00, 0x00, 0x00, 0x00, 0x00, 0x00, 0x00, 0x06, 0x00, 0x00, 0x00, 0x00, 0x00, 0x00


//--------------------- .nv.constant0._ZN2at6native61_GLOBAL__N__44eb8e94_28_ForeachBinaryOpScalarList_cu_dda10a6925multi_tensor_apply_kernelINS1_28TensorListScalarListMetadataIfLi2EEENS1_25BinaryOpScalarListFunctorIN3c108BFloat16ELi2ELi1ELi1EEEJSt4plusIfEEEEvT_T0_DpT1_ --------------------------
	.section	.nv.constant0._ZN2at6native61_GLOBAL__N__44eb8e94_28_ForeachBinaryOpScalarList_cu_dda10a6925multi_tensor_apply_kernelINS1_28TensorListScalarListMetadataIfLi2EEENS1_25BinaryOpScalarListFunctorIN3c108BFloat16ELi2ELi1ELi1EEEJSt4plusIfEEEEvT_T0_DpT1_,"a",@progbits
	.sectionflags	@""
	.align	4
.nv.constant0._ZN2at6native61_GLOBAL__N__44eb8e94_28_ForeachBinaryOpScalarList_cu_dda10a6925multi_tensor_apply_kernelINS1_28TensorListScalarListMetadataIfLi2EEENS1_25BinaryOpScalarListFunctorIN3c108BFloat16ELi2ELi1ELi1EEEJSt4plusIfEEEEvT_T0_DpT1_:
	.zero		3746


//--------------------- .nv.constant2._ZN2at6native61_GLOBAL__N__44eb8e94_28_ForeachBinaryOpScalarList_cu_dda10a6925multi_tensor_apply_kernelINS1_28TensorListScalarListMetadataIfLi2EEENS1_25BinaryOpScalarListFunctorIN3c104HalfELi2ELi1ELi1EEEJSt4plusIfEEEEvT_T0_DpT1_ --------------------------
	.section	.nv.constant2._ZN2at6native61_GLOBAL__N__44eb8e94_28_ForeachBinaryOpScalarList_cu_dda10a6925multi_tensor_apply_kernelINS1_28TensorListScalarListMetadataIfLi2EEENS1_25BinaryOpScalarListFunctorIN3c104HalfELi2ELi1ELi1EEEJSt4plusIfEEEEvT_T0_DpT1_,"a",@progbits
	.sectionflags	@""
	.align	4
.nv.constant2._ZN2at6native61_GLOBAL__N__44eb8e94_28_ForeachBinaryOpScalarList_cu_dda10a6925multi_tensor_apply_kernelINS1_28TensorListScalarListMetadataIfLi2EEENS1_25BinaryOpScalarListFunctorIN3c104HalfELi2ELi1ELi1EEEJSt4plusIfEEEEvT_T0_DpT1_:
        /*0000*/ 	.byte	0x40, 0x08, 0x00, 0x00, 0x00, 0x00, 0x00, 0x00, 0x00, 0x06, 0x00, 0x00, 0x00, 0x00, 0x00, 0x00


//--------------------- .nv.constant0._ZN2at6native61_GLOBAL__N__44eb8e94_28_ForeachBinaryOpScalarList_cu_dda10a6925multi_tensor_apply_kernelINS1_28TensorListScalarListMetadataIfLi2EEENS1_25BinaryOpScalarListFunctorIN3c104HalfELi2ELi1ELi1EEEJSt4plusIfEEEEvT_T0_DpT1_ --------------------------
	.section	.nv.constant0._ZN2at6native61_GLOBAL__N__44eb8e94_28_ForeachBinaryOpScalarList_cu_dda10a6925multi_tensor_apply_kernelINS1_28TensorListScalarListMetadataIfLi2EEENS1_25BinaryOpScalarListFunctorIN3c104HalfELi2ELi1ELi1EEEJSt4plusIfEEEEvT_T0_DpT1_,"a",@progbits
	.sectionflags	@""
	.align	4
.nv.constant0._ZN2at6native61_GLOBAL__N__44eb8e94_28_ForeachBinaryOpScalarList_cu_dda10a6925multi_tensor_apply_kernelINS1_28TensorListScalarListMetadataIfLi2EEENS1_25BinaryOpScalarListFunctorIN3c104HalfELi2ELi1ELi1EEEJSt4plusIfEEEEvT_T0_DpT1_:
	.zero		3746


//--------------------- .nv.constant2._ZN2at6native61_GLOBAL__N__44eb8e94_28_ForeachBinaryOpScalarList_cu_dda10a6925multi_tensor_apply_kernelINS1_28TensorListScalarListMetadataIbLi2EEENS1_25BinaryOpScalarListFunctorIbLi2ELi1ELi1EEEJSt4plusIbEEEEvT_T0_DpT1_ --------------------------
	.section	.nv.constant2._ZN2at6native61_GLOBAL__N__44eb8e94_28_ForeachBinaryOpScalarList_cu_dda10a6925multi_tensor_apply_kernelINS1_28TensorListScalarListMetadataIbLi2EEENS1_25BinaryOpScalarListFunctorIbLi2ELi1ELi1EEEJSt4plusIbEEEEvT_T0_DpT1_,"a",@progbits
	.sectionflags	@""
	.align	4
.nv.constant2._ZN2at6native61_GLOBAL__N__44eb8e94_28_ForeachBinaryOpScalarList_cu_dda10a6925multi_tensor_apply_kernelINS1_28TensorListScalarListMetadataIbLi2EEENS1_25BinaryOpScalarListFunctorIbLi2ELi1ELi1EEEJSt4plusIbEEEEvT_T0_DpT1_:
        /*0000*/ 	.byte	0x80, 0x07, 0x00, 0x00, 0x00, 0x00, 0x00, 0x00


//--------------------- .nv.constant0._ZN2at6native61_GLOBAL__N__44eb8e94_28_ForeachBinaryOpScalarList_cu_dda10a6925multi_tensor_apply_kernelINS1_28TensorListScalarListMetadataIbLi2EEENS1_25BinaryOpScalarListFunctorIbLi2ELi1ELi1EEEJSt4plusIbEEEEvT_T0_DpT1_ --------------------------
	.section	.nv.constant0._ZN2at6native61_GLOBAL__N__44eb8e94_28_ForeachBinaryOpScalarList_cu_dda10a6925multi_tensor_apply_kernelINS1_28TensorListScalarListMetadataIbLi2EEENS1_25BinaryOpScalarListFunctorIbLi2ELi1ELi1EEEJSt4plusIbEEEEvT_T0_DpT1_,"a",@progbits
	.sectionflags	@""
	.align	4
.nv.constant0._ZN2at6native61_GLOBAL__N__44eb8e94_28_ForeachBinaryOpScalarList_cu_dda10a6925multi_tensor_apply_kernelINS1_28TensorListScalarListMetadataIbLi2EEENS1_25BinaryOpScalarListFunctorIbLi2ELi1ELi1EEEJSt4plusIbEEEEvT_T0_DpT1_:
	.zero		3554


//--------------------- .nv.constant2._ZN2at6native61_GLOBAL__N__44eb8e94_28_ForeachBinaryOpScalarList_cu_dda10a6925multi_tensor_apply_kernelINS1_28TensorListScalarListMetadataIN3c107complexIfEELi2EEENS1_25BinaryOpScalarListFunctorIS6_Li2ELi1ELi1EEEJSt4plusIS6_EEEEvT_T0_DpT1_ --------------------------
	.section	.nv.constant2._ZN2at6native61_GLOBAL__N__44eb8e94_28_ForeachBinaryOpScalarList_cu_dda10a6925multi_tensor_apply_kernelINS1_28TensorListScalarListMetadataIN3c107complexIfEELi2EEENS1_25BinaryOpScalarListFunctorIS6_Li2ELi1ELi1EEEJSt4plusIS6_EEEEvT_T0_DpT1_,"a",@progbits
	.sectionflags	@""
	.align	4
.nv.constant2._ZN2at6native61_GLOBAL__N__44eb8e94_28_ForeachBinaryOpScalarList_cu_dda10a6925multi_tensor_apply_kernelINS1_28TensorListScalarListMetadataIN3c107complexIfEELi2EEENS1_25BinaryOpScalarListFunctorIS6_Li2ELi1ELi1EEEJSt4plusIS6_EEEEvT_T0_DpT1_:
        /*0000*/ 	.byte	0x40, 0x09, 0x00, 0x00, 0x00, 0x00, 0x00, 0x00


//--------------------- .nv.constant0._ZN2at6native61_GLOBAL__N__44eb8e94_28_ForeachBinaryOpScalarList_cu_dda10a6925multi_tensor_apply_kernelINS1_28TensorListScalarListMetadataIN3c107complexIfEELi2EEENS1_25BinaryOpScalarListFunctorIS6_Li2ELi1ELi1EEEJSt4plusIS6_EEEEvT_T0_DpT1_ --------------------------
	.section	.nv.constant0._ZN2at6native61_GLOBAL__N__44eb8e94_28_ForeachBinaryOpScalarList_cu_dda10a6925multi_tensor_apply_kernelINS1_28TensorListScalarListMetadataIN3c107complexIfEELi2EEENS1_25BinaryOpScalarListFunctorIS6_Li2ELi1ELi1EEEJSt4plusIS6_EEEEvT_T0_DpT1_,"a",@progbits
	.sectionflags	@""
	.align	4
.nv.constant0._ZN2at6native61_GLOBAL__N__44eb8e94_28_ForeachBinaryOpScalarList_cu_dda10a6925multi_tensor_apply_kernelINS1_28TensorListScalarListMetadataIN3c107complexIfEELi2EEENS1_25BinaryOpScalarListFunctorIS6_Li2ELi1ELi1EEEJSt4plusIS6_EEEEvT_T0_DpT1_:
	.zero		4002


//--------------------- .nv.constant2._ZN2at6native61_GLOBAL__N__44eb8e94_28_ForeachBinaryOpScalarList_cu_dda10a6925multi_tensor_apply_kernelINS1_28TensorListScalarListMetadataIN3c107complexIdEELi2EEENS1_25BinaryOpScalarListFunctorIS6_Li2ELi1ELi1EEEJSt4plusIS6_EEEEvT_T0_DpT1_ --------------------------
	.section	.nv.constant2._ZN2at6native61_GLOBAL__N__44eb8e94_28_ForeachBinaryOpScalarList_cu_dda10a6925multi_tensor_apply_kernelINS1_28TensorListScalarListMetadataIN3c107complexIdEELi2EEENS1_25BinaryOpScalarListFunctorIS6_Li2ELi1ELi1EEEJSt4plusIS6_EEEEvT_T0_DpT1_,"a",@progbits
	.sectionflags	@""
	.align	4
.nv.constant2._ZN2at6native61_GLOBAL__N__44eb8e94_28_ForeachBinaryOpScalarList_cu_dda10a6925multi_tensor_apply_kernelINS1_28TensorListScalarListMetadataIN3c107complexIdEELi2EEENS1_25BinaryOpScalarListFunctorIS6_Li2ELi1ELi1EEEJSt4plusIS6_EEEEvT_T0_DpT1_:
        /*0000*/ 	.byte	0xa0, 0x0a, 0x00, 0x00, 0x00, 0x00, 0x00, 0x00, 0xa0, 0x05, 0x00, 0x00, 0x00, 0x00, 0x00, 0x00


//--------------------- .nv.constant0._ZN2at6native61_GLOBAL__N__44eb8e94_28_ForeachBinaryOpScalarList_cu_dda10a6925multi_tensor_apply_kernelINS1_28TensorListScalarListMetadataIN3c107complexIdEELi2EEENS1_25BinaryOpScalarListFunctorIS6_Li2ELi1ELi1EEEJSt4plusIS6_EEEEvT_T0_DpT1_ --------------------------
	.section	.nv.constant0._ZN2at6native61_GLOBAL__N__44eb8e94_28_ForeachBinaryOpScalarList_cu_dda10a6925multi_tensor_apply_kernelINS1_28TensorListScalarListMetadataIN3c107complexIdEELi2EEENS1_25BinaryOpScalarListFunctorIS6_Li2ELi1ELi1EEEJSt4plusIS6_EEEEvT_T0_DpT1_,"a",@progbits
	.sectionflags	@""
	.align	4
.nv.constant0._ZN2at6native61_GLOBAL__N__44eb8e94_28_ForeachBinaryOpScalarList_cu_dda10a6925multi_tensor_apply_kernelINS1_28TensorListScalarListMetadataIN3c107complexIdEELi2EEENS1_25BinaryOpScalarListFunctorIS6_Li2ELi1ELi1EEEJSt4plusIS6_EEEEvT_T0_DpT1_:
	.zero		4354


//--------------------- .nv.constant2._ZN2at6native61_GLOBAL__N__44eb8e94_28_ForeachBinaryOpScalarList_cu_dda10a6925multi_tensor_apply_kernelINS1_28TensorListScalarListMetadataIfLi2EEENS1_25BinaryOpScalarListFunctorIfLi2ELi1ELi1EEEJSt4plusIfEEEEvT_T0_DpT1_ --------------------------
	.section	.nv.constant2._ZN2at6native61_GLOBAL__N__44eb8e94_28_ForeachBinaryOpScalarList_cu_dda10a6925multi_tensor_apply_kernelINS1_28TensorListScalarListMetadataIfLi2EEENS1_25BinaryOpScalarListFunctorIfLi2ELi1ELi1EEEJSt4plusIfEEEEvT_T0_DpT1_,"a",@progbits
	.sectionflags	@""
	.align	4
.nv.constant2._ZN2at6native61_GLOBAL__N__44eb8e94_28_ForeachBinaryOpScalarList_cu_dda10a6925multi_tensor_apply_kernelINS1_28TensorListScalarListMetadataIfLi2EEENS1_25BinaryOpScalarListFunctorIfLi2ELi1ELi1EEEJSt4plusIfEEEEvT_T0_DpT1_:
        /*0000*/ 	.byte	0x40, 0x08, 0x00, 0x00, 0x00, 0x00, 0x00, 0x00, 0x00, 0x06, 0x00, 0x00, 0x00, 0x00, 0x00, 0x00


//--------------------- .nv.constant0._ZN2at6native61_GLOBAL__N__44eb8e94_28_ForeachBinaryOpScalarList_cu_dda10a6925multi_tensor_apply_kernelINS1_28TensorListScalarListMetadataIfLi2EEENS1_25BinaryOpScalarListFunctorIfLi2ELi1ELi1EEEJSt4plusIfEEEEvT_T0_DpT1_ --------------------------
	.section	.nv.constant0._ZN2at6native61_GLOBAL__N__44eb8e94_28_ForeachBinaryOpScalarList_cu_dda10a6925multi_tensor_apply_kernelINS1_28TensorListScalarListMetadataIfLi2EEENS1_25BinaryOpScalarListFunctorIfLi2ELi1ELi1EEEJSt4plusIfEEEEvT_T0_DpT1_,"a",@progbits
	.sectionflags	@""
	.align	4
.nv.constant0._ZN2at6native61_GLOBAL__N__44eb8e94_28_ForeachBinaryOpScalarList_cu_dda10a6925multi_tensor_apply_kernelINS1_28TensorListScalarListMetadataIfLi2EEENS1_25BinaryOpScalarListFunctorIfLi2ELi1ELi1EEEJSt4plusIfEEEEvT_T0_DpT1_:
	.zero		3746


//--------------------- .nv.constant2._ZN2at6native61_GLOBAL__N__44eb8e94_28_ForeachBinaryOpScalarList_cu_dda10a6925multi_tensor_apply_kernelINS1_28TensorListScalarListMetadataIdLi2EEENS1_25BinaryOpScalarListFunctorIdLi2ELi1ELi1EEEJSt4plusIdEEEEvT_T0_DpT1_ --------------------------
	.section	.nv.constant2._ZN2at6native61_GLOBAL__N__44eb8e94_28_ForeachBinaryOpScalarList_cu_dda10a6925multi_tensor_apply_kernelINS1_28TensorListScalarListMetadataIdLi2EEENS1_25BinaryOpScalarListFunctorIdLi2ELi1ELi1EEEJSt4plusIdEEEEvT_T0_DpT1_,"a",@progbits
	.sectionflags	@""
	.align	4
.nv.constant2._ZN2at6native61_GLOBAL__N__44eb8e94_28_ForeachBinaryOpScalarList_cu_dda10a6925multi_tensor_apply_kernelINS1_28TensorListScalarListMetadataIdLi2EEENS1_25BinaryOpScalarListFunctorIdLi2ELi1ELi1EEEJSt4plusIdEEEEvT_T0_DpT1_:
        /*0000*/ 	.byte	0x40, 0x09, 0x00, 0x00, 0x00, 0x00, 0x00, 0x00


//--------------------- .nv.constant0._ZN2at6native61_GLOBAL__N__44eb8e94_28_ForeachBinaryOpScalarList_cu_dda10a6925multi_tensor_apply_kernelINS1_28TensorListScalarListMetadataIdLi2EEENS1_25BinaryOpScalarListFunctorIdLi2ELi1ELi1EEEJSt4plusIdEEEEvT_T0_DpT1_ --------------------------
	.section	.nv.constant0._ZN2at6native61_GLOBAL__N__44eb8e94_28_ForeachBinaryOpScalarList_cu_dda10a6925multi_tensor_apply_kernelINS1_28TensorListScalarListMetadataIdLi2EEENS1_25BinaryOpScalarListFunctorIdLi2ELi1ELi1EEEJSt4plusIdEEEEvT_T0_DpT1_,"a",@progbits
	.sectionflags	@""
	.align	4
.nv.constant0._ZN2at6native61_GLOBAL__N__44eb8e94_28_ForeachBinaryOpScalarList_cu_dda10a6925multi_tensor_apply_kernelINS1_28TensorListScalarListMetadataIdLi2EEENS1_25BinaryOpScalarListFunctorIdLi2ELi1ELi1EEEJSt4plusIdEEEEvT_T0_DpT1_:
	.zero		4002


//--------------------- .nv.constant2._ZN2at6native61_GLOBAL__N__44eb8e94_28_ForeachBinaryOpScalarList_cu_dda10a6925multi_tensor_apply_kernelINS1_28TensorListScalarListMetadataIsLi2EEENS1_25BinaryOpScalarListFunctorIsLi2ELi1ELi1EEEJSt4plusIsEEEEvT_T0_DpT1_ --------------------------
	.section	.nv.constant2._ZN2at6native61_GLOBAL__N__44eb8e94_28_ForeachBinaryOpScalarList_cu_dda10a6925multi_tensor_apply_kernelINS1_28TensorListScalarListMetadataIsLi2EEENS1_25BinaryOpScalarListFunctorIsLi2ELi1ELi1EEEJSt4plusIsEEEEvT_T0_DpT1_,"a",@progbits
	.sectionflags	@""
	.align	4
.nv.constant2._ZN2at6native61_GLOBAL__N__44eb8e94_28_ForeachBinaryOpScalarList_cu_dda10a6925multi_tensor_apply_kernelINS1_28TensorListScalarListMetadataIsLi2EEENS1_25BinaryOpScalarListFunctorIsLi2ELi1ELi1EEEJSt4plusIsEEEEvT_T0_DpT1_:
        /*0000*/ 	.byte	0xc0, 0x07, 0x00, 0x00, 0x00, 0x00, 0x00, 0x00, 0x00, 0x06, 0x00, 0x00, 0x00, 0x00, 0x00, 0x00


//--------------------- .nv.constant0._ZN2at6native61_GLOBAL__N__44eb8e94_28_ForeachBinaryOpScalarList_cu_dda10a6925multi_tensor_apply_kernelINS1_28TensorListScalarListMetadataIsLi2EEENS1_25BinaryOpScalarListFunctorIsLi2ELi1ELi1EEEJSt4plusIsEEEEvT_T0_DpT1_ --------------------------
	.section	.nv.constant0._ZN2at6native61_GLOBAL__N__44eb8e94_28_ForeachBinaryOpScalarList_cu_dda10a6925multi_tensor_apply_kernelINS1_28TensorListScalarListMetadataIsLi2EEENS1_25BinaryOpScalarListFunctorIsLi2ELi1ELi1EEEJSt4plusIsEEEEvT_T0_DpT1_,"a",@progbits
	.sectionflags	@""
	.align	4
.nv.constant0._ZN2at6native61_GLOBAL__N__44eb8e94_28_ForeachBinaryOpScalarList_cu_dda10a6925multi_tensor_apply_kernelINS1_28TensorListScalarListMetadataIsLi2EEENS1_25BinaryOpScalarListFunctorIsLi2ELi1ELi1EEEJSt4plusIsEEEEvT_T0_DpT1_:
	.zero		3618


//--------------------- .nv.constant2._ZN2at6native61_GLOBAL__N__44eb8e94_28_ForeachBinaryOpScalarList_cu_dda10a6925multi_tensor_apply_kernelINS1_28TensorListScalarListMetadataIlLi2EEENS1_25BinaryOpScalarListFunctorIlLi2ELi1ELi1EEEJSt4plusIlEEEEvT_T0_DpT1_ --------------------------
	.section	.nv.constant2._ZN2at6native61_GLOBAL__N__44eb8e94_28_ForeachBinaryOpScalarList_cu_dda10a6925multi_tensor_apply_kernelINS1_28TensorListScalarListMetadataIlLi2EEENS1_25BinaryOpScalarListFunctorIlLi2ELi1ELi1EEEJSt4plusIlEEEEvT_T0_DpT1_,"a",@progbits
	.sectionflags	@""
	.align	4
.nv.constant2._ZN2at6native61_GLOBAL__N__44eb8e94_28_ForeachBinaryOpScalarList_cu_dda10a6925multi_tensor_apply_kernelINS1_28TensorListScalarListMetadataIlLi2EEENS1_25BinaryOpScalarListFunctorIlLi2ELi1ELi1EEEJSt4plusIlEEEEvT_T0_DpT1_:
        /*0000*/ 	.byte	0x40, 0x09, 0x00, 0x00, 0x00, 0x00, 0x00, 0x00


//--------------------- .nv.constant0._ZN2at6native61_GLOBAL__N__44eb8e94_28_ForeachBinaryOpScalarList_cu_dda10a6925multi_tensor_apply_kernelINS1_28TensorListScalarListMetadataIlLi2EEENS1_25BinaryOpScalarListFunctorIlLi2ELi1ELi1EEEJSt4plusIlEEEEvT_T0_DpT1_ --------------------------
	.section	.nv.constant0._ZN2at6native61_GLOBAL__N__44eb8e94_28_ForeachBinaryOpScalarList_cu_dda10a6925multi_tensor_apply_kernelINS1_28TensorListScalarListMetadataIlLi2EEENS1_25BinaryOpScalarListFunctorIlLi2ELi1ELi1EEEJSt4plusIlEEEEvT_T0_DpT1_,"a",@progbits
	.sectionflags	@""
	.align	4
.nv.constant0._ZN2at6native61_GLOBAL__N__44eb8e94_28_ForeachBinaryOpScalarList_cu_dda10a6925multi_tensor_apply_kernelINS1_28TensorListScalarListMetadataIlLi2EEENS1_25BinaryOpScalarListFunctorIlLi2ELi1ELi1EEEJSt4plusIlEEEEvT_T0_DpT1_:
	.zero		4002


//--------------------- .nv.constant2._ZN2at6native61_GLOBAL__N__44eb8e94_28_ForeachBinaryOpScalarList_cu_dda10a6925multi_tensor_apply_kernelINS1_28TensorListScalarListMetadataIiLi2EEENS1_25BinaryOpScalarListFunctorIiLi2ELi1ELi1EEEJSt4plusIiEEEEvT_T0_DpT1_ --------------------------
	.section	.nv.constant2._ZN2at6native61_GLOBAL__N__44eb8e94_28_ForeachBinaryOpScalarList_cu_dda10a6925multi_tensor_apply_kernelINS1_28TensorListScalarListMetadataIiLi2EEENS1_25BinaryOpScalarListFunctorIiLi2ELi1ELi1EEEJSt4plusIiEEEEvT_T0_DpT1_,"a",@progbits
	.sectionflags	@""
	.align	4
.nv.constant2._ZN2at6native61_GLOBAL__N__44eb8e94_28_ForeachBinaryOpScalarList_cu_dda10a6925multi_tensor_apply_kernelINS1_28TensorListScalarListMetadataIiLi2EEENS1_25BinaryOpScalarListFunctorIiLi2ELi1ELi1EEEJSt4plusIiEEEEvT_T0_DpT1_:
        /*0000*/ 	.byte	0x40, 0x08, 0x00, 0x00, 0x00, 0x00, 0x00, 0x00, 0x00, 0x06, 0x00, 0x00, 0x00, 0x00, 0x00, 0x00


//--------------------- .nv.constant0._ZN2at6native61_GLOBAL__N__44eb8e94_28_ForeachBinaryOpScalarList_cu_dda10a6925multi_tensor_apply_kernelINS1_28TensorListScalarListMetadataIiLi2EEENS1_25BinaryOpScalarListFunctorIiLi2ELi1ELi1EEEJSt4plusIiEEEEvT_T0_DpT1_ --------------------------
	.section	.nv.constant0._ZN2at6native61_GLOBAL__N__44eb8e94_28_ForeachBinaryOpScalarList_cu_dda10a6925multi_tensor_apply_kernelINS1_28TensorListScalarListMetadataIiLi2EEENS1_25BinaryOpScalarListFunctorIiLi2ELi1ELi1EEEJSt4plusIiEEEEvT_T0_DpT1_,"a",@progbits
	.sectionflags	@""
	.align	4
.nv.constant0._ZN2at6native61_GLOBAL__N__44eb8e94_28_ForeachBinaryOpScalarList_cu_dda10a6925multi_tensor_apply_kernelINS1_28TensorListScalarListMetadataIiLi2EEENS1_25BinaryOpScalarListFunctorIiLi2ELi1ELi1EEEJSt4plusIiEEEEvT_T0_DpT1_:
	.zero		3746


//--------------------- .nv.constant2._ZN2at6native61_GLOBAL__N__44eb8e94_28_ForeachBinaryOpScalarList_cu_dda10a6925multi_tensor_apply_kernelINS1_28TensorListScalarListMetadataIaLi2EEENS1_25BinaryOpScalarListFunctorIaLi2ELi1ELi1EEEJSt4plusIaEEEEvT_T0_DpT1_ --------------------------
	.section	.nv.constant2._ZN2at6native61_GLOBAL__N__44eb8e94_28_ForeachBinaryOpScalarList_cu_dda10a6925multi_tensor_apply_kernelINS1_28TensorListScalarListMetadataIaLi2EEENS1_25BinaryOpScalarListFunctorIaLi2ELi1ELi1EEEJSt4plusIaEEEEvT_T0_DpT1_,"a",@progbits
	.sectionflags	@""
	.align	4
.nv.constant2._ZN2at6native61_GLOBAL__N__44eb8e94_28_ForeachBinaryOpScalarList_cu_dda10a6925multi_tensor_apply_kernelINS1_28TensorListScalarListMetadataIaLi2EEENS1_25BinaryOpScalarListFunctorIaLi2ELi1ELi1EEEJSt4plusIaEEEEvT_T0_DpT1_:
        /*0000*/ 	.byte	0x80, 0x07, 0x00, 0x00, 0x00, 0x00, 0x00, 0x00


//--------------------- .nv.constant0._ZN2at6native61_GLOBAL__N__44eb8e94_28_ForeachBinaryOpScalarList_cu_dda10a6925multi_tensor_apply_kernelINS1_28TensorListScalarListMetadataIaLi2EEENS1_25BinaryOpScalarListFunctorIaLi2ELi1ELi1EEEJSt4plusIaEEEEvT_T0_DpT1_ --------------------------
	.section	.nv.constant0._ZN2at6native61_GLOBAL__N__44eb8e94_28_ForeachBinaryOpScalarList_cu_dda10a6925multi_tensor_apply_kernelINS1_28TensorListScalarListMetadataIaLi2EEENS1_25BinaryOpScalarListFunctorIaLi2ELi1ELi1EEEJSt4plusIaEEEEvT_T0_DpT1_,"a",@progbits
	.sectionflags	@""
	.align	4
.nv.constant0._ZN2at6native61_GLOBAL__N__44eb8e94_28_ForeachBinaryOpScalarList_cu_dda10a6925multi_tensor_apply_kernelINS1_28TensorListScalarListMetadataIaLi2EEENS1_25BinaryOpScalarListFunctorIaLi2ELi1ELi1EEEJSt4plusIaEEEEvT_T0_DpT1_:
	.zero		3554


//--------------------- .nv.constant2._ZN2at6native61_GLOBAL__N__44eb8e94_28_ForeachBinaryOpScalarList_cu_dda10a6925multi_tensor_apply_kernelINS1_28TensorListScalarListMetadataIhLi2EEENS1_25BinaryOpScalarListFunctorIhLi2ELi1ELi1EEEJSt4plusIhEEEEvT_T0_DpT1_ --------------------------
	.section	.nv.constant2._ZN2at6native61_GLOBAL__N__44eb8e94_28_ForeachBinaryOpScalarList_cu_dda10a6925multi_tensor_apply_kernelINS1_28TensorListScalarListMetadataIhLi2EEENS1_25BinaryOpScalarListFunctorIhLi2ELi1ELi1EEEJSt4plusIhEEEEvT_T0_DpT1_,"a",@progbits
	.sectionflags	@""
	.align	4
.nv.constant2._ZN2at6native61_GLOBAL__N__44eb8e94_28_ForeachBinaryOpScalarList_cu_dda10a6925multi_tensor_apply_kernelINS1_28TensorListScalarListMetadataIhLi2EEENS1_25BinaryOpScalarListFunctorIhLi2ELi1ELi1EEEJSt4plusIhEEEEvT_T0_DpT1_:
        /*0000*/ 	.byte	0x80, 0x07, 0x00, 0x00, 0x00, 0x00, 0x00, 0x00


//--------------------- .nv.constant0._ZN2at6native61_GLOBAL__N__44eb8e94_28_ForeachBinaryOpScalarList_cu_dda10a6925multi_tensor_apply_kernelINS1_28TensorListScalarListMetadataIhLi2EEENS1_25BinaryOpScalarListFunctorIhLi2ELi1ELi1EEEJSt4plusIhEEEEvT_T0_DpT1_ --------------------------
	.section	.nv.constant0._ZN2at6native61_GLOBAL__N__44eb8e94_28_ForeachBinaryOpScalarList_cu_dda10a6925multi_tensor_apply_kernelINS1_28TensorListScalarListMetadataIhLi2EEENS1_25BinaryOpScalarListFunctorIhLi2ELi1ELi1EEEJSt4plusIhEEEEvT_T0_DpT1_,"a",@progbits
	.sectionflags	@""
	.align	4
.nv.constant0._ZN2at6native61_GLOBAL__N__44eb8e94_28_ForeachBinaryOpScalarList_cu_dda10a6925multi_tensor_apply_kernelINS1_28TensorListScalarListMetadataIhLi2EEENS1_25BinaryOpScalarListFunctorIhLi2ELi1ELi1EEEJSt4plusIhEEEEvT_T0_DpT1_:
	.zero		3554


//--------------------- .nv.constant2._ZN2at6native61_GLOBAL__N__44eb8e94_28_ForeachBinaryOpScalarList_cu_dda10a6925multi_tensor_apply_kernelINS1_28TensorListScalarListMetadataIfLi1EEENS1_25BinaryOpScalarListFunctorIN3c108BFloat16ELi1ELi1ELi0EEEJSt4plusIfEEEEvT_T0_DpT1_ --------------------------
	.section	.nv.constant2._ZN2at6native61_GLOBAL__N__44eb8e94_28_ForeachBinaryOpScalarList_cu_dda10a6925multi_tensor_apply_kernelINS1_28TensorListScalarListMetadataIfLi1EEENS1_25BinaryOpScalarListFunctorIN3c108BFloat16ELi1ELi1ELi0EEEJSt4plusIfEEEEvT_T0_DpT1_,"a",@progbits
	.sectionflags	@""
	.align	4
.nv.constant2._ZN2at6native61_GLOBAL__N__44eb8e94_28_ForeachBinaryOpScalarList_cu_dda10a6925multi_tensor_apply_kernelINS1_28TensorListScalarListMetadataIfLi1EEENS1_25BinaryOpScalarListFunctorIN3c108BFloat16ELi1ELi1ELi0EEEJSt4plusIfEEEEvT_T0_DpT1_:
        /*0000*/ 	.byte	0xc0, 0x08, 0x00, 0x00, 0x00, 0x00, 0x00, 0x00, 0x00, 0x06, 0x00, 0x00, 0x00, 0x00, 0x00, 0x00


//--------------------- .nv.constant0._ZN2at6native61_GLOBAL__N__44eb8e94_28_ForeachBinaryOpScalarList_cu_dda10a6925multi_tensor_apply_kernelINS1_28TensorListScalarListMetadataIfLi1EEENS1_25BinaryOpScalarListFunctorIN3c108BFloat16ELi1ELi1ELi0EEEJSt4plusIfEEEEvT_T0_DpT1_ --------------------------
	.section	.nv.constant0._ZN2at6native61_GLOBAL__N__44eb8e94_28_ForeachBinaryOpScalarList_cu_dda10a6925multi_tensor_apply_kernelINS1_28TensorListScalarListMetadataIfLi1EEENS1_25BinaryOpScalarListFunctorIN3c108BFloat16ELi1ELi1ELi0EEEJSt4plusIfEEEEvT_T0_DpT1_,"a",@progbits
	.sectionflags	@""
	.align	4
.nv.constant0._ZN2at6native61_GLOBAL__N__44eb8e94_28_ForeachBinaryOpScalarList_cu_dda10a6925multi_tensor_apply_kernelINS1_28TensorListScalarListMetadataIfLi1EEENS1_25BinaryOpScalarListFunctorIN3c108BFloat16ELi1ELi1ELi0EEEJSt4plusIfEEEEvT_T0_DpT1_:
	.zero		3874


//--------------------- .nv.constant2._ZN2at6native61_GLOBAL__N__44eb8e94_28_ForeachBinaryOpScalarList_cu_dda10a6925multi_tensor_apply_kernelINS1_28TensorListScalarListMetadataIfLi1EEENS1_25BinaryOpScalarListFunctorIN3c104HalfELi1ELi1ELi0EEEJSt4plusIfEEEEvT_T0_DpT1_ --------------------------
	.section	.nv.constant2._ZN2at6native61_GLOBAL__N__44eb8e94_28_ForeachBinaryOpScalarList_cu_dda10a6925multi_tensor_apply_kernelINS1_28TensorListScalarListMetadataIfLi1EEENS1_25BinaryOpScalarListFunctorIN3c104HalfELi1ELi1ELi0EEEJSt4plusIfEEEEvT_T0_DpT1_,"a",@progbits
	.sectionflags	@""
	.align	4
.nv.constant2._ZN2at6native61_GLOBAL__N__44eb8e94_28_ForeachBinaryOpScalarList_cu_dda10a6925multi_tensor_apply_kernelINS1_28TensorListScalarListMetadataIfLi1EEENS1_25BinaryOpScalarListFunctorIN3c104HalfELi1ELi1ELi0EEEJSt4plusIfEEEEvT_T0_DpT1_:
        /*0000*/ 	.byte	0xc0, 0x08, 0x00, 0x00, 0x00, 0x00, 0x00, 0x00, 0x00, 0x06, 0x00, 0x00, 0x00, 0x00, 0x00, 0x00


//--------------------- .nv.constant0._ZN2at6native61_GLOBAL__N__44eb8e94_28_ForeachBinaryOpScalarList_cu_dda10a6925multi_tensor_apply_kernelINS1_28TensorListScalarListMetadataIfLi1EEENS1_25BinaryOpScalarListFunctorIN3c104HalfELi1ELi1ELi0EEEJSt4plusIfEEEEvT_T0_DpT1_ --------------------------
	.section	.nv.constant0._ZN2at6native61_GLOBAL__N__44eb8e94_28_ForeachBinaryOpScalarList_cu_dda10a6925multi_tensor_apply_kernelINS1_28TensorListScalarListMetadataIfLi1EEENS1_25BinaryOpScalarListFunctorIN3c104HalfELi1ELi1ELi0EEEJSt4plusIfEEEEvT_T0_DpT1_,"a",@progbits
	.sectionflags	@""
	.align	4
.nv.constant0._ZN2at6native61_GLOBAL__N__44eb8e94_28_ForeachBinaryOpScalarList_cu_dda10a6925multi_tensor_apply_kernelINS1_28TensorListScalarListMetadataIfLi1EEENS1_25BinaryOpScalarListFunctorIN3c104HalfELi1ELi1ELi0EEEJSt4plusIfEEEEvT_T0_DpT1_:
	.zero		3874


//--------------------- .nv.constant2._ZN2at6native61_GLOBAL__N__44eb8e94_28_ForeachBinaryOpScalarList_cu_dda10a6925multi_tensor_apply_kernelINS1_28TensorListScalarListMetadataIbLi1EEENS1_25BinaryOpScalarListFunctorIbLi1ELi1ELi0EEEJSt4plusIbEEEEvT_T0_DpT1_ --------------------------
	.section	.nv.constant2._ZN2at6native61_GLOBAL__N__44eb8e94_28_ForeachBinaryOpScalarList_cu_dda10a6925multi_tensor_apply_kernelINS1_28TensorListScalarListMetadataIbLi1EEENS1_25BinaryOpScalarListFunctorIbLi1ELi1ELi0EEEJSt4plusIbEEEEvT_T0_DpT1_,"a",@progbits
	.sectionflags	@""
	.align	4
.nv.constant2._ZN2at6native61_GLOBAL__N__44eb8e94_28_ForeachBinaryOpScalarList_cu_dda10a6925multi_tensor_apply_kernelINS1_28TensorListScalarListMetadataIbLi1EEENS1_25BinaryOpScalarListFunctorIbLi1ELi1ELi0EEEJSt4plusIbEEEEvT_T0_DpT1_:
        /*0000*/ 	.byte	0xa0, 0x07, 0x00, 0x00, 0x00, 0x00, 0x00, 0x00


//--------------------- .nv.constant0._ZN2at6native61_GLOBAL__N__44eb8e94_28_ForeachBinaryOpScalarList_cu_dda10a6925multi_tensor_apply_kernelINS1_28TensorListScalarListMetadataIbLi1EEENS1_25BinaryOpScalarListFunctorIbLi1ELi1ELi0EEEJSt4plusIbEEEEvT_T0_DpT1_ --------------------------
	.section	.nv.constant0._ZN2at6native61_GLOBAL__N__44eb8e94_28_ForeachBinaryOpScalarList_cu_dda10a6925multi_tensor_apply_kernelINS1_28TensorListScalarListMetadataIbLi1EEENS1_25BinaryOpScalarListFunctorIbLi1ELi1ELi0EEEJSt4plusIbEEEEvT_T0_DpT1_,"a",@progbits
	.sectionflags	@""
	.align	4
.nv.constant0._ZN2at6native61_GLOBAL__N__44eb8e94_28_ForeachBinaryOpScalarList_cu_dda10a6925multi_tensor_apply_kernelINS1_28TensorListScalarListMetadataIbLi1EEENS1_25BinaryOpScalarListFunctorIbLi1ELi1ELi0EEEJSt4plusIbEEEEvT_T0_DpT1_:
	.zero		3586


//--------------------- .nv.constant2._ZN2at6native61_GLOBAL__N__44eb8e94_28_ForeachBinaryOpScalarList_cu_dda10a6925multi_tensor_apply_kernelINS1_28TensorListScalarListMetadataIN3c107complexIfEELi1EEENS1_25BinaryOpScalarListFunctorIS6_Li1ELi1ELi0EEEJSt4plusIS6_EEEEvT_T0_DpT1_ --------------------------
	.section	.nv.constant2._ZN2at6native61_GLOBAL__N__44eb8e94_28_ForeachBinaryOpScalarList_cu_dda10a6925multi_tensor_apply_kernelINS1_28TensorListScalarListMetadataIN3c107complexIfEELi1EEENS1_25BinaryOpScalarListFunctorIS6_Li1ELi1ELi0EEEJSt4plusIS6_EEEEvT_T0_DpT1_,"a",@progbits
	.sectionflags	@""
	.align	4
.nv.constant2._ZN2at6native61_GLOBAL__N__44eb8e94_28_ForeachBinaryOpScalarList_cu_dda10a6925multi_tensor_apply_kernelINS1_28TensorListScalarListMetadataIN3c107complexIfEELi1EEENS1_25BinaryOpScalarListFunctorIS6_Li1ELi1ELi0EEEJSt4plusIS6_EEEEvT_T0_DpT1_:
        /*0000*/ 	.byte	0x40, 0x0a, 0x00, 0x00, 0x00, 0x00, 0x00, 0x00


//--------------------- .nv.constant0._ZN2at6native61_GLOBAL__N__44eb8e94_28_ForeachBinaryOpScalarList_cu_dda10a6925multi_tensor_apply_kernelINS1_28TensorListScalarListMetadataIN3c107complexIfEELi1EEENS1_25BinaryOpScalarListFunctorIS6_Li1ELi1ELi0EEEJSt4plusIS6_EEEEvT_T0_DpT1_ --------------------------
	.section	.nv.constant0._ZN2at6native61_GLOBAL__N__44eb8e94_28_ForeachBinaryOpScalarList_cu_dda10a6925multi_tensor_apply_kernelINS1_28TensorListScalarListMetadataIN3c107complexIfEELi1EEENS1_25BinaryOpScalarListFunctorIS6_Li1ELi1ELi0EEEJSt4plusIS6_EEEEvT_T0_DpT1_,"a",@progbits
	.sectionflags	@""
	.align	4
.nv.constant0._ZN2at6native61_GLOBAL__N__44eb8e94_28_ForeachBinaryOpScalarList_cu_dda10a6925multi_tensor_apply_kernelINS1_28TensorListScalarListMetadataIN3c107complexIfEELi1EEENS1_25BinaryOpScalarListFunctorIS6_Li1ELi1ELi0EEEJSt4plusIS6_EEEEvT_T0_DpT1_:
	.zero		4258


//--------------------- .nv.constant2._ZN2at6native61_GLOBAL__N__44eb8e94_28_ForeachBinaryOpScalarList_cu_dda10a6925multi_tensor_apply_kernelINS1_28TensorListScalarListMetadataIN3c107complexIdEELi1EEENS1_25BinaryOpScalarListFunctorIS6_Li1ELi1ELi0EEEJSt4plusIS6_EEEEvT_T0_DpT1_ --------------------------
	.section	.nv.constant2._ZN2at6native61_GLOBAL__N__44eb8e94_28_ForeachBinaryOpScalarList_cu_dda10a6925multi_tensor_apply_kernelINS1_28TensorListScalarListMetadataIN3c107complexIdEELi1EEENS1_25BinaryOpScalarListFunctorIS6_Li1ELi1ELi0EEEJSt4plusIS6_EEEEvT_T0_DpT1_,"a",@progbits
	.sectionflags	@""
	.align	4
.nv.constant2._ZN2at6native61_GLOBAL__N__44eb8e94_28_ForeachBinaryOpScalarList_cu_dda10a6925multi_tensor_apply_kernelINS1_28TensorListScalarListMetadataIN3c107complexIdEELi1EEENS1_25BinaryOpScalarListFunctorIS6_Li1ELi1ELi0EEEJSt4plusIS6_EEEEvT_T0_DpT1_:
        /*0000*/ 	.byte	0x40, 0x0a, 0x00, 0x00, 0x00, 0x00, 0x00, 0x00, 0x80, 0x04, 0x00, 0x00, 0x00, 0x00, 0x00, 0x00


//--------------------- .nv.constant0._ZN2at6native61_GLOBAL__N__44eb8e94_28_ForeachBinaryOpScalarList_cu_dda10a6925multi_tensor_apply_kernelINS1_28TensorListScalarListMetadataIN3c107complexIdEELi1EEENS1_25BinaryOpScalarListFunctorIS6_Li1ELi1ELi0EEEJSt4plusIS6_EEEEvT_T0_DpT1_ --------------------------
	.section	.nv.constant0._ZN2at6native61_GLOBAL__N__44eb8e94_28_ForeachBinaryOpScalarList_cu_dda10a6925multi_tensor_apply_kernelINS1_28TensorListScalarListMetadataIN3c107complexIdEELi1EEENS1_25BinaryOpScalarListFunctorIS6_Li1ELi1ELi0EEEJSt4plusIS6_EEEEvT_T0_DpT1_,"a",@progbits
	.sectionflags	@""
	.align	4
.nv.constant0._ZN2at6native61_GLOBAL__N__44eb8e94_28_ForeachBinaryOpScalarList_cu_dda10a6925multi_tensor_apply_kernelINS1_28TensorListScalarListMetadataIN3c107complexIdEELi1EEENS1_25BinaryOpScalarListFunctorIS6_Li1ELi1ELi0EEEJSt4plusIS6_EEEEvT_T0_DpT1_:
	.zero		4258


//--------------------- .nv.constant2._ZN2at6native61_GLOBAL__N__44eb8e94_28_ForeachBinaryOpScalarList_cu_dda10a6925multi_tensor_apply_kernelINS1_28TensorListScalarListMetadataIfLi1EEENS1_25BinaryOpScalarListFunctorIfLi1ELi1ELi0EEEJSt4plusIfEEEEvT_T0_DpT1_ --------------------------
	.section	.nv.constant2._ZN2at6native61_GLOBAL__N__44eb8e94_28_ForeachBinaryOpScalarList_cu_dda10a6925multi_tensor_apply_kernelINS1_28TensorListScalarListMetadataIfLi1EEENS1_25BinaryOpScalarListFunctorIfLi1ELi1ELi0EEEJSt4plusIfEEEEvT_T0_DpT1_,"a",@progbits
	.sectionflags	@""
	.align	4
.nv.constant2._ZN2at6native61_GLOBAL__N__44eb8e94_28_ForeachBinaryOpScalarList_cu_dda10a6925multi_tensor_apply_kernelINS1_28TensorListScalarListMetadataIfLi1EEENS1_25BinaryOpScalarListFunctorIfLi1ELi1ELi0EEEJSt4plusIfEEEEvT_T0_DpT1_:
        /*0000*/ 	.byte	0xc0, 0x08, 0x00, 0x00, 0x00, 0x00, 0x00, 0x00, 0x00, 0x06, 0x00, 0x00, 0x00, 0x00, 0x00, 0x00


//--------------------- .nv.constant0._ZN2at6native61_GLOBAL__N__44eb8e94_28_ForeachBinaryOpScalarList_cu_dda10a6925multi_tensor_apply_kernelINS1_28TensorListScalarListMetadataIfLi1EEENS1_25BinaryOpScalarListFunctorIfLi1ELi1ELi0EEEJSt4plusIfEEEEvT_T0_DpT1_ --------------------------
	.section	.nv.constant0._ZN2at6native61_GLOBAL__N__44eb8e94_28_ForeachBinaryOpScalarList_cu_dda10a6925multi_tensor_apply_kernelINS1_28TensorListScalarListMetadataIfLi1EEENS1_25BinaryOpScalarListFunctorIfLi1ELi1ELi0EEEJSt4plusIfEEEEvT_T0_DpT1_,"a",@progbits
	.sectionflags	@""
	.align	4
.nv.constant0._ZN2at6native61_GLOBAL__N__44eb8e94_28_ForeachBinaryOpScalarList_cu_dda10a6925multi_tensor_apply_kernelINS1_28TensorListScalarListMetadataIfLi1EEENS1_25BinaryOpScalarListFunctorIfLi1ELi1ELi0EEEJSt4plusIfEEEEvT_T0_DpT1_:
	.zero		3874


//--------------------- .nv.constant2._ZN2at6native61_GLOBAL__N__44eb8e94_28_ForeachBinaryOpScalarList_cu_dda10a6925multi_tensor_apply_kernelINS1_28TensorListScalarListMetadataIdLi1EEENS1_25BinaryOpScalarListFunctorIdLi1ELi1ELi0EEEJSt4plusIdEEEEvT_T0_DpT1_ --------------------------
	.section	.nv.constant2._ZN2at6native61_GLOBAL__N__44eb8e94_28_ForeachBinaryOpScalarList_cu_dda10a6925multi_tensor_apply_kernelINS1_28TensorListScalarListMetadataIdLi1EEENS1_25BinaryOpScalarListFunctorIdLi1ELi1ELi0EEEJSt4plusIdEEEEvT_T0_DpT1_,"a",@progbits
	.sectionflags	@""
	.align	4
.nv.constant2._ZN2at6native61_GLOBAL__N__44eb8e94_28_ForeachBinaryOpScalarList_cu_dda10a6925multi_tensor_apply_kernelINS1_28TensorListScalarListMetadataIdLi1EEENS1_25BinaryOpScalarListFunctorIdLi1ELi1ELi0EEEJSt4plusIdEEEEvT_T0_DpT1_:
        /*0000*/ 	.byte	0x40, 0x0a, 0x00, 0x00, 0x00, 0x00, 0x00, 0x00


//--------------------- .nv.constant0._ZN2at6native61_GLOBAL__N__44eb8e94_28_ForeachBinaryOpScalarList_cu_dda10a6925multi_tensor_apply_kernelINS1_28TensorListScalarListMetadataIdLi1EEENS1_25BinaryOpScalarListFunctorIdLi1ELi1ELi0EEEJSt4plusIdEEEEvT_T0_DpT1_ --------------------------
	.section	.nv.constant0._ZN2at6native61_GLOBAL__N__44eb8e94_28_ForeachBinaryOpScalarList_cu_dda10a6925multi_tensor_apply_kernelINS1_28TensorListScalarListMetadataIdLi1EEENS1_25BinaryOpScalarListFunctorIdLi1ELi1ELi0EEEJSt4plusIdEEEEvT_T0_DpT1_,"a",@progbits
	.sectionflags	@""
	.align	4
.nv.constant0._ZN2at6native61_GLOBAL__N__44eb8e94_28_ForeachBinaryOpScalarList_cu_dda10a6925multi_tensor_apply_kernelINS1_28TensorListScalarListMetadataIdLi1EEENS1_25BinaryOpScalarListFunctorIdLi1ELi1ELi0EEEJSt4plusIdEEEEvT_T0_DpT1_:
	.zero		4258


//--------------------- .nv.constant2._ZN2at6native61_GLOBAL__N__44eb8e94_28_ForeachBinaryOpScalarList_cu_dda10a6925multi_tensor_apply_kernelINS1_28TensorListScalarListMetadataIsLi1EEENS1_25BinaryOpScalarListFunctorIsLi1ELi1ELi0EEEJSt4plusIsEEEEvT_T0_DpT1_ --------------------------
	.section	.nv.constant2._ZN2at6native61_GLOBAL__N__44eb8e94_28_ForeachBinaryOpScalarList_cu_dda10a6925multi_tensor_apply_kernelINS1_28TensorListScalarListMetadataIsLi1EEENS1_25BinaryOpScalarListFunctorIsLi1ELi1ELi0EEEJSt4plusIsEEEEvT_T0_DpT1_,"a",@progbits
	.sectionflags	@""
	.align	4
.nv.constant2._ZN2at6native61_GLOBAL__N__44eb8e94_28_ForeachBinaryOpScalarList_cu_dda10a6925multi_tensor_apply_kernelINS1_28TensorListScalarListMetadataIsLi1EEENS1_25BinaryOpScalarListFunctorIsLi1ELi1ELi0EEEJSt4plusIsEEEEvT_T0_DpT1_:
        /*0000*/ 	.byte	0x00, 0x08, 0x00, 0x00, 0x00, 0x00, 0x00, 0x00, 0x00, 0x06, 0x00, 0x00, 0x00, 0x00, 0x00, 0x00


//--------------------- .nv.constant0._ZN2at6native61_GLOBAL__N__44eb8e94_28_ForeachBinaryOpScalarList_cu_dda10a6925multi_tensor_apply_kernelINS1_28TensorListScalarListMetadataIsLi1EEENS1_25BinaryOpScalarListFunctorIsLi1ELi1ELi0EEEJSt4plusIsEEEEvT_T0_DpT1_ --------------------------
	.section	.nv.constant0._ZN2at6native61_GLOBAL__N__44eb8e94_28_ForeachBinaryOpScalarList_cu_dda10a6925multi_tensor_apply_kernelINS1_28TensorListScalarListMetadataIsLi1EEENS1_25BinaryOpScalarListFunctorIsLi1ELi1ELi0EEEJSt4plusIsEEEEvT_T0_DpT1_,"a",@progbits
	.sectionflags	@""
	.align	4
.nv.constant0._ZN2at6native61_GLOBAL__N__44eb8e94_28_ForeachBinaryOpScalarList_cu_dda10a6925multi_tensor_apply_kernelINS1_28TensorListScalarListMetadataIsLi1EEENS1_25BinaryOpScalarListFunctorIsLi1ELi1ELi0EEEJSt4plusIsEEEEvT_T0_DpT1_:
	.zero		3682


//--------------------- .nv.constant2._ZN2at6native61_GLOBAL__N__44eb8e94_28_ForeachBinaryOpScalarList_cu_dda10a6925multi_tensor_apply_kernelINS1_28TensorListScalarListMetadataIlLi1EEENS1_25BinaryOpScalarListFunctorIlLi1ELi1ELi0EEEJSt4plusIlEEEEvT_T0_DpT1_ --------------------------
	.section	.nv.constant2._ZN2at6native61_GLOBAL__N__44eb8e94_28_ForeachBinaryOpScalarList_cu_dda10a6925multi_tensor_apply_kernelINS1_28TensorListScalarListMetadataIlLi1EEENS1_25BinaryOpScalarListFunctorIlLi1ELi1ELi0EEEJSt4plusIlEEEEvT_T0_DpT1_,"a",@progbits
	.sectionflags	@""
	.align	4
.nv.constant2._ZN2at6native61_GLOBAL__N__44eb8e94_28_ForeachBinaryOpScalarList_cu_dda10a6925multi_tensor_apply_kernelINS1_28TensorListScalarListMetadataIlLi1EEENS1_25BinaryOpScalarListFunctorIlLi1ELi1ELi0EEEJSt4plusIlEEEEvT_T0_DpT1_:
        /*0000*/ 	.byte	0x40, 0x0a, 0x00, 0x00, 0x00, 0x00, 0x00, 0x00


//--------------------- .nv.constant0._ZN2at6native61_GLOBAL__N__44eb8e94_28_ForeachBinaryOpScalarList_cu_dda10a6925multi_tensor_apply_kernelINS1_28TensorListScalarListMetadataIlLi1EEENS1_25BinaryOpScalarListFunctorIlLi1ELi1ELi0EEEJSt4plusIlEEEEvT_T0_DpT1_ --------------------------
	.section	.nv.constant0._ZN2at6native61_GLOBAL__N__44eb8e94_28_ForeachBinaryOpScalarList_cu_dda10a6925multi_tensor_apply_kernelINS1_28TensorListScalarListMetadataIlLi1EEENS1_25BinaryOpScalarListFunctorIlLi1ELi1ELi0EEEJSt4plusIlEEEEvT_T0_DpT1_,"a",@progbits
	.sectionflags	@""
	.align	4
.nv.constant0._ZN2at6native61_GLOBAL__N__44eb8e94_28_ForeachBinaryOpScalarList_cu_dda10a6925multi_tensor_apply_kernelINS1_28TensorListScalarListMetadataIlLi1EEENS1_25BinaryOpScalarListFunctorIlLi1ELi1ELi0EEEJSt4plusIlEEEEvT_T0_DpT1_:
	.zero		4258


//--------------------- .nv.constant2._ZN2at6native61_GLOBAL__N__44eb8e94_28_ForeachBinaryOpScalarList_cu_dda10a6925multi_tensor_apply_kernelINS1_28TensorListScalarListMetadataIiLi1EEENS1_25BinaryOpScalarListFunctorIiLi1ELi1ELi0EEEJSt4plusIiEEEEvT_T0_DpT1_ --------------------------
	.section	.nv.constant2._ZN2at6native61_GLOBAL__N__44eb8e94_28_ForeachBinaryOpScalarList_cu_dda10a6925multi_tensor_apply_kernelINS1_28TensorListScalarListMetadataIiLi1EEENS1_25BinaryOpScalarListFunctorIiLi1ELi1ELi0EEEJSt4plusIiEEEEvT_T0_DpT1_,"a",@progbits
	.sectionflags	@""
	.align	4
.nv.constant2._ZN2at6native61_GLOBAL__N__44eb8e94_28_ForeachBinaryOpScalarList_cu_dda10a6925multi_tensor_apply_kernelINS1_28TensorListScalarListMetadataIiLi1EEENS1_25BinaryOpScalarListFunctorIiLi1ELi1ELi0EEEJSt4plusIiEEEEvT_T0_DpT1_:
        /*0000*/ 	.byte	0xc0, 0x08, 0x00, 0x00, 0x00, 0x00, 0x00, 0x00, 0x00, 0x06, 0x00, 0x00, 0x00, 0x00, 0x00, 0x00


//--------------------- .nv.constant0._ZN2at6native61_GLOBAL__N__44eb8e94_28_ForeachBinaryOpScalarList_cu_dda10a6925multi_tensor_apply_kernelINS1_28TensorListScalarListMetadataIiLi1EEENS1_25BinaryOpScalarListFunctorIiLi1ELi1ELi0EEEJSt4plusIiEEEEvT_T0_DpT1_ --------------------------
	.section	.nv.constant0._ZN2at6native61_GLOBAL__N__44eb8e94_28_ForeachBinaryOpScalarList_cu_dda10a6925multi_tensor_apply_kernelINS1_28TensorListScalarListMetadataIiLi1EEENS1_25BinaryOpScalarListFunctorIiLi1ELi1ELi0EEEJSt4plusIiEEEEvT_T0_DpT1_,"a",@progbits
	.sectionflags	@""
	.align	4
.nv.constant0._ZN2at6native61_GLOBAL__N__44eb8e94_28_ForeachBinaryOpScalarList_cu_dda10a6925multi_tensor_apply_kernelINS1_28TensorListScalarListMetadataIiLi1EEENS1_25BinaryOpScalarListFunctorIiLi1ELi1ELi0EEEJSt4plusIiEEEEvT_T0_DpT1_:
	.zero		3874


//--------------------- .nv.constant2._ZN2at6native61_GLOBAL__N__44eb8e94_28_ForeachBinaryOpScalarList_cu_dda10a6925multi_tensor_apply_kernelINS1_28TensorListScalarListMetadataIaLi1EEENS1_25BinaryOpScalarListFunctorIaLi1ELi1ELi0EEEJSt4plusIaEEEEvT_T0_DpT1_ --------------------------
	.section	.nv.constant2._ZN2at6native61_GLOBAL__N__44eb8e94_28_ForeachBinaryOpScalarList_cu_dda10a6925multi_tensor_apply_kernelINS1_28TensorListScalarListMetadataIaLi1EEENS1_25BinaryOpScalarListFunctorIaLi1ELi1ELi0EEEJSt4plusIaEEEEvT_T0_DpT1_,"a",@progbits
	.sectionflags	@""
	.align	4
.nv.constant2._ZN2at6native61_GLOBAL__N__44eb8e94_28_ForeachBinaryOpScalarList_cu_dda10a6925multi_tensor_apply_kernelINS1_28TensorListScalarListMetadataIaLi1EEENS1_25BinaryOpScalarListFunctorIaLi1ELi1ELi0EEEJSt4plusIaEEEEvT_T0_DpT1_:
        /*0000*/ 	.byte	0xa0, 0x07, 0x00, 0x00, 0x00, 0x00, 0x00, 0x00


//--------------------- .nv.constant0._ZN2at6native61_GLOBAL__N__44eb8e94_28_ForeachBinaryOpScalarList_cu_dda10a6925multi_tensor_apply_kernelINS1_28TensorListScalarListMetadataIaLi1EEENS1_25BinaryOpScalarListFunctorIaLi1ELi1ELi0EEEJSt4plusIaEEEEvT_T0_DpT1_ --------------------------
	.section	.nv.constant0._ZN2at6native61_GLOBAL__N__44eb8e94_28_ForeachBinaryOpScalarList_cu_dda10a6925multi_tensor_apply_kernelINS1_28TensorListScalarListMetadataIaLi1EEENS1_25BinaryOpScalarListFunctorIaLi1ELi1ELi0EEEJSt4plusIaEEEEvT_T0_DpT1_,"a",@progbits
	.sectionflags	@""
	.align	4
.nv.constant0._ZN2at6native61_GLOBAL__N__44eb8e94_28_ForeachBinaryOpScalarList_cu_dda10a6925multi_tensor_apply_kernelINS1_28TensorListScalarListMetadataIaLi1EEENS1_25BinaryOpScalarListFunctorIaLi1ELi1ELi0EEEJSt4plusIaEEEEvT_T0_DpT1_:
	.zero		3586


//--------------------- .nv.constant2._ZN2at6native61_GLOBAL__N__44eb8e94_28_ForeachBinaryOpScalarList_cu_dda10a6925multi_tensor_apply_kernelINS1_28TensorListScalarListMetadataIhLi1EEENS1_25BinaryOpScalarListFunctorIhLi1ELi1ELi0EEEJSt4plusIhEEEEvT_T0_DpT1_ --------------------------
	.section	.nv.constant2._ZN2at6native61_GLOBAL__N__44eb8e94_28_ForeachBinaryOpScalarList_cu_dda10a6925multi_tensor_apply_kernelINS1_28TensorListScalarListMetadataIhLi1EEENS1_25BinaryOpScalarListFunctorIhLi1ELi1ELi0EEEJSt4plusIhEEEEvT_T0_DpT1_,"a",@progbits
	.sectionflags	@""
	.align	4
.nv.constant2._ZN2at6native61_GLOBAL__N__44eb8e94_28_ForeachBinaryOpScalarList_cu_dda10a6925multi_tensor_apply_kernelINS1_28TensorListScalarListMetadataIhLi1EEENS1_25BinaryOpScalarListFunctorIhLi1ELi1ELi0EEEJSt4plusIhEEEEvT_T0_DpT1_:
        /*0000*/ 	.byte	0xa0, 0x07, 0x00, 0x00, 0x00, 0x00, 0x00, 0x00


//--------------------- .nv.constant0._ZN2at6native61_GLOBAL__N__44eb8e94_28_ForeachBinaryOpScalarList_cu_dda10a6925multi_tensor_apply_kernelINS1_28TensorListScalarListMetadataIhLi1EEENS1_25BinaryOpScalarListFunctorIhLi1ELi1ELi0EEEJSt4plusIhEEEEvT_T0_DpT1_ --------------------------
	.section	.nv.constant0._ZN2at6native61_GLOBAL__N__44eb8e94_28_ForeachBinaryOpScalarList_cu_dda10a6925multi_tensor_apply_kernelINS1_28TensorListScalarListMetadataIhLi1EEENS1_25BinaryOpScalarListFunctorIhLi1ELi1ELi0EEEJSt4plusIhEEEEvT_T0_DpT1_,"a",@progbits
	.sectionflags	@""
	.align	4
.nv.constant0._ZN2at6native61_GLOBAL__N__44eb8e94_28_ForeachBinaryOpScalarList_cu_dda10a6925multi_tensor_apply_kernelINS1_28TensorListScalarListMetadataIhLi1EEENS1_25BinaryOpScalarListFunctorIhLi1ELi1ELi0EEEJSt4plusIhEEEEvT_T0_DpT1_:
	.zero		3586


//--------------------- .text._ZN2at6native61_GLOBAL__N__44eb8e94_28_ForeachBinaryOpScalarList_cu_dda10a6925multi_tensor_apply_kernelINS1_28TensorListScalarListMetadataIfLi2EEENS1_25BinaryOpScalarListFunctorIN3c108BFloat16ELi2ELi1ELi1EEEJNS0_7maximumIfEEEEEvT_T0_DpT1_ --------------------------
	.section	.text._ZN2at6native61_GLOBAL__N__44eb8e94_28_ForeachBinaryOpScalarList_cu_dda10a6925multi_tensor_apply_kernelINS1_28TensorListScalarListMetadataIfLi2EEENS1_25BinaryOpScalarListFunctorIN3c108BFloat16ELi2ELi1ELi1EEEJNS0_7maximumIfEEEEEvT_T0_DpT1_,"ax",@progbits
	.sectioninfo	@"SHI_REGISTERS=32"
	.align	128
.text._ZN2at6native61_GLOBAL__N__44eb8e94_28_ForeachBinaryOpScalarList_cu_dda10a6925multi_tensor_apply_kernelINS1_28TensorListScalarListMetadataIfLi2EEENS1_25BinaryOpScalarListFunctorIN3c108BFloat16ELi2ELi1ELi1EEEJNS0_7maximumIfEEEEEvT_T0_DpT1_:
        .type           _ZN2at6native61_GLOBAL__N__44eb8e94_28_ForeachBinaryOpScalarList_cu_dda10a6925multi_tensor_apply_kernelINS1_28TensorListScalarListMetadataIfLi2EEENS1_25BinaryOpScalarListFunctorIN3c108BFloat16ELi2ELi1ELi1EEEJNS0_7maximumIfEEEEEvT_T0_DpT1_,@function
        .size           _ZN2at6native61_GLOBAL__N__44eb8e94_28_ForeachBinaryOpScalarList_cu_dda10a6925multi_tensor_apply_kernelINS1_28TensorListScalarListMetadataIfLi2EEENS1_25BinaryOpScalarListFunctorIN3c108BFloat16ELi2ELi1ELi1EEEJNS0_7maximumIfEEEEEvT_T0_DpT1_,(.L_x_3924 - _ZN2at6native61_GLOBAL__N__44eb8e94_28_ForeachBinaryOpScalarList_cu_dda10a6925multi_tensor_apply_kernelINS1_28TensorListScalarListMetadataIfLi2EEENS1_25BinaryOpScalarListFunctorIN3c108BFloat16ELi2ELi1ELi1EEEJNS0_7maximumIfEEEEEvT_T0_DpT1_)
        .other          _ZN2at6native61_GLOBAL__N__44eb8e94_28_ForeachBinaryOpScalarList_cu_dda10a6925multi_tensor_apply_kernelINS1_28TensorListScalarListMetadataIfLi2EEENS1_25BinaryOpScalarListFunctorIN3c108BFloat16ELi2ELi1ELi1EEEJNS0_7maximumIfEEEEEvT_T0_DpT1_,@"STO_CUDA_ENTRY STV_DEFAULT"
_ZN2at6native61_GLOBAL__N__44eb8e94_28_ForeachBinaryOpScalarList_cu_dda10a6925multi_tensor_apply_kernelINS1_28TensorListScalarListMetadataIfLi2EEENS1_25BinaryOpScalarListFunctorIN3c108BFloat16ELi2ELi1ELi1EEEJNS0_7maximumIfEEEEEvT_T0_DpT1_:
[----:B------:R-:W-:Y:S02]  /*0000*/  IMAD.MOV.U32 R1, RZ, RZ, c[0x0][0x28] ;  /* 0x00000a00ff017624 */ /* 0x000fe400078e00ff */
[----:B------:R-:W0:Y:S01]  /*0010*/  S2R R8, SR_CTAID.X ;  /* 0x0000000000087919 */ /* 0x000e220000002500 */
[----:B------:R-:W-:Y:S01]  /*0020*/  IMAD.MOV.U32 R3, RZ, RZ, 0x4 ;  /* 0x00000004ff037424 */ /* 0x000fe200078e00ff */
[----:B------:R-:W-:Y:S01]  /*0030*/  ULDC.64 UR4, c[0x0][0x118] ;  /* 0x0000460000047ab9 */ /* 0x000fe20000000a00 */
[----:B0-----:R-:W0:Y:S02]  /*0040*/  LDC.U8 R0, c[0x0][R8+0x860] ;  /* 0x0002180008007b82 */ /* 0x001e240000000000 */
[----:B------:R-:W-:-:S06]  /*0050*/  IMAD R7, R8, R3, c[0x2][0x0] ;  /* 0x0080000008077624 */ /* 0x000fcc00078e0203 */
[----:B------:R-:W1:Y:S01]  /*0060*/  LDC R7, c[0x0][R7+0x160] ;  /* 0x0000580007077b82 */ /* 0x000e620000000800 */
[C---:B0-----:R-:W-:Y:S02]  /*0070*/  IMAD.SHL.U32 R6, R0.reuse, 0x8, RZ ;  /* 0x0000000800067824 */ /* 0x041fe400078e00ff */
[----:B------:R-:W-:-:S05]  /*0080*/  IMAD R0, R0, R3, c[0x2][0x8] ;  /* 0x0080020000007624 */ /* 0x000fca00078e0203 */
[----:B------:R-:W0:Y:S01]  /*0090*/  LDC.64 R12, c[0x0][R6+0x160] ;  /* 0x00005800060c7b82 */ /* 0x000e220000000a00 */
[----:B-1----:R-:W-:-:S07]  /*00a0*/  IMAD.WIDE R2, R7, 0x10000, RZ ;  /* 0x0001000007027825 */ /* 0x002fce00078e02ff */
[----:B------:R-:W1:Y:S08]  /*00b0*/  LDC.64 R14, c[0x0][R6+0x360] ;  /* 0x0000d800060e7b82 */ /* 0x000e700000000a00 */
[----:B------:R-:W2:Y:S01]  /*00c0*/  LDC.64 R4, c[0x0][R6+0x560] ;  /* 0x0001580006047b82 */ /* 0x000ea20000000a00 */
[----:B0-----:R-:W-:-:S07]  /*00d0*/  IMAD.WIDE R12, R7, 0x20000, R12 ;  /* 0x00020000070c7825 */ /* 0x001fce00078e020c */
[----:B------:R-:W0:Y:S01]  /*00e0*/  LDC R0, c[0x0][R0+0x160] ;  /* 0x0000580000007b82 */ /* 0x000e220000000800 */
[----:B-1----:R-:W-:-:S05]  /*00f0*/  IMAD.WIDE R14, R7, 0x20000, R14 ;  /* 0x00020000070e7825 */ /* 0x002fca00078e020e */
[----:B------:R-:W-:Y:S02]  /*0100*/  LOP3.LUT R9, R14, 0x7, R12, 0xc8, !PT ;  /* 0x000000070e097812 */ /* 0x000fe400078ec80c */
[----:B--2---:R-:W-:-:S04]  /*0110*/  IADD3 R2, P1, -R2, R4, RZ ;  /* 0x0000000402027210 */ /* 0x004fc80007f3e1ff */
[----:B------:R-:W-:Y:S01]  /*0120*/  LOP3.LUT P0, RZ, R9, 0x3, R2, 0xf8, !PT ;  /* 0x0000000309ff7812 */ /* 0x000fe2000780f802 */
[----:B------:R-:W-:-:S03]  /*0130*/  IMAD.X R3, R5, 0x1, ~R3, P1 ;  /* 0x0000000105037824 */ /* 0x000fc600008e0e03 */
[----:B------:R-:W-:-:S13]  /*0140*/  LOP3.LUT P0, RZ, RZ, RZ, RZ, 0xfc, P0 ;  /* 0x000000ffffff7212 */ /* 0x000fda000000fcff */
[----:B------:R-:W-:Y:S05]  /*0150*/  @!P0 BRA `(.L_x_0) ;  /* 0x000005c000008947 */ /* 0x000fea0003800000 */
[----:B0-----:R-:W-:-:S04]  /*0160*/  ISETP.GE.U32.AND P0, PT, R2, 0x1, PT ;  /* 0x000000010200780c */ /* 0x001fc80003f06070 */
[----:B------:R-:W-:-:S13]  /*0170*/  ISETP.GE.AND.EX P0, PT, R3, RZ, PT, P0 ;  /* 0x000000ff0300720c */ /* 0x000fda0003f06300 */
[----:B------:R-:W-:Y:S05]  /*0180*/  @!P0 EXIT ;  /* 0x000000000000894d */ /* 0x000fea0003800000 */
[----:B------:R-:W0:Y:S01]  /*0190*/  S2R R4, SR_TID.X ;  /* 0x0000000000047919 */ /* 0x000e220000002100 */
[----:B------:R-:W-:Y:S01]  /*01a0*/  IMAD.MOV.U32 R5, RZ, RZ, c[0x0][0x0] ;  /* 0x00000000ff057624 */ /* 0x000fe200078e00ff */
[----:B------:R-:W-:-:S06]  /*01b0*/  CS2R R10, SRZ ;  /* 0x00000000000a7805 */ /* 0x000fcc000001ff00 */
.L_x_1:
[----:B0-----:R-:W-:Y:S01]  /*01c0*/  IADD3 R7, P0, R4, R10, RZ ;  /* 0x0000000a04077210 */ /* 0x001fe20007f1e0ff */
[----:B------:R-:W-:Y:S01]  /*01d0*/  IMAD R24, R5, 0x3, RZ ;  /* 0x0000000305187824 */ /* 0x000fe200078e02ff */
[----:B------:R-:W-:Y:S02]  /*01e0*/  PRMT R20, RZ, 0x7610, R20 ;  /* 0x00007610ff147816 */ /* 0x000fe40000000014 */
[C---:B------:R-:W-:Y:S01]  /*01f0*/  ISETP.GE.U32.AND P3, PT, R7.reuse, 0x10000, PT ;  /* 0x000100000700780c */ /* 0x040fe20003f66070 */
[----:B------:R-:W-:Y:S01]  /*0200*/  IMAD.X R6, RZ, RZ, R11, P0 ;  /* 0x000000ffff067224 */ /* 0x000fe200000e060b */
[C---:B------:R-:W-:Y:S02]  /*0210*/  IADD3 R25, P1, R7.reuse, c[0x0][0x0], RZ ;  /* 0x0000000007197a10 */ /* 0x040fe40007f3e0ff */
[----:B------:R-:W-:-:S02]  /*0220*/  ISETP.LT.U32.AND P0, PT, R7, R2, PT ;  /* 0x000000020700720c */ /* 0x000fc40003f01070 */
[C---:B------:R-:W-:Y:S01]  /*0230*/  ISETP.GE.U32.AND.EX P3, PT, R6.reuse, RZ, PT, P3 ;  /* 0x000000ff0600720c */ /* 0x040fe20003f66130 */
[----:B------:R-:W-:Y:S01]  /*0240*/  IMAD.X R9, RZ, RZ, R6, P1 ;  /* 0x000000ffff097224 */ /* 0x000fe200008e0606 */
[C---:B------:R-:W-:Y:S02]  /*0250*/  ISETP.GE.U32.AND P2, PT, R25.reuse, 0x10000, PT ;  /* 0x000100001900780c */ /* 0x040fe40003f46070 */
[----:B------:R-:W-:Y:S02]  /*0260*/  ISETP.LT.AND.EX P3, PT, R6, R3, !P3, P0 ;  /* 0x000000030600720c */ /* 0x000fe40005f61300 */
[----:B------:R-:W-:Y:S02]  /*0270*/  ISETP.LT.U32.AND P1, PT, R25, R2, PT ;  /* 0x000000021900720c */ /* 0x000fe40003f21070 */
[----:B------:R-:W-:Y:S02]  /*0280*/  ISETP.GE.U32.AND.EX P2, PT, R9, RZ, PT, P2 ;  /* 0x000000ff0900720c */ /* 0x000fe40003f46120 */
[----:B------:R-:W-:-:S02]  /*0290*/  LEA R21, P0, R5, R7, 0x1 ;  /* 0x0000000705157211 */ /* 0x000fc400078008ff */
[----:B------:R-:W-:Y:S02]  /*02a0*/  ISETP.LT.AND.EX P2, PT, R9, R3, !P2, P1 ;  /* 0x000000030900720c */ /* 0x000fe40005741310 */
[C---:B------:R-:W-:Y:S01]  /*02b0*/  ISETP.GE.U32.AND P1, PT, R21.reuse, 0x10000, PT ;  /* 0x000100001500780c */ /* 0x040fe20003f26070 */
[--C-:B------:R-:W-:Y:S01]  /*02c0*/  IMAD.X R8, RZ, RZ, R6.reuse, P0 ;  /* 0x000000ffff087224 */ /* 0x100fe200000e0606 */
[----:B------:R-:W-:Y:S02]  /*02d0*/  ISETP.LT.U32.AND P0, PT, R21, R2, PT ;  /* 0x000000021500720c */ /* 0x000fe40003f01070 */
[C---:B------:R-:W-:Y:S02]  /*02e0*/  @P3 LEA R16, P5, R7.reuse, R12, 0x1 ;  /* 0x0000000c07103211 */ /* 0x040fe400078a08ff */
[----:B------:R-:W-:Y:S02]  /*02f0*/  ISETP.GE.U32.AND.EX P1, PT, R8, RZ, PT, P1 ;  /* 0x000000ff0800720c */ /* 0x000fe40003f26110 */
[----:B------:R-:W-:-:S02]  /*0300*/  @P3 LEA.HI.X R17, R7, R13, R6, 0x1, P5 ;  /* 0x0000000d07113211 */ /* 0x000fc400028f0c06 */
[----:B------:R-:W-:Y:S02]  /*0310*/  IADD3 R23, P5, R24, R7, RZ ;  /* 0x0000000718177210 */ /* 0x000fe40007fbe0ff */
[C---:B------:R-:W-:Y:S01]  /*0320*/  @P2 LEA R18, P4, R25.reuse, R12, 0x1 ;  /* 0x0000000c19122211 */ /* 0x040fe200078808ff */
[----:B------:R0:W2:Y:S01]  /*0330*/  @P3 LDG.E.U16 R20, [R16.64] ;  /* 0x0000000410143981 */ /* 0x0000a2000c1e1500 */
[----:B------:R-:W-:Y:S01]  /*0340*/  ISETP.LT.AND.EX P1, PT, R8, R3, !P1, P0 ;  /* 0x000000030800720c */ /* 0x000fe20004f21300 */
[----:B------:R-:W-:Y:S01]  /*0350*/  IMAD.X R24, RZ, RZ, R6, P5 ;  /* 0x000000ffff187224 */ /* 0x000fe200028e0606 */
[----:B------:R-:W-:Y:S02]  /*0360*/  PRMT R22, RZ, 0x7610, R22 ;  /* 0x00007610ff167816 */ /* 0x000fe40000000016 */
[----:B------:R-:W-:Y:S02]  /*0370*/  @P2 LEA.HI.X R19, R25, R13, R9, 0x1, P4 ;  /* 0x0000000d19132211 */ /* 0x000fe400020f0c09 */
[----:B------:R-:W-:-:S02]  /*0380*/  ISETP.GE.U32.AND P0, PT, R23, 0x10000, PT ;  /* 0x000100001700780c */ /* 0x000fc40003f06070 */
[----:B------:R-:W-:Y:S01]  /*0390*/  ISETP.LT.U32.AND P4, PT, R23, R2, PT ;  /* 0x000000021700720c */ /* 0x000fe20003f81070 */
[----:B------:R1:W3:Y:S01]  /*03a0*/  @P2 LDG.E.U16 R22, [R18.64] ;  /* 0x0000000412162981 */ /* 0x0002e2000c1e1500 */
[----:B------:R-:W-:-:S04]  /*03b0*/  ISETP.GE.U32.AND.EX P0, PT, R24, RZ, PT, P0 ;  /* 0x000000ff1800720c */ /* 0x000fc80003f06100 */
[----:B------:R-:W-:Y:S02]  /*03c0*/  ISETP.LT.AND.EX P0, PT, R24, R3, !P0, P4 ;  /* 0x000000031800720c */ /* 0x000fe40004701340 */
[C---:B------:R-:W-:Y:S02]  /*03d0*/  @P1 LEA R26, P5, R21.reuse, R12, 0x1 ;  /* 0x0000000c151a1211 */ /* 0x040fe400078a08ff */
[----:B------:R-:W-:Y:S02]  /*03e0*/  PRMT R28, RZ, 0x7610, R28 ;  /* 0x00007610ff1c7816 */ /* 0x000fe4000000001c */
[----:B------:R-:W-:-:S05]  /*03f0*/  @P1 LEA.HI.X R27, R21, R13, R8, 0x1, P5 ;  /* 0x0000000d151b1211 */ /* 0x000fca00028f0c08 */
[----:B------:R3:W4:Y:S02]  /*0400*/  @P1 LDG.E.U16 R28, [R26.64] ;  /* 0x000000041a1c1981 */ /* 0x000724000c1e1500 */
[C---:B0-----:R-:W-:Y:S02]  /*0410*/  @P0 LEA R16, P4, R23.reuse, R12, 0x1 ;  /* 0x0000000c17100211 */ /* 0x041fe400078808ff */
[----:B------:R-:W-:Y:S02]  /*0420*/  PRMT R29, RZ, 0x7610, R29 ;  /* 0x00007610ff1d7816 */ /* 0x000fe4000000001d */
[----:B------:R-:W-:-:S05]  /*0430*/  @P0 LEA.HI.X R17, R23, R13, R24, 0x1, P4 ;  /* 0x0000000d17110211 */ /* 0x000fca00020f0c18 */
[----:B------:R2:W5:Y:S01]  /*0440*/  @P0 LDG.E.U16 R29, [R16.64] ;  /* 0x00000004101d0981 */ /* 0x000562000c1e1500 */
[----:B-1----:R-:W-:-:S04]  /*0450*/  @P3 LEA R18, P4, R7, R14, 0x1 ;  /* 0x0000000e07123211 */ /* 0x002fc800078808ff */
[----:B------:R-:W-:Y:S02]  /*0460*/  @P3 LEA.HI.X R19, R7, R15, R6, 0x1, P4 ;  /* 0x0000000f07133211 */ /* 0x000fe400020f0c06 */
[----:B--2---:R-:W-:-:S04]  /*0470*/  PRMT R17, RZ, 0x5410, R20 ;  /* 0x00005410ff117816 */ /* 0x004fc80000000014 */
[C---:B------:R-:W-:Y:S02]  /*0480*/  FSETP.GTU.FTZ.AND P5, PT, |R17|.reuse, +INF , PT ;  /* 0x7f8000001100780b */ /* 0x040fe40003fbc200 */
[-C--:B------:R-:W-:Y:S02]  /*0490*/  FSETP.GT.FTZ.AND P6, PT, R17, R0.reuse, PT ;  /* 0x000000001100720b */ /* 0x080fe40003fd4000 */
[----:B---3--:R-:W-:Y:S02]  /*04a0*/  PRMT R27, RZ, 0x5410, R22 ;  /* 0x00005410ff1b7816 */ /* 0x008fe40000000016 */
[----:B------:R-:W-:Y:S02]  /*04b0*/  PLOP3.LUT P5, PT, P6, P5, PT, 0xa8, 0x0 ;  /* 0x000000000000781c */ /* 0x000fe400037ab570 */
[C---:B------:R-:W-:Y:S02]  /*04c0*/  FSETP.GTU.FTZ.AND P4, PT, |R27|.reuse, +INF , PT ;  /* 0x7f8000001b00780b */ /* 0x040fe40003f9c200 */
[----:B------:R-:W-:-:S04]  /*04d0*/  FSETP.GT.FTZ.AND P6, PT, R27, R0, PT ;  /* 0x000000001b00720b */ /* 0x000fc80003fd4000 */
[----:B------:R-:W-:Y:S02]  /*04e0*/  PLOP3.LUT P4, PT, P6, P4, PT, 0xa8, 0x0 ;  /* 0x000000000000781c */ /* 0x000fe40003789570 */
[----:B------:R-:W-:-:S04]  /*04f0*/  @P2 LEA R6, P6, R25, R14, 0x1 ;  /* 0x0000000e19062211 */ /* 0x000fc800078c08ff */
[----:B------:R-:W-:Y:S02]  /*0500*/  @P2 LEA.HI.X R7, R25, R15, R9, 0x1, P6 ;  /* 0x0000000f19072211 */ /* 0x000fe400030f0c09 */
[----:B----4-:R-:W-:Y:S02]  /*0510*/  PRMT R9, RZ, 0x5410, R28 ;  /* 0x00005410ff097816 */ /* 0x010fe4000000001c */
[-C--:B------:R-:W-:Y:S02]  /*0520*/  FSEL R20, R17, R0.reuse, P5 ;  /* 0x0000000011147208 */ /* 0x080fe40002800000 */
[C---:B------:R-:W-:Y:S02]  /*0530*/  FSETP.GTU.FTZ.AND P5, PT, |R9|.reuse, +INF , PT ;  /* 0x7f8000000900780b */ /* 0x040fe40003fbc200 */
[----:B------:R-:W-:-:S04]  /*0540*/  FSETP.GT.FTZ.AND P6, PT, R9, R0, PT ;  /* 0x000000000900720b */ /* 0x000fc80003fd4000 */
[----:B------:R-:W-:Y:S02]  /*0550*/  PLOP3.LUT P5, PT, P6, P5, PT, 0xa8, 0x0 ;  /* 0x000000000000781c */ /* 0x000fe400037ab570 */
[C---:B------:R-:W-:Y:S02]  /*0560*/  @P1 LEA R16, P6, R21.reuse, R14, 0x1 ;  /* 0x0000000e15101211 */ /* 0x040fe400078c08ff */
[----:B-----5:R-:W-:Y:S02]  /*0570*/  PRMT R29, RZ, 0x5410, R29 ;  /* 0x00005410ff1d7816 */ /* 0x020fe4000000001d */
[----:B------:R-:W-:Y:S02]  /*0580*/  @P1 LEA.HI.X R17, R21, R15, R8, 0x1, P6 ;  /* 0x0000000f15111211 */ /* 0x000fe400030f0c08 */
[-C--:B------:R-:W-:Y:S02]  /*0590*/  FSEL R27, R27, R0.reuse, P4 ;  /* 0x000000001b1b7208 */ /* 0x080fe40002000000 */
[----:B------:R-:W-:-:S02]  /*05a0*/  FSEL R21, R9, R0, P5 ;  /* 0x0000000009157208 */ /* 0x000fc40002800000 */
[C---:B------:R-:W-:Y:S02]  /*05b0*/  FSETP.GTU.FTZ.AND P4, PT, |R29|.reuse, +INF , PT ;  /* 0x7f8000001d00780b */ /* 0x040fe40003f9c200 */
[----:B------:R-:W-:Y:S02]  /*05c0*/  FSETP.GT.FTZ.AND P5, PT, R29, R0, PT ;  /* 0x000000001d00720b */ /* 0x000fe40003fb4000 */
[----:B------:R-:W-:Y:S02]  /*05d0*/  F2FP.BF16.PACK_AB R20, RZ, R20 ;  /* 0x00000014ff14723e */ /* 0x000fe400000010ff */
[----:B------:R-:W-:Y:S02]  /*05e0*/  PLOP3.LUT P4, PT, P5, P4, PT, 0xa8, 0x0 ;  /* 0x000000000000781c */ /* 0x000fe40002f89570 */
[----:B------:R-:W-:Y:S01]  /*05f0*/  F2FP.BF16.PACK_AB R21, RZ, R21 ;  /* 0x00000015ff15723e */ /* 0x000fe200000010ff */
[----:B------:R0:W-:Y:S01]  /*0600*/  @P3 STG.E.U16 [R18.64], R20 ;  /* 0x0000001412003986 */ /* 0x0001e2000c101504 */
[----:B------:R-:W-:-:S02]  /*0610*/  @P0 LEA R8, P6, R23, R14, 0x1 ;  /* 0x0000000e17080211 */ /* 0x000fc400078c08ff */
[----:B------:R-:W-:Y:S02]  /*0620*/  FSEL R29, R29, R0, P4 ;  /* 0x000000001d1d7208 */ /* 0x000fe40002000000 */
[----:B------:R-:W-:Y:S02]  /*0630*/  F2FP.BF16.PACK_AB R27, RZ, R27 ;  /* 0x0000001bff1b723e */ /* 0x000fe400000010ff */
[----:B------:R-:W-:Y:S02]  /*0640*/  @P0 LEA.HI.X R9, R23, R15, R24, 0x1, P6 ;  /* 0x0000000f17090211 */ /* 0x000fe400030f0c18 */
[----:B0-----:R-:W-:Y:S01]  /*0650*/  PRMT R19, R21, 0x7610, R19 ;  /* 0x0000761015137816 */ /* 0x001fe20000000013 */
[----:B------:R-:W-:Y:S01]  /*0660*/  IMAD.MOV.U32 R21, RZ, RZ, c[0x0][0x0] ;  /* 0x00000000ff157624 */ /* 0x000fe200078e00ff */
[----:B------:R-:W-:Y:S01]  /*0670*/  F2FP.BF16.PACK_AB R29, RZ, R29 ;  /* 0x0000001dff1d723e */ /* 0x000fe200000010ff */
[----:B------:R0:W-:Y:S02]  /*0680*/  @P2 STG.E.U16 [R6.64], R27 ;  /* 0x0000001b06002986 */ /* 0x0001e4000c101504 */
[----:B------:R-:W-:-:S02]  /*0690*/  IMAD.WIDE.U32 R10, R21, 0x4, R10 ;  /* 0x00000004150a7825 */ /* 0x000fc400078e000a */
[----:B------:R0:W-:Y:S03]  /*06a0*/  @P1 STG.E.U16 [R16.64], R19 ;  /* 0x0000001310001986 */ /* 0x0001e6000c101504 */
[C---:B------:R-:W-:Y:S01]  /*06b0*/  ISETP.LT.U32.AND P1, PT, R10.reuse, R2, PT ;  /* 0x000000020a00720c */ /* 0x040fe20003f21070 */
[----:B------:R0:W-:Y:S01]  /*06c0*/  @P0 STG.E.U16 [R8.64], R29 ;  /* 0x0000001d08000986 */ /* 0x0001e2000c101504 */
[----:B------:R-:W-:Y:S02]  /*06d0*/  ISETP.GE.U32.AND P0, PT, R10, 0x10000, PT ;  /* 0x000100000a00780c */ /* 0x000fe40003f06070 */
[C---:B------:R-:W-:Y:S02]  /*06e0*/  ISETP.LT.AND.EX P1, PT, R11.reuse, R3, PT, P1 ;  /* 0x000000030b00720c */ /* 0x040fe40003f21310 */
[----:B------:R-:W-:-:S13]  /*06f0*/  ISETP.GE.U32.AND.EX P0, PT, R11, RZ, PT, P0 ;  /* 0x000000ff0b00720c */ /* 0x000fda0003f06100 */
[----:B0-----:R-:W-:Y:S05]  /*0700*/  @!P0 BRA P1, `(.L_x_1) ;  /* 0xfffffab000008947 */ /* 0x001fea000083ffff */
[----:B------:R-:W-:Y:S05]  /*0710*/  EXIT ;  /* 0x000000000000794d */ /* 0x000fea0003800000 */
.L_x_0:
[----:B0-----:R-:W0:Y:S02]  /*0720*/  S2R R16, SR_TID.X ;  /* 0x0000000000107919 */ /* 0x001e240000002100 */
[----:B0-----:R-:W-:-:S05]  /*0730*/  IMAD.WIDE.U32 R4, R16, 0x4, RZ ;  /* 0x0000000410047825 */ /* 0x001fca00078e00ff */
[----:B------:R-:W-:-:S04]  /*0740*/  ISETP.GE.U32.AND P0, PT, R4, R2, PT ;  /* 0x000000020400720c */ /* 0x000fc80003f06070 */
[----:B------:R-:W-:-:S04]  /*0750*/  ISETP.GE.AND.EX P0, PT, R5, R3, PT, P0 ;  /* 0x000000030500720c */ /* 0x000fc80003f06300 */
[----:B------:R-:W-:-:S13]  /*0760*/  ISETP.GT.U32.OR P0, PT, R16, 0x3fff, P0 ;  /* 0x00003fff1000780c */ /* 0x000fda0000704470 */
[----:B------:R-:W-:Y:S05]  /*0770*/  @P0 EXIT ;  /* 0x000000000000094d */ /* 0x000fea0003800000 */
[----:B------:R-:W-:-:S04]  /*0780*/  IMAD.MOV.U32 R21, RZ, RZ, RZ ;  /* 0x000000ffff157224 */ /* 0x000fc800078e00ff */
.L_x_2:
[C---:B------:R-:W-:Y:S01]  /*0790*/  IMAD.SHL.U32 R17, R16.reuse, 0x8, RZ ;  /* 0x0000000810117824 */ /* 0x040fe200078e00ff */
[----:B------:R-:W-:-:S04]  /*07a0*/  SHF.L.U64.HI R19, R16, 0x3, R21 ;  /* 0x0000000310137819 */ /* 0x000fc80000010215 */
[----:B------:R-:W-:-:S05]  /*07b0*/  IADD3 R4, P0, R12, R17, RZ ;  /* 0x000000110c047210 */ /* 0x000fca0007f1e0ff */
[----:B------:R-:W-:-:S05]  /*07c0*/  IMAD.X R5, R13, 0x1, R19, P0 ;  /* 0x000000010d057824 */ /* 0x000fca00000e0613 */
[----:B------:R-:W2:Y:S02]  /*07d0*/  LDG.E.64 R10, [R4.64] ;  /* 0x00000004040a7981 */ /* 0x000ea4000c1e1b00 */
[--C-:B--2---:R-:W-:Y:S02]  /*07e0*/  PRMT R5, RZ, 0x5410, R10.reuse ;  /* 0x00005410ff057816 */ /* 0x104fe4000000000a */
[----:B------:R-:W-:Y:S02]  /*07f0*/  PRMT R7, RZ, 0x7610, R10 ;  /* 0x00007610ff077816 */ /* 0x000fe4000000000a */
[----:B------:R-:W-:Y:S02]  /*0800*/  PRMT R9, RZ, 0x5410, R11 ;  /* 0x00005410ff097816 */ /* 0x000fe4000000000b */
[C---:B------:R-:W-:Y:S02]  /*0810*/  FSETP.GTU.FTZ.AND P1, PT, |R5|.reuse, +INF , PT ;  /* 0x7f8000000500780b */ /* 0x040fe40003f3c200 */
[----:B------:R-:W-:-:S02]  /*0820*/  FSETP.GT.FTZ.AND P3, PT, R5, R0, PT ;  /* 0x000000000500720b */ /* 0x000fc40003f74000 */
[----:B------:R-:W-:Y:S02]  /*0830*/  PRMT R11, RZ, 0x7610, R11 ;  /* 0x00007610ff0b7816 */ /* 0x000fe4000000000b */
[C---:B------:R-:W-:Y:S02]  /*0840*/  FSETP.GTU.FTZ.AND P5, PT, |R7|.reuse, +INF , PT ;  /* 0x7f8000000700780b */ /* 0x040fe40003fbc200 */
[-C--:B------:R-:W-:Y:S02]  /*0850*/  FSETP.GT.FTZ.AND P6, PT, R7, R0.reuse, PT ;  /* 0x000000000700720b */ /* 0x080fe40003fd4000 */
[C---:B------:R-:W-:Y:S02]  /*0860*/  FSETP.GTU.FTZ.AND P0, PT, |R9|.reuse, +INF , PT ;  /* 0x7f8000000900780b */ /* 0x040fe40003f1c200 */
[----:B------:R-:W-:Y:S02]  /*0870*/  FSETP.GT.FTZ.AND P4, PT, R9, R0, PT ;  /* 0x000000000900720b */ /* 0x000fe40003f94000 */
[----:B------:R-:W-:-:S02]  /*0880*/  PLOP3.LUT P1, PT, P3, P1, PT, 0xa8, 0x0 ;  /* 0x000000000000781c */ /* 0x000fc40001f23570 */
[C---:B------:R-:W-:Y:S02]  /*0890*/  FSETP.GTU.FTZ.AND P2, PT, |R11|.reuse, +INF , PT ;  /* 0x7f8000000b00780b */ /* 0x040fe40003f5c200 */
[----:B------:R-:W-:Y:S02]  /*08a0*/  FSETP.GT.FTZ.AND P3, PT, R11, R0, PT ;  /* 0x000000000b00720b */ /* 0x000fe40003f74000 */
[----:B------:R-:W-:Y:S02]  /*08b0*/  PLOP3.LUT P5, PT, P6, P5, PT, 0xa8, 0x0 ;  /* 0x000000000000781c */ /* 0x000fe400037ab570 */
[----:B------:R-:W-:Y:S02]  /*08c0*/  PLOP3.LUT P0, PT, P4, P0, PT, 0xa8, 0x0 ;  /* 0x000000000000781c */ /* 0x000fe40002701570 */
[----:B------:R-:W-:Y:S02]  /*08d0*/  PLOP3.LUT P2, PT, P3, P2, PT, 0xa8, 0x0 ;  /* 0x000000000000781c */ /* 0x000fe40001f45570 */
[----:B------:R-:W-:-:S02]  /*08e0*/  IADD3 R4, P6, R14, R17, RZ ;  /* 0x000000110e047210 */ /* 0x000fc40007fde0ff */
[-C--:B------:R-:W-:Y:S02]  /*08f0*/  FSEL R5, R5, R0.reuse, P1 ;  /* 0x0000000005057208 */ /* 0x080fe40000800000 */
[-C--:B------:R-:W-:Y:S02]  /*0900*/  FSEL R6, R7, R0.reuse, P5 ;  /* 0x0000000007067208 */ /* 0x080fe40002800000 */
[-C--:B------:R-:W-:Y:S02]  /*0910*/  FSEL R9, R9, R0.reuse, P0 ;  /* 0x0000000009097208 */ /* 0x080fe40000000000 */
[----:B------:R-:W-:Y:S02]  /*0920*/  FSEL R8, R11, R0, P2 ;  /* 0x000000000b087208 */ /* 0x000fe40001000000 */
[----:B------:R-:W-:Y:S02]  /*0930*/  IADD3 R16, P0, R16, c[0x0][0x0], RZ ;  /* 0x0000000010107a10 */ /* 0x000fe40007f1e0ff */
[----:B------:R-:W-:Y:S01]  /*0940*/  F2FP.BF16.PACK_AB R6, R6, R5 ;  /* 0x000000050606723e */ /* 0x000fe200000010ff */
[----:B------:R-:W-:Y:S01]  /*0950*/  IMAD.X R5, R15, 0x1, R19, P6 ;  /* 0x000000010f057824 */ /* 0x000fe200030e0613 */
[----:B------:R-:W-:Y:S01]  /*0960*/  F2FP.BF16.PACK_AB R7, R8, R9 ;  /* 0x000000090807723e */ /* 0x000fe200000010ff */
[C---:B------:R-:W-:Y:S01]  /*0970*/  IMAD.SHL.U32 R9, R16.reuse, 0x4, RZ ;  /* 0x0000000410097824 */ /* 0x040fe200078e00ff */
[----:B------:R-:W-:Y:S01]  /*0980*/  ISETP.LT.U32.AND P1, PT, R16, 0x4000, PT ;  /* 0x000040001000780c */ /* 0x000fe20003f21070 */
[----:B------:R-:W-:-:S02]  /*0990*/  IMAD.X R21, RZ, RZ, R21, P0 ;  /* 0x000000ffff157224 */ /* 0x000fc400000e0615 */
[----:B------:R0:W-:Y:S01]  /*09a0*/  STG.E.64 [R4.64], R6 ;  /* 0x0000000604007986 */ /* 0x0001e2000c101b04 */
[----:B------:R-:W-:Y:S02]  /*09b0*/  ISETP.GE.U32.AND P0, PT, R9, R2, PT ;  /* 0x000000020900720c */ /* 0x000fe40003f06070 */
[----:B------:R-:W-:Y:S02]  /*09c0*/  SHF.L.U64.HI R8, R16, 0x2, R21 ;  /* 0x0000000210087819 */ /* 0x000fe40000010215 */
[----:B------:R-:W-:Y:S02]  /*09d0*/  ISETP.LT.U32.AND.EX P1, PT, R21, RZ, PT, P1 ;  /* 0x000000ff1500720c */ /* 0x000fe40003f21110 */
[----:B------:R-:W-:-:S13]  /*09e0*/  ISETP.GE.AND.EX P0, PT, R8, R3, PT, P0 ;  /* 0x000000030800720c */ /* 0x000fda0003f06300 */
[----:B0-----:R-:W-:Y:S05]  /*09f0*/  @!P0 BRA P1, `(.L_x_2) ;  /* 0xfffffd9000008947 */ /* 0x001fea000083ffff */
[----:B------:R-:W-:Y:S05]  /*0a00*/  EXIT ;  /* 0x000000000000794d */ /* 0x000fea0003800000 */
.L_x_3:
[----:B------:R-:W-:-:S00]  /*0a10*/  BRA `(.L_x_3) ;  /* 0xfffffff000007947 */ /* 0x000fc0000383ffff */
[----:B------:R-:W-:-:S00]  /*0a20*/  NOP ;  /* 0x0000000000007918 */ /* 0x000fc00000000000 */
        /* <DEDUP_REMOVED lines=13> */
.L_x_3924:


//--------------------- .text._ZN2at6native61_GLOBAL__N__44eb8e94_28_ForeachBinaryOpScalarList_cu_dda10a6925multi_tensor_apply_kernelINS1_28TensorListScalarListMetadataIfLi2EEENS1_25BinaryOpScalarListFunctorIN3c104HalfELi2ELi1ELi1EEEJNS0_7maximumIfEEEEEvT_T0_DpT1_ --------------------------
	.section	.text._ZN2at6native61_GLOBAL__N__44eb8e94_28_ForeachBinaryOpScalarList_cu_dda10a6925multi_tensor_apply_kernelINS1_28TensorListScalarListMetadataIfLi2EEENS1_25BinaryOpScalarListFunctorIN3c104HalfELi2ELi1ELi1EEEJNS0_7maximumIfEEEEEvT_T0_DpT1_,"ax",@progbits
	.sectioninfo	@"SHI_REGISTERS=32"
	.align	128
.text._ZN2at6native61_GLOBAL__N__44eb8e94_28_ForeachBinaryOpScalarList_cu_dda10a6925multi_tensor_apply_kernelINS1_28TensorListScalarListMetadataIfLi2EEENS1_25BinaryOpScalarListFunctorIN3c104HalfELi2ELi1ELi1EEEJNS0_7maximumIfEEEEEvT_T0_DpT1_:
        .type           _ZN2at6native61_GLOBAL__N__44eb8e94_28_ForeachBinaryOpScalarList_cu_dda10a6925multi_tensor_apply_kernelINS1_28TensorListScalarListMetadataIfLi2EEENS1_25BinaryOpScalarListFunctorIN3c104HalfELi2ELi1ELi1EEEJNS0_7maximumIfEEEEEvT_T0_DpT1_,@function
        .size           _ZN2at6native61_GLOBAL__N__44eb8e94_28_ForeachBinaryOpScalarList_cu_dda10a6925multi_tensor_apply_kernelINS1_28TensorListScalarListMetadataIfLi2EEENS1_25BinaryOpScalarListFunctorIN3c104HalfELi2ELi1ELi1EEEJNS0_7maximumIfEEEEEvT_T0_DpT1_,(.L_x_3925 - _ZN2at6native61_GLOBAL__N__44eb8e94_28_ForeachBinaryOpScalarList_cu_dda10a6925multi_tensor_apply_kernelINS1_28TensorListScalarListMetadataIfLi2EEENS1_25BinaryOpScalarListFunctorIN3c104HalfELi2ELi1ELi1EEEJNS0_7maximumIfEEEEEvT_T0_DpT1_)
        .other          _ZN2at6native61_GLOBAL__N__44eb8e94_28_ForeachBinaryOpScalarList_cu_dda10a6925multi_tensor_apply_kernelINS1_28TensorListScalarListMetadataIfLi2EEENS1_25BinaryOpScalarListFunctorIN3c104HalfELi2ELi1ELi1EEEJNS0_7maximumIfEEEEEvT_T0_DpT1_,@"STO_CUDA_ENTRY STV_DEFAULT"
_ZN2at6native61_GLOBAL__N__44eb8e94_28_ForeachBinaryOpScalarList_cu_dda10a6925multi_tensor_apply_kernelINS1_28TensorListScalarListMetadataIfLi2EEENS1_25BinaryOpScalarListFunctorIN3c104HalfELi2ELi1ELi1EEEJNS0_7maximumIfEEEEEvT_T0_DpT1_:
        /* <DEDUP_REMOVED lines=26> */
[----:B------:R-:W-:Y:S02]  /*01a0*/  IMAD.MOV.U32 R6, RZ, RZ, c[0x0][0x0] ;  /* 0x00000000ff067624 */ /* 0x000fe400078e00ff */
[----:B------:R-:W-:Y:S02]  /*01b0*/  IMAD.MOV.U32 R8, RZ, RZ, RZ ;  /* 0x000000ffff087224 */ /* 0x000fe400078e00ff */
[----:B------:R-:W-:-:S03]  /*01c0*/  IMAD.MOV.U32 R11, RZ, RZ, RZ ;  /* 0x000000ffff0b7224 */ /* 0x000fc600078e00ff */
.L_x_5:
[----:B0-----:R-:W-:Y:S01]  /*01d0*/  IADD3 R29, P0, R5, R8, RZ ;  /* 0x00000008051d7210 */ /* 0x001fe20007f1e0ff */
[----:B------:R-:W-:Y:S01]  /*01e0*/  IMAD R10, R6, 0x3, RZ ;  /* 0x00000003060a7824 */ /* 0x000fe200078e02ff */
[----:B------:R-:W-:Y:S02]  /*01f0*/  PRMT R20, RZ, 0x7610, R20 ;  /* 0x00007610ff147816 */ /* 0x000fe40000000014 */
[C---:B------:R-:W-:Y:S01]  /*0200*/  ISETP.GE.U32.AND P3, PT, R29.reuse, 0x10000, PT ;  /* 0x000100001d00780c */ /* 0x040fe20003f66070 */
[----:B------:R-:W-:Y:S01]  /*0210*/  IMAD.X R27, RZ, RZ, R11, P0 ;  /* 0x000000ffff1b7224 */ /* 0x000fe200000e060b */
[----:B------:R-:W-:-:S02]  /*0220*/  IADD3 R21, P1, R29, c[0x0][0x0], RZ ;  /* 0x000000001d157a10 */ /* 0x000fc40007f3e0ff */
[-C--:B------:R-:W-:Y:S02]  /*0230*/  ISETP.LT.U32.AND P0, PT, R29, R3.reuse, PT ;  /* 0x000000031d00720c */ /* 0x080fe40003f01070 */
[----:B------:R-:W-:Y:S01]  /*0240*/  ISETP.GE.U32.AND.EX P3, PT, R27, RZ, PT, P3 ;  /* 0x000000ff1b00720c */ /* 0x000fe20003f66130 */
[----:B------:R-:W-:Y:S01]  /*0250*/  IMAD.X R9, RZ, RZ, R27, P1 ;  /* 0x000000ffff097224 */ /* 0x000fe200008e061b */
[----:B------:R-:W-:Y:S02]  /*0260*/  ISETP.GE.U32.AND P2, PT, R21, 0x10000, PT ;  /* 0x000100001500780c */ /* 0x000fe40003f46070 */
[----:B------:R-:W-:Y:S02]  /*0270*/  ISETP.LT.AND.EX P3, PT, R27, R4, !P3, P0 ;  /* 0x000000041b00720c */ /* 0x000fe40005f61300 */
[----:B------:R-:W-:Y:S02]  /*0280*/  ISETP.LT.U32.AND P1, PT, R21, R3, PT ;  /* 0x000000031500720c */ /* 0x000fe40003f21070 */
[----:B------:R-:W-:-:S02]  /*0290*/  ISETP.GE.U32.AND.EX P2, PT, R9, RZ, PT, P2 ;  /* 0x000000ff0900720c */ /* 0x000fc40003f46120 */
[----:B------:R-:W-:Y:S02]  /*02a0*/  LEA R25, P0, R6, R29, 0x1 ;  /* 0x0000001d06197211 */ /* 0x000fe400078008ff */
[----:B------:R-:W-:Y:S02]  /*02b0*/  ISETP.LT.AND.EX P2, PT, R9, R4, !P2, P1 ;  /* 0x000000040900720c */ /* 0x000fe40005741310 */
[C---:B------:R-:W-:Y:S01]  /*02c0*/  ISETP.GE.U32.AND P1, PT, R25.reuse, 0x10000, PT ;  /* 0x000100001900780c */ /* 0x040fe20003f26070 */
[----:B------:R-:W-:Y:S01]  /*02d0*/  IMAD.X R7, RZ, RZ, R27, P0 ;  /* 0x000000ffff077224 */ /* 0x000fe200000e061b */
[----:B------:R-:W-:Y:S02]  /*02e0*/  ISETP.LT.U32.AND P0, PT, R25, R3, PT ;  /* 0x000000031900720c */ /* 0x000fe40003f01070 */
[----:B------:R-:W-:Y:S02]  /*02f0*/  @P3 LEA R16, P5, R29, R12, 0x1 ;  /* 0x0000000c1d103211 */ /* 0x000fe400078a08ff */
[----:B------:R-:W-:-:S02]  /*0300*/  ISETP.GE.U32.AND.EX P1, PT, R7, RZ, PT, P1 ;  /* 0x000000ff0700720c */ /* 0x000fc40003f26110 */
[--C-:B------:R-:W-:Y:S02]  /*0310*/  @P3 LEA.HI.X R17, R29, R13, R27.reuse, 0x1, P5 ;  /* 0x0000000d1d113211 */ /* 0x100fe400028f0c1b */
[----:B------:R-:W-:Y:S02]  /*0320*/  IADD3 R10, P5, R10, R29, RZ ;  /* 0x0000001d0a0a7210 */ /* 0x000fe40007fbe0ff */
[----:B------:R-:W-:Y:S01]  /*0330*/  ISETP.LT.AND.EX P1, PT, R7, R4, !P1, P0 ;  /* 0x000000040700720c */ /* 0x000fe20004f21300 */
[----:B------:R0:W2:Y:S01]  /*0340*/  @P3 LDG.E.U16 R20, [R16.64] ;  /* 0x0000000410143981 */ /* 0x0000a2000c1e1500 */
[----:B------:R-:W-:Y:S01]  /*0350*/  @P2 LEA R18, P4, R21, R12, 0x1 ;  /* 0x0000000c15122211 */ /* 0x000fe200078808ff */
[----:B------:R-:W-:Y:S01]  /*0360*/  IMAD.X R24, RZ, RZ, R27, P5 ;  /* 0x000000ffff187224 */ /* 0x000fe200028e061b */
[----:B------:R-:W-:Y:S02]  /*0370*/  ISETP.GE.U32.AND P0, PT, R10, 0x10000, PT ;  /* 0x000100000a00780c */ /* 0x000fe40003f06070 */
[----:B------:R-:W-:-:S02]  /*0380*/  PRMT R0, RZ, 0x7610, R0 ;  /* 0x00007610ff007816 */ /* 0x000fc40000000000 */
[----:B------:R-:W-:Y:S02]  /*0390*/  @P2 LEA.HI.X R19, R21, R13, R9, 0x1, P4 ;  /* 0x0000000d15132211 */ /* 0x000fe400020f0c09 */
[----:B------:R-:W-:Y:S02]  /*03a0*/  ISETP.LT.U32.AND P4, PT, R10, R3, PT ;  /* 0x000000030a00720c */ /* 0x000fe40003f81070 */
[C---:B------:R-:W-:Y:S01]  /*03b0*/  ISETP.GE.U32.AND.EX P0, PT, R24.reuse, RZ, PT, P0 ;  /* 0x000000ff1800720c */ /* 0x040fe20003f06100 */
[----:B------:R1:W3:Y:S01]  /*03c0*/  @P2 LDG.E.U16 R0, [R18.64] ;  /* 0x0000000412002981 */ /* 0x0002e2000c1e1500 */
[----:B------:R-:W-:Y:S02]  /*03d0*/  @P1 LEA R22, P5, R25, R12, 0x1 ;  /* 0x0000000c19161211 */ /* 0x000fe400078a08ff */
[----:B------:R-:W-:Y:S02]  /*03e0*/  ISETP.LT.AND.EX P0, PT, R24, R4, !P0, P4 ;  /* 0x000000041800720c */ /* 0x000fe40004701340 */
[----:B------:R-:W-:-:S02]  /*03f0*/  PRMT R26, RZ, 0x7610, R26 ;  /* 0x00007610ff1a7816 */ /* 0x000fc4000000001a */
[----:B------:R-:W-:-:S05]  /*0400*/  @P1 LEA.HI.X R23, R25, R13, R7, 0x1, P5 ;  /* 0x0000000d19171211 */ /* 0x000fca00028f0c07 */
[----:B------:R-:W4:Y:S01]  /*0410*/  @P1 LDG.E.U16 R26, [R22.64] ;  /* 0x00000004161a1981 */ /* 0x000f22000c1e1500 */
[----:B------:R-:W-:-:S03]  /*0420*/  PRMT R28, RZ, 0x7610, R28 ;  /* 0x00007610ff1c7816 */ /* 0x000fc6000000001c */
[----:B0-----:R-:W-:-:S04]  /*0430*/  @P0 LEA R16, P4, R10, R12, 0x1 ;  /* 0x0000000c0a100211 */ /* 0x001fc800078808ff */
[----:B------:R-:W-:-:S05]  /*0440*/  @P0 LEA.HI.X R17, R10, R13, R24, 0x1, P4 ;  /* 0x0000000d0a110211 */ /* 0x000fca00020f0c18 */
[----:B------:R0:W5:Y:S01]  /*0450*/  @P0 LDG.E.U16 R28, [R16.64] ;  /* 0x00000004101c0981 */ /* 0x000162000c1e1500 */
[----:B-1----:R-:W-:-:S04]  /*0460*/  @P3 LEA R18, P4, R29, R14, 0x1 ;  /* 0x0000000e1d123211 */ /* 0x002fc800078808ff */
[----:B------:R-:W-:Y:S01]  /*0470*/  @P3 LEA.HI.X R19, R29, R15, R27, 0x1, P4 ;  /* 0x0000000f1d133211 */ /* 0x000fe200020f0c1b */
[----:B--2---:R-:W-:-:S05]  /*0480*/  HADD2.F32 R20, -RZ, R20.H0_H0 ;  /* 0x20000014ff147230 */ /* 0x004fca0000004100 */
[C---:B------:R-:W-:Y:S02]  /*0490*/  FSETP.GTU.FTZ.AND P5, PT, |R20|.reuse, +INF , PT ;  /* 0x7f8000001400780b */ /* 0x040fe40003fbc200 */
[----:B------:R-:W-:Y:S01]  /*04a0*/  FSETP.GT.FTZ.AND P6, PT, R20, R2, PT ;  /* 0x000000021400720b */ /* 0x000fe20003fd4000 */
[----:B---3--:R-:W-:-:S03]  /*04b0*/  HADD2.F32 R0, -RZ, R0.H0_H0 ;  /* 0x20000000ff007230 */ /* 0x008fc60000004100 */
[----:B------:R-:W-:Y:S02]  /*04c0*/  PLOP3.LUT P5, PT, P6, P5, PT, 0xa8, 0x0 ;  /* 0x000000000000781c */ /* 0x000fe400037ab570 */
[C---:B------:R-:W-:Y:S02]  /*04d0*/  FSETP.GTU.FTZ.AND P4, PT, |R0|.reuse, +INF , PT ;  /* 0x7f8000000000780b */ /* 0x040fe40003f9c200 */
[----:B------:R-:W-:-:S04]  /*04e0*/  FSETP.GT.FTZ.AND P6, PT, R0, R2, PT ;  /* 0x000000020000720b */ /* 0x000fc80003fd4000 */
[----:B------:R-:W-:Y:S01]  /*04f0*/  PLOP3.LUT P4, PT, P6, P4, PT, 0xa8, 0x0 ;  /* 0x000000000000781c */ /* 0x000fe20003789570 */
[----:B----4-:R-:W-:Y:S01]  /*0500*/  HADD2.F32 R23, -RZ, R26.H0_H0 ;  /* 0x2000001aff177230 */ /* 0x010fe20000004100 */
[----:B0-----:R-:W-:-:S04]  /*0510*/  @P2 LEA R16, P6, R21, R14, 0x1 ;  /* 0x0000000e15102211 */ /* 0x001fc800078c08ff */
[----:B------:R-:W-:Y:S02]  /*0520*/  @P2 LEA.HI.X R17, R21, R15, R9, 0x1, P6 ;  /* 0x0000000f15112211 */ /* 0x000fe400030f0c09 */
[-C--:B------:R-:W-:Y:S02]  /*0530*/  FSEL R9, R20, R2.reuse, P5 ;  /* 0x0000000214097208 */ /* 0x080fe40002800000 */
[C---:B------:R-:W-:Y:S02]  /*0540*/  FSETP.GTU.FTZ.AND P5, PT, |R23|.reuse, +INF , PT ;  /* 0x7f8000001700780b */ /* 0x040fe40003fbc200 */
[----:B------:R-:W-:Y:S01]  /*0550*/  FSETP.GT.FTZ.AND P6, PT, R23, R2, PT ;  /* 0x000000021700720b */ /* 0x000fe20003fd4000 */
[----:B-----5:R-:W-:-:S03]  /*0560*/  HADD2.F32 R27, -RZ, R28.H0_H0 ;  /* 0x2000001cff1b7230 */ /* 0x020fc60000004100 */
[----:B------:R-:W-:Y:S02]  /*0570*/  PLOP3.LUT P5, PT, P6, P5, PT, 0xa8, 0x0 ;  /* 0x000000000000781c */ /* 0x000fe400037ab570 */
[C---:B------:R-:W-:Y:S02]  /*0580*/  @P1 LEA R20, P6, R25.reuse, R14, 0x1 ;  /* 0x0000000e19141211 */ /* 0x040fe400078c08ff */
[-C--:B------:R-:W-:Y:S02]  /*0590*/  FSEL R0, R0, R2.reuse, P4 ;  /* 0x0000000200007208 */ /* 0x080fe40002000000 */
[----:B------:R-:W-:Y:S02]  /*05a0*/  @P1 LEA.HI.X R21, R25, R15, R7, 0x1, P6 ;  /* 0x0000000f19151211 */ /* 0x000fe400030f0c07 */
[----:B------:R-:W-:Y:S02]  /*05b0*/  FSEL R7, R23, R2, P5 ;  /* 0x0000000217077208 */ /* 0x000fe40002800000 */
[----:B------:R-:W-:-:S02]  /*05c0*/  FSETP.GTU.FTZ.AND P4, PT, |R27|, +INF , PT ;  /* 0x7f8000001b00780b */ /* 0x000fc40003f9c200 */
[----:B------:R-:W-:Y:S02]  /*05d0*/  FSETP.GT.FTZ.AND P5, PT, R27, R2, PT ;  /* 0x000000021b00720b */ /* 0x000fe40003fb4000 */
[C---:B------:R-:W-:Y:S02]  /*05e0*/  @P0 LEA R22, P6, R10.reuse, R14, 0x1 ;  /* 0x0000000e0a160211 */ /* 0x040fe400078c08ff */
[----:B------:R-:W-:Y:S02]  /*05f0*/  F2FP.PACK_AB R9, RZ, R9 ;  /* 0x00000009ff09723e */ /* 0x000fe400000000ff */
[----:B------:R-:W-:Y:S02]  /*0600*/  PLOP3.LUT P4, PT, P5, P4, PT, 0xa8, 0x0 ;  /* 0x000000000000781c */ /* 0x000fe40002f89570 */
[----:B------:R-:W-:Y:S01]  /*0610*/  F2FP.PACK_AB R7, RZ, R7 ;  /* 0x00000007ff07723e */ /* 0x000fe200000000ff */
[----:B------:R0:W-:Y:S01]  /*0620*/  @P3 STG.E.U16 [R18.64], R9 ;  /* 0x0000000912003986 */ /* 0x0001e2000c101504 */
[----:B------:R-:W-:-:S02]  /*0630*/  @P0 LEA.HI.X R23, R10, R15, R24, 0x1, P6 ;  /* 0x0000000f0a170211 */ /* 0x000fc400030f0c18 */
[----:B------:R-:W-:Y:S02]  /*0640*/  FSEL R27, R27, R2, P4 ;  /* 0x000000021b1b7208 */ /* 0x000fe40002000000 */
[----:B------:R-:W-:Y:S01]  /*0650*/  PRMT R10, R7, 0x7610, R10 ;  /* 0x00007610070a7816 */ /* 0x000fe2000000000a */
[----:B------:R-:W-:Y:S01]  /*0660*/  IMAD.MOV.U32 R7, RZ, RZ, c[0x0][0x0] ;  /* 0x00000000ff077624 */ /* 0x000fe200078e00ff */
[----:B------:R-:W-:Y:S02]  /*0670*/  F2FP.PACK_AB R0, RZ, R0 ;  /* 0x00000000ff00723e */ /* 0x000fe400000000ff */
[----:B------:R-:W-:Y:S01]  /*0680*/  F2FP.PACK_AB R27, RZ, R27 ;  /* 0x0000001bff1b723e */ /* 0x000fe200000000ff */
[----:B0-----:R-:W-:Y:S02]  /*0690*/  IMAD.MOV.U32 R9, RZ, RZ, R11 ;  /* 0x000000ffff097224 */ /* 0x001fe400078e000b */
[----:B------:R0:W-:Y:S02]  /*06a0*/  @P2 STG.E.U16 [R16.64], R0 ;  /* 0x0000000010002986 */ /* 0x0001e4000c101504 */
[----:B------:R-:W-:-:S02]  /*06b0*/  IMAD.WIDE.U32 R8, R7, 0x4, R8 ;  /* 0x0000000407087825 */ /* 0x000fc400078e0008 */
[----:B------:R0:W-:Y:S04]  /*06c0*/  @P1 STG.E.U16 [R20.64], R10 ;  /* 0x0000000a14001986 */ /* 0x0001e8000c101504 */
[----:B------:R0:W-:Y:S01]  /*06d0*/  @P0 STG.E.U16 [R22.64], R27 ;  /* 0x0000001b16000986 */ /* 0x0001e2000c101504 */
[C---:B------:R-:W-:Y:S02]  /*06e0*/  ISETP.GE.U32.AND P0, PT, R8.reuse, 0x10000, PT ;  /* 0x000100000800780c */ /* 0x040fe40003f06070 */
[----:B------:R-:W-:Y:S02]  /*06f0*/  ISETP.LT.U32.AND P1, PT, R8, R3, PT ;  /* 0x000000030800720c */ /* 0x000fe40003f21070 */
[C---:B------:R-:W-:Y:S02]  /*0700*/  ISETP.GE.U32.AND.EX P0, PT, R9.reuse, RZ, PT, P0 ;  /* 0x000000ff0900720c */ /* 0x040fe40003f06100 */
[----:B------:R-:W-:Y:S01]  /*0710*/  ISETP.LT.AND.EX P1, PT, R9, R4, PT, P1 ;  /* 0x000000040900720c */ /* 0x000fe20003f21310 */
[----:B------:R-:W-:-:S12]  /*0720*/  IMAD.MOV.U32 R11, RZ, RZ, R9 ;  /* 0x000000ffff0b7224 */ /* 0x000fd800078e0009 */
[----:B0-----:R-:W-:Y:S05]  /*0730*/  @!P0 BRA P1, `(.L_x_5) ;  /* 0xfffffa9000008947 */ /* 0x001fea000083ffff */
[----:B------:R-:W-:Y:S05]  /*0740*/  EXIT ;  /* 0x000000000000794d */ /* 0x000fea0003800000 */
.L_x_4:
[----:B0-----:R-:W0:Y:S02]  /*0750*/  S2R R16, SR_TID.X ;  /* 0x0000000000107919 */ /* 0x001e240000002100 */
[----:B0-----:R-:W-:-:S05]  /*0760*/  IMAD.WIDE.U32 R6, R16, 0x4, RZ ;  /* 0x0000000410067825 */ /* 0x001fca00078e00ff */
[----:B------:R-:W-:-:S04]  /*0770*/  ISETP.GE.U32.AND P0, PT, R6, R3, PT ;  /* 0x000000030600720c */ /* 0x000fc80003f06070 */
[----:B------:R-:W-:-:S04]  /*0780*/  ISETP.GE.AND.EX P0, PT, R7, R4, PT, P0 ;  /* 0x000000040700720c */ /* 0x000fc80003f06300 */
[----:B------:R-:W-:-:S13]  /*0790*/  ISETP.GT.U32.OR P0, PT, R16, 0x3fff, P0 ;  /* 0x00003fff1000780c */ /* 0x000fda0000704470 */
[----:B------:R-:W-:Y:S05]  /*07a0*/  @P0 EXIT ;  /* 0x000000000000094d */ /* 0x000fea0003800000 */
[----:B------:R-:W-:-:S04]  /*07b0*/  IMAD.MOV.U32 R23, RZ, RZ, RZ ;  /* 0x000000ffff177224 */ /* 0x000fc800078e00ff */
.L_x_6:
[C---:B------:R-:W-:Y:S01]  /*07c0*/  IMAD.SHL.U32 R19, R16.reuse, 0x8, RZ ;  /* 0x0000000810137824 */ /* 0x040fe200078e00ff */
[----:B------:R-:W-:-:S04]  /*07d0*/  SHF.L.U64.HI R21, R16, 0x3, R23 ;  /* 0x0000000310157819 */ /* 0x000fc80000010217 */
[----:B------:R-:W-:-:S05]  /*07e0*/  IADD3 R6, P0, R12, R19, RZ ;  /* 0x000000130c067210 */ /* 0x000fca0007f1e0ff */
[----:B------:R-:W-:-:S06]  /*07f0*/  IMAD.X R7, R13, 0x1, R21, P0 ;  /* 0x000000010d077824 */ /* 0x000fcc00000e0615 */
[----:B------:R-:W2:Y:S02]  /*0800*/  LDG.E.64 R6, [R6.64] ;  /* 0x0000000406067981 */ /* 0x000ea4000c1e1b00 */
[--C-:B--2---:R-:W-:Y:S02]  /*0810*/  HADD2.F32 R5, -RZ, R6.reuse.H0_H0 ;  /* 0x20000006ff057230 */ /* 0x104fe40000004100 */
[--C-:B------:R-:W-:Y:S02]  /*0820*/  HADD2.F32 R11, -RZ, R7.reuse.H0_H0 ;  /* 0x20000007ff0b7230 */ /* 0x100fe40000004100 */
[----:B------:R-:W-:Y:S01]  /*0830*/  HADD2.F32 R9, -RZ, R6.H1_H1 ;  /* 0x30000006ff097230 */ /* 0x000fe20000004100 */
[C---:B------:R-:W-:Y:S01]  /*0840*/  FSETP.GTU.FTZ.AND P1, PT, |R5|.reuse, +INF , PT ;  /* 0x7f8000000500780b */ /* 0x040fe20003f3c200 */
[----:B------:R-:W-:Y:S01]  /*0850*/  HADD2.F32 R17, -RZ, R7.H1_H1 ;  /* 0x30000007ff117230 */ /* 0x000fe20000004100 */
[----:B------:R-:W-:Y:S02]  /*0860*/  FSETP.GT.FTZ.AND P3, PT, R5, R2, PT ;  /* 0x000000020500720b */ /* 0x000fe40003f74000 */
[----:B------:R-:W-:-:S02]  /*0870*/  FSETP.GTU.FTZ.AND P0, PT, |R11|, +INF , PT ;  /* 0x7f8000000b00780b */ /* 0x000fc40003f1c200 */
[-C--:B------:R-:W-:Y:S02]  /*0880*/  FSETP.GT.FTZ.AND P4, PT, R11, R2.reuse, PT ;  /* 0x000000020b00720b */ /* 0x080fe40003f94000 */
[----:B------:R-:W-:Y:S02]  /*0890*/  PLOP3.LUT P1, PT, P3, P1, PT, 0xa8, 0x0 ;  /* 0x000000000000781c */ /* 0x000fe40001f23570 */
[C---:B------:R-:W-:Y:S02]  /*08a0*/  FSETP.GTU.FTZ.AND P5, PT, |R9|.reuse, +INF , PT ;  /* 0x7f8000000900780b */ /* 0x040fe40003fbc200 */
[-C--:B------:R-:W-:Y:S02]  /*08b0*/  FSETP.GT.FTZ.AND P6, PT, R9, R2.reuse, PT ;  /* 0x000000020900720b */ /* 0x080fe40003fd4000 */
[C---:B------:R-:W-:Y:S02]  /*08c0*/  FSETP.GTU.FTZ.AND P2, PT, |R17|.reuse, +INF , PT ;  /* 0x7f8000001100780b */ /* 0x040fe40003f5c200 */
[----:B------:R-:W-:-:S02]  /*08d0*/  FSETP.GT.FTZ.AND P3, PT, R17, R2, PT ;  /* 0x000000021100720b */ /* 0x000fc40003f74000 */
[----:B------:R-:W-:Y:S02]  /*08e0*/  PLOP3.LUT P0, PT, P4, P0, PT, 0xa8, 0x0 ;  /* 0x000000000000781c */ /* 0x000fe40002701570 */
[----:B------:R-:W-:Y:S02]  /*08f0*/  PLOP3.LUT P5, PT, P6, P5, PT, 0xa8, 0x0 ;  /* 0x000000000000781c */ /* 0x000fe400037ab570 */
[----:B------:R-:W-:Y:S02]  /*0900*/  PLOP3.LUT P2, PT, P3, P2, PT, 0xa8, 0x0 ;  /* 0x000000000000781c */ /* 0x000fe40001f45570 */
[----:B------:R-:W-:Y:S02]  /*0910*/  IADD3 R6, P6, R14, R19, RZ ;  /* 0x000000130e067210 */ /* 0x000fe40007fde0ff */
[-C--:B------:R-:W-:Y:S02]  /*0920*/  FSEL R11, R11, R2.reuse, P0 ;  /* 0x000000020b0b7208 */ /* 0x080fe40000000000 */
[-C--:B------:R-:W-:Y:S01]  /*0930*/  FSEL R5, R5, R2.reuse, P1 ;  /* 0x0000000205057208 */ /* 0x080fe20000800000 */
[----:B------:R-:W-:Y:S01]  /*0940*/  IMAD.X R7, R15, 0x1, R21, P6 ;  /* 0x000000010f077824 */ /* 0x000fe200030e0615 */
[----:B------:R-:W-:-:S02]  /*0950*/  FSEL R0, R9, R2, P5 ;  /* 0x0000000209007208 */ /* 0x000fc40002800000 */
[----:B------:R-:W-:Y:S02]  /*0960*/  FSEL R8, R17, R2, P2 ;  /* 0x0000000211087208 */ /* 0x000fe40001000000 */
[----:B------:R-:W-:Y:S02]  /*0970*/  IADD3 R16, P0, R16, c[0x0][0x0], RZ ;  /* 0x0000000010107a10 */ /* 0x000fe40007f1e0ff */
[----:B------:R-:W-:Y:S02]  /*0980*/  F2FP.PACK_AB R10, R0, R5 ;  /* 0x00000005000a723e */ /* 0x000fe400000000ff */
[----:B------:R-:W-:Y:S01]  /*0990*/  F2FP.PACK_AB R11, R8, R11 ;  /* 0x0000000b080b723e */ /* 0x000fe200000000ff */
[C---:B------:R-:W-:Y:S01]  /*09a0*/  IMAD.SHL.U32 R0, R16.reuse, 0x4, RZ ;  /* 0x0000000410007824 */ /* 0x040fe200078e00ff */
[----:B------:R-:W-:Y:S01]  /*09b0*/  ISETP.LT.U32.AND P1, PT, R16, 0x4000, PT ;  /* 0x000040001000780c */ /* 0x000fe20003f21070 */
[----:B------:R-:W-:Y:S02]  /*09c0*/  IMAD.X R23, RZ, RZ, R23, P0 ;  /* 0x000000ffff177224 */ /* 0x000fe400000e0617 */
[----:B------:R0:W-:Y:S01]  /*09d0*/  STG.E.64 [R6.64], R10 ;  /* 0x0000000a06007986 */ /* 0x0001e2000c101b04 */
[----:B------:R-:W-:-:S02]  /*09e0*/  ISETP.GE.U32.AND P0, PT, R0, R3, PT ;  /* 0x000000030000720c */ /* 0x000fc40003f06070 */
[----:B------:R-:W-:Y:S02]  /*09f0*/  SHF.L.U64.HI R5, R16, 0x2, R23 ;  /* 0x0000000210057819 */ /* 0x000fe40000010217 */
[----:B------:R-:W-:Y:S02]  /*0a00*/  ISETP.LT.U32.AND.EX P1, PT, R23, RZ, PT, P1 ;  /* 0x000000ff1700720c */ /* 0x000fe40003f21110 */
[----:B------:R-:W-:-:S13]  /*0a10*/  ISETP.GE.AND.EX P0, PT, R5, R4, PT, P0 ;  /* 0x000000040500720c */ /* 0x000fda0003f06300 */
[----:B0-----:R-:W-:Y:S05]  /*0a20*/  @!P0 BRA P1, `(.L_x_6) ;  /* 0xfffffd9000008947 */ /* 0x001fea000083ffff */
[----:B------:R-:W-:Y:S05]  /*0a30*/  EXIT ;  /* 0x000000000000794d */ /* 0x000fea0003800000 */
.L_x_7:
        /* <DEDUP_REMOVED lines=12> */
.L_x_3925:


//--------------------- .text._ZN2at6native61_GLOBAL__N__44eb8e94_28_ForeachBinaryOpScalarList_cu_dda10a6925multi_tensor_apply_kernelINS1_28TensorListScalarListMetadataIfLi2EEENS1_25BinaryOpScalarListFunctorIfLi2ELi1ELi1EEEJNS0_7maximumIfEEEEEvT_T0_DpT1_ --------------------------
	.section	.text._ZN2at6native61_GLOBAL__N__44eb8e94_28_ForeachBinaryOpScalarList_cu_dda10a6925multi_tensor_apply_kernelINS1_28TensorListScalarListMetadataIfLi2EEENS1_25BinaryOpScalarListFunctorIfLi2ELi1ELi1EEEJNS0_7maximumIfEEEEEvT_T0_DpT1_,"ax",@progbits
	.sectioninfo	@"SHI_REGISTERS=30"
	.align	128
.text._ZN2at6native61_GLOBAL__N__44eb8e94_28_ForeachBinaryOpScalarList_cu_dda10a6925multi_tensor_apply_kernelINS1_28TensorListScalarListMetadataIfLi2EEENS1_25BinaryOpScalarListFunctorIfLi2ELi1ELi1EEEJNS0_7maximumIfEEEEEvT_T0_DpT1_:
        .type           _ZN2at6native61_GLOBAL__N__44eb8e94_28_ForeachBinaryOpScalarList_cu_dda10a6925multi_tensor_apply_kernelINS1_28TensorListScalarListMetadataIfLi2EEENS1_25BinaryOpScalarListFunctorIfLi2ELi1ELi1EEEJNS0_7maximumIfEEEEEvT_T0_DpT1_,@function
        .size           _ZN2at6native61_GLOBAL__N__44eb8e94_28_ForeachBinaryOpScalarList_cu_dda10a6925multi_tensor_apply_kernelINS1_28TensorListScalarListMetadataIfLi2EEENS1_25BinaryOpScalarListFunctorIfLi2ELi1ELi1EEEJNS0_7maximumIfEEEEEvT_T0_DpT1_,(.L_x_3926 - _ZN2at6native61_GLOBAL__N__44eb8e94_28_ForeachBinaryOpScalarList_cu_dda10a6925multi_tensor_apply_kernelINS1_28TensorListScalarListMetadataIfLi2EEENS1_25BinaryOpScalarListFunctorIfLi2ELi1ELi1EEEJNS0_7maximumIfEEEEEvT_T0_DpT1_)
        .other          _ZN2at6native61_GLOBAL__N__44eb8e94_28_ForeachBinaryOpScalarList_cu_dda10a6925multi_tensor_apply_kernelINS1_28TensorListScalarListMetadataIfLi2EEENS1_25BinaryOpScalarListFunctorIfLi2ELi1ELi1EEEJNS0_7maximumIfEEEEEvT_T0_DpT1_,@"STO_CUDA_ENTRY STV_DEFAULT"
_ZN2at6native61_GLOBAL__N__44eb8e94_28_ForeachBinaryOpScalarList_cu_dda10a6925multi_tensor_apply_kernelINS1_28TensorListScalarListMetadataIfLi2EEENS1_25BinaryOpScalarListFunctorIfLi2ELi1ELi1EEEJNS0_7maximumIfEEEEEvT_T0_DpT1_:
        /* <DEDUP_REMOVED lines=28> */
.L_x_9:
[----:B0-----:R-:W-:Y:S01]  /*01c0*/  IADD3 R23, P0, R4, R8, RZ ;  /* 0x0000000804177210 */ /* 0x001fe20007f1e0ff */
[----:B------:R-:W-:Y:S02]  /*01d0*/  IMAD R20, R5, 0x3, RZ ;  /* 0x0000000305147824 */ /* 0x000fe400078e02ff */
[----:B------:R-:W-:Y:S01]  /*01e0*/  IMAD.MOV.U32 R19, RZ, RZ, RZ ;  /* 0x000000ffff137224 */ /* 0x000fe200078e00ff */
[C---:B------:R-:W-:Y:S01]  /*01f0*/  ISETP.GE.U32.AND P2, PT, R23.reuse, 0x10000, PT ;  /* 0x000100001700780c */ /* 0x040fe20003f46070 */
[----:B------:R-:W-:Y:S01]  /*0200*/  IMAD.X R10, RZ, RZ, R9, P0 ;  /* 0x000000ffff0a7224 */ /* 0x000fe200000e0609 */
[C---:B------:R-:W-:Y:S02]  /*0210*/  IADD3 R24, P1, R23.reuse, c[0x0][0x0], RZ ;  /* 0x0000000017187a10 */ /* 0x040fe40007f3e0ff */
[----:B------:R-:W-:-:S02]  /*0220*/  ISETP.LT.U32.AND P0, PT, R23, R2, PT ;  /* 0x000000021700720c */ /* 0x000fc40003f01070 */
[C---:B------:R-:W-:Y:S01]  /*0230*/  ISETP.GE.U32.AND.EX P2, PT, R10.reuse, RZ, PT, P2 ;  /* 0x000000ff0a00720c */ /* 0x040fe20003f46120 */
[--C-:B------:R-:W-:Y:S01]  /*0240*/  IMAD.X R22, RZ, RZ, R10.reuse, P1 ;  /* 0x000000ffff167224 */ /* 0x100fe200008e060a */
[----:B------:R-:W-:Y:S02]  /*0250*/  LEA R21, P5, R5, R23, 0x1 ;  /* 0x0000001705157211 */ /* 0x000fe400078a08ff */
[----:B------:R-:W-:Y:S02]  /*0260*/  ISETP.LT.AND.EX P2, PT, R10, R3, !P2, P0 ;  /* 0x000000030a00720c */ /* 0x000fe40005741300 */
[C---:B------:R-:W-:Y:S01]  /*0270*/  ISETP.GE.U32.AND P0, PT, R24.reuse, 0x10000, PT ;  /* 0x000100001800780c */ /* 0x040fe20003f06070 */
[----:B------:R-:W-:Y:S01]  /*0280*/  IMAD.X R7, RZ, RZ, R10, P5 ;  /* 0x000000ffff077224 */ /* 0x000fe200028e060a */
[----:B------:R-:W-:Y:S02]  /*0290*/  ISETP.LT.U32.AND P1, PT, R24, R2, PT ;  /* 0x000000021800720c */ /* 0x000fe40003f21070 */
[----:B------:R-:W-:-:S02]  /*02a0*/  ISETP.GE.U32.AND.EX P0, PT, R22, RZ, PT, P0 ;  /* 0x000000ff1600720c */ /* 0x000fc40003f06100 */
[C---:B------:R-:W-:Y:S02]  /*02b0*/  ISETP.GE.U32.AND P3, PT, R21.reuse, 0x10000, PT ;  /* 0x000100001500780c */ /* 0x040fe40003f66070 */
[----:B------:R-:W-:Y:S02]  /*02c0*/  IADD3 R20, P4, R20, R23, RZ ;  /* 0x0000001714147210 */ /* 0x000fe40007f9e0ff */
[----:B------:R-:W-:Y:S02]  /*02d0*/  ISETP.LT.AND.EX P0, PT, R22, R3, !P0, P1 ;  /* 0x000000031600720c */ /* 0x000fe40004701310 */
[----:B------:R-:W-:Y:S01]  /*02e0*/  ISETP.LT.U32.AND P1, PT, R21, R2, PT ;  /* 0x000000021500720c */ /* 0x000fe20003f21070 */
[----:B------:R-:W-:Y:S01]  /*02f0*/  IMAD.X R11, RZ, RZ, R10, P4 ;  /* 0x000000ffff0b7224 */ /* 0x000fe200020e060a */
[----:B------:R-:W-:Y:S02]  /*0300*/  ISETP.GE.U32.AND.EX P6, PT, R7, RZ, PT, P3 ;  /* 0x000000ff0700720c */ /* 0x000fe40003fc6130 */
[----:B------:R-:W-:-:S02]  /*0310*/  ISETP.GE.U32.AND P3, PT, R20, 0x10000, PT ;  /* 0x000100001400780c */ /* 0x000fc40003f66070 */
[----:B------:R-:W-:Y:S02]  /*0320*/  @P2 LEA R16, P5, R23, R12, 0x2 ;  /* 0x0000000c17102211 */ /* 0x000fe400078a10ff */
[----:B------:R-:W-:Y:S02]  /*0330*/  ISETP.LT.AND.EX P1, PT, R7, R3, !P6, P1 ;  /* 0x000000030700720c */ /* 0x000fe40007721310 */
[----:B------:R-:W-:Y:S02]  /*0340*/  ISETP.LT.U32.AND P4, PT, R20, R2, PT ;  /* 0x000000021400720c */ /* 0x000fe40003f81070 */
[----:B------:R-:W-:Y:S02]  /*0350*/  ISETP.GE.U32.AND.EX P3, PT, R11, RZ, PT, P3 ;  /* 0x000000ff0b00720c */ /* 0x000fe40003f66130 */
[----:B------:R-:W-:Y:S02]  /*0360*/  @P2 LEA.HI.X R17, R23, R13, R10, 0x2, P5 ;  /* 0x0000000d17112211 */ /* 0x000fe400028f140a */
[----:B------:R-:W-:-:S03]  /*0370*/  ISETP.LT.AND.EX P3, PT, R11, R3, !P3, P4 ;  /* 0x000000030b00720c */ /* 0x000fc60005f61340 */
[----:B------:R0:W2:Y:S01]  /*0380*/  @P2 LDG.E R19, [R16.64] ;  /* 0x0000000410132981 */ /* 0x0000a2000c1e1900 */
[----:B------:R-:W-:Y:S01]  /*0390*/  IMAD.MOV.U32 R6, RZ, RZ, RZ ;  /* 0x000000ffff067224 */ /* 0x000fe200078e00ff */
[-C--:B------:R-:W-:Y:S01]  /*03a0*/  @P1 LEA R26, P4, R21, R12.reuse, 0x2 ;  /* 0x0000000c151a1211 */ /* 0x080fe200078810ff */
[----:B------:R-:W-:Y:S01]  /*03b0*/  IMAD.MOV.U32 R25, RZ, RZ, RZ ;  /* 0x000000ffff197224 */ /* 0x000fe200078e00ff */
[----:B0-----:R-:W-:-:S04]  /*03c0*/  @P0 LEA R16, P5, R24, R12, 0x2 ;  /* 0x0000000c18100211 */ /* 0x001fc800078a10ff */
[-C--:B------:R-:W-:Y:S02]  /*03d0*/  @P0 LEA.HI.X R17, R24, R13.reuse, R22, 0x2, P5 ;  /* 0x0000000d18110211 */ /* 0x080fe400028f1416 */
[----:B------:R-:W-:-:S03]  /*03e0*/  @P1 LEA.HI.X R27, R21, R13, R7, 0x2, P4 ;  /* 0x0000000d151b1211 */ /* 0x000fc600020f1407 */
[----:B------:R0:W3:Y:S04]  /*03f0*/  @P0 LDG.E R6, [R16.64] ;  /* 0x0000000410060981 */ /* 0x0000e8000c1e1900 */
[----:B------:R1:W4:Y:S01]  /*0400*/  @P1 LDG.E R25, [R26.64] ;  /* 0x000000041a191981 */ /* 0x000322000c1e1900 */
[----:B0-----:R-:W-:Y:S01]  /*0410*/  @P3 LEA R16, P4, R20, R12, 0x2 ;  /* 0x0000000c14103211 */ /* 0x001fe200078810ff */
[----:B-1----:R-:W-:-:S03]  /*0420*/  IMAD.MOV.U32 R26, RZ, RZ, RZ ;  /* 0x000000ffff1a7224 */ /* 0x002fc600078e00ff */
[----:B------:R-:W-:-:S05]  /*0430*/  @P3 LEA.HI.X R17, R20, R13, R11, 0x2, P4 ;  /* 0x0000000d14113211 */ /* 0x000fca00020f140b */
[----:B------:R0:W5:Y:S02]  /*0440*/  @P3 LDG.E R26, [R16.64] ;  /* 0x00000004101a3981 */ /* 0x000164000c1e1900 */
[----:B0-----:R-:W-:-:S04]  /*0450*/  @P2 LEA R16, P6, R23, R14, 0x2 ;  /* 0x0000000e17102211 */ /* 0x001fc800078c10ff */
[----:B------:R-:W-:Y:S02]  /*0460*/  @P2 LEA.HI.X R17, R23, R15, R10, 0x2, P6 ;  /* 0x0000000f17112211 */ /* 0x000fe400030f140a */
[C---:B--2---:R-:W-:Y:S02]  /*0470*/  FSETP.GTU.FTZ.AND P4, PT, |R19|.reuse, +INF , PT ;  /* 0x7f8000001300780b */ /* 0x044fe40003f9c200 */
[----:B------:R-:W-:-:S04]  /*0480*/  FSETP.GT.FTZ.AND P5, PT, R19, R0, PT ;  /* 0x000000001300720b */ /* 0x000fc80003fb4000 */
[----:B------:R-:W-:Y:S02]  /*0490*/  PLOP3.LUT P4, PT, P5, P4, PT, 0xa8, 0x0 ;  /* 0x000000000000781c */ /* 0x000fe40002f89570 */
[C---:B------:R-:W-:Y:S02]  /*04a0*/  @P0 LEA R18, P5, R24.reuse, R14, 0x2 ;  /* 0x0000000e18120211 */ /* 0x040fe400078a10ff */
[----:B------:R-:W-:Y:S02]  /*04b0*/  FSEL R23, R19, R0, P4 ;  /* 0x0000000013177208 */ /* 0x000fe40002000000 */
[----:B------:R-:W-:-:S03]  /*04c0*/  @P0 LEA.HI.X R19, R24, R15, R22, 0x2, P5 ;  /* 0x0000000f18130211 */ /* 0x000fc600028f1416 */
[----:B------:R0:W-:Y:S01]  /*04d0*/  @P2 STG.E [R16.64], R23 ;  /* 0x0000001710002986 */ /* 0x0001e2000c101904 */
[C---:B---3--:R-:W-:Y:S02]  /*04e0*/  FSETP.GTU.FTZ.AND P4, PT, |R6|.reuse, +INF , PT ;  /* 0x7f8000000600780b */ /* 0x048fe40003f9c200 */
[----:B------:R-:W-:-:S04]  /*04f0*/  FSETP.GT.FTZ.AND P5, PT, R6, R0, PT ;  /* 0x000000000600720b */ /* 0x000fc80003fb4000 */
[----:B------:R-:W-:Y:S02]  /*0500*/  PLOP3.LUT P2, PT, P5, P4, PT, 0xa8, 0x0 ;  /* 0x000000000000781c */ /* 0x000fe40002f49570 */
[----:B0-----:R-:W-:Y:S02]  /*0510*/  @P1 LEA R16, P6, R21, R14, 0x2 ;  /* 0x0000000e15101211 */ /* 0x001fe400078c10ff */
[----:B----4-:R-:W-:Y:S02]  /*0520*/  FSETP.GTU.FTZ.AND P4, PT, |R25|, +INF , PT ;  /* 0x7f8000001900780b */ /* 0x010fe40003f9c200 */
[----:B------:R-:W-:Y:S02]  /*0530*/  @P1 LEA.HI.X R17, R21, R15, R7, 0x2, P6 ;  /* 0x0000000f15111211 */ /* 0x000fe400030f1407 */
[-C--:B------:R-:W-:Y:S02]  /*0540*/  FSETP.GT.FTZ.AND P5, PT, R25, R0.reuse, PT ;  /* 0x000000001900720b */ /* 0x080fe40003fb4000 */
[----:B------:R-:W-:-:S02]  /*0550*/  FSEL R7, R6, R0, P2 ;  /* 0x0000000006077208 */ /* 0x000fc40001000000 */
[C---:B-----5:R-:W-:Y:S02]  /*0560*/  FSETP.GTU.FTZ.AND P2, PT, |R26|.reuse, +INF , PT ;  /* 0x7f8000001a00780b */ /* 0x060fe40003f5c200 */
[----:B------:R-:W-:Y:S02]  /*0570*/  FSETP.GT.FTZ.AND P6, PT, R26, R0, PT ;  /* 0x000000001a00720b */ /* 0x000fe40003fd4000 */
[----:B------:R-:W-:Y:S01]  /*0580*/  PLOP3.LUT P4, PT, P5, P4, PT, 0xa8, 0x0 ;  /* 0x000000000000781c */ /* 0x000fe20002f89570 */
[----:B------:R-:W-:Y:S01]  /*0590*/  IMAD.MOV.U32 R23, RZ, RZ, c[0x0][0x0] ;  /* 0x00000000ff177624 */ /* 0x000fe200078e00ff */
[C---:B------:R-:W-:Y:S02]  /*05a0*/  @P3 LEA R10, P5, R20.reuse, R14, 0x2 ;  /* 0x0000000e140a3211 */ /* 0x040fe400078a10ff */
[----:B------:R-:W-:Y:S02]  /*05b0*/  PLOP3.LUT P2, PT, P6, P2, PT, 0xa8, 0x0 ;  /* 0x000000000000781c */ /* 0x000fe40003745570 */
[----:B------:R-:W-:Y:S01]  /*05c0*/  FSEL R25, R25, R0, P4 ;  /* 0x0000000019197208 */ /* 0x000fe20002000000 */
[----:B------:R-:W-:Y:S01]  /*05d0*/  IMAD.WIDE.U32 R8, R23, 0x4, R8 ;  /* 0x0000000417087825 */ /* 0x000fe200078e0008 */
[----:B------:R-:W-:-:S02]  /*05e0*/  @P3 LEA.HI.X R11, R20, R15, R11, 0x2, P5 ;  /* 0x0000000f140b3211 */ /* 0x000fc400028f140b */
[----:B------:R-:W-:Y:S01]  /*05f0*/  FSEL R21, R26, R0, P2 ;  /* 0x000000001a157208 */ /* 0x000fe20001000000 */
[----:B------:R0:W-:Y:S01]  /*0600*/  @P0 STG.E [R18.64], R7 ;  /* 0x0000000712000986 */ /* 0x0001e2000c101904 */
[----:B------:R-:W-:-:S03]  /*0610*/  ISETP.GE.U32.AND P0, PT, R8, 0x10000, PT ;  /* 0x000100000800780c */ /* 0x000fc60003f06070 */
[----:B------:R0:W-:Y:S01]  /*0620*/  @P1 STG.E [R16.64], R25 ;  /* 0x0000001910001986 */ /* 0x0001e2000c101904 */
[----:B------:R-:W-:-:S03]  /*0630*/  ISETP.LT.U32.AND P1, PT, R8, R2, PT ;  /* 0x000000020800720c */ /* 0x000fc60003f21070 */
[----:B------:R0:W-:Y:S01]  /*0640*/  @P3 STG.E [R10.64], R21 ;  /* 0x000000150a003986 */ /* 0x0001e2000c101904 */
[C---:B------:R-:W-:Y:S02]  /*0650*/  ISETP.GE.U32.AND.EX P0, PT, R9.reuse, RZ, PT, P0 ;  /* 0x000000ff0900720c */ /* 0x040fe40003f06100 */
[----:B------:R-:W-:-:S13]  /*0660*/  ISETP.LT.AND.EX P1, PT, R9, R3, PT, P1 ;  /* 0x000000030900720c */ /* 0x000fda0003f21310 */
[----:B0-----:R-:W-:Y:S05]  /*0670*/  @!P0 BRA P1, `(.L_x_9) ;  /* 0xfffffb4000008947 */ /* 0x001fea000083ffff */
[----:B------:R-:W-:Y:S05]  /*0680*/  EXIT ;  /* 0x000000000000794d */ /* 0x000fea0003800000 */
.L_x_8:
[----:B0-----:R-:W0:Y:S02]  /*0690*/  S2R R16, SR_TID.X ;  /* 0x0000000000107919 */ /* 0x001e240000002100 */
[----:B0-----:R-:W-:-:S05]  /*06a0*/  IMAD.WIDE.U32 R4, R16, 0x4, RZ ;  /* 0x0000000410047825 */ /* 0x001fca00078e00ff */
[----:B------:R-:W-:-:S04]  /*06b0*/  ISETP.GE.U32.AND P0, PT, R4, R2, PT ;  /* 0x000000020400720c */ /* 0x000fc80003f06070 */
[----:B------:R-:W-:-:S04]  /*06c0*/  ISETP.GE.AND.EX P0, PT, R5, R3, PT, P0 ;  /* 0x000000030500720c */ /* 0x000fc80003f06300 */
[----:B------:R-:W-:-:S13]  /*06d0*/  ISETP.GT.U32.OR P0, PT, R16, 0x3fff, P0 ;  /* 0x00003fff1000780c */ /* 0x000fda0000704470 */
[----:B------:R-:W-:Y:S05]  /*06e0*/  @P0 EXIT ;  /* 0x000000000000094d */ /* 0x000fea0003800000 */
[----:B------:R-:W-:-:S04]  /*06f0*/  IMAD.MOV.U32 R17, RZ, RZ, RZ ;  /* 0x000000ffff117224 */ /* 0x000fc800078e00ff */
.L_x_10:
[C---:B------:R-:W-:Y:S01]  /*0700*/  IMAD.SHL.U32 R9, R16.reuse, 0x10, RZ ;  /* 0x0000001010097824 */ /* 0x040fe200078e00ff */
[----:B------:R-:W-:-:S04]  /*0710*/  SHF.L.U64.HI R11, R16, 0x4, R17 ;  /* 0x00000004100b7819 */ /* 0x000fc80000010211 */
[----:B------:R-:W-:-:S05]  /*0720*/  IADD3 R4, P0, R12, R9, RZ ;  /* 0x000000090c047210 */ /* 0x000fca0007f1e0ff */
[----:B------:R-:W-:-:S06]  /*0730*/  IMAD.X R5, R13, 0x1, R11, P0 ;  /* 0x000000010d057824 */ /* 0x000fcc00000e060b */
[----:B------:R-:W2:Y:S01]  /*0740*/  LDG.E.128 R4, [R4.64] ;  /* 0x0000000404047981 */ /* 0x000ea2000c1e1d00 */
[----:B------:R-:W-:-:S05]  /*0750*/  IADD3 R8, P6, R14, R9, RZ ;  /* 0x000000090e087210 */ /* 0x000fca0007fde0ff */
[----:B------:R-:W-:Y:S01]  /*0760*/  IMAD.X R9, R15, 0x1, R11, P6 ;  /* 0x000000010f097824 */ /* 0x000fe200030e060b */
[C---:B--2---:R-:W-:Y:S02]  /*0770*/  FSETP.GTU.FTZ.AND P0, PT, |R4|.reuse, +INF , PT ;  /* 0x7f8000000400780b */ /* 0x044fe40003f1c200 */
[-C--:B------:R-:W-:Y:S02]  /*0780*/  FSETP.GT.FTZ.AND P1, PT, R4, R0.reuse, PT ;  /* 0x000000000400720b */ /* 0x080fe40003f34000 */
[C---:B------:R-:W-:Y:S02]  /*0790*/  FSETP.GTU.FTZ.AND P4, PT, |R5|.reuse, +INF , PT ;  /* 0x7f8000000500780b */ /* 0x040fe40003f9c200 */
[----:B------:R-:W-:Y:S02]  /*07a0*/  FSETP.GT.FTZ.AND P5, PT, R5, R0, PT ;  /* 0x000000000500720b */ /* 0x000fe40003fb4000 */
[----:B------:R-:W-:Y:S02]  /*07b0*/  PLOP3.LUT P0, PT, P1, P0, PT, 0xa8, 0x0 ;  /* 0x000000000000781c */ /* 0x000fe40000f01570 */
[----:B------:R-:W-:-:S02]  /*07c0*/  PLOP3.LUT P4, PT, P5, P4, PT, 0xa8, 0x0 ;  /* 0x000000000000781c */ /* 0x000fc40002f89570 */
[C---:B------:R-:W-:Y:S02]  /*07d0*/  FSETP.GTU.FTZ.AND P3, PT, |R6|.reuse, +INF , PT ;  /* 0x7f8000000600780b */ /* 0x040fe40003f7c200 */
[-C--:B------:R-:W-:Y:S02]  /*07e0*/  FSETP.GT.FTZ.AND P2, PT, R6, R0.reuse, PT ;  /* 0x000000000600720b */ /* 0x080fe40003f54000 */
[C---:B------:R-:W-:Y:S02]  /*07f0*/  FSETP.GTU.FTZ.AND P1, PT, |R7|.reuse, +INF , PT ;  /* 0x7f8000000700780b */ /* 0x040fe40003f3c200 */
[-C--:B------:R-:W-:Y:S02]  /*0800*/  FSETP.GT.FTZ.AND P5, PT, R7, R0.reuse, PT ;  /* 0x000000000700720b */ /* 0x080fe40003fb4000 */
[----:B------:R-:W-:Y:S02]  /*0810*/  FSEL R4, R4, R0, P0 ;  /* 0x0000000004047208 */ /* 0x000fe40000000000 */
[----:B------:R-:W-:-:S02]  /*0820*/  PLOP3.LUT P2, PT, P2, P3, PT, 0xa8, 0x0 ;  /* 0x000000000000781c */ /* 0x000fc40001747570 */
[----:B------:R-:W-:Y:S02]  /*0830*/  PLOP3.LUT P1, PT, P5, P1, PT, 0xa8, 0x0 ;  /* 0x000000000000781c */ /* 0x000fe40002f23570 */
[----:B------:R-:W-:Y:S02]  /*0840*/  IADD3 R16, P0, R16, c[0x0][0x0], RZ ;  /* 0x0000000010107a10 */ /* 0x000fe40007f1e0ff */
[-C--:B------:R-:W-:Y:S02]  /*0850*/  FSEL R5, R5, R0.reuse, P4 ;  /* 0x0000000005057208 */ /* 0x080fe40002000000 */
[-C--:B------:R-:W-:Y:S01]  /*0860*/  FSEL R6, R6, R0.reuse, P2 ;  /* 0x0000000006067208 */ /* 0x080fe20001000000 */
[C---:B------:R-:W-:Y:S01]  /*0870*/  IMAD.SHL.U32 R11, R16.reuse, 0x4, RZ ;  /* 0x00000004100b7824 */ /* 0x040fe200078e00ff */
[----:B------:R-:W-:Y:S01]  /*0880*/  FSEL R7, R7, R0, P1 ;  /* 0x0000000007077208 */ /* 0x000fe20000800000 */
[----:B------:R-:W-:Y:S01]  /*0890*/  IMAD.X R17, RZ, RZ, R17, P0 ;  /* 0x000000ffff117224 */ /* 0x000fe200000e0611 */
[----:B------:R-:W-:-:S02]  /*08a0*/  ISETP.LT.U32.AND P1, PT, R16, 0x4000, PT ;  /* 0x000040001000780c */ /* 0x000fc40003f21070 */
[----:B------:R-:W-:Y:S01]  /*08b0*/  ISETP.GE.U32.AND P0, PT, R11, R2, PT ;  /* 0x000000020b00720c */ /* 0x000fe20003f06070 */
[----:B------:R0:W-:Y:S01]  /*08c0*/  STG.E.128 [R8.64], R4 ;  /* 0x0000000408007986 */ /* 0x0001e2000c101d04 */
[----:B------:R-:W-:Y:S02]  /*08d0*/  SHF.L.U64.HI R10, R16, 0x2, R17 ;  /* 0x00000002100a7819 */ /* 0x000fe40000010211 */
[----:B------:R-:W-:Y:S02]  /*08e0*/  ISETP.LT.U32.AND.EX P1, PT, R17, RZ, PT, P1 ;  /* 0x000000ff1100720c */ /* 0x000fe40003f21110 */
[----:B------:R-:W-:-:S13]  /*08f0*/  ISETP.GE.AND.EX P0, PT, R10, R3, PT, P0 ;  /* 0x000000030a00720c */ /* 0x000fda0003f06300 */
[----:B0-----:R-:W-:Y:S05]  /*0900*/  @!P0 BRA P1, `(.L_x_10) ;  /* 0xfffffdf000008947 */ /* 0x001fea000083ffff */
[----:B------:R-:W-:Y:S05]  /*0910*/  EXIT ;  /* 0x000000000000794d */ /* 0x000fea0003800000 */
.L_x_11:
        /* <DEDUP_REMOVED lines=14> */
.L_x_3926:


//--------------------- .text._ZN2at6native61_GLOBAL__N__44eb8e94_28_ForeachBinaryOpScalarList_cu_dda10a6925multi_tensor_apply_kernelINS1_28TensorListScalarListMetadataIdLi2EEENS1_25BinaryOpScalarListFunctorIdLi2ELi1ELi1EEEJNS0_7maximumIdEEEEEvT_T0_DpT1_ --------------------------
	.section	.text._ZN2at6native61_GLOBAL__N__44eb8e94_28_ForeachBinaryOpScalarList_cu_dda10a6925multi_tensor_apply_kernelINS1_28TensorListScalarListMetadataIdLi2EEENS1_25BinaryOpScalarListFunctorIdLi2ELi1ELi1EEEJNS0_7maximumIdEEEEEvT_T0_DpT1_,"ax",@progbits
	.sectioninfo	@"SHI_REGISTERS=31"
	.align	128
.text._ZN2at6native61_GLOBAL__N__44eb8e94_28_ForeachBinaryOpScalarList_cu_dda10a6925multi_tensor_apply_kernelINS1_28TensorListScalarListMetadataIdLi2EEENS1_25BinaryOpScalarListFunctorIdLi2ELi1ELi1EEEJNS0_7maximumIdEEEEEvT_T0_DpT1_:
        .type           _ZN2at6native61_GLOBAL__N__44eb8e94_28_ForeachBinaryOpScalarList_cu_dda10a6925multi_tensor_apply_kernelINS1_28TensorListScalarListMetadataIdLi2EEENS1_25BinaryOpScalarListFunctorIdLi2ELi1ELi1EEEJNS0_7maximumIdEEEEEvT_T0_DpT1_,@function
        .size           _ZN2at6native61_GLOBAL__N__44eb8e94_28_ForeachBinaryOpScalarList_cu_dda10a6925multi_tensor_apply_kernelINS1_28TensorListScalarListMetadataIdLi2EEENS1_25BinaryOpScalarListFunctorIdLi2ELi1ELi1EEEJNS0_7maximumIdEEEEEvT_T0_DpT1_,(.L_x_3927 - _ZN2at6native61_GLOBAL__N__44eb8e94_28_ForeachBinaryOpScalarList_cu_dda10a6925multi_tensor_apply_kernelINS1_28TensorListScalarListMetadataIdLi2EEENS1_25BinaryOpScalarListFunctorIdLi2ELi1ELi1EEEJNS0_7maximumIdEEEEEvT_T0_DpT1_)
        .other          _ZN2at6native61_GLOBAL__N__44eb8e94_28_ForeachBinaryOpScalarList_cu_dda10a6925multi_tensor_apply_kernelINS1_28TensorListScalarListMetadataIdLi2EEENS1_25BinaryOpScalarListFunctorIdLi2ELi1ELi1EEEJNS0_7maximumIdEEEEEvT_T0_DpT1_,@"STO_CUDA_ENTRY STV_DEFAULT"
_ZN2at6native61_GLOBAL__N__44eb8e94_28_ForeachBinaryOpScalarList_cu_dda10a6925multi_tensor_apply_kernelINS1_28TensorListScalarListMetadataIdLi2EEENS1_25BinaryOpScalarListFunctorIdLi2ELi1ELi1EEEJNS0_7maximumIdEEEEEvT_T0_DpT1_:
[----:B------:R-:W-:Y:S02]  /*0000*/  IMAD.MOV.U32 R1, RZ, RZ, c[0x0][0x28] ;  /* 0x00000a00ff017624 */ /* 0x000fe400078e00ff */
[----:B------:R-:W0:Y:S01]  /*0010*/  S2UR UR4, SR_CTAID.X ;  /* 0x00000000000479c3 */ /* 0x000e220000002500 */
[----:B------:R-:W-:Y:S02]  /*0020*/  UMOV UR5, 0x4 ;  /* 0x0000000400057882 */ /* 0x000fe40000000000 */
[----:B------:R-:W-:Y:S02]  /*0030*/  ULDC UR6, c[0x2][0x0] ;  /* 0x0080000000067ab9 */ /* 0x000fe40000000800 */
[----:B------:R-:W-:Y:S02]  /*0040*/  ULDC.64 UR14, c[0x0][0x118] ;  /* 0x00004600000e7ab9 */ /* 0x000fe40000000a00 */
[----:B0-----:R-:W-:-:S03]  /*0050*/  UIMAD UR5, UR4, UR5, UR6 ;  /* 0x00000005040572a4 */ /* 0x001fc6000f8e0206 */
[----:B------:R-:W-:Y:S02]  /*0060*/  ULDC.U8 UR4, c[0x0][UR4+0x960] ;  /* 0x0002580004047abb */ /* 0x000fe40008000000 */
[----:B------:R-:W-:-:S07]  /*0070*/  USHF.L.U32 UR12, UR4, 0x3, URZ ;  /* 0x00000003040c7899 */ /* 0x000fce000800063f */
[----:B------:R-:W-:Y:S02]  /*0080*/  ULDC UR10, c[0x0][UR5+0x160] ;  /* 0x00005800050a7abb */ /* 0x000fe40008000800 */
[----:B------:R-:W-:-:S03]  /*0090*/  UIMAD.WIDE UR4, UR10, 0x10000, URZ ;  /* 0x000100000a0478a5 */ /* 0x000fc6000f8e023f */
[----:B------:R-:W-:Y:S02]  /*00a0*/  ULDC.64 UR6, c[0x0][UR12+0x160] ;  /* 0x000058000c067abb */ /* 0x000fe40008000a00 */
[----:B------:R-:W-:Y:S02]  /*00b0*/  ULDC.64 UR8, c[0x0][UR12+0x360] ;  /* 0x0000d8000c087abb */ /* 0x000fe40008000a00 */
[----:B------:R-:W-:Y:S02]  /*00c0*/  UIMAD.WIDE UR6, UR10, 0x80000, UR6 ;  /* 0x000800000a0678a5 */ /* 0x000fe4000f8e0206 */
[----:B------:R-:W-:-:S03]  /*00d0*/  UIMAD.WIDE UR8, UR10, 0x80000, UR8 ;  /* 0x000800000a0878a5 */ /* 0x000fc6000f8e0208 */
[----:B------:R-:W-:Y:S02]  /*00e0*/  ULDC.64 UR10, c[0x0][UR12+0x560] ;  /* 0x000158000c0a7abb */ /* 0x000fe40008000a00 */
[----:B------:R-:W-:Y:S02]  /*00f0*/  UIADD3 UR13, UP1, -UR4, UR10, URZ ;  /* 0x0000000a040d7290 */ /* 0x000fe4000ff3e13f */
[----:B------:R-:W-:Y:S02]  /*0100*/  ULOP3.LUT UR4, UR8, 0x1f, UR6, 0xc8, !UPT ;  /* 0x0000001f08047892 */ /* 0x000fe4000f8ec806 */
[----:B------:R-:W-:Y:S02]  /*0110*/  UIADD3.X UR10, ~UR5, UR11, URZ, UP1, !UPT ;  /* 0x0000000b050a7290 */ /* 0x000fe40008ffe53f */
[----:B------:R-:W-:-:S03]  /*0120*/  ULOP3.LUT UP0, URZ, UR4, 0x3, UR13, 0xf8, !UPT ;  /* 0x00000003043f7892 */ /* 0x000fc6000f80f80d */
[----:B------:R-:W-:Y:S02]  /*0130*/  ULDC.64 UR4, c[0x0][UR12+0x760] ;  /* 0x0001d8000c047abb */ /* 0x000fe40008000a00 */
[----:B------:R-:W-:-:S06]  /*0140*/  ULOP3.LUT UP0, URZ, URZ, URZ, URZ, 0xfc, UP0 ;  /* 0x0000003f3f3f7292 */ /* 0x000fcc000800fc3f */
[----:B------:R-:W-:-:S13]  /*0150*/  PLOP3.LUT P0, PT, PT, PT, UP0, 0x80, 0x0 ;  /* 0x000000000000781c */ /* 0x000fda0003f0f008 */
[----:B------:R-:W-:Y:S05]  /*0160*/  @!P0 BRA `(.L_x_12) ;  /* 0x0000057000008947 */ /* 0x000fea0003800000 */
[----:B------:R-:W-:-:S04]  /*0170*/  UISETP.GE.U32.AND UP0, UPT, UR13, 0x1, UPT ;  /* 0x000000010d00788c */ /* 0x000fc8000bf06070 */
[----:B------:R-:W-:-:S06]  /*0180*/  UISETP.GE.AND.EX UP0, UPT, UR10, URZ, UPT, UP0 ;  /* 0x0000003f0a00728c */ /* 0x000fcc000bf06300 */
[----:B------:R-:W-:-:S13]  /*0190*/  PLOP3.LUT P0, PT, PT, PT, UP0, 0x80, 0x0 ;  /* 0x000000000000781c */ /* 0x000fda0003f0f008 */
[----:B------:R-:W-:Y:S05]  /*01a0*/  @!P0 EXIT ;  /* 0x000000000000894d */ /* 0x000fea0003800000 */
[----:B------:R-:W0:Y:S01]  /*01b0*/  S2R R0, SR_TID.X ;  /* 0x0000000000007919 */ /* 0x000e220000002100 */
[----:B------:R-:W-:Y:S02]  /*01c0*/  IMAD.MOV.U32 R2, RZ, RZ, c[0x0][0x0] ;  /* 0x00000000ff027624 */ /* 0x000fe400078e00ff */
[----:B------:R-:W-:Y:S02]  /*01d0*/  IMAD.MOV.U32 R6, RZ, RZ, RZ ;  /* 0x000000ffff067224 */ /* 0x000fe400078e00ff */
[----:B------:R-:W-:-:S03]  /*01e0*/  IMAD.MOV.U32 R3, RZ, RZ, RZ ;  /* 0x000000ffff037224 */ /* 0x000fc600078e00ff */
.L_x_13:
[----:B0-----:R-:W-:Y:S01]  /*01f0*/  IADD3 R26, P1, R0, R6, RZ ;  /* 0x00000006001a7210 */ /* 0x001fe20007f3e0ff */
[----:B------:R-:W-:Y:S01]  /*0200*/  IMAD R27, R2, 0x3, RZ ;  /* 0x00000003021b7824 */ /* 0x000fe200078e02ff */
[----:B------:R-:W-:Y:S02]  /*0210*/  CS2R R16, SRZ ;  /* 0x0000000000107805 */ /* 0x000fe4000001ff00 */
[C---:B------:R-:W-:Y:S01]  /*0220*/  ISETP.GE.U32.AND P0, PT, R26.reuse, 0x10000, PT ;  /* 0x000100001a00780c */ /* 0x040fe20003f06070 */
[----:B------:R-:W-:Y:S01]  /*0230*/  IMAD.X R9, RZ, RZ, R3, P1 ;  /* 0x000000ffff097224 */ /* 0x000fe200008e0603 */
[----:B------:R-:W-:-:S02]  /*0240*/  IADD3 R5, P2, R26, c[0x0][0x0], RZ ;  /* 0x000000001a057a10 */ /* 0x000fc40007f5e0ff */
[----:B------:R-:W-:Y:S02]  /*0250*/  ISETP.LT.U32.AND P1, PT, R26, UR13, PT ;  /* 0x0000000d1a007c0c */ /* 0x000fe4000bf21070 */
[----:B------:R-:W-:Y:S01]  /*0260*/  ISETP.GE.U32.AND.EX P0, PT, R9, RZ, PT, P0 ;  /* 0x000000ff0900720c */ /* 0x000fe20003f06100 */
[----:B------:R-:W-:Y:S01]  /*0270*/  IMAD.X R8, RZ, RZ, R9, P2 ;  /* 0x000000ffff087224 */ /* 0x000fe200010e0609 */
[----:B------:R-:W-:Y:S02]  /*0280*/  ISETP.GE.U32.AND P6, PT, R5, 0x10000, PT ;  /* 0x000100000500780c */ /* 0x000fe40003fc6070 */
[----:B------:R-:W-:Y:S02]  /*0290*/  ISETP.LT.AND.EX P0, PT, R9, UR10, !P0, P1 ;  /* 0x0000000a09007c0c */ /* 0x000fe4000c701310 */
[----:B------:R-:W-:Y:S02]  /*02a0*/  ISETP.LT.U32.AND P1, PT, R5, UR13, PT ;  /* 0x0000000d05007c0c */ /* 0x000fe4000bf21070 */
[----:B------:R-:W-:-:S02]  /*02b0*/  ISETP.GE.U32.AND.EX P6, PT, R8, RZ, PT, P6 ;  /* 0x000000ff0800720c */ /* 0x000fc40003fc6160 */
[-C--:B------:R-:W-:Y:S02]  /*02c0*/  LEA R28, P4, R2, R26.reuse, 0x1 ;  /* 0x0000001a021c7211 */ /* 0x080fe400078808ff */
[----:B------:R-:W-:Y:S02]  /*02d0*/  IADD3 R27, P5, R27, R26, RZ ;  /* 0x0000001a1b1b7210 */ /* 0x000fe40007fbe0ff */
[----:B------:R-:W-:Y:S01]  /*02e0*/  ISETP.LT.AND.EX P1, PT, R8, UR10, !P6, P1 ;  /* 0x0000000a08007c0c */ /* 0x000fe2000f721310 */
[--C-:B------:R-:W-:Y:S01]  /*02f0*/  IMAD.X R7, RZ, RZ, R9.reuse, P4 ;  /* 0x000000ffff077224 */ /* 0x100fe200020e0609 */
[----:B------:R-:W-:Y:S01]  /*0300*/  ISETP.GE.U32.AND P2, PT, R28, 0x10000, PT ;  /* 0x000100001c00780c */ /* 0x000fe20003f46070 */
[----:B------:R-:W-:Y:S01]  /*0310*/  IMAD.X R4, RZ, RZ, R9, P5 ;  /* 0x000000ffff047224 */ /* 0x000fe200028e0609 */
[----:B------:R-:W-:Y:S02]  /*0320*/  ISETP.GE.U32.AND P4, PT, R27, 0x10000, PT ;  /* 0x000100001b00780c */ /* 0x000fe40003f86070 */
[----:B------:R-:W-:-:S02]  /*0330*/  @P0 LEA R20, P6, R26, UR6, 0x3 ;  /* 0x000000061a140c11 */ /* 0x000fc4000f8c18ff */
[----:B------:R-:W-:Y:S02]  /*0340*/  ISETP.LT.U32.AND P3, PT, R28, UR13, PT ;  /* 0x0000000d1c007c0c */ /* 0x000fe4000bf61070 */
[----:B------:R-:W-:Y:S02]  /*0350*/  ISETP.GE.U32.AND.EX P2, PT, R7, RZ, PT, P2 ;  /* 0x000000ff0700720c */ /* 0x000fe40003f46120 */
[----:B------:R-:W-:Y:S02]  /*0360*/  ISETP.LT.U32.AND P5, PT, R27, UR13, PT ;  /* 0x0000000d1b007c0c */ /* 0x000fe4000bfa1070 */
[----:B------:R-:W-:Y:S02]  /*0370*/  ISETP.GE.U32.AND.EX P4, PT, R4, RZ, PT, P4 ;  /* 0x000000ff0400720c */ /* 0x000fe40003f86140 */
[----:B------:R-:W-:Y:S02]  /*0380*/  @P0 LEA.HI.X R21, R26, UR7, R9, 0x3, P6 ;  /* 0x000000071a150c11 */ /* 0x000fe4000b0f1c09 */
[----:B------:R-:W-:-:S02]  /*0390*/  ISETP.LT.AND.EX P3, PT, R7, UR10, !P2, P3 ;  /* 0x0000000a07007c0c */ /* 0x000fc4000d761330 */
[----:B------:R-:W-:Y:S01]  /*03a0*/  ISETP.LT.AND.EX P2, PT, R4, UR10, !P4, P5 ;  /* 0x0000000a04007c0c */ /* 0x000fe2000e741350 */
[----:B------:R0:W2:Y:S01]  /*03b0*/  @P0 LDG.E.64 R16, [R20.64] ;  /* 0x0000000e14100981 */ /* 0x0000a2000c1e1b00 */
[----:B------:R-:W-:Y:S01]  /*03c0*/  @P1 LEA R18, P4, R5, UR6, 0x3 ;  /* 0x0000000605121c11 */ /* 0x000fe2000f8818ff */
[----:B------:R-:W-:-:S03]  /*03d0*/  CS2R R10, SRZ ;  /* 0x00000000000a7805 */ /* 0x000fc6000001ff00 */
[----:B------:R-:W-:-:S05]  /*03e0*/  @P1 LEA.HI.X R19, R5, UR7, R8, 0x3, P4 ;  /* 0x0000000705131c11 */ /* 0x000fca000a0f1c08 */
[----:B------:R-:W3:Y:S01]  /*03f0*/  @P1 LDG.E.64 R10, [R18.64] ;  /* 0x0000000e120a1981 */ /* 0x000ee2000c1e1b00 */
[C---:B------:R-:W-:Y:S02]  /*0400*/  @P3 LEA R22, P4, R28.reuse, UR6, 0x3 ;  /* 0x000000061c163c11 */ /* 0x040fe4000f8818ff */
[C---:B------:R-:W-:Y:S01]  /*0410*/  @P2 LEA R24, P5, R27.reuse, UR6, 0x3 ;  /* 0x000000061b182c11 */ /* 0x040fe2000f8a18ff */
[----:B------:R-:W-:Y:S01]  /*0420*/  CS2R R12, SRZ ;  /* 0x00000000000c7805 */ /* 0x000fe2000001ff00 */
[----:B------:R-:W-:Y:S01]  /*0430*/  @P3 LEA.HI.X R23, R28, UR7, R7, 0x3, P4 ;  /* 0x000000071c173c11 */ /* 0x000fe2000a0f1c07 */
[----:B------:R-:W-:Y:S01]  /*0440*/  CS2R R14, SRZ ;  /* 0x00000000000e7805 */ /* 0x000fe2000001ff00 */
[----:B------:R-:W-:-:S03]  /*0450*/  @P2 LEA.HI.X R25, R27, UR7, R4, 0x3, P5 ;  /* 0x000000071b192c11 */ /* 0x000fc6000a8f1c04 */
[----:B------:R-:W4:Y:S04]  /*0460*/  @P3 LDG.E.64 R12, [R22.64] ;  /* 0x0000000e160c3981 */ /* 0x000f28000c1e1b00 */
[----:B------:R-:W5:Y:S01]  /*0470*/  @P2 LDG.E.64 R14, [R24.64] ;  /* 0x0000000e180e2981 */ /* 0x000f62000c1e1b00 */
[----:B0-----:R-:W-:-:S04]  /*0480*/  @P1 LEA R20, P6, R5, UR8, 0x3 ;  /* 0x0000000805141c11 */ /* 0x001fc8000f8c18ff */
[----:B------:R-:W-:Y:S02]  /*0490*/  @P1 LEA.HI.X R21, R5, UR9, R8, 0x3, P6 ;  /* 0x0000000905151c11 */ /* 0x000fe4000b0f1c08 */
[----:B------:R-:W-:Y:S01]  /*04a0*/  @P3 LEA R8, P6, R28, UR8, 0x3 ;  /* 0x000000081c083c11 */ /* 0x000fe2000f8c18ff */
[----:B--2---:R-:W0:-:S06]  /*04b0*/  DSETP.GTU.AND P4, PT, |R16|, +INF , PT ;  /* 0x7ff000001000742a */ /* 0x004e0c0003f8c200 */
[----:B0-----:R-:W0:-:S04]  /*04c0*/  DSETP.GT.OR P4, PT, R16, UR4, P4 ;  /* 0x0000000410007e2a */ /* 0x001e08000a784400 */
[C---:B---3--:R-:W1:Y:S02]  /*04d0*/  DSETP.GTU.AND P5, PT, |R10|.reuse, +INF , PT ;  /* 0x7ff000000a00742a */ /* 0x048e640003fac200 */
[----:B0-----:R-:W-:Y:S02]  /*04e0*/  FSEL R16, R16, UR4, P4 ;  /* 0x0000000410107c08 */ /* 0x001fe4000a000000 */
[----:B------:R-:W-:Y:S02]  /*04f0*/  FSEL R17, R17, UR5, P4 ;  /* 0x0000000511117c08 */ /* 0x000fe4000a000000 */
[----:B------:R-:W-:Y:S01]  /*0500*/  @P0 LEA R18, P4, R26, UR8, 0x3 ;  /* 0x000000081a120c11 */ /* 0x000fe2000f8818ff */
[----:B-1----:R-:W0:-:S03]  /*0510*/  DSETP.GT.OR P5, PT, R10, UR4, P5 ;  /* 0x000000040a007e2a */ /* 0x002e06000afa4400 */
[----:B------:R-:W-:-:S03]  /*0520*/  @P0 LEA.HI.X R19, R26, UR9, R9, 0x3, P4 ;  /* 0x000000091a130c11 */ /* 0x000fc6000a0f1c09 */
[----:B----4-:R-:W1:Y:S01]  /*0530*/  DSETP.GTU.AND P4, PT, |R12|, +INF , PT ;  /* 0x7ff000000c00742a */ /* 0x010e620003f8c200 */
[----:B0-----:R-:W-:Y:S02]  /*0540*/  FSEL R10, R10, UR4, P5 ;  /* 0x000000040a0a7c08 */ /* 0x001fe4000a800000 */
[----:B------:R-:W-:Y:S01]  /*0550*/  FSEL R11, R11, UR5, P5 ;  /* 0x000000050b0b7c08 */ /* 0x000fe2000a800000 */
[----:B-----5:R-:W0:-:S04]  /*0560*/  DSETP.GTU.AND P5, PT, |R14|, +INF , PT ;  /* 0x7ff000000e00742a */ /* 0x020e080003fac200 */
[----:B-1----:R-:W1:Y:S01]  /*0570*/  DSETP.GT.OR P4, PT, R12, UR4, P4 ;  /* 0x000000040c007e2a */ /* 0x002e62000a784400 */
[----:B------:R-:W-:-:S03]  /*0580*/  @P3 LEA.HI.X R9, R28, UR9, R7, 0x3, P6 ;  /* 0x000000091c093c11 */ /* 0x000fc6000b0f1c07 */
[----:B0-----:R-:W0:Y:S01]  /*0590*/  DSETP.GT.OR P5, PT, R14, UR4, P5 ;  /* 0x000000040e007e2a */ /* 0x001e22000afa4400 */
[----:B------:R-:W-:Y:S02]  /*05a0*/  @P2 LEA R22, P6, R27, UR8, 0x3 ;  /* 0x000000081b162c11 */ /* 0x000fe4000f8c18ff */
[----:B-1----:R-:W-:Y:S01]  /*05b0*/  FSEL R5, R13, UR5, P4 ;  /* 0x000000050d057c08 */ /* 0x002fe2000a000000 */
[----:B------:R-:W-:Y:S02]  /*05c0*/  IMAD.MOV.U32 R7, RZ, RZ, R3 ;  /* 0x000000ffff077224 */ /* 0x000fe400078e0003 */
[----:B0-----:R-:W-:Y:S01]  /*05d0*/  FSEL R13, R15, UR5, P5 ;  /* 0x000000050f0d7c08 */ /* 0x001fe2000a800000 */
[----:B------:R-:W-:Y:S01]  /*05e0*/  IMAD.MOV.U32 R15, RZ, RZ, c[0x0][0x0] ;  /* 0x00000000ff0f7624 */ /* 0x000fe200078e00ff */
[----:B------:R-:W-:Y:S02]  /*05f0*/  @P2 LEA.HI.X R23, R27, UR9, R4, 0x3, P6 ;  /* 0x000000091b172c11 */ /* 0x000fe4000b0f1c04 */
[----:B------:R-:W-:Y:S01]  /*0600*/  FSEL R4, R12, UR4, P4 ;  /* 0x000000040c047c08 */ /* 0x000fe2000a000000 */
[----:B------:R-:W-:Y:S01]  /*0610*/  IMAD.WIDE.U32 R6, R15, 0x4, R6 ;  /* 0x000000040f067825 */ /* 0x000fe200078e0006 */
[----:B------:R-:W-:Y:S01]  /*0620*/  FSEL R12, R14, UR4, P5 ;  /* 0x000000040e0c7c08 */ /* 0x000fe2000a800000 */
[----:B------:R0:W-:Y:S04]  /*0630*/  @P0 STG.E.64 [R18.64], R16 ;  /* 0x0000001012000986 */ /* 0x0001e8000c101b0e */
[----:B------:R0:W-:Y:S01]  /*0640*/  @P1 STG.E.64 [R20.64], R10 ;  /* 0x0000000a14001986 */ /* 0x0001e2000c101b0e */
[----:B------:R-:W-:-:S03]  /*0650*/  ISETP.GE.U32.AND P0, PT, R6, 0x10000, PT ;  /* 0x000100000600780c */ /* 0x000fc60003f06070 */
[----:B------:R0:W-:Y:S01]  /*0660*/  @P3 STG.E.64 [R8.64], R4 ;  /* 0x0000000408003986 */ /* 0x0001e2000c101b0e */
[----:B------:R-:W-:-:S03]  /*0670*/  ISETP.LT.U32.AND P1, PT, R6, UR13, PT ;  /* 0x0000000d06007c0c */ /* 0x000fc6000bf21070 */
[----:B------:R0:W-:Y:S01]  /*0680*/  @P2 STG.E.64 [R22.64], R12 ;  /* 0x0000000c16002986 */ /* 0x0001e2000c101b0e */
[C---:B------:R-:W-:Y:S02]  /*0690*/  ISETP.GE.U32.AND.EX P0, PT, R7.reuse, RZ, PT, P0 ;  /* 0x000000ff0700720c */ /* 0x040fe40003f06100 */
[----:B------:R-:W-:Y:S01]  /*06a0*/  ISETP.LT.AND.EX P1, PT, R7, UR10, PT, P1 ;  /* 0x0000000a07007c0c */ /* 0x000fe2000bf21310 */
[----:B------:R-:W-:-:S12]  /*06b0*/  IMAD.MOV.U32 R3, RZ, RZ, R7 ;  /* 0x000000ffff037224 */ /* 0x000fd800078e0007 */
[----:B0-----:R-:W-:Y:S05]  /*06c0*/  @!P0 BRA P1, `(.L_x_13) ;  /* 0xfffffb2000008947 */ /* 0x001fea000083ffff */
[----:B------:R-:W-:Y:S05]  /*06d0*/  EXIT ;  /* 0x000000000000794d */ /* 0x000fea0003800000 */
.L_x_12:
[----:B------:R-:W0:Y:S02]  /*06e0*/  S2R R13, SR_TID.X ;  /* 0x00000000000d7919 */ /* 0x000e240000002100 */
[----:B0-----:R-:W-:-:S05]  /*06f0*/  IMAD.WIDE.U32 R2, R13, 0x4, RZ ;  /* 0x000000040d027825 */ /* 0x001fca00078e00ff */
[----:B------:R-:W-:-:S04]  /*0700*/  ISETP.GE.U32.AND P0, PT, R2, UR13, PT ;  /* 0x0000000d02007c0c */ /* 0x000fc8000bf06070 */
[----:B------:R-:W-:-:S04]  /*0710*/  ISETP.GE.AND.EX P0, PT, R3, UR10, PT, P0 ;  /* 0x0000000a03007c0c */ /* 0x000fc8000bf06300 */
[----:B------:R-:W-:-:S13]  /*0720*/  ISETP.GT.U32.OR P0, PT, R13, 0x3fff, P0 ;  /* 0x00003fff0d00780c */ /* 0x000fda0000704470 */
[----:B------:R-:W-:Y:S05]  /*0730*/  @P0 EXIT ;  /* 0x000000000000094d */ /* 0x000fea0003800000 */
[----:B------:R-:W-:-:S04]  /*0740*/  IMAD.MOV.U32 R0, RZ, RZ, RZ ;  /* 0x000000ffff007224 */ /* 0x000fc800078e00ff */
.L_x_14:
[C---:B------:R-:W-:Y:S01]  /*0750*/  IMAD.SHL.U32 R2, R13.reuse, 0x20, RZ ;  /* 0x000000200d027824 */ /* 0x040fe200078e00ff */
[----:B------:R-:W-:-:S04]  /*0760*/  SHF.L.U64.HI R3, R13, 0x5, R0 ;  /* 0x000000050d037819 */ /* 0x000fc80000010200 */
[----:B------:R-:W-:-:S04]  /*0770*/  IADD3 R14, P0, R2, UR6, RZ ;  /* 0x00000006020e7c10 */ /* 0x000fc8000ff1e0ff */
[----:B------:R-:W-:-:S05]  /*0780*/  IADD3.X R15, R3, UR7, RZ, P0, !PT ;  /* 0x00000007030f7c10 */ /* 0x000fca00087fe4ff */
[----:B------:R-:W2:Y:S04]  /*0790*/  LDG.E.128 R8, [R14.64] ;  /* 0x0000000e0e087981 */ /* 0x000ea8000c1e1d00 */
[----:B------:R-:W3:Y:S01]  /*07a0*/  LDG.E.128 R4, [R14.64+0x10] ;  /* 0x0000100e0e047981 */ /* 0x000ee2000c1e1d00 */
[----:B--2---:R-:W0:-:S04]  /*07b0*/  DSETP.GTU.AND P1, PT, |R8|, +INF , PT ;  /* 0x7ff000000800742a */ /* 0x004e080003f2c200 */
[----:B------:R-:W1:-:S04]  /*07c0*/  DSETP.GTU.AND P2, PT, |R10|, +INF , PT ;  /* 0x7ff000000a00742a */ /* 0x000e480003f4c200 */
[----:B---3--:R-:W-:-:S04]  /*07d0*/  DSETP.GTU.AND P3, PT, |R6|, +INF , PT ;  /* 0x7ff000000600742a */ /* 0x008fc80003f6c200 */
[----:B------:R-:W-:-:S04]  /*07e0*/  DSETP.GTU.AND P0, PT, |R4|, +INF , PT ;  /* 0x7ff000000400742a */ /* 0x000fc80003f0c200 */
[----:B0-----:R-:W0:-:S04]  /*07f0*/  DSETP.GT.OR P1, PT, R8, UR4, P1 ;  /* 0x0000000408007e2a */ /* 0x001e080008f24400 */
[----:B-1----:R-:W1:Y:S02]  /*0800*/  DSETP.GT.OR P2, PT, R10, UR4, P2 ;  /* 0x000000040a007e2a */ /* 0x002e640009744400 */
[----:B0-----:R-:W-:Y:S02]  /*0810*/  FSEL R12, R8, UR4, P1 ;  /* 0x00000004080c7c08 */ /* 0x001fe40008800000 */
[----:B------:R-:W0:Y:S01]  /*0820*/  DSETP.GT.OR P3, PT, R6, UR4, P3 ;  /* 0x0000000406007e2a */ /* 0x000e220009f64400 */
[----:B------:R-:W-:Y:S02]  /*0830*/  FSEL R17, R9, UR5, P1 ;  /* 0x0000000509117c08 */ /* 0x000fe40008800000 */
[----:B-1----:R-:W-:Y:S01]  /*0840*/  FSEL R14, R10, UR4, P2 ;  /* 0x000000040a0e7c08 */ /* 0x002fe20009000000 */
[----:B------:R-:W1:Y:S01]  /*0850*/  DSETP.GT.OR P0, PT, R4, UR4, P0 ;  /* 0x0000000404007e2a */ /* 0x000e620008704400 */
[----:B------:R-:W-:Y:S02]  /*0860*/  FSEL R15, R11, UR5, P2 ;  /* 0x000000050b0f7c08 */ /* 0x000fe40009000000 */
[----:B------:R-:W-:-:S02]  /*0870*/  IADD3 R2, P1, R2, UR8, RZ ;  /* 0x0000000802027c10 */ /* 0x000fc4000ff3e0ff */
[----:B0-----:R-:W-:Y:S01]  /*0880*/  FSEL R10, R6, UR4, P3 ;  /* 0x00000004060a7c08 */ /* 0x001fe20009800000 */
[----:B------:R-:W-:Y:S01]  /*0890*/  IMAD.MOV.U32 R6, RZ, RZ, R14 ;  /* 0x000000ffff067224 */ /* 0x000fe200078e000e */
[----:B------:R-:W-:Y:S01]  /*08a0*/  FSEL R11, R7, UR5, P3 ;  /* 0x00000005070b7c08 */ /* 0x000fe20009800000 */
[----:B------:R-:W-:Y:S01]  /*08b0*/  IMAD.MOV.U32 R7, RZ, RZ, R15 ;  /* 0x000000ffff077224 */ /* 0x000fe200078e000f */
[----:B-1----:R-:W-:Y:S01]  /*08c0*/  FSEL R8, R4, UR4, P0 ;  /* 0x0000000404087c08 */ /* 0x002fe20008000000 */
[----:B------:R-:W-:Y:S01]  /*08d0*/  IMAD.MOV.U32 R4, RZ, RZ, R12 ;  /* 0x000000ffff047224 */ /* 0x000fe200078e000c */
[----:B------:R-:W-:Y:S01]  /*08e0*/  FSEL R9, R5, UR5, P0 ;  /* 0x0000000505097c08 */ /* 0x000fe20008000000 */
[----:B------:R-:W-:Y:S01]  /*08f0*/  IMAD.MOV.U32 R5, RZ, RZ, R17 ;  /* 0x000000ffff057224 */ /* 0x000fe200078e0011 */
[----:B------:R-:W-:Y:S02]  /*0900*/  IADD3.X R3, R3, UR9, RZ, P1, !PT ;  /* 0x0000000903037c10 */ /* 0x000fe40008ffe4ff */
[----:B------:R-:W-:-:S03]  /*0910*/  IADD3 R13, P0, R13, c[0x0][0x0], RZ ;  /* 0x000000000d0d7a10 */ /* 0x000fc60007f1e0ff */
[----:B------:R0:W-:Y:S01]  /*0920*/  STG.E.128 [R2.64], R4 ;  /* 0x0000000402007986 */ /* 0x0001e2000c101d0e */
[----:B------:R-:W-:Y:S01]  /*0930*/  ISETP.LT.U32.AND P1, PT, R13, 0x4000, PT ;  /* 0x000040000d00780c */ /* 0x000fe20003f21070 */
[----:B------:R-:W-:-:S05]  /*0940*/  IMAD.X R0, RZ, RZ, R0, P0 ;  /* 0x000000ffff007224 */ /* 0x000fca00000e0600 */
[----:B------:R-:W-:Y:S01]  /*0950*/  ISETP.LT.U32.AND.EX P1, PT, R0, RZ, PT, P1 ;  /* 0x000000ff0000720c */ /* 0x000fe20003f21110 */
[----:B0-----:R-:W-:Y:S02]  /*0960*/  IMAD.MOV.U32 R4, RZ, RZ, R8 ;  /* 0x000000ffff047224 */ /* 0x001fe400078e0008 */
[----:B------:R-:W-:Y:S02]  /*0970*/  IMAD.MOV.U32 R6, RZ, RZ, R10 ;  /* 0x000000ffff067224 */ /* 0x000fe400078e000a */
[----:B------:R-:W-:Y:S02]  /*0980*/  IMAD.MOV.U32 R7, RZ, RZ, R11 ;  /* 0x000000ffff077224 */ /* 0x000fe400078e000b */
[----:B------:R-:W-:Y:S02]  /*0990*/  IMAD.MOV.U32 R5, RZ, RZ, R9 ;  /* 0x000000ffff057224 */ /* 0x000fe400078e0009 */
[----:B------:R-:W-:-:S03]  /*09a0*/  IMAD.SHL.U32 R8, R13, 0x4, RZ ;  /* 0x000000040d087824 */ /* 0x000fc600078e00ff */
[----:B------:R0:W-:Y:S02]  /*09b0*/  STG.E.128 [R2.64+0x10], R4 ;  /* 0x0000100402007986 */ /* 0x0001e4000c101d0e */
[----:B------:R-:W-:Y:S02]  /*09c0*/  ISETP.GE.U32.AND P0, PT, R8, UR13, PT ;  /* 0x0000000d08007c0c */ /* 0x000fe4000bf06070 */
[----:B------:R-:W-:-:S04]  /*09d0*/  SHF.L.U64.HI R8, R13, 0x2, R0 ;  /* 0x000000020d087819 */ /* 0x000fc80000010200 */
[----:B------:R-:W-:-:S13]  /*09e0*/  ISETP.GE.AND.EX P0, PT, R8, UR10, PT, P0 ;  /* 0x0000000a08007c0c */ /* 0x000fda000bf06300 */
[----:B0-----:R-:W-:Y:S05]  /*09f0*/  @!P0 BRA P1, `(.L_x_14) ;  /* 0xfffffd5000008947 */ /* 0x001fea000083ffff */
[----:B------:R-:W-:Y:S05]  /*0a00*/  EXIT ;  /* 0x000000000000794d */ /* 0x000fea0003800000 */
.L_x_15:
        /* <DEDUP_REMOVED lines=15> */
.L_x_3927:


//--------------------- .text._ZN2at6native61_GLOBAL__N__44eb8e94_28_ForeachBinaryOpScalarList_cu_dda10a6925multi_tensor_apply_kernelINS1_28TensorListScalarListMetadataIsLi2EEENS1_25BinaryOpScalarListFunctorIsLi2ELi1ELi1EEEJNS0_7maximumIsEEEEEvT_T0_DpT1_ --------------------------
	.section	.text._ZN2at6native61_GLOBAL__N__44eb8e94_28_ForeachBinaryOpScalarList_cu_dda10a6925multi_tensor_apply_kernelINS1_28TensorListScalarListMetadataIsLi2EEENS1_25BinaryOpScalarListFunctorIsLi2ELi1ELi1EEEJNS0_7maximumIsEEEEEvT_T0_DpT1_,"ax",@progbits
	.sectioninfo	@"SHI_REGISTERS=32"
	.align	128
.text._ZN2at6native61_GLOBAL__N__44eb8e94_28_ForeachBinaryOpScalarList_cu_dda10a6925multi_tensor_apply_kernelINS1_28TensorListScalarListMetadataIsLi2EEENS1_25BinaryOpScalarListFunctorIsLi2ELi1ELi1EEEJNS0_7maximumIsEEEEEvT_T0_DpT1_:
        .type           _ZN2at6native61_GLOBAL__N__44eb8e94_28_ForeachBinaryOpScalarList_cu_dda10a6925multi_tensor_apply_kernelINS1_28TensorListScalarListMetadataIsLi2EEENS1_25BinaryOpScalarListFunctorIsLi2ELi1ELi1EEEJNS0_7maximumIsEEEEEvT_T0_DpT1_,@function
        .size           _ZN2at6native61_GLOBAL__N__44eb8e94_28_ForeachBinaryOpScalarList_cu_dda10a6925multi_tensor_apply_kernelINS1_28TensorListScalarListMetadataIsLi2EEENS1_25BinaryOpScalarListFunctorIsLi2ELi1ELi1EEEJNS0_7maximumIsEEEEEvT_T0_DpT1_,(.L_x_3928 - _ZN2at6native61_GLOBAL__N__44eb8e94_28_ForeachBinaryOpScalarList_cu_dda10a6925multi_tensor_apply_kernelINS1_28TensorListScalarListMetadataIsLi2EEENS1_25BinaryOpScalarListFunctorIsLi2ELi1ELi1EEEJNS0_7maximumIsEEEEEvT_T0_DpT1_)
        .other          _ZN2at6native61_GLOBAL__N__44eb8e94_28_ForeachBinaryOpScalarList_cu_dda10a6925multi_tensor_apply_kernelINS1_28TensorListScalarListMetadataIsLi2EEENS1_25BinaryOpScalarListFunctorIsLi2ELi1ELi1EEEJNS0_7maximumIsEEEEEvT_T0_DpT1_,@"STO_CUDA_ENTRY STV_DEFAULT"
_ZN2at6native61_GLOBAL__N__44eb8e94_28_ForeachBinaryOpScalarList_cu_dda10a6925multi_tensor_apply_kernelINS1_28TensorListScalarListMetadataIsLi2EEENS1_25BinaryOpScalarListFunctorIsLi2ELi1ELi1EEEJNS0_7maximumIsEEEEEvT_T0_DpT1_:
[----:B------:R-:W-:Y:S02]  /*0000*/  IMAD.MOV.U32 R1, RZ, RZ, c[0x0][0x28] ;  /* 0x00000a00ff017624 */ /* 0x000fe400078e00ff */
[----:B------:R-:W0:Y:S01]  /*0010*/  S2R R8, SR_CTAID.X ;  /* 0x0000000000087919 */ /* 0x000e220000002500 */
[----:B------:R-:W-:Y:S01]  /*0020*/  IMAD.MOV.U32 R7, RZ, RZ, 0x4 ;  /* 0x00000004ff077424 */ /* 0x000fe200078e00ff */
[----:B------:R-:W-:Y:S01]  /*0030*/  ULDC.64 UR4, c[0x0][0x118] ;  /* 0x0000460000047ab9 */ /* 0x000fe20000000a00 */
[----:B------:R-:W-:Y:S01]  /*0040*/  IMAD.MOV.U32 R3, RZ, RZ, 0x2 ;  /* 0x00000002ff037424 */ /* 0x000fe200078e00ff */
[----:B0-----:R-:W0:Y:S01]  /*0050*/  LDC.U8 R0, c[0x0][R8+0x7e0] ;  /* 0x0001f80008007b82 */ /* 0x001e220000000000 */
[----:B------:R-:W-:-:S07]  /*0060*/  IMAD R7, R8, R7, c[0x2][0x0] ;  /* 0x0080000008077624 */ /* 0x000fce00078e0207 */
        /* <DEDUP_REMOVED lines=8> */
[----:B------:R-:W0:Y:S01]  /*00f0*/  LDC.U16 R0, c[0x0][R0+0x160] ;  /* 0x0000580000007b82 */ /* 0x000e220000000400 */
        /* <DEDUP_REMOVED lines=14> */
.L_x_17:
[----:B0-----:R-:W-:Y:S01]  /*01e0*/  IADD3 R17, P0, R4, R8, RZ ;  /* 0x0000000804117210 */ /* 0x001fe20007f1e0ff */
[----:B------:R-:W-:Y:S01]  /*01f0*/  IMAD R14, R5, 0x3, RZ ;  /* 0x00000003050e7824 */ /* 0x000fe200078e02ff */
[----:B------:R-:W-:Y:S02]  /*0200*/  PRMT R25, RZ, 0x7610, R25 ;  /* 0x00007610ff197816 */ /* 0x000fe40000000019 */
[C---:B------:R-:W-:Y:S01]  /*0210*/  ISETP.GE.U32.AND P1, PT, R17.reuse, 0x10000, PT ;  /* 0x000100001100780c */ /* 0x040fe20003f26070 */
[----:B------:R-:W-:Y:S01]  /*0220*/  IMAD.X R15, RZ, RZ, R21, P0 ;  /* 0x000000ffff0f7224 */ /* 0x000fe200000e0615 */
[----:B------:R-:W-:-:S02]  /*0230*/  IADD3 R9, P3, R17, c[0x0][0x0], RZ ;  /* 0x0000000011097a10 */ /* 0x000fc40007f7e0ff */
[----:B------:R-:W-:Y:S02]  /*0240*/  ISETP.LT.U32.AND P0, PT, R17, R2, PT ;  /* 0x000000021100720c */ /* 0x000fe40003f01070 */
[----:B------:R-:W-:Y:S01]  /*0250*/  ISETP.GE.U32.AND.EX P1, PT, R15, RZ, PT, P1 ;  /* 0x000000ff0f00720c */ /* 0x000fe20003f26110 */
[--C-:B------:R-:W-:Y:S01]  /*0260*/  IMAD.X R6, RZ, RZ, R15.reuse, P3 ;  /* 0x000000ffff067224 */ /* 0x100fe200018e060f */
[----:B------:R-:W-:Y:S02]  /*0270*/  LEA R19, P4, R5, R17, 0x1 ;  /* 0x0000001105137211 */ /* 0x000fe400078808ff */
[----:B------:R-:W-:Y:S02]  /*0280*/  ISETP.GE.U32.AND P2, PT, R9, 0x10000, PT ;  /* 0x000100000900780c */ /* 0x000fe40003f46070 */
[----:B------:R-:W-:Y:S01]  /*0290*/  ISETP.LT.AND.EX P1, PT, R15, R3, !P1, P0 ;  /* 0x000000030f00720c */ /* 0x000fe20004f21300 */
[----:B------:R-:W-:Y:S01]  /*02a0*/  IMAD.X R26, RZ, RZ, R15, P4 ;  /* 0x000000ffff1a7224 */ /* 0x000fe200020e060f */
[----:B------:R-:W-:-:S02]  /*02b0*/  ISETP.GE.U32.AND P3, PT, R19, 0x10000, PT ;  /* 0x000100001300780c */ /* 0x000fc40003f66070 */
[-C--:B------:R-:W-:Y:S02]  /*02c0*/  ISETP.LT.U32.AND P0, PT, R9, R2.reuse, PT ;  /* 0x000000020900720c */ /* 0x080fe40003f01070 */
[----:B------:R-:W-:Y:S02]  /*02d0*/  ISETP.GE.U32.AND.EX P2, PT, R6, RZ, PT, P2 ;  /* 0x000000ff0600720c */ /* 0x000fe40003f46120 */
[----:B------:R-:W-:Y:S02]  /*02e0*/  IADD3 R7, P5, R14, R17, RZ ;  /* 0x000000110e077210 */ /* 0x000fe40007fbe0ff */
[----:B------:R-:W-:Y:S02]  /*02f0*/  ISETP.LT.U32.AND P4, PT, R19, R2, PT ;  /* 0x000000021300720c */ /* 0x000fe40003f81070 */
[----:B------:R-:W-:Y:S01]  /*0300*/  ISETP.GE.U32.AND.EX P3, PT, R26, RZ, PT, P3 ;  /* 0x000000ff1a00720c */ /* 0x000fe20003f66130 */
[----:B------:R-:W-:Y:S01]  /*0310*/  IMAD.X R20, RZ, RZ, R15, P5 ;  /* 0x000000ffff147224 */ /* 0x000fe200028e060f */
[----:B------:R-:W-:-:S02]  /*0320*/  ISETP.LT.AND.EX P0, PT, R6, R3, !P2, P0 ;  /* 0x000000030600720c */ /* 0x000fc40005701300 */
[----:B------:R-:W-:Y:S02]  /*0330*/  ISETP.GE.U32.AND P2, PT, R7, 0x10000, PT ;  /* 0x000100000700780c */ /* 0x000fe40003f46070 */
[----:B------:R-:W-:Y:S02]  /*0340*/  ISETP.LT.AND.EX P4, PT, R26, R3, !P3, P4 ;  /* 0x000000031a00720c */ /* 0x000fe40005f81340 */
[----:B------:R-:W-:Y:S02]  /*0350*/  @P1 LEA R28, P5, R17, R12, 0x1 ;  /* 0x0000000c111c1211 */ /* 0x000fe400078a08ff */
[----:B------:R-:W-:Y:S02]  /*0360*/  ISETP.LT.U32.AND P3, PT, R7, R2, PT ;  /* 0x000000020700720c */ /* 0x000fe40003f61070 */
[----:B------:R-:W-:Y:S02]  /*0370*/  ISETP.GE.U32.AND.EX P2, PT, R20, RZ, PT, P2 ;  /* 0x000000ff1400720c */ /* 0x000fe40003f46120 */
[----:B------:R-:W-:-:S02]  /*0380*/  @P1 LEA.HI.X R29, R17, R13, R15, 0x1, P5 ;  /* 0x0000000d111d1211 */ /* 0x000fc400028f0c0f */
[----:B------:R-:W-:Y:S02]  /*0390*/  ISETP.LT.AND.EX P2, PT, R20, R3, !P2, P3 ;  /* 0x000000031400720c */ /* 0x000fe40005741330 */
[C---:B------:R-:W-:Y:S01]  /*03a0*/  @P0 LEA R22, P5, R9.reuse, R12, 0x1 ;  /* 0x0000000c09160211 */ /* 0x040fe200078a08ff */
[----:B------:R0:W2:Y:S01]  /*03b0*/  @P1 LDG.E.U16 R25, [R28.64] ;  /* 0x000000041c191981 */ /* 0x0000a2000c1e1500 */
[----:B------:R-:W-:Y:S02]  /*03c0*/  PRMT R24, RZ, 0x7610, R24 ;  /* 0x00007610ff187816 */ /* 0x000fe40000000018 */
[----:B------:R-:W-:Y:S02]  /*03d0*/  @P0 LEA.HI.X R23, R9, R13, R6, 0x1, P5 ;  /* 0x0000000d09170211 */ /* 0x000fe400028f0c06 */
[----:B------:R-:W-:-:S03]  /*03e0*/  PRMT R27, RZ, 0x7610, R27 ;  /* 0x00007610ff1b7816 */ /* 0x000fc6000000001b */
[----:B------:R1:W3:Y:S01]  /*03f0*/  @P0 LDG.E.U16 R24, [R22.64] ;  /* 0x0000000416180981 */ /* 0x0002e2000c1e1500 */
[----:B0-----:R-:W-:-:S04]  /*0400*/  @P4 LEA R28, P3, R19, R12, 0x1 ;  /* 0x0000000c131c4211 */ /* 0x001fc800078608ff */
[----:B------:R-:W-:Y:S02]  /*0410*/  @P4 LEA.HI.X R29, R19, R13, R26, 0x1, P3 ;  /* 0x0000000d131d4211 */ /* 0x000fe400018f0c1a */
[----:B-1----:R-:W-:-:S03]  /*0420*/  @P2 LEA R22, P3, R7, R12, 0x1 ;  /* 0x0000000c07162211 */ /* 0x002fc600078608ff */
[----:B------:R0:W4:Y:S01]  /*0430*/  @P4 LDG.E.U16 R27, [R28.64] ;  /* 0x000000041c1b4981 */ /* 0x000122000c1e1500 */
[----:B------:R-:W-:Y:S02]  /*0440*/  @P2 LEA.HI.X R23, R7, R13, R20, 0x1, P3 ;  /* 0x0000000d07172211 */ /* 0x000fe400018f0c14 */
[----:B0-----:R-:W-:-:S06]  /*0450*/  PRMT R28, RZ, 0x7610, R28 ;  /* 0x00007610ff1c7816 */ /* 0x001fcc000000001c */
[----:B------:R0:W5:Y:S01]  /*0460*/  @P2 LDG.E.U16 R28, [R22.64] ;  /* 0x00000004161c2981 */ /* 0x000162000c1e1500 */
[----:B------:R-:W-:-:S04]  /*0470*/  @P1 LEA R14, P3, R17, R10, 0x1 ;  /* 0x0000000a110e1211 */ /* 0x000fc800078608ff */
[----:B------:R-:W-:Y:S02]  /*0480*/  @P1 LEA.HI.X R15, R17, R11, R15, 0x1, P3 ;  /* 0x0000000b110f1211 */ /* 0x000fe400018f0c0f */
[----:B------:R-:W-:-:S04]  /*0490*/  @P0 LEA R16, P3, R9, R10, 0x1 ;  /* 0x0000000a09100211 */ /* 0x000fc800078608ff */
[-C--:B------:R-:W-:Y:S02]  /*04a0*/  @P0 LEA.HI.X R17, R9, R11.reuse, R6, 0x1, P3 ;  /* 0x0000000b09110211 */ /* 0x080fe400018f0c06 */
[CC--:B------:R-:W-:Y:S02]  /*04b0*/  @P2 LEA R6, P3, R7.reuse, R10.reuse, 0x1 ;  /* 0x0000000a07062211 */ /* 0x0c0fe400078608ff */
[----:B------:R-:W-:Y:S02]  /*04c0*/  PRMT R9, R0, 0x9910, RZ ;  /* 0x0000991000097816 */ /* 0x000fe400000000ff */
[----:B------:R-:W-:Y:S02]  /*04d0*/  @P2 LEA.HI.X R7, R7, R11, R20, 0x1, P3 ;  /* 0x0000000b07072211 */ /* 0x000fe400018f0c14 */
[----:B------:R-:W-:-:S04]  /*04e0*/  @P4 LEA R18, P5, R19, R10, 0x1 ;  /* 0x0000000a13124211 */ /* 0x000fc800078a08ff */
[----:B------:R-:W-:Y:S02]  /*04f0*/  @P4 LEA.HI.X R19, R19, R11, R26, 0x1, P5 ;  /* 0x0000000b13134211 */ /* 0x000fe400028f0c1a */
[----:B--2---:R-:W-:-:S05]  /*0500*/  PRMT R25, R25, 0x9910, RZ ;  /* 0x0000991019197816 */ /* 0x004fca00000000ff */
[----:B------:R-:W-:Y:S01]  /*0510*/  IMAD.MOV.U32 R20, RZ, RZ, R25 ;  /* 0x000000ffff147224 */ /* 0x000fe200078e0019 */
[----:B---3--:R-:W-:-:S04]  /*0520*/  PRMT R24, R24, 0x9910, RZ ;  /* 0x0000991018187816 */ /* 0x008fc800000000ff */
[----:B0-----:R-:W-:Y:S01]  /*0530*/  IMNMX R23, R9, R20, !PT ;  /* 0x0000001409177217 */ /* 0x001fe20007800200 */
[----:B------:R-:W-:Y:S01]  /*0540*/  IMAD.MOV.U32 R20, RZ, RZ, R24 ;  /* 0x000000ffff147224 */ /* 0x000fe200078e0018 */
[----:B----4-:R-:W-:-:S04]  /*0550*/  PRMT R22, R27, 0x9910, RZ ;  /* 0x000099101b167816 */ /* 0x010fc800000000ff */
[C---:B------:R-:W-:Y:S01]  /*0560*/  IMNMX R25, R9.reuse, R20, !PT ;  /* 0x0000001409197217 */ /* 0x040fe20007800200 */
[----:B------:R-:W-:Y:S01]  /*0570*/  IMAD.MOV.U32 R20, RZ, RZ, c[0x0][0x0] ;  /* 0x00000000ff147624 */ /* 0x000fe200078e00ff */
[----:B------:R-:W-:Y:S02]  /*0580*/  IMNMX R27, R9, R22, !PT ;  /* 0x00000016091b7217 */ /* 0x000fe40007800200 */
[----:B-----5:R-:W-:-:S05]  /*0590*/  PRMT R28, R28, 0x9910, RZ ;  /* 0x000099101c1c7816 */ /* 0x020fca00000000ff */
[----:B------:R-:W-:-:S05]  /*05a0*/  IMAD.MOV.U32 R24, RZ, RZ, R28 ;  /* 0x000000ffff187224 */ /* 0x000fca00078e001c */
[----:B------:R-:W-:Y:S01]  /*05b0*/  IMNMX R29, R9, R24, !PT ;  /* 0x00000018091d7217 */ /* 0x000fe20007800200 */
[----:B------:R-:W-:Y:S01]  /*05c0*/  IMAD.MOV.U32 R9, RZ, RZ, R21 ;  /* 0x000000ffff097224 */ /* 0x000fe200078e0015 */
[----:B------:R0:W-:Y:S03]  /*05d0*/  @P1 STG.E.U16 [R14.64], R23 ;  /* 0x000000170e001986 */ /* 0x0001e6000c101504 */
[----:B------:R-:W-:Y:S01]  /*05e0*/  IMAD.WIDE.U32 R8, R20, 0x4, R8 ;  /* 0x0000000414087825 */ /* 0x000fe200078e0008 */
[----:B------:R0:W-:Y:S04]  /*05f0*/  @P0 STG.E.U16 [R16.64], R25 ;  /* 0x0000001910000986 */ /* 0x0001e8000c101504 */
[----:B------:R0:W-:Y:S01]  /*0600*/  @P4 STG.E.U16 [R18.64], R27 ;  /* 0x0000001b12004986 */ /* 0x0001e2000c101504 */
[----:B------:R-:W-:-:S02]  /*0610*/  ISETP.GE.U32.AND P0, PT, R8, 0x10000, PT ;  /* 0x000100000800780c */ /* 0x000fc40003f06070 */
[----:B------:R-:W-:Y:S01]  /*0620*/  ISETP.LT.U32.AND P1, PT, R8, R2, PT ;  /* 0x000000020800720c */ /* 0x000fe20003f21070 */
[----:B------:R0:W-:Y:S01]  /*0630*/  @P2 STG.E.U16 [R6.64], R29 ;  /* 0x0000001d06002986 */ /* 0x0001e2000c101504 */
[C---:B------:R-:W-:Y:S02]  /*0640*/  ISETP.GE.U32.AND.EX P0, PT, R9.reuse, RZ, PT, P0 ;  /* 0x000000ff0900720c */ /* 0x040fe40003f06100 */
[----:B------:R-:W-:Y:S01]  /*0650*/  ISETP.LT.AND.EX P1, PT, R9, R3, PT, P1 ;  /* 0x000000030900720c */ /* 0x000fe20003f21310 */
[----:B------:R-:W-:-:S12]  /*0660*/  IMAD.MOV.U32 R21, RZ, RZ, R9 ;  /* 0x000000ffff157224 */ /* 0x000fd800078e0009 */
[----:B0-----:R-:W-:Y:S05]  /*0670*/  @!P0 BRA P1, `(.L_x_17) ;  /* 0xfffffb6000008947 */ /* 0x001fea000083ffff */
[----:B------:R-:W-:Y:S05]  /*0680*/  EXIT ;  /* 0x000000000000794d */ /* 0x000fea0003800000 */
.L_x_16:
[----:B0-----:R-:W0:Y:S02]  /*0690*/  S2R R7, SR_TID.X ;  /* 0x0000000000077919 */ /* 0x001e240000002100 */
[----:B0-----:R-:W-:-:S05]  /*06a0*/  IMAD.WIDE.U32 R4, R7, 0x4, RZ ;  /* 0x0000000407047825 */ /* 0x001fca00078e00ff */
[----:B------:R-:W-:-:S04]  /*06b0*/  ISETP.GE.U32.AND P0, PT, R4, R2, PT ;  /* 0x000000020400720c */ /* 0x000fc80003f06070 */
[----:B------:R-:W-:-:S04]  /*06c0*/  ISETP.GE.AND.EX P0, PT, R5, R3, PT, P0 ;  /* 0x000000030500720c */ /* 0x000fc80003f06300 */
[----:B------:R-:W-:-:S13]  /*06d0*/  ISETP.GT.U32.OR P0, PT, R7, 0x3fff, P0 ;  /* 0x00003fff0700780c */ /* 0x000fda0000704470 */
[----:B------:R-:W-:Y:S05]  /*06e0*/  @P0 EXIT ;  /* 0x000000000000094d */ /* 0x000fea0003800000 */
[----:B------:R-:W-:Y:S01]  /*06f0*/  PRMT R6, R0, 0x9910, RZ ;  /* 0x0000991000067816 */ /* 0x000fe200000000ff */
[----:B------:R-:W-:-:S04]  /*0700*/  IMAD.MOV.U32 R0, RZ, RZ, RZ ;  /* 0x000000ffff007224 */ /* 0x000fc800078e00ff */
.L_x_18:
[C---:B------:R-:W-:Y:S01]  /*0710*/  IMAD.SHL.U32 R5, R7.reuse, 0x8, RZ ;  /* 0x0000000807057824 */ /* 0x040fe200078e00ff */
[----:B------:R-:W-:-:S04]  /*0720*/  SHF.L.U64.HI R21, R7, 0x3, R0 ;  /* 0x0000000307157819 */ /* 0x000fc80000010200 */
[----:B------:R-:W-:-:S05]  /*0730*/  IADD3 R8, P0, R12, R5, RZ ;  /* 0x000000050c087210 */ /* 0x000fca0007f1e0ff */
[----:B------:R-:W-:-:S06]  /*0740*/  IMAD.X R9, R13, 0x1, R21, P0 ;  /* 0x000000010d097824 */ /* 0x000fcc00000e0615 */
[----:B------:R-:W2:Y:S01]  /*0750*/  LDG.E.64 R8, [R8.64] ;  /* 0x0000000408087981 */ /* 0x000ea2000c1e1b00 */
[----:B------:R-:W-:Y:S02]  /*0760*/  IADD3 R4, P0, R10, R5, RZ ;  /* 0x000000050a047210 */ /* 0x000fe40007f1e0ff */
[C---:B--2---:R-:W-:Y:S02]  /*0770*/  PRMT R14, R9.reuse, 0xbb32, RZ ;  /* 0x0000bb32090e7816 */ /* 0x044fe400000000ff */
[----:B------:R-:W-:Y:S02]  /*0780*/  PRMT R15, R9, 0x9910, RZ ;  /* 0x00009910090f7816 */ /* 0x000fe400000000ff */
[C---:B------:R-:W-:Y:S01]  /*0790*/  PRMT R17, R8.reuse, 0xbb32, RZ ;  /* 0x0000bb3208117816 */ /* 0x040fe200000000ff */
[----:B------:R-:W-:Y:S01]  /*07a0*/  IMAD.MOV.U32 R5, RZ, RZ, R14 ;  /* 0x000000ffff057224 */ /* 0x000fe200078e000e */
[----:B------:R-:W-:Y:S02]  /*07b0*/  PRMT R19, R8, 0x9910, RZ ;  /* 0x0000991008137816 */ /* 0x000fe400000000ff */
[----:B------:R-:W-:-:S02]  /*07c0*/  IMNMX R9, R6, R15, !PT ;  /* 0x0000000f06097217 */ /* 0x000fc40007800200 */
[C---:B------:R-:W-:Y:S01]  /*07d0*/  IMNMX R14, R6.reuse, R5, !PT ;  /* 0x00000005060e7217 */ /* 0x040fe20007800200 */
[----:B------:R-:W-:Y:S01]  /*07e0*/  IMAD.X R5, R11, 0x1, R21, P0 ;  /* 0x000000010b057824 */ /* 0x000fe200000e0615 */
[C---:B------:R-:W-:Y:S02]  /*07f0*/  IMNMX R8, R6.reuse, R17, !PT ;  /* 0x0000001106087217 */ /* 0x040fe40007800200 */
[----:B------:R-:W-:Y:S02]  /*0800*/  IMNMX R15, R6, R19, !PT ;  /* 0x00000013060f7217 */ /* 0x000fe40007800200 */
[----:B------:R-:W-:Y:S02]  /*0810*/  IADD3 R7, P0, R7, c[0x0][0x0], RZ ;  /* 0x0000000007077a10 */ /* 0x000fe40007f1e0ff */
[----:B------:R-:W-:Y:S02]  /*0820*/  PRMT R9, R9, 0x5410, R14 ;  /* 0x0000541009097816 */ /* 0x000fe4000000000e */
[----:B------:R-:W-:Y:S01]  /*0830*/  PRMT R8, R15, 0x5410, R8 ;  /* 0x000054100f087816 */ /* 0x000fe20000000008 */
        /* <DEDUP_REMOVED lines=10> */
.L_x_19:
        /* <DEDUP_REMOVED lines=10> */
.L_x_3928:


//--------------------- .text._ZN2at6native61_GLOBAL__N__44eb8e94_28_ForeachBinaryOpScalarList_cu_dda10a6925multi_tensor_apply_kernelINS1_28TensorListScalarListMetadataIlLi2EEENS1_25BinaryOpScalarListFunctorIlLi2ELi1ELi1EEEJNS0_7maximumIlEEEEEvT_T0_DpT1_ --------------------------
	.section	.text._ZN2at6native61_GLOBAL__N__44eb8e94_28_ForeachBinaryOpScalarList_cu_dda10a6925multi_tensor_apply_kernelINS1_28TensorListScalarListMetadataIlLi2EEENS1_25BinaryOpScalarListFunctorIlLi2ELi1ELi1EEEJNS0_7maximumIlEEEEEvT_T0_DpT1_,"ax",@progbits
	.sectioninfo	@"SHI_REGISTERS=31"
	.align	128
.text._ZN2at6native61_GLOBAL__N__44eb8e94_28_ForeachBinaryOpScalarList_cu_dda10a6925multi_tensor_apply_kernelINS1_28TensorListScalarListMetadataIlLi2EEENS1_25BinaryOpScalarListFunctorIlLi2ELi1ELi1EEEJNS0_7maximumIlEEEEEvT_T0_DpT1_:
        .type           _ZN2at6native61_GLOBAL__N__44eb8e94_28_ForeachBinaryOpScalarList_cu_dda10a6925multi_tensor_apply_kernelINS1_28TensorListScalarListMetadataIlLi2EEENS1_25BinaryOpScalarListFunctorIlLi2ELi1ELi1EEEJNS0_7maximumIlEEEEEvT_T0_DpT1_,@function
        .size           _ZN2at6native61_GLOBAL__N__44eb8e94_28_ForeachBinaryOpScalarList_cu_dda10a6925multi_tensor_apply_kernelINS1_28TensorListScalarListMetadataIlLi2EEENS1_25BinaryOpScalarListFunctorIlLi2ELi1ELi1EEEJNS0_7maximumIlEEEEEvT_T0_DpT1_,(.L_x_3929 - _ZN2at6native61_GLOBAL__N__44eb8e94_28_ForeachBinaryOpScalarList_cu_dda10a6925multi_tensor_apply_kernelINS1_28TensorListScalarListMetadataIlLi2EEENS1_25BinaryOpScalarListFunctorIlLi2ELi1ELi1EEEJNS0_7maximumIlEEEEEvT_T0_DpT1_)
        .other          _ZN2at6native61_GLOBAL__N__44eb8e94_28_ForeachBinaryOpScalarList_cu_dda10a6925multi_tensor_apply_kernelINS1_28TensorListScalarListMetadataIlLi2EEENS1_25BinaryOpScalarListFunctorIlLi2ELi1ELi1EEEJNS0_7maximumIlEEEEEvT_T0_DpT1_,@"STO_CUDA_ENTRY STV_DEFAULT"
_ZN2at6native61_GLOBAL__N__44eb8e94_28_ForeachBinaryOpScalarList_cu_dda10a6925multi_tensor_apply_kernelINS1_28TensorListScalarListMetadataIlLi2EEENS1_25BinaryOpScalarListFunctorIlLi2ELi1ELi1EEEJNS0_7maximumIlEEEEEvT_T0_DpT1_:
        /* <DEDUP_REMOVED lines=31> */
.L_x_21:
[----:B0-----:R-:W-:Y:S01]  /*01f0*/  IADD3 R9, P0, R0, R6, RZ ;  /* 0x0000000600097210 */ /* 0x001fe20007f1e0ff */
[----:B------:R-:W-:Y:S01]  /*0200*/  IMAD R4, R2, 0x3, RZ ;  /* 0x0000000302047824 */ /* 0x000fe200078e02ff */
[----:B------:R-:W-:Y:S01]  /*0210*/  CS2R R16, SRZ ;  /* 0x0000000000107805 */ /* 0x000fe2000001ff00 */
[----:B------:R-:W-:Y:S01]  /*0220*/  CS2R R14, SRZ ;  /* 0x00000000000e7805 */ /* 0x000fe2000001ff00 */
[C---:B------:R-:W-:Y:S01]  /*0230*/  IADD3 R28, P1, R9.reuse, c[0x0][0x0], RZ ;  /* 0x00000000091c7a10 */ /* 0x040fe20007f3e0ff */
[----:B------:R-:W-:Y:S01]  /*0240*/  IMAD.X R8, RZ, RZ, R3, P0 ;  /* 0x000000ffff087224 */ /* 0x000fe200000e0603 */
[----:B------:R-:W-:-:S02]  /*0250*/  ISETP.GE.U32.AND P2, PT, R9, 0x10000, PT ;  /* 0x000100000900780c */ /* 0x000fc40003f46070 */
[-C--:B------:R-:W-:Y:S01]  /*0260*/  LEA R26, P5, R2, R9.reuse, 0x1 ;  /* 0x00000009021a7211 */ /* 0x080fe200078a08ff */
[--C-:B------:R-:W-:Y:S01]  /*0270*/  IMAD.X R5, RZ, RZ, R8.reuse, P1 ;  /* 0x000000ffff057224 */ /* 0x100fe200008e0608 */
[----:B------:R-:W-:Y:S02]  /*0280*/  ISETP.LT.U32.AND P0, PT, R9, UR13, PT ;  /* 0x0000000d09007c0c */ /* 0x000fe4000bf01070 */
[----:B------:R-:W-:Y:S01]  /*0290*/  ISETP.GE.U32.AND P3, PT, R28, 0x10000, PT ;  /* 0x000100001c00780c */ /* 0x000fe20003f66070 */
[----:B------:R-:W-:Y:S01]  /*02a0*/  IMAD.X R7, RZ, RZ, R8, P5 ;  /* 0x000000ffff077224 */ /* 0x000fe200028e0608 */
[----:B------:R-:W-:Y:S02]  /*02b0*/  ISETP.GE.U32.AND.EX P2, PT, R8, RZ, PT, P2 ;  /* 0x000000ff0800720c */ /* 0x000fe40003f46120 */
[----:B------:R-:W-:Y:S02]  /*02c0*/  IADD3 R27, P4, R4, R9, RZ ;  /* 0x00000009041b7210 */ /* 0x000fe40007f9e0ff */
[----:B------:R-:W-:-:S02]  /*02d0*/  ISETP.LT.U32.AND P1, PT, R28, UR13, PT ;  /* 0x0000000d1c007c0c */ /* 0x000fc4000bf21070 */
[C---:B------:R-:W-:Y:S01]  /*02e0*/  ISETP.GE.U32.AND.EX P3, PT, R5.reuse, RZ, PT, P3 ;  /* 0x000000ff0500720c */ /* 0x040fe20003f66130 */
[----:B------:R-:W-:Y:S01]  /*02f0*/  IMAD.X R4, RZ, RZ, R8, P4 ;  /* 0x000000ffff047224 */ /* 0x000fe200020e0608 */
[----:B------:R-:W-:Y:S02]  /*0300*/  ISETP.LT.AND.EX P0, PT, R8, UR10, !P2, P0 ;  /* 0x0000000a08007c0c */ /* 0x000fe4000d701300 */
[C---:B------:R-:W-:Y:S02]  /*0310*/  ISETP.GE.U32.AND P2, PT, R26.reuse, 0x10000, PT ;  /* 0x000100001a00780c */ /* 0x040fe40003f46070 */
[----:B------:R-:W-:Y:S02]  /*0320*/  ISETP.LT.AND.EX P1, PT, R5, UR10, !P3, P1 ;  /* 0x0000000a05007c0c */ /* 0x000fe4000df21310 */
[----:B------:R-:W-:Y:S02]  /*0330*/  ISETP.LT.U32.AND P3, PT, R26, UR13, PT ;  /* 0x0000000d1a007c0c */ /* 0x000fe4000bf61070 */
[----:B------:R-:W-:-:S02]  /*0340*/  ISETP.GE.U32.AND P5, PT, R27, 0x10000, PT ;  /* 0x000100001b00780c */ /* 0x000fc40003fa6070 */
[----:B------:R-:W-:Y:S02]  /*0350*/  ISETP.GE.U32.AND.EX P2, PT, R7, RZ, PT, P2 ;  /* 0x000000ff0700720c */ /* 0x000fe40003f46120 */
[----:B------:R-:W-:Y:S02]  /*0360*/  ISETP.LT.U32.AND P4, PT, R27, UR13, PT ;  /* 0x0000000d1b007c0c */ /* 0x000fe4000bf81070 */
[C---:B------:R-:W-:Y:S02]  /*0370*/  ISETP.GE.U32.AND.EX P5, PT, R4.reuse, RZ, PT, P5 ;  /* 0x000000ff0400720c */ /* 0x040fe40003fa6150 */
[----:B------:R-:W-:Y:S02]  /*0380*/  ISETP.LT.AND.EX P2, PT, R7, UR10, !P2, P3 ;  /* 0x0000000a07007c0c */ /* 0x000fe4000d741330 */
[----:B------:R-:W-:Y:S02]  /*0390*/  @P0 LEA R22, P6, R9, UR6, 0x3 ;  /* 0x0000000609160c11 */ /* 0x000fe4000f8c18ff */
[----:B------:R-:W-:-:S02]  /*03a0*/  ISETP.LT.AND.EX P3, PT, R4, UR10, !P5, P4 ;  /* 0x0000000a04007c0c */ /* 0x000fc4000ef61340 */
[C---:B------:R-:W-:Y:S02]  /*03b0*/  @P1 LEA R24, P4, R28.reuse, UR6, 0x3 ;  /* 0x000000061c181c11 */ /* 0x040fe4000f8818ff */
[----:B------:R-:W-:Y:S02]  /*03c0*/  @P0 LEA.HI.X R23, R9, UR7, R8, 0x3, P6 ;  /* 0x0000000709170c11 */ /* 0x000fe4000b0f1c08 */
[----:B------:R-:W-:-:S03]  /*03d0*/  @P1 LEA.HI.X R25, R28, UR7, R5, 0x3, P4 ;  /* 0x000000071c191c11 */ /* 0x000fc6000a0f1c05 */
[----:B------:R0:W2:Y:S01]  /*03e0*/  @P0 LDG.E.64 R16, [R22.64] ;  /* 0x0000000e16100981 */ /* 0x0000a2000c1e1b00 */
[C---:B------:R-:W-:Y:S01]  /*03f0*/  @P2 LEA R18, P4, R26.reuse, UR6, 0x3 ;  /* 0x000000061a122c11 */ /* 0x040fe2000f8818ff */
[----:B------:R-:W-:Y:S02]  /*0400*/  CS2R R12, SRZ ;  /* 0x00000000000c7805 */ /* 0x000fe4000001ff00 */
[----:B------:R1:W3:Y:S01]  /*0410*/  @P1 LDG.E.64 R14, [R24.64] ;  /* 0x0000000e180e1981 */ /* 0x0002e2000c1e1b00 */
[C---:B------:R-:W-:Y:S01]  /*0420*/  @P3 LEA R20, P5, R27.reuse, UR6, 0x3 ;  /* 0x000000061b143c11 */ /* 0x040fe2000f8a18ff */
[----:B------:R-:W-:Y:S01]  /*0430*/  CS2R R10, SRZ ;  /* 0x00000000000a7805 */ /* 0x000fe2000001ff00 */
[----:B------:R-:W-:Y:S02]  /*0440*/  @P2 LEA.HI.X R19, R26, UR7, R7, 0x3, P4 ;  /* 0x000000071a132c11 */ /* 0x000fe4000a0f1c07 */
[----:B------:R-:W-:-:S03]  /*0450*/  @P3 LEA.HI.X R21, R27, UR7, R4, 0x3, P5 ;  /* 0x000000071b153c11 */ /* 0x000fc6000a8f1c04 */
[----:B------:R-:W4:Y:S04]  /*0460*/  @P2 LDG.E.64 R12, [R18.64] ;  /* 0x0000000e120c2981 */ /* 0x000f28000c1e1b00 */
[----:B------:R-:W5:Y:S01]  /*0470*/  @P3 LDG.E.64 R10, [R20.64] ;  /* 0x0000000e140a3981 */ /* 0x000f62000c1e1b00 */
[C---:B0-----:R-:W-:Y:S02]  /*0480*/  @P0 LEA R22, P4, R9.reuse, UR8, 0x3 ;  /* 0x0000000809160c11 */ /* 0x041fe4000f8818ff */
[C---:B-1----:R-:W-:Y:S02]  /*0490*/  @P1 LEA R24, P6, R28.reuse, UR8, 0x3 ;  /* 0x000000081c181c11 */ /* 0x042fe4000f8c18ff */
[----:B------:R-:W-:Y:S02]  /*04a0*/  @P0 LEA.HI.X R23, R9, UR9, R8, 0x3, P4 ;  /* 0x0000000909170c11 */ /* 0x000fe4000a0f1c08 */
[----:B------:R-:W-:-:S02]  /*04b0*/  @P1 LEA.HI.X R25, R28, UR9, R5, 0x3, P6 ;  /* 0x000000091c191c11 */ /* 0x000fc4000b0f1c05 */
[----:B------:R-:W-:-:S04]  /*04c0*/  @P2 LEA R8, P6, R26, UR8, 0x3 ;  /* 0x000000081a082c11 */ /* 0x000fc8000f8c18ff */
[----:B------:R-:W-:Y:S01]  /*04d0*/  @P2 LEA.HI.X R9, R26, UR9, R7, 0x3, P6 ;  /* 0x000000091a092c11 */ /* 0x000fe2000b0f1c07 */
[----:B------:R-:W-:Y:S01]  /*04e0*/  IMAD.MOV.U32 R7, RZ, RZ, R3 ;  /* 0x000000ffff077224 */ /* 0x000fe200078e0003 */
[----:B--2---:R-:W-:Y:S02]  /*04f0*/  ISETP.GT.U32.AND P5, PT, R16, UR4, PT ;  /* 0x0000000410007c0c */ /* 0x004fe4000bfa4070 */
[----:B---3--:R-:W-:Y:S02]  /*0500*/  ISETP.GT.U32.AND P4, PT, R14, UR4, PT ;  /* 0x000000040e007c0c */ /* 0x008fe4000bf84070 */
[----:B------:R-:W-:Y:S02]  /*0510*/  ISETP.GT.AND.EX P5, PT, R17, UR5, PT, P5 ;  /* 0x0000000511007c0c */ /* 0x000fe4000bfa4350 */
[----:B------:R-:W-:Y:S02]  /*0520*/  ISETP.GT.AND.EX P4, PT, R15, UR5, PT, P4 ;  /* 0x000000050f007c0c */ /* 0x000fe4000bf84340 */
[----:B------:R-:W-:-:S02]  /*0530*/  SEL R16, R16, UR4, P5 ;  /* 0x0000000410107c07 */ /* 0x000fc4000a800000 */
[----:B------:R-:W-:Y:S02]  /*0540*/  SEL R17, R17, UR5, P5 ;  /* 0x0000000511117c07 */ /* 0x000fe4000a800000 */
[----:B----4-:R-:W-:Y:S02]  /*0550*/  ISETP.GT.U32.AND P5, PT, R12, UR4, PT ;  /* 0x000000040c007c0c */ /* 0x010fe4000bfa4070 */
[----:B------:R-:W-:Y:S01]  /*0560*/  SEL R18, R14, UR4, P4 ;  /* 0x000000040e127c07 */ /* 0x000fe2000a000000 */
[----:B------:R0:W-:Y:S01]  /*0570*/  @P0 STG.E.64 [R22.64], R16 ;  /* 0x0000001016000986 */ /* 0x0001e2000c101b0e */
[----:B------:R-:W-:Y:S02]  /*0580*/  SEL R19, R15, UR5, P4 ;  /* 0x000000050f137c07 */ /* 0x000fe4000a000000 */
[----:B-----5:R-:W-:Y:S02]  /*0590*/  ISETP.GT.U32.AND P4, PT, R10, UR4, PT ;  /* 0x000000040a007c0c */ /* 0x020fe4000bf84070 */
[----:B------:R-:W-:Y:S01]  /*05a0*/  ISETP.GT.AND.EX P5, PT, R13, UR5, PT, P5 ;  /* 0x000000050d007c0c */ /* 0x000fe2000bfa4350 */
[----:B------:R0:W-:Y:S01]  /*05b0*/  @P1 STG.E.64 [R24.64], R18 ;  /* 0x0000001218001986 */ /* 0x0001e2000c101b0e */
[----:B------:R-:W-:-:S02]  /*05c0*/  @P3 LEA R14, P6, R27, UR8, 0x3 ;  /* 0x000000081b0e3c11 */ /* 0x000fc4000f8c18ff */
[----:B------:R-:W-:Y:S02]  /*05d0*/  ISETP.GT.AND.EX P4, PT, R11, UR5, PT, P4 ;  /* 0x000000050b007c0c */ /* 0x000fe4000bf84340 */
[----:B------:R-:W-:Y:S01]  /*05e0*/  SEL R5, R13, UR5, P5 ;  /* 0x000000050d057c07 */ /* 0x000fe2000a800000 */
[----:B------:R-:W-:Y:S01]  /*05f0*/  IMAD.MOV.U32 R13, RZ, RZ, c[0x0][0x0] ;  /* 0x00000000ff0d7624 */ /* 0x000fe200078e00ff */
[----:B------:R-:W-:Y:S02]  /*0600*/  @P3 LEA.HI.X R15, R27, UR9, R4, 0x3, P6 ;  /* 0x000000091b0f3c11 */ /* 0x000fe4000b0f1c04 */
[----:B------:R-:W-:Y:S01]  /*0610*/  SEL R4, R12, UR4, P5 ;  /* 0x000000040c047c07 */ /* 0x000fe2000a800000 */
[----:B------:R-:W-:Y:S01]  /*0620*/  IMAD.WIDE.U32 R6, R13, 0x4, R6 ;  /* 0x000000040d067825 */ /* 0x000fe200078e0006 */
[----:B------:R-:W-:Y:S02]  /*0630*/  SEL R10, R10, UR4, P4 ;  /* 0x000000040a0a7c07 */ /* 0x000fe4000a000000 */
[----:B------:R-:W-:Y:S01]  /*0640*/  SEL R11, R11, UR5, P4 ;  /* 0x000000050b0b7c07 */ /* 0x000fe2000a000000 */
[----:B------:R0:W-:Y:S01]  /*0650*/  @P2 STG.E.64 [R8.64], R4 ;  /* 0x0000000408002986 */ /* 0x0001e2000c101b0e */
[C---:B------:R-:W-:Y:S01]  /*0660*/  ISETP.GE.U32.AND P0, PT, R6.reuse, 0x10000, PT ;  /* 0x000100000600780c */ /* 0x040fe20003f06070 */
[----:B------:R-:W-:Y:S01]  /*0670*/  IMAD.MOV.U32 R3, RZ, RZ, R7 ;  /* 0x000000ffff037224 */ /* 0x000fe200078e0007 */
[----:B------:R-:W-:Y:S01]  /*0680*/  ISETP.LT.U32.AND P1, PT, R6, UR13, PT ;  /* 0x0000000d06007c0c */ /* 0x000fe2000bf21070 */
[----:B------:R0:W-:Y:S01]  /*0690*/  @P3 STG.E.64 [R14.64], R10 ;  /* 0x0000000a0e003986 */ /* 0x0001e2000c101b0e */
[----:B------:R-:W-:-:S02]  /*06a0*/  ISETP.GE.U32.AND.EX P0, PT, R7, RZ, PT, P0 ;  /* 0x000000ff0700720c */ /* 0x000fc40003f06100 */
[----:B------:R-:W-:-:S13]  /*06b0*/  ISETP.LT.AND.EX P1, PT, R7, UR10, PT, P1 ;  /* 0x0000000a07007c0c */ /* 0x000fda000bf21310 */
[----:B0-----:R-:W-:Y:S05]  /*06c0*/  @!P0 BRA P1, `(.L_x_21) ;  /* 0xfffffb2000008947 */ /* 0x001fea000083ffff */
[----:B------:R-:W-:Y:S05]  /*06d0*/  EXIT ;  /* 0x000000000000794d */ /* 0x000fea0003800000 */
.L_x_20:
[----:B------:R-:W0:Y:S02]  /*06e0*/  S2R R13, SR_TID.X ;  /* 0x00000000000d7919 */ /* 0x000e240000002100 */
[----:B0-----:R-:W-:-:S05]  /*06f0*/  IMAD.WIDE.U32 R2, R13, 0x4, RZ ;  /* 0x000000040d027825 */ /* 0x001fca00078e00ff */
[----:B------:R-:W-:-:S04]  /*0700*/  ISETP.GE.U32.AND P0, PT, R2, UR13, PT ;  /* 0x0000000d02007c0c */ /* 0x000fc8000bf06070 */
[----:B------:R-:W-:-:S04]  /*0710*/  ISETP.GE.AND.EX P0, PT, R3, UR10, PT, P0 ;  /* 0x0000000a03007c0c */ /* 0x000fc8000bf06300 */
[----:B------:R-:W-:-:S13]  /*0720*/  ISETP.GT.U32.OR P0, PT, R13, 0x3fff, P0 ;  /* 0x00003fff0d00780c */ /* 0x000fda0000704470 */
[----:B------:R-:W-:Y:S05]  /*0730*/  @P0 EXIT ;  /* 0x000000000000094d */ /* 0x000fea0003800000 */
[----:B------:R-:W-:-:S04]  /*0740*/  IMAD.MOV.U32 R0, RZ, RZ, RZ ;  /* 0x000000ffff007224 */ /* 0x000fc800078e00ff */
.L_x_22:
[C---:B------:R-:W-:Y:S01]  /*0750*/  IMAD.SHL.U32 R2, R13.reuse, 0x20, RZ ;  /* 0x000000200d027824 */ /* 0x040fe200078e00ff */
[----:B------:R-:W-:-:S04]  /*0760*/  SHF.L.U64.HI R3, R13, 0x5, R0 ;  /* 0x000000050d037819 */ /* 0x000fc80000010200 */
[----:B------:R-:W-:-:S04]  /*0770*/  IADD3 R14, P0, R2, UR6, RZ ;  /* 0x00000006020e7c10 */ /* 0x000fc8000ff1e0ff */
[----:B------:R-:W-:-:S05]  /*0780*/  IADD3.X R15, R3, UR7, RZ, P0, !PT ;  /* 0x00000007030f7c10 */ /* 0x000fca00087fe4ff */
[----:B------:R-:W2:Y:S04]  /*0790*/  LDG.E.128 R8, [R14.64] ;  /* 0x0000000e0e087981 */ /* 0x000ea8000c1e1d00 */
[----:B------:R-:W3:Y:S01]  /*07a0*/  LDG.E.128 R4, [R14.64+0x10] ;  /* 0x0000100e0e047981 */ /* 0x000ee2000c1e1d00 */
[----:B------:R-:W-:-:S04]  /*07b0*/  IADD3 R2, P4, R2, UR8, RZ ;  /* 0x0000000802027c10 */ /* 0x000fc8000ff9e0ff */
[----:B------:R-:W-:Y:S02]  /*07c0*/  IADD3.X R3, R3, UR9, RZ, P4, !PT ;  /* 0x0000000903037c10 */ /* 0x000fe4000a7fe4ff */
[----:B--2---:R-:W-:Y:S02]  /*07d0*/  ISETP.GT.U32.AND P0, PT, R10, UR4, PT ;  /* 0x000000040a007c0c */ /* 0x004fe4000bf04070 */
[----:B------:R-:W-:Y:S02]  /*07e0*/  ISETP.GT.U32.AND P1, PT, R8, UR4, PT ;  /* 0x0000000408007c0c */ /* 0x000fe4000bf24070 */
[----:B------:R-:W-:Y:S02]  /*07f0*/  ISETP.GT.AND.EX P0, PT, R11, UR5, PT, P0 ;  /* 0x000000050b007c0c */ /* 0x000fe4000bf04300 */
[----:B---3--:R-:W-:Y:S02]  /*0800*/  ISETP.GT.U32.AND P2, PT, R6, UR4, PT ;  /* 0x0000000406007c0c */ /* 0x008fe4000bf44070 */
[----:B------:R-:W-:-:S02]  /*0810*/  SEL R16, R10, UR4, P0 ;  /* 0x000000040a107c07 */ /* 0x000fc40008000000 */
[----:B------:R-:W-:Y:S02]  /*0820*/  SEL R17, R11, UR5, P0 ;  /* 0x000000050b117c07 */ /* 0x000fe40008000000 */
[C---:B------:R-:W-:Y:S02]  /*0830*/  ISETP.GT.AND.EX P0, PT, R9.reuse, UR5, PT, P1 ;  /* 0x0000000509007c0c */ /* 0x040fe4000bf04310 */
[----:B------:R-:W-:Y:S02]  /*0840*/  ISETP.GT.U32.AND P3, PT, R4, UR4, PT ;  /* 0x0000000404007c0c */ /* 0x000fe4000bf64070 */
[----:B------:R-:W-:Y:S02]  /*0850*/  SEL R12, R8, UR4, P0 ;  /* 0x00000004080c7c07 */ /* 0x000fe40008000000 */
[----:B------:R-:W-:Y:S02]  /*0860*/  SEL R15, R9, UR5, P0 ;  /* 0x00000005090f7c07 */ /* 0x000fe40008000000 */
[----:B------:R-:W-:-:S02]  /*0870*/  ISETP.GT.AND.EX P1, PT, R7, UR5, PT, P2 ;  /* 0x0000000507007c0c */ /* 0x000fc4000bf24320 */
[----:B------:R-:W-:Y:S02]  /*0880*/  ISETP.GT.AND.EX P0, PT, R5, UR5, PT, P3 ;  /* 0x0000000505007c0c */ /* 0x000fe4000bf04330 */
[----:B------:R-:W-:Y:S01]  /*0890*/  SEL R10, R6, UR4, P1 ;  /* 0x00000004060a7c07 */ /* 0x000fe20008800000 */
[----:B------:R-:W-:Y:S01]  /*08a0*/  IMAD.MOV.U32 R6, RZ, RZ, R16 ;  /* 0x000000ffff067224 */ /* 0x000fe200078e0010 */
[----:B------:R-:W-:Y:S01]  /*08b0*/  SEL R11, R7, UR5, P1 ;  /* 0x00000005070b7c07 */ /* 0x000fe20008800000 */
[----:B------:R-:W-:Y:S01]  /*08c0*/  IMAD.MOV.U32 R7, RZ, RZ, R17 ;  /* 0x000000ffff077224 */ /* 0x000fe200078e0011 */
[----:B------:R-:W-:Y:S01]  /*08d0*/  SEL R8, R4, UR4, P0 ;  /* 0x0000000404087c07 */ /* 0x000fe20008000000 */
[----:B------:R-:W-:Y:S01]  /*08e0*/  IMAD.MOV.U32 R4, RZ, RZ, R12 ;  /* 0x000000ffff047224 */ /* 0x000fe200078e000c */
[----:B------:R-:W-:Y:S01]  /*08f0*/  SEL R9, R5, UR5, P0 ;  /* 0x0000000505097c07 */ /* 0x000fe20008000000 */
[----:B------:R-:W-:Y:S01]  /*0900*/  IMAD.MOV.U32 R5, RZ, RZ, R15 ;  /* 0x000000ffff057224 */ /* 0x000fe200078e000f */
[----:B------:R-:W-:-:S04]  /*0910*/  IADD3 R13, P0, R13, c[0x0][0x0], RZ ;  /* 0x000000000d0d7a10 */ /* 0x000fc80007f1e0ff */
[----:B------:R0:W-:Y:S01]  /*0920*/  STG.E.128 [R2.64], R4 ;  /* 0x0000000402007986 */ /* 0x0001e2000c101d0e */
[----:B------:R-:W-:Y:S01]  /*0930*/  IMAD.X R0, RZ, RZ, R0, P0 ;  /* 0x000000ffff007224 */ /* 0x000fe200000e0600 */
[----:B------:R-:W-:-:S04]  /*0940*/  ISETP.LT.U32.AND P1, PT, R13, 0x4000, PT ;  /* 0x000040000d00780c */ /* 0x000fc80003f21070 */
        /* <DEDUP_REMOVED lines=12> */
.L_x_23:
        /* <DEDUP_REMOVED lines=15> */
.L_x_3929:


//--------------------- .text._ZN2at6native61_GLOBAL__N__44eb8e94_28_ForeachBinaryOpScalarList_cu_dda10a6925multi_tensor_apply_kernelINS1_28TensorListScalarListMetadataIiLi2EEENS1_25BinaryOpScalarListFunctorIiLi2ELi1ELi1EEEJNS0_7maximumIiEEEEEvT_T0_DpT1_ --------------------------
	.section	.text._ZN2at6native61_GLOBAL__N__44eb8e94_28_ForeachBinaryOpScalarList_cu_dda10a6925multi_tensor_apply_kernelINS1_28TensorListScalarListMetadataIiLi2EEENS1_25BinaryOpScalarListFunctorIiLi2ELi1ELi1EEEJNS0_7maximumIiEEEEEvT_T0_DpT1_,"ax",@progbits
	.sectioninfo	@"SHI_REGISTERS=32"
	.align	128
.text._ZN2at6native61_GLOBAL__N__44eb8e94_28_ForeachBinaryOpScalarList_cu_dda10a6925multi_tensor_apply_kernelINS1_28TensorListScalarListMetadataIiLi2EEENS1_25BinaryOpScalarListFunctorIiLi2ELi1ELi1EEEJNS0_7maximumIiEEEEEvT_T0_DpT1_:
        .type           _ZN2at6native61_GLOBAL__N__44eb8e94_28_ForeachBinaryOpScalarList_cu_dda10a6925multi_tensor_apply_kernelINS1_28TensorListScalarListMetadataIiLi2EEENS1_25BinaryOpScalarListFunctorIiLi2ELi1ELi1EEEJNS0_7maximumIiEEEEEvT_T0_DpT1_,@function
        .size           _ZN2at6native61_GLOBAL__N__44eb8e94_28_ForeachBinaryOpScalarList_cu_dda10a6925multi_tensor_apply_kernelINS1_28TensorListScalarListMetadataIiLi2EEENS1_25BinaryOpScalarListFunctorIiLi2ELi1ELi1EEEJNS0_7maximumIiEEEEEvT_T0_DpT1_,(.L_x_3930 - _ZN2at6native61_GLOBAL__N__44eb8e94_28_ForeachBinaryOpScalarList_cu_dda10a6925multi_tensor_apply_kernelINS1_28TensorListScalarListMetadataIiLi2EEENS1_25BinaryOpScalarListFunctorIiLi2ELi1ELi1EEEJNS0_7maximumIiEEEEEvT_T0_DpT1_)
        .other          _ZN2at6native61_GLOBAL__N__44eb8e94_28_ForeachBinaryOpScalarList_cu_dda10a6925multi_tensor_apply_kernelINS1_28TensorListScalarListMetadataIiLi2EEENS1_25BinaryOpScalarListFunctorIiLi2ELi1ELi1EEEJNS0_7maximumIiEEEEEvT_T0_DpT1_,@"STO_CUDA_ENTRY STV_DEFAULT"
_ZN2at6native61_GLOBAL__N__44eb8e94_28_ForeachBinaryOpScalarList_cu_dda10a6925multi_tensor_apply_kernelINS1_28TensorListScalarListMetadataIiLi2EEENS1_25BinaryOpScalarListFunctorIiLi2ELi1ELi1EEEJNS0_7maximumIiEEEEEvT_T0_DpT1_:
        /* <DEDUP_REMOVED lines=26> */
[----:B------:R-:W-:-:S06]  /*01a0*/  CS2R R8, SRZ ;  /* 0x0000000000087805 */ /* 0x000fcc000001ff00 */
.L_x_25:
[----:B0-----:R-:W-:Y:S01]  /*01b0*/  IADD3 R11, P0, R4, R8, RZ ;  /* 0x00000008040b7210 */ /* 0x001fe20007f1e0ff */
[----:B------:R-:W-:Y:S02]  /*01c0*/  IMAD.MOV.U32 R5, RZ, RZ, c[0x0][0x0] ;  /* 0x00000000ff057624 */ /* 0x000fe400078e00ff */
[----:B------:R-:W-:Y:S01]  /*01d0*/  IMAD.MOV.U32 R6, RZ, RZ, RZ ;  /* 0x000000ffff067224 */ /* 0x000fe200078e00ff */
[C---:B------:R-:W-:Y:S01]  /*01e0*/  IADD3 R24, P3, R11.reuse, c[0x0][0x0], RZ ;  /* 0x000000000b187a10 */ /* 0x040fe20007f7e0ff */
[----:B------:R-:W-:Y:S01]  /*01f0*/  IMAD.X R10, RZ, RZ, R9, P0 ;  /* 0x000000ffff0a7224 */ /* 0x000fe200000e0609 */
[----:B------:R-:W-:Y:S01]  /*0200*/  ISETP.GE.U32.AND P1, PT, R11, 0x10000, PT ;  /* 0x000100000b00780c */ /* 0x000fe20003f26070 */
[C---:B------:R-:W-:Y:S01]  /*0210*/  IMAD R22, R5.reuse, 0x3, RZ ;  /* 0x0000000305167824 */ /* 0x040fe200078e02ff */
[----:B------:R-:W-:Y:S01]  /*0220*/  LEA R7, P4, R5, R11, 0x1 ;  /* 0x0000000b05077211 */ /* 0x000fe200078808ff */
[----:B------:R-:W-:Y:S01]  /*0230*/  IMAD.X R19, RZ, RZ, R10, P3 ;  /* 0x000000ffff137224 */ /* 0x000fe200018e060a */
[----:B------:R-:W-:-:S02]  /*0240*/  ISETP.LT.U32.AND P0, PT, R11, R2, PT ;  /* 0x000000020b00720c */ /* 0x000fc40003f01070 */
[----:B------:R-:W-:Y:S01]  /*0250*/  ISETP.GE.U32.AND.EX P1, PT, R10, RZ, PT, P1 ;  /* 0x000000ff0a00720c */ /* 0x000fe20003f26110 */
[----:B------:R-:W-:Y:S01]  /*0260*/  IMAD.X R20, RZ, RZ, R10, P4 ;  /* 0x000000ffff147224 */ /* 0x000fe200020e060a */
[----:B------:R-:W-:Y:S02]  /*0270*/  ISETP.GE.U32.AND P2, PT, R24, 0x10000, PT ;  /* 0x000100001800780c */ /* 0x000fe40003f46070 */
[----:B------:R-:W-:Y:S02]  /*0280*/  ISETP.LT.AND.EX P1, PT, R10, R3, !P1, P0 ;  /* 0x000000030a00720c */ /* 0x000fe40004f21300 */
[----:B------:R-:W-:Y:S02]  /*0290*/  ISETP.GE.U32.AND P3, PT, R7, 0x10000, PT ;  /* 0x000100000700780c */ /* 0x000fe40003f66070 */
[----:B------:R-:W-:Y:S02]  /*02a0*/  ISETP.LT.U32.AND P0, PT, R24, R2, PT ;  /* 0x000000021800720c */ /* 0x000fe40003f01070 */
[----:B------:R-:W-:-:S02]  /*02b0*/  ISETP.GE.U32.AND.EX P2, PT, R19, RZ, PT, P2 ;  /* 0x000000ff1300720c */ /* 0x000fc40003f46120 */
[----:B------:R-:W-:Y:S02]  /*02c0*/  IADD3 R22, P5, R22, R11, RZ ;  /* 0x0000000b16167210 */ /* 0x000fe40007fbe0ff */
[----:B------:R-:W-:Y:S02]  /*02d0*/  ISETP.LT.U32.AND P4, PT, R7, R2, PT ;  /* 0x000000020700720c */ /* 0x000fe40003f81070 */
[----:B------:R-:W-:Y:S01]  /*02e0*/  ISETP.GE.U32.AND.EX P3, PT, R20, RZ, PT, P3 ;  /* 0x000000ff1400720c */ /* 0x000fe20003f66130 */
[----:B------:R-:W-:Y:S01]  /*02f0*/  IMAD.X R23, RZ, RZ, R10, P5 ;  /* 0x000000ffff177224 */ /* 0x000fe200028e060a */
[-C--:B------:R-:W-:Y:S02]  /*0300*/  ISETP.LT.AND.EX P0, PT, R19, R3.reuse, !P2, P0 ;  /* 0x000000031300720c */ /* 0x080fe40005701300 */
[----:B------:R-:W-:Y:S02]  /*0310*/  ISETP.GE.U32.AND P2, PT, R22, 0x10000, PT ;  /* 0x000100001600780c */ /* 0x000fe40003f46070 */
[----:B------:R-:W-:-:S02]  /*0320*/  ISETP.LT.AND.EX P4, PT, R20, R3, !P3, P4 ;  /* 0x000000031400720c */ /* 0x000fc40005f81340 */
[----:B------:R-:W-:Y:S02]  /*0330*/  ISETP.LT.U32.AND P3, PT, R22, R2, PT ;  /* 0x000000021600720c */ /* 0x000fe40003f61070 */
[----:B------:R-:W-:Y:S02]  /*0340*/  ISETP.GE.U32.AND.EX P2, PT, R23, RZ, PT, P2 ;  /* 0x000000ff1700720c */ /* 0x000fe40003f46120 */
[-C--:B------:R-:W-:Y:S02]  /*0350*/  @P1 LEA R28, P5, R11, R12.reuse, 0x2 ;  /* 0x0000000c0b1c1211 */ /* 0x080fe400078a10ff */
[----:B------:R-:W-:Y:S02]  /*0360*/  ISETP.LT.AND.EX P2, PT, R23, R3, !P2, P3 ;  /* 0x000000031700720c */ /* 0x000fe40005741330 */
[-C--:B------:R-:W-:Y:S02]  /*0370*/  @P1 LEA.HI.X R29, R11, R13.reuse, R10, 0x2, P5 ;  /* 0x0000000d0b1d1211 */ /* 0x080fe400028f140a */
[CC--:B------:R-:W-:Y:S01]  /*0380*/  @P0 LEA R16, P5, R24.reuse, R12.reuse, 0x2 ;  /* 0x0000000c18100211 */ /* 0x0c0fe200078a10ff */
[----:B------:R-:W-:Y:S01]  /*0390*/  IMAD.MOV.U32 R21, RZ, RZ, RZ ;  /* 0x000000ffff157224 */ /* 0x000fe200078e00ff */
[C---:B------:R-:W-:Y:S01]  /*03a0*/  @P4 LEA R26, P3, R7.reuse, R12, 0x2 ;  /* 0x0000000c071a4211 */ /* 0x040fe200078610ff */
[----:B------:R-:W-:Y:S01]  /*03b0*/  IMAD.MOV.U32 R25, RZ, RZ, RZ ;  /* 0x000000ffff197224 */ /* 0x000fe200078e00ff */
[-C--:B------:R-:W-:Y:S01]  /*03c0*/  @P0 LEA.HI.X R17, R24, R13.reuse, R19, 0x2, P5 ;  /* 0x0000000d18110211 */ /* 0x080fe200028f1413 */
[----:B------:R0:W2:Y:S01]  /*03d0*/  @P1 LDG.E R6, [R28.64] ;  /* 0x000000041c061981 */ /* 0x0000a2000c1e1900 */
[----:B------:R-:W-:-:S03]  /*03e0*/  @P4 LEA.HI.X R27, R7, R13, R20, 0x2, P3 ;  /* 0x0000000d071b4211 */ /* 0x000fc600018f1414 */
[----:B------:R1:W3:Y:S04]  /*03f0*/  @P0 LDG.E R21, [R16.64] ;  /* 0x0000000410150981 */ /* 0x0002e8000c1e1900 */
[----:B------:R4:W5:Y:S01]  /*0400*/  @P4 LDG.E R25, [R26.64] ;  /* 0x000000041a194981 */ /* 0x000962000c1e1900 */
[----:B-1----:R-:W-:Y:S01]  /*0410*/  @P2 LEA R16, P3, R22, R12, 0x2 ;  /* 0x0000000c16102211 */ /* 0x002fe200078610ff */
[----:B----4-:R-:W-:-:S03]  /*0420*/  IMAD.MOV.U32 R26, RZ, RZ, RZ ;  /* 0x000000ffff1a7224 */ /* 0x010fc600078e00ff */
[----:B------:R-:W-:-:S05]  /*0430*/  @P2 LEA.HI.X R17, R22, R13, R23, 0x2, P3 ;  /* 0x0000000d16112211 */ /* 0x000fca00018f1417 */
[----:B------:R1:W4:Y:S01]  /*0440*/  @P2 LDG.E R26, [R16.64] ;  /* 0x00000004101a2981 */ /* 0x000322000c1e1900 */
[----:B------:R-:W-:-:S04]  /*0450*/  @P0 LEA R18, P5, R24, R14, 0x2 ;  /* 0x0000000e18120211 */ /* 0x000fc800078a10ff */
[----:B------:R-:W-:Y:S02]  /*0460*/  @P0 LEA.HI.X R19, R24, R15, R19, 0x2, P5 ;  /* 0x0000000f18130211 */ /* 0x000fe400028f1413 */
[----:B-1----:R-:W-:-:S04]  /*0470*/  @P1 LEA R16, P3, R11, R14, 0x2 ;  /* 0x0000000e0b101211 */ /* 0x002fc800078610ff */
[-C--:B------:R-:W-:Y:S02]  /*0480*/  @P1 LEA.HI.X R17, R11, R15.reuse, R10, 0x2, P3 ;  /* 0x0000000f0b111211 */ /* 0x080fe400018f140a */
[CC--:B0-----:R-:W-:Y:S02]  /*0490*/  @P4 LEA R28, P3, R7.reuse, R14.reuse, 0x2 ;  /* 0x0000000e071c4211 */ /* 0x0c1fe400078610ff */
[C---:B------:R-:W-:Y:S02]  /*04a0*/  @P2 LEA R10, P5, R22.reuse, R14, 0x2 ;  /* 0x0000000e160a2211 */ /* 0x040fe400078a10ff */
[-C--:B------:R-:W-:Y:S01]  /*04b0*/  @P4 LEA.HI.X R29, R7, R15.reuse, R20, 0x2, P3 ;  /* 0x0000000f071d4211 */ /* 0x080fe200018f1414 */
[----:B------:R-:W-:Y:S01]  /*04c0*/  IMAD.WIDE.U32 R8, R5, 0x4, R8 ;  /* 0x0000000405087825 */ /* 0x000fe200078e0008 */
[----:B------:R-:W-:Y:S02]  /*04d0*/  @P2 LEA.HI.X R11, R22, R15, R23, 0x2, P5 ;  /* 0x0000000f160b2211 */ /* 0x000fe400028f1417 */
[----:B--2---:R-:W-:-:S02]  /*04e0*/  IMNMX R6, R0, R6, !PT ;  /* 0x0000000600067217 */ /* 0x004fc40007800200 */
[----:B---3--:R-:W-:-:S03]  /*04f0*/  IMNMX R21, R0, R21, !PT ;  /* 0x0000001500157217 */ /* 0x008fc60007800200 */
[----:B------:R0:W-:Y:S01]  /*0500*/  @P1 STG.E [R16.64], R6 ;  /* 0x0000000610001986 */ /* 0x0001e2000c101904 */
[----:B-----5:R-:W-:-:S03]  /*0510*/  IMNMX R25, R0, R25, !PT ;  /* 0x0000001900197217 */ /* 0x020fc60007800200 */
[----:B------:R0:W-:Y:S01]  /*0520*/  @P0 STG.E [R18.64], R21 ;  /* 0x0000001512000986 */ /* 0x0001e2000c101904 */
[----:B------:R-:W-:-:S03]  /*0530*/  ISETP.GE.U32.AND P0, PT, R8, 0x10000, PT ;  /* 0x000100000800780c */ /* 0x000fc60003f06070 */
[----:B------:R0:W-:Y:S01]  /*0540*/  @P4 STG.E [R28.64], R25 ;  /* 0x000000191c004986 */ /* 0x0001e2000c101904 */
[----:B------:R-:W-:Y:S02]  /*0550*/  ISETP.LT.U32.AND P1, PT, R8, R2, PT ;  /* 0x000000020800720c */ /* 0x000fe40003f21070 */
[----:B----4-:R-:W-:-:S05]  /*0560*/  IMNMX R7, R0, R26, !PT ;  /* 0x0000001a00077217 */ /* 0x010fca0007800200 */
[----:B------:R0:W-:Y:S01]  /*0570*/  @P2 STG.E [R10.64], R7 ;  /* 0x000000070a002986 */ /* 0x0001e2000c101904 */
[C---:B------:R-:W-:Y:S02]  /*0580*/  ISETP.GE.U32.AND.EX P0, PT, R9.reuse, RZ, PT, P0 ;  /* 0x000000ff0900720c */ /* 0x040fe40003f06100 */
[----:B------:R-:W-:-:S13]  /*0590*/  ISETP.LT.AND.EX P1, PT, R9, R3, PT, P1 ;  /* 0x000000030900720c */ /* 0x000fda0003f21310 */
[----:B0-----:R-:W-:Y:S05]  /*05a0*/  @!P0 BRA P1, `(.L_x_25) ;  /* 0xfffffc0000008947 */ /* 0x001fea000083ffff */
[----:B------:R-:W-:Y:S05]  /*05b0*/  EXIT ;  /* 0x000000000000794d */ /* 0x000fea0003800000 */
.L_x_24:
[----:B0-----:R-:W0:Y:S02]  /*05c0*/  S2R R16, SR_TID.X ;  /* 0x0000000000107919 */ /* 0x001e240000002100 */
[----:B0-----:R-:W-:-:S05]  /*05d0*/  IMAD.WIDE.U32 R4, R16, 0x4, RZ ;  /* 0x0000000410047825 */ /* 0x001fca00078e00ff */
[----:B------:R-:W-:-:S04]  /*05e0*/  ISETP.GE.U32.AND P0, PT, R4, R2, PT ;  /* 0x000000020400720c */ /* 0x000fc80003f06070 */
[----:B------:R-:W-:-:S04]  /*05f0*/  ISETP.GE.AND.EX P0, PT, R5, R3, PT, P0 ;  /* 0x000000030500720c */ /* 0x000fc80003f06300 */
[----:B------:R-:W-:-:S13]  /*0600*/  ISETP.GT.U32.OR P0, PT, R16, 0x3fff, P0 ;  /* 0x00003fff1000780c */ /* 0x000fda0000704470 */
[----:B------:R-:W-:Y:S05]  /*0610*/  @P0 EXIT ;  /* 0x000000000000094d */ /* 0x000fea0003800000 */
[----:B------:R-:W-:-:S04]  /*0620*/  IMAD.MOV.U32 R19, RZ, RZ, RZ ;  /* 0x000000ffff137224 */ /* 0x000fc800078e00ff */
.L_x_26:
[C---:B0-----:R-:W-:Y:S01]  /*0630*/  IMAD.SHL.U32 R11, R16.reuse, 0x10, RZ ;  /* 0x00000010100b7824 */ /* 0x041fe200078e00ff */
[----:B------:R-:W-:-:S04]  /*0640*/  SHF.L.U64.HI R17, R16, 0x4, R19 ;  /* 0x0000000410117819 */ /* 0x000fc80000010213 */
[----:B------:R-:W-:-:S05]  /*0650*/  IADD3 R8, P0, R12, R11, RZ ;  /* 0x0000000b0c087210 */ /* 0x000fca0007f1e0ff */
[----:B------:R-:W-:-:S05]  /*0660*/  IMAD.X R9, R13, 0x1, R17, P0 ;  /* 0x000000010d097824 */ /* 0x000fca00000e0611 */
[----:B------:R0:W2:Y:S01]  /*0670*/  LDG.E.128 R4, [R8.64] ;  /* 0x0000000408047981 */ /* 0x0000a2000c1e1d00 */
[----:B------:R-:W-:-:S05]  /*0680*/  IADD3 R10, P0, R14, R11, RZ ;  /* 0x0000000b0e0a7210 */ /* 0x000fca0007f1e0ff */
[----:B------:R-:W-:Y:S01]  /*0690*/  IMAD.X R11, R15, 0x1, R17, P0 ;  /* 0x000000010f0b7824 */ /* 0x000fe200000e0611 */
[----:B------:R-:W-:-:S04]  /*06a0*/  IADD3 R16, P0, R16, c[0x0][0x0], RZ ;  /* 0x0000000010107a10 */ /* 0x000fc80007f1e0ff */
[C---:B------:R-:W-:Y:S01]  /*06b0*/  ISETP.LT.U32.AND P1, PT, R16.reuse, 0x4000, PT ;  /* 0x000040001000780c */ /* 0x040fe20003f21070 */
[----:B------:R-:W-:Y:S02]  /*06c0*/  IMAD.SHL.U32 R17, R16, 0x4, RZ ;  /* 0x0000000410117824 */ /* 0x000fe400078e00ff */
[----:B------:R-:W-:-:S03]  /*06d0*/  IMAD.X R19, RZ, RZ, R19, P0 ;  /* 0x000000ffff137224 */ /* 0x000fc600000e0613 */
[----:B------:R-:W-:Y:S02]  /*06e0*/  ISETP.GE.U32.AND P0, PT, R17, R2, PT ;  /* 0x000000021100720c */ /* 0x000fe40003f06070 */
[----:B0-----:R-:W-:Y:S02]  /*06f0*/  SHF.L.U64.HI R8, R16, 0x2, R19 ;  /* 0x0000000210087819 */ /* 0x001fe40000010213 */
[----:B------:R-:W-:Y:S02]  /*0700*/  ISETP.LT.U32.AND.EX P1, PT, R19, RZ, PT, P1 ;  /* 0x000000ff1300720c */ /* 0x000fe40003f21110 */
[----:B------:R-:W-:Y:S02]  /*0710*/  ISETP.GE.AND.EX P0, PT, R8, R3, PT, P0 ;  /* 0x000000030800720c */ /* 0x000fe40003f06300 */
[C---:B--2---:R-:W-:Y:S02]  /*0720*/  IMNMX R7, R0.reuse, R7, !PT ;  /* 0x0000000700077217 */ /* 0x044fe40007800200 */
[----:B------:R-:W-:-:S02]  /*0730*/  IMNMX R6, R0, R6, !PT ;  /* 0x0000000600067217 */ /* 0x000fc40007800200 */
[C---:B------:R-:W-:Y:S02]  /*0740*/  IMNMX R5, R0.reuse, R5, !PT ;  /* 0x0000000500057217 */ /* 0x040fe40007800200 */
[----:B------:R-:W-:-:S05]  /*0750*/  IMNMX R4, R0, R4, !PT ;  /* 0x0000000400047217 */ /* 0x000fca0007800200 */
[----:B------:R0:W-:Y:S01]  /*0760*/  STG.E.128 [R10.64], R4 ;  /* 0x000000040a007986 */ /* 0x0001e2000c101d04 */
[----:B------:R-:W-:Y:S05]  /*0770*/  @!P0 BRA P1, `(.L_x_26) ;  /* 0xfffffeb000008947 */ /* 0x000fea000083ffff */
[----:B------:R-:W-:Y:S05]  /*0780*/  EXIT ;  /* 0x000000000000794d */ /* 0x000fea0003800000 */
.L_x_27:
        /* <DEDUP_REMOVED lines=15> */
.L_x_3930:


//--------------------- .text._ZN2at6native61_GLOBAL__N__44eb8e94_28_ForeachBinaryOpScalarList_cu_dda10a6925multi_tensor_apply_kernelINS1_28TensorListScalarListMetadataIaLi2EEENS1_25BinaryOpScalarListFunctorIaLi2ELi1ELi1EEEJNS0_7maximumIaEEEEEvT_T0_DpT1_ --------------------------
	.section	.text._ZN2at6native61_GLOBAL__N__44eb8e94_28_ForeachBinaryOpScalarList_cu_dda10a6925multi_tensor_apply_kernelINS1_28TensorListScalarListMetadataIaLi2EEENS1_25BinaryOpScalarListFunctorIaLi2ELi1ELi1EEEJNS0_7maximumIaEEEEEvT_T0_DpT1_,"ax",@progbits
	.sectioninfo	@"SHI_REGISTERS=32"
	.align	128
.text._ZN2at6native61_GLOBAL__N__44eb8e94_28_ForeachBinaryOpScalarList_cu_dda10a6925multi_tensor_apply_kernelINS1_28TensorListScalarListMetadataIaLi2EEENS1_25BinaryOpScalarListFunctorIaLi2ELi1ELi1EEEJNS0_7maximumIaEEEEEvT_T0_DpT1_:
        .type           _ZN2at6native61_GLOBAL__N__44eb8e94_28_ForeachBinaryOpScalarList_cu_dda10a6925multi_tensor_apply_kernelINS1_28TensorListScalarListMetadataIaLi2EEENS1_25BinaryOpScalarListFunctorIaLi2ELi1ELi1EEEJNS0_7maximumIaEEEEEvT_T0_DpT1_,@function
        .size           _ZN2at6native61_GLOBAL__N__44eb8e94_28_ForeachBinaryOpScalarList_cu_dda10a6925multi_tensor_apply_kernelINS1_28TensorListScalarListMetadataIaLi2EEENS1_25BinaryOpScalarListFunctorIaLi2ELi1ELi1EEEJNS0_7maximumIaEEEEEvT_T0_DpT1_,(.L_x_3931 - _ZN2at6native61_GLOBAL__N__44eb8e94_28_ForeachBinaryOpScalarList_cu_dda10a6925multi_tensor_apply_kernelINS1_28TensorListScalarListMetadataIaLi2EEENS1_25BinaryOpScalarListFunctorIaLi2ELi1ELi1EEEJNS0_7maximumIaEEEEEvT_T0_DpT1_)
        .other          _ZN2at6native61_GLOBAL__N__44eb8e94_28_ForeachBinaryOpScalarList_cu_dda10a6925multi_tensor_apply_kernelINS1_28TensorListScalarListMetadataIaLi2EEENS1_25BinaryOpScalarListFunctorIaLi2ELi1ELi1EEEJNS0_7maximumIaEEEEEvT_T0_DpT1_,@"STO_CUDA_ENTRY STV_DEFAULT"
_ZN2at6native61_GLOBAL__N__44eb8e94_28_ForeachBinaryOpScalarList_cu_dda10a6925multi_tensor_apply_kernelINS1_28TensorListScalarListMetadataIaLi2EEENS1_25BinaryOpScalarListFunctorIaLi2ELi1ELi1EEEJNS0_7maximumIaEEEEEvT_T0_DpT1_:
[----:B------:R-:W-:Y:S02]  /*0000*/  IMAD.MOV.U32 R1, RZ, RZ, c[0x0][0x28] ;  /* 0x00000a00ff017624 */ /* 0x000fe400078e00ff */
[----:B------:R-:W0:Y:S01]  /*0010*/  S2R R2, SR_CTAID.X ;  /* 0x0000000000027919 */ /* 0x000e220000002500 */
[----:B------:R-:W-:Y:S01]  /*0020*/  IMAD.MOV.U32 R13, RZ, RZ, 0x4 ;  /* 0x00000004ff0d7424 */ /* 0x000fe200078e00ff */
[----:B------:R-:W-:Y:S01]  /*0030*/  ULDC.64 UR4, c[0x0][0x118] ;  /* 0x0000460000047ab9 */ /* 0x000fe20000000a00 */
[----:B0-----:R-:W0:Y:S02]  /*0040*/  LDC.U8 R0, c[0x0][R2+0x7a0] ;  /* 0x0001e80002007b82 */ /* 0x001e240000000000 */
[----:B------:R-:W-:-:S06]  /*0050*/  IMAD R13, R2, R13, c[0x2][0x0] ;  /* 0x00800000020d7624 */ /* 0x000fcc00078e020d */
[----:B------:R-:W1:Y:S01]  /*0060*/  LDC R6, c[0x0][R13+0x160] ;  /* 0x000058000d067b82 */ /* 0x000e620000000800 */
[C---:B0-----:R-:W-:Y:S01]  /*0070*/  IMAD.SHL.U32 R12, R0.reuse, 0x8, RZ ;  /* 0x00000008000c7824 */ /* 0x041fe200078e00ff */
[----:B------:R-:W-:-:S06]  /*0080*/  LOP3.LUT R0, R0, 0xff, RZ, 0xc0, !PT ;  /* 0x000000ff00007812 */ /* 0x000fcc00078ec0ff */
[----:B------:R-:W0:Y:S01]  /*0090*/  LDC.64 R4, c[0x0][R12+0x160] ;  /* 0x000058000c047b82 */ /* 0x000e220000000a00 */
[----:B-1----:R-:W-:-:S07]  /*00a0*/  IMAD.WIDE R6, R6, 0x10000, RZ ;  /* 0x0001000006067825 */ /* 0x002fce00078e02ff */
[----:B------:R-:W1:Y:S08]  /*00b0*/  LDC.64 R8, c[0x0][R12+0x360] ;  /* 0x0000d8000c087b82 */ /* 0x000e700000000a00 */
[----:B------:R-:W2:Y:S01]  /*00c0*/  LDC.64 R10, c[0x0][R12+0x560] ;  /* 0x000158000c0a7b82 */ /* 0x000ea20000000a00 */
[----:B0-----:R-:W-:-:S07]  /*00d0*/  IADD3 R2, P1, R6, R4, RZ ;  /* 0x0000000406027210 */ /* 0x001fce0007f3e0ff */
[----:B------:R-:W0:Y:S01]  /*00e0*/  LDC.S8 R0, c[0x0][R0+0x760] ;  /* 0x0001d80000007b82 */ /* 0x000e220000000200 */
[----:B------:R-:W-:Y:S01]  /*00f0*/  IMAD.X R5, R7, 0x1, R5, P1 ;  /* 0x0000000107057824 */ /* 0x000fe200008e0605 */
[C---:B-1----:R-:W-:Y:S02]  /*0100*/  IADD3 R3, P2, R6.reuse, R8, RZ ;  /* 0x0000000806037210 */ /* 0x042fe40007f5e0ff */
[----:B--2---:R-:W-:-:S04]  /*0110*/  IADD3 R4, P3, -R6, R10, RZ ;  /* 0x0000000a06047210 */ /* 0x004fc80007f7e1ff */
[----:B------:R-:W-:-:S04]  /*0120*/  LOP3.LUT R6, R4, R3, R2, 0xfe, !PT ;  /* 0x0000000304067212 */ /* 0x000fc800078efe02 */
[----:B------:R-:W-:Y:S01]  /*0130*/  LOP3.LUT P0, RZ, R6, 0x3, RZ, 0xc0, !PT ;  /* 0x0000000306ff7812 */ /* 0x000fe2000780c0ff */
[----:B------:R-:W-:Y:S02]  /*0140*/  IMAD.X R6, R7, 0x1, R9, P2 ;  /* 0x0000000107067824 */ /* 0x000fe400010e0609 */
[----:B------:R-:W-:-:S10]  /*0150*/  IMAD.X R7, R11, 0x1, ~R7, P3 ;  /* 0x000000010b077824 */ /* 0x000fd400018e0e07 */
[----:B------:R-:W-:Y:S05]  /*0160*/  @!P0 BRA `(.L_x_28) ;  /* 0x000004d000008947 */ /* 0x000fea0003800000 */
[----:B0-----:R-:W-:-:S04]  /*0170*/  ISETP.GE.U32.AND P0, PT, R4, 0x1, PT ;  /* 0x000000010400780c */ /* 0x001fc80003f06070 */
[----:B------:R-:W-:-:S13]  /*0180*/  ISETP.GE.AND.EX P0, PT, R7, RZ, PT, P0 ;  /* 0x000000ff0700720c */ /* 0x000fda0003f06300 */
[----:B------:R-:W-:Y:S05]  /*0190*/  @!P0 EXIT ;  /* 0x000000000000894d */ /* 0x000fea0003800000 */
[----:B------:R-:W0:Y:S01]  /*01a0*/  S2R R8, SR_TID.X ;  /* 0x0000000000087919 */ /* 0x000e220000002100 */
[----:B------:R-:W-:Y:S01]  /*01b0*/  IMAD.MOV.U32 R9, RZ, RZ, c[0x0][0x0] ;  /* 0x00000000ff097624 */ /* 0x000fe200078e00ff */
[----:B------:R-:W-:-:S06]  /*01c0*/  CS2R R14, SRZ ;  /* 0x00000000000e7805 */ /* 0x000fcc000001ff00 */
.L_x_29:
[----:B0-----:R-:W-:Y:S01]  /*01d0*/  IADD3 R27, P0, R8, R14, RZ ;  /* 0x0000000e081b7210 */ /* 0x001fe20007f1e0ff */
[----:B------:R-:W-:Y:S01]  /*01e0*/  IMAD R10, R9, 0x3, RZ ;  /* 0x00000003090a7824 */ /* 0x000fe200078e02ff */
[----:B------:R-:W-:Y:S02]  /*01f0*/  PRMT R29, RZ, 0x7610, R29 ;  /* 0x00007610ff1d7816 */ /* 0x000fe4000000001d */
[C---:B------:R-:W-:Y:S01]  /*0200*/  IADD3 R25, P3, R27.reuse, c[0x0][0x0], RZ ;  /* 0x000000001b197a10 */ /* 0x040fe20007f7e0ff */
[----:B------:R-:W-:Y:S01]  /*0210*/  IMAD.X R24, RZ, RZ, R15, P0 ;  /* 0x000000ffff187224 */ /* 0x000fe200000e060f */
[----:B------:R-:W-:Y:S02]  /*0220*/  ISETP.GE.U32.AND P1, PT, R27, 0x10000, PT ;  /* 0x000100001b00780c */ /* 0x000fe40003f26070 */
[----:B------:R-:W-:Y:S01]  /*0230*/  LEA R13, P4, R9, R27, 0x1 ;  /* 0x0000001b090d7211 */ /* 0x000fe200078808ff */
[----:B------:R-:W-:Y:S01]  /*0240*/  IMAD.X R26, RZ, RZ, R24, P3 ;  /* 0x000000ffff1a7224 */ /* 0x000fe200018e0618 */
[----:B------:R-:W-:-:S02]  /*0250*/  ISETP.LT.U32.AND P0, PT, R27, R4, PT ;  /* 0x000000041b00720c */ /* 0x000fc40003f01070 */
[C---:B------:R-:W-:Y:S01]  /*0260*/  ISETP.GE.U32.AND.EX P1, PT, R24.reuse, RZ, PT, P1 ;  /* 0x000000ff1800720c */ /* 0x040fe20003f26110 */
[--C-:B------:R-:W-:Y:S01]  /*0270*/  IMAD.X R12, RZ, RZ, R24.reuse, P4 ;  /* 0x000000ffff0c7224 */ /* 0x100fe200020e0618 */
[----:B------:R-:W-:Y:S02]  /*0280*/  ISETP.GE.U32.AND P2, PT, R25, 0x10000, PT ;  /* 0x000100001900780c */ /* 0x000fe40003f46070 */
[----:B------:R-:W-:Y:S02]  /*0290*/  ISETP.LT.AND.EX P1, PT, R24, R7, !P1, P0 ;  /* 0x000000071800720c */ /* 0x000fe40004f21300 */
[----:B------:R-:W-:Y:S02]  /*02a0*/  IADD3 R11, P5, R10, R27, RZ ;  /* 0x0000001b0a0b7210 */ /* 0x000fe40007fbe0ff */
[----:B------:R-:W-:Y:S02]  /*02b0*/  ISETP.GE.U32.AND P3, PT, R13, 0x10000, PT ;  /* 0x000100000d00780c */ /* 0x000fe40003f66070 */
[----:B------:R-:W-:Y:S01]  /*02c0*/  ISETP.LT.U32.AND P0, PT, R25, R4, PT ;  /* 0x000000041900720c */ /* 0x000fe20003f01070 */
[----:B------:R-:W-:Y:S01]  /*02d0*/  IMAD.X R10, RZ, RZ, R24, P5 ;  /* 0x000000ffff0a7224 */ /* 0x000fe200028e0618 */
[----:B------:R-:W-:-:S02]  /*02e0*/  ISETP.GE.U32.AND.EX P2, PT, R26, RZ, PT, P2 ;  /* 0x000000ff1a00720c */ /* 0x000fc40003f46120 */
[-C--:B------:R-:W-:Y:S02]  /*02f0*/  ISETP.LT.U32.AND P4, PT, R13, R4.reuse, PT ;  /* 0x000000040d00720c */ /* 0x080fe40003f81070 */
[----:B------:R-:W-:Y:S02]  /*0300*/  ISETP.GE.U32.AND.EX P3, PT, R12, RZ, PT, P3 ;  /* 0x000000ff0c00720c */ /* 0x000fe40003f66130 */
[-C--:B------:R-:W-:Y:S02]  /*0310*/  ISETP.LT.AND.EX P0, PT, R26, R7.reuse, !P2, P0 ;  /* 0x000000071a00720c */ /* 0x080fe40005701300 */
[C---:B------:R-:W-:Y:S02]  /*0320*/  ISETP.GE.U32.AND P2, PT, R11.reuse, 0x10000, PT ;  /* 0x000100000b00780c */ /* 0x040fe40003f46070 */
[----:B------:R-:W-:Y:S02]  /*0330*/  ISETP.LT.AND.EX P4, PT, R12, R7, !P3, P4 ;  /* 0x000000070c00720c */ /* 0x000fe40005f81340 */
[----:B------:R-:W-:-:S02]  /*0340*/  ISETP.LT.U32.AND P3, PT, R11, R4, PT ;  /* 0x000000040b00720c */ /* 0x000fc40003f61070 */
[C---:B------:R-:W-:Y:S02]  /*0350*/  ISETP.GE.U32.AND.EX P2, PT, R10.reuse, RZ, PT, P2 ;  /* 0x000000ff0a00720c */ /* 0x040fe40003f46120 */
[----:B------:R-:W-:Y:S02]  /*0360*/  @P1 IADD3 R20, P5, R27, R2, RZ ;  /* 0x000000021b141210 */ /* 0x000fe40007fbe0ff */
[----:B------:R-:W-:-:S03]  /*0370*/  ISETP.LT.AND.EX P2, PT, R10, R7, !P2, P3 ;  /* 0x000000070a00720c */ /* 0x000fc60005741330 */
[--C-:B------:R-:W-:Y:S01]  /*0380*/  @P1 IMAD.X R21, R24, 0x1, R5.reuse, P5 ;  /* 0x0000000118151824 */ /* 0x100fe200028e0605 */
[-C--:B------:R-:W-:Y:S02]  /*0390*/  @P0 IADD3 R16, P5, R25, R2.reuse, RZ ;  /* 0x0000000219100210 */ /* 0x080fe40007fbe0ff */
[-C--:B------:R-:W-:Y:S02]  /*03a0*/  @P4 IADD3 R18, P3, R13, R2.reuse, RZ ;  /* 0x000000020d124210 */ /* 0x080fe40007f7e0ff */
[----:B------:R0:W2:Y:S01]  /*03b0*/  @P1 LDG.E.U8 R29, [R20.64] ;  /* 0x00000004141d1981 */ /* 0x0000a2000c1e1100 */
[----:B------:R-:W-:Y:S01]  /*03c0*/  PRMT R28, RZ, 0x7610, R28 ;  /* 0x00007610ff1c7816 */ /* 0x000fe2000000001c */
[--C-:B------:R-:W-:Y:S02]  /*03d0*/  @P0 IMAD.X R17, R26, 0x1, R5.reuse, P5 ;  /* 0x000000011a110824 */ /* 0x100fe400028e0605 */
[----:B------:R-:W-:Y:S01]  /*03e0*/  @P4 IMAD.X R19, R12, 0x1, R5, P3 ;  /* 0x000000010c134824 */ /* 0x000fe200018e0605 */
[----:B------:R-:W-:-:S02]  /*03f0*/  @P2 IADD3 R22, P3, R11, R2, RZ ;  /* 0x000000020b162210 */ /* 0x000fc40007f7e0ff */
[----:B------:R1:W3:Y:S03]  /*0400*/  @P0 LDG.E.U8 R28, [R16.64] ;  /* 0x00000004101c0981 */ /* 0x0002e6000c1e1100 */
[----:B------:R-:W-:Y:S01]  /*0410*/  @P2 IMAD.X R23, R10, 0x1, R5, P3 ;  /* 0x000000010a172824 */ /* 0x000fe200018e0605 */
[----:B-1----:R-:W-:Y:S02]  /*0420*/  PRMT R17, RZ, 0x7610, R17 ;  /* 0x00007610ff117816 */ /* 0x002fe40000000011 */
[----:B------:R-:W-:-:S04]  /*0430*/  PRMT R16, RZ, 0x7610, R16 ;  /* 0x00007610ff107816 */ /* 0x000fc80000000010 */
[----:B------:R1:W4:Y:S04]  /*0440*/  @P2 LDG.E.U8 R17, [R22.64] ;  /* 0x0000000416112981 */ /* 0x000328000c1e1100 */
[----:B------:R3:W5:Y:S01]  /*0450*/  @P4 LDG.E.U8 R16, [R18.64] ;  /* 0x0000000412104981 */ /* 0x000762000c1e1100 */
[----:B0-----:R-:W-:-:S05]  /*0460*/  @P1 IADD3 R20, P3, R27, R3, RZ ;  /* 0x000000031b141210 */ /* 0x001fca0007f7e0ff */
[----:B------:R-:W-:Y:S02]  /*0470*/  @P1 IMAD.X R21, R24, 0x1, R6, P3 ;  /* 0x0000000118151824 */ /* 0x000fe400018e0606 */
[----:B-1----:R-:W-:-:S04]  /*0480*/  IMAD.MOV.U32 R23, RZ, RZ, c[0x0][0x0] ;  /* 0x00000000ff177624 */ /* 0x002fc800078e00ff */
[----:B------:R-:W-:Y:S01]  /*0490*/  IMAD.WIDE.U32 R14, R23, 0x4, R14 ;  /* 0x00000004170e7825 */ /* 0x000fe200078e000e */
[----:B--2---:R-:W-:-:S05]  /*04a0*/  PRMT R29, R29, 0x8880, RZ ;  /* 0x000088801d1d7816 */ /* 0x004fca00000000ff */
[----:B------:R-:W-:Y:S01]  /*04b0*/  IMAD.MOV.U32 R27, RZ, RZ, R29 ;  /* 0x000000ffff1b7224 */ /* 0x000fe200078e001d */
[----:B---3--:R-:W-:Y:S02]  /*04c0*/  PRMT R19, R28, 0x8880, RZ ;  /* 0x000088801c137816 */ /* 0x008fe400000000ff */
[----:B------:R-:W-:Y:S02]  /*04d0*/  @P0 IADD3 R28, P5, R25, R3, RZ ;  /* 0x00000003191c0210 */ /* 0x000fe40007fbe0ff */
[C---:B------:R-:W-:Y:S02]  /*04e0*/  IMNMX R27, R0.reuse, R27, !PT ;  /* 0x0000001b001b7217 */ /* 0x040fe40007800200 */
[----:B------:R-:W-:Y:S01]  /*04f0*/  IMNMX R25, R0, R19, !PT ;  /* 0x0000001300197217 */ /* 0x000fe20007800200 */
[----:B------:R-:W-:Y:S02]  /*0500*/  @P0 IMAD.X R29, R26, 0x1, R6, P5 ;  /* 0x000000011a1d0824 */ /* 0x000fe400028e0606 */
[----:B------:R0:W-:Y:S01]  /*0510*/  @P1 STG.E.U8 [R20.64], R27 ;  /* 0x0000001b14001986 */ /* 0x0001e2000c101104 */
[----:B------:R-:W-:-:S03]  /*0520*/  @P4 IADD3 R18, P1, R13, R3, RZ ;  /* 0x000000030d124210 */ /* 0x000fc60007f3e0ff */
[----:B------:R0:W-:Y:S01]  /*0530*/  @P0 STG.E.U8 [R28.64], R25 ;  /* 0x000000191c000986 */ /* 0x0001e2000c101104 */
[----:B----4-:R-:W-:Y:S02]  /*0540*/  PRMT R17, R17, 0x8880, RZ ;  /* 0x0000888011117816 */ /* 0x010fe400000000ff */
[----:B-----5:R-:W-:Y:S02]  /*0550*/  PRMT R13, R16, 0x8880, RZ ;  /* 0x00008880100d7816 */ /* 0x020fe400000000ff */
[----:B------:R-:W-:Y:S01]  /*0560*/  @P2 IADD3 R16, P0, R11, R3, RZ ;  /* 0x000000030b102210 */ /* 0x000fe20007f1e0ff */
[----:B------:R-:W-:Y:S01]  /*0570*/  IMAD.MOV.U32 R11, RZ, RZ, R17 ;  /* 0x000000ffff0b7224 */ /* 0x000fe200078e0011 */
[----:B------:R-:W-:Y:S01]  /*0580*/  IMNMX R13, R0, R13, !PT ;  /* 0x0000000d000d7217 */ /* 0x000fe20007800200 */
[--C-:B------:R-:W-:Y:S02]  /*0590*/  @P4 IMAD.X R19, R12, 0x1, R6.reuse, P1 ;  /* 0x000000010c134824 */ /* 0x100fe400008e0606 */
[----:B------:R-:W-:Y:S01]  /*05a0*/  @P2 IMAD.X R17, R10, 0x1, R6, P0 ;  /* 0x000000010a112824 */ /* 0x000fe200000e0606 */
[----:B------:R-:W-:-:S02]  /*05b0*/  IMNMX R11, R0, R11, !PT ;  /* 0x0000000b000b7217 */ /* 0x000fc40007800200 */
[----:B------:R0:W-:Y:S01]  /*05c0*/  @P4 STG.E.U8 [R18.64], R13 ;  /* 0x0000000d12004986 */ /* 0x0001e2000c101104 */
[C---:B------:R-:W-:Y:S02]  /*05d0*/  ISETP.GE.U32.AND P0, PT, R14.reuse, 0x10000, PT ;  /* 0x000100000e00780c */ /* 0x040fe40003f06070 */
[----:B------:R-:W-:Y:S01]  /*05e0*/  ISETP.LT.U32.AND P1, PT, R14, R4, PT ;  /* 0x000000040e00720c */ /* 0x000fe20003f21070 */
[----:B------:R0:W-:Y:S01]  /*05f0*/  @P2 STG.E.U8 [R16.64], R11 ;  /* 0x0000000b10002986 */ /* 0x0001e2000c101104 */
[C---:B------:R-:W-:Y:S02]  /*0600*/  ISETP.GE.U32.AND.EX P0, PT, R15.reuse, RZ, PT, P0 ;  /* 0x000000ff0f00720c */ /* 0x040fe40003f06100 */
[----:B------:R-:W-:-:S13]  /*0610*/  ISETP.LT.AND.EX P1, PT, R15, R7, PT, P1 ;  /* 0x000000070f00720c */ /* 0x000fda0003f21310 */
[----:B0-----:R-:W-:Y:S05]  /*0620*/  @!P0 BRA P1, `(.L_x_29) ;  /* 0xfffffba000008947 */ /* 0x001fea000083ffff */
[----:B------:R-:W-:Y:S05]  /*0630*/  EXIT ;  /* 0x000000000000794d */ /* 0x000fea0003800000 */
.L_x_28:
[----:B0-----:R-:W0:Y:S02]  /*0640*/  S2R R11, SR_TID.X ;  /* 0x00000000000b7919 */ /* 0x001e240000002100 */
[----:B0-----:R-:W-:-:S05]  /*0650*/  IMAD.WIDE.U32 R8, R11, 0x4, RZ ;  /* 0x000000040b087825 */ /* 0x001fca00078e00ff */
[----:B------:R-:W-:-:S04]  /*0660*/  ISETP.GE.U32.AND P0, PT, R8, R4, PT ;  /* 0x000000040800720c */ /* 0x000fc80003f06070 */
[----:B------:R-:W-:-:S04]  /*0670*/  ISETP.GE.AND.EX P0, PT, R9, R7, PT, P0 ;  /* 0x000000070900720c */ /* 0x000fc80003f06300 */
[----:B------:R-:W-:-:S13]  /*0680*/  ISETP.GT.U32.OR P0, PT, R11, 0x3fff, P0 ;  /* 0x00003fff0b00780c */ /* 0x000fda0000704470 */
[----:B------:R-:W-:Y:S05]  /*0690*/  @P0 EXIT ;  /* 0x000000000000094d */ /* 0x000fea0003800000 */
[----:B------:R-:W-:-:S04]  /*06a0*/  IMAD.MOV.U32 R10, RZ, RZ, RZ ;  /* 0x000000ffff0a7224 */ /* 0x000fc800078e00ff */
.L_x_30:
[C---:B------:R-:W-:Y:S01]  /*06b0*/  IMAD.SHL.U32 R16, R11.reuse, 0x4, RZ ;  /* 0x000000040b107824 */ /* 0x040fe200078e00ff */
[----:B------:R-:W-:-:S04]  /*06c0*/  SHF.L.U64.HI R9, R11, 0x2, R10 ;  /* 0x000000020b097819 */ /* 0x000fc8000001020a */
[----:B------:R-:W-:-:S05]  /*06d0*/  IADD3 R12, P0, R16, R2, RZ ;  /* 0x00000002100c7210 */ /* 0x000fca0007f1e0ff */
[----:B------:R-:W-:-:S05]  /*06e0*/  IMAD.X R13, R9, 0x1, R5, P0 ;  /* 0x00000001090d7824 */ /* 0x000fca00000e0605 */
[----:B------:R-:W2:Y:S02]  /*06f0*/  LDG.E R12, [R12.64] ;  /* 0x000000040c0c7981 */ /* 0x000ea4000c1e1900 */
[C---:B--2---:R-:W-:Y:S02]  /*0700*/  PRMT R15, R12.reuse, 0x9991, RZ ;  /* 0x000099910c0f7816 */ /* 0x044fe400000000ff */
[C---:B------:R-:W-:Y:S02]  /*0710*/  PRMT R17, R12.reuse, 0x8880, RZ ;  /* 0x000088800c117816 */ /* 0x040fe400000000ff */
[----:B------:R-:W-:Y:S02]  /*0720*/  PRMT R14, R12, 0xbbb3, RZ ;  /* 0x0000bbb30c0e7816 */ /* 0x000fe400000000ff */
[C---:B------:R-:W-:Y:S02]  /*0730*/  IMNMX R8, R0.reuse, R15, !PT ;  /* 0x0000000f00087217 */ /* 0x040fe40007800200 */
[----:B------:R-:W-:Y:S01]  /*0740*/  IMNMX R15, R0, R17, !PT ;  /* 0x00000011000f7217 */ /* 0x000fe20007800200 */
[----:B------:R-:W-:Y:S01]  /*0750*/  IMAD.MOV.U32 R17, RZ, RZ, R14 ;  /* 0x000000ffff117224 */ /* 0x000fe200078e000e */
[----:B------:R-:W-:-:S02]  /*0760*/  PRMT R19, R12, 0xaaa2, RZ ;  /* 0x0000aaa20c137816 */ /* 0x000fc400000000ff */
[----:B------:R-:W-:Y:S02]  /*0770*/  PRMT R14, R8, 0x7604, R15 ;  /* 0x00007604080e7816 */ /* 0x000fe4000000000f */
[----:B------:R-:W-:Y:S02]  /*0780*/  IADD3 R8, P0, R16, R3, RZ ;  /* 0x0000000310087210 */ /* 0x000fe40007f1e0ff */
[C---:B------:R-:W-:Y:S02]  /*0790*/  IMNMX R13, R0.reuse, R19, !PT ;  /* 0x00000013000d7217 */ /* 0x040fe40007800200 */
[----:B------:R-:W-:Y:S01]  /*07a0*/  IMNMX R12, R0, R17, !PT ;  /* 0x00000011000c7217 */ /* 0x000fe20007800200 */
[----:B------:R-:W-:Y:S01]  /*07b0*/  IMAD.X R9, R9, 0x1, R6, P0 ;  /* 0x0000000109097824 */ /* 0x000fe200000e0606 */
[----:B------:R-:W-:Y:S02]  /*07c0*/  PRMT R13, R13, 0x7054, R14 ;  /* 0x000070540d0d7816 */ /* 0x000fe4000000000e */
[----:B------:R-:W-:-:S02]  /*07d0*/  IADD3 R11, P0, R11, c[0x0][0x0], RZ ;  /* 0x000000000b0b7a10 */ /* 0x000fc40007f1e0ff */
[----:B------:R-:W-:Y:S02]  /*07e0*/  PRMT R13, R12, 0x654, R13 ;  /* 0x000006540c0d7816 */ /* 0x000fe4000000000d */
[C---:B------:R-:W-:Y:S01]  /*07f0*/  ISETP.LT.U32.AND P1, PT, R11.reuse, 0x4000, PT ;  /* 0x000040000b00780c */ /* 0x040fe20003f21070 */
[----:B------:R-:W-:Y:S02]  /*0800*/  IMAD.SHL.U32 R15, R11, 0x4, RZ ;  /* 0x000000040b0f7824 */ /* 0x000fe400078e00ff */
[----:B------:R-:W-:Y:S01]  /*0810*/  IMAD.X R10, RZ, RZ, R10, P0 ;  /* 0x000000ffff0a7224 */ /* 0x000fe200000e060a */
[----:B------:R0:W-:Y:S02]  /*0820*/  STG.E [R8.64], R13 ;  /* 0x0000000d08007986 */ /* 0x0001e4000c101904 */
[----:B------:R-:W-:Y:S02]  /*0830*/  ISETP.GE.U32.AND P0, PT, R15, R4, PT ;  /* 0x000000040f00720c */ /* 0x000fe40003f06070 */
[----:B------:R-:W-:-:S02]  /*0840*/  SHF.L.U64.HI R12, R11, 0x2, R10 ;  /* 0x000000020b0c7819 */ /* 0x000fc4000001020a */
[----:B------:R-:W-:Y:S02]  /*0850*/  ISETP.LT.U32.AND.EX P1, PT, R10, RZ, PT, P1 ;  /* 0x000000ff0a00720c */ /* 0x000fe40003f21110 */
[----:B------:R-:W-:-:S13]  /*0860*/  ISETP.GE.AND.EX P0, PT, R12, R7, PT, P0 ;  /* 0x000000070c00720c */ /* 0x000fda0003f06300 */
[----:B0-----:R-:W-:Y:S05]  /*0870*/  @!P0 BRA P1, `(.L_x_30) ;  /* 0xfffffe3000008947 */ /* 0x001fea000083ffff */
[----:B------:R-:W-:Y:S05]  /*0880*/  EXIT ;  /* 0x000000000000794d */ /* 0x000fea0003800000 */
.L_x_31:
        /* <DEDUP_REMOVED lines=15> */
.L_x_3931:


//--------------------- .text._ZN2at6native61_GLOBAL__N__44eb8e94_28_ForeachBinaryOpScalarList_cu_dda10a6925multi_tensor_apply_kernelINS1_28TensorListScalarListMetadataIhLi2EEENS1_25BinaryOpScalarListFunctorIhLi2ELi1ELi1EEEJNS0_7maximumIhEEEEEvT_T0_DpT1_ --------------------------
	.section	.text._ZN2at6native61_GLOBAL__N__44eb8e94_28_ForeachBinaryOpScalarList_cu_dda10a6925multi_tensor_apply_kernelINS1_28TensorListScalarListMetadataIhLi2EEENS1_25BinaryOpScalarListFunctorIhLi2ELi1ELi1EEEJNS0_7maximumIhEEEEEvT_T0_DpT1_,"ax",@progbits
	.sectioninfo	@"SHI_REGISTERS=32"
	.align	128
.text._ZN2at6native61_GLOBAL__N__44eb8e94_28_ForeachBinaryOpScalarList_cu_dda10a6925multi_tensor_apply_kernelINS1_28TensorListScalarListMetadataIhLi2EEENS1_25BinaryOpScalarListFunctorIhLi2ELi1ELi1EEEJNS0_7maximumIhEEEEEvT_T0_DpT1_:
        .type           _ZN2at6native61_GLOBAL__N__44eb8e94_28_ForeachBinaryOpScalarList_cu_dda10a6925multi_tensor_apply_kernelINS1_28TensorListScalarListMetadataIhLi2EEENS1_25BinaryOpScalarListFunctorIhLi2ELi1ELi1EEEJNS0_7maximumIhEEEEEvT_T0_DpT1_,@function
        .size           _ZN2at6native61_GLOBAL__N__44eb8e94_28_ForeachBinaryOpScalarList_cu_dda10a6925multi_tensor_apply_kernelINS1_28TensorListScalarListMetadataIhLi2EEENS1_25BinaryOpScalarListFunctorIhLi2ELi1ELi1EEEJNS0_7maximumIhEEEEEvT_T0_DpT1_,(.L_x_3932 - _ZN2at6native61_GLOBAL__N__44eb8e94_28_ForeachBinaryOpScalarList_cu_dda10a6925multi_tensor_apply_kernelINS1_28TensorListScalarListMetadataIhLi2EEENS1_25BinaryOpScalarListFunctorIhLi2ELi1ELi1EEEJNS0_7maximumIhEEEEEvT_T0_DpT1_)
        .other          _ZN2at6native61_GLOBAL__N__44eb8e94_28_ForeachBinaryOpScalarList_cu_dda10a6925multi_tensor_apply_kernelINS1_28TensorListScalarListMetadataIhLi2EEENS1_25BinaryOpScalarListFunctorIhLi2ELi1ELi1EEEJNS0_7maximumIhEEEEEvT_T0_DpT1_,@"STO_CUDA_ENTRY STV_DEFAULT"
_ZN2at6native61_GLOBAL__N__44eb8e94_28_ForeachBinaryOpScalarList_cu_dda10a6925multi_tensor_apply_kernelINS1_28TensorListScalarListMetadataIhLi2EEENS1_25BinaryOpScalarListFunctorIhLi2ELi1ELi1EEEJNS0_7maximumIhEEEEEvT_T0_DpT1_:
        /* <DEDUP_REMOVED lines=14> */
[----:B------:R-:W0:Y:S01]  /*00e0*/  LDC.U8 R0, c[0x0][R0+0x760] ;  /* 0x0001d80000007b82 */ /* 0x000e220000000000 */
        /* <DEDUP_REMOVED lines=14> */
.L_x_33:
        /* <DEDUP_REMOVED lines=8> */
[--C-:B------:R-:W-:Y:S01]  /*0250*/  IMAD.X R26, RZ, RZ, R24.reuse, P3 ;  /* 0x000000ffff1a7224 */ /* 0x100fe200018e0618 */
[----:B------:R-:W-:Y:S02]  /*0260*/  LEA R25, P4, R9, R29, 0x1 ;  /* 0x0000001d09197211 */ /* 0x000fe400078808ff */
[C---:B------:R-:W-:Y:S02]  /*0270*/  ISETP.GE.U32.AND P2, PT, R27.reuse, 0x10000, PT ;  /* 0x000100001b00780c */ /* 0x040fe40003f46070 */
[----:B------:R-:W-:Y:S01]  /*0280*/  ISETP.LT.AND.EX P1, PT, R24, R7, !P1, P0 ;  /* 0x000000071800720c */ /* 0x000fe20004f21300 */
[----:B------:R-:W-:Y:S01]  /*0290*/  IMAD.X R12, RZ, RZ, R24, P4 ;  /* 0x000000ffff0c7224 */ /* 0x000fe200020e0618 */
[----:B------:R-:W-:Y:S02]  /*02a0*/  ISETP.LT.U32.AND P0, PT, R27, R4, PT ;  /* 0x000000041b00720c */ /* 0x000fe40003f01070 */
[----:B------:R-:W-:-:S02]  /*02b0*/  ISETP.GE.U32.AND.EX P2, PT, R26, RZ, PT, P2 ;  /* 0x000000ff1a00720c */ /* 0x000fc40003f46120 */
[----:B------:R-:W-:Y:S02]  /*02c0*/  IADD3 R11, P5, R10, R29, RZ ;  /* 0x0000001d0a0b7210 */ /* 0x000fe40007fbe0ff */
[C---:B------:R-:W-:Y:S02]  /*02d0*/  ISETP.GE.U32.AND P3, PT, R25.reuse, 0x10000, PT ;  /* 0x000100001900780c */ /* 0x040fe40003f66070 */
[----:B------:R-:W-:Y:S01]  /*02e0*/  ISETP.LT.AND.EX P0, PT, R26, R7, !P2, P0 ;  /* 0x000000071a00720c */ /* 0x000fe20005701300 */
[----:B------:R-:W-:Y:S01]  /*02f0*/  IMAD.X R10, RZ, RZ, R24, P5 ;  /* 0x000000ffff0a7224 */ /* 0x000fe200028e0618 */
[----:B------:R-:W-:Y:S02]  /*0300*/  ISETP.LT.U32.AND P4, PT, R25, R4, PT ;  /* 0x000000041900720c */ /* 0x000fe40003f81070 */
[----:B------:R-:W-:Y:S02]  /*0310*/  ISETP.GE.U32.AND.EX P3, PT, R12, RZ, PT, P3 ;  /* 0x000000ff0c00720c */ /* 0x000fe40003f66130 */
[----:B------:R-:W-:-:S02]  /*0320*/  ISETP.GE.U32.AND P2, PT, R11, 0x10000, PT ;  /* 0x000100000b00780c */ /* 0x000fc40003f46070 */
[-C--:B------:R-:W-:Y:S02]  /*0330*/  ISETP.LT.AND.EX P4, PT, R12, R7.reuse, !P3, P4 ;  /* 0x000000070c00720c */ /* 0x080fe40005f81340 */
[----:B------:R-:W-:Y:S02]  /*0340*/  @P1 IADD3 R20, P5, R29, R2, RZ ;  /* 0x000000021d141210 */ /* 0x000fe40007fbe0ff */
[----:B------:R-:W-:Y:S02]  /*0350*/  ISETP.LT.U32.AND P3, PT, R11, R4, PT ;  /* 0x000000040b00720c */ /* 0x000fe40003f61070 */
[----:B------:R-:W-:Y:S01]  /*0360*/  ISETP.GE.U32.AND.EX P2, PT, R10, RZ, PT, P2 ;  /* 0x000000ff0a00720c */ /* 0x000fe20003f46120 */
[----:B------:R-:W-:Y:S01]  /*0370*/  @P1 IMAD.X R21, R24, 0x1, R5, P5 ;  /* 0x0000000118151824 */ /* 0x000fe200028e0605 */
[----:B------:R-:W-:Y:S02]  /*0380*/  @P0 IADD3 R16, P5, R27, R2, RZ ;  /* 0x000000021b100210 */ /* 0x000fe40007fbe0ff */
[----:B------:R-:W-:-:S02]  /*0390*/  ISETP.LT.AND.EX P2, PT, R10, R7, !P2, P3 ;  /* 0x000000070a00720c */ /* 0x000fc40005741330 */
[----:B------:R-:W-:Y:S01]  /*03a0*/  PRMT R28, RZ, 0x7610, R28 ;  /* 0x00007610ff1c7816 */ /* 0x000fe2000000001c */
[----:B------:R0:W2:Y:S01]  /*03b0*/  @P1 LDG.E.U8 R13, [R20.64] ;  /* 0x00000004140d1981 */ /* 0x0000a2000c1e1100 */
[----:B------:R-:W-:Y:S01]  /*03c0*/  @P0 IMAD.X R17, R26, 0x1, R5, P5 ;  /* 0x000000011a110824 */ /* 0x000fe200028e0605 */
[----:B------:R-:W-:-:S04]  /*03d0*/  @P4 IADD3 R18, P3, R25, R2, RZ ;  /* 0x0000000219124210 */ /* 0x000fc80007f7e0ff */
[----:B------:R1:W3:Y:S01]  /*03e0*/  @P0 LDG.E.U8 R28, [R16.64] ;  /* 0x00000004101c0981 */ /* 0x0002e2000c1e1100 */
[----:B------:R-:W-:-:S03]  /*03f0*/  @P4 IMAD.X R19, R12, 0x1, R5, P3 ;  /* 0x000000010c134824 */ /* 0x000fc600018e0605 */
[----:B------:R-:W-:Y:S02]  /*0400*/  @P2 IADD3 R22, P3, R11, R2, RZ ;  /* 0x000000020b162210 */ /* 0x000fe40007f7e0ff */
[----:B-1----:R-:W-:-:S03]  /*0410*/  PRMT R16, RZ, 0x7610, R16 ;  /* 0x00007610ff107816 */ /* 0x002fc60000000010 */
[----:B------:R-:W-:Y:S01]  /*0420*/  @P2 IMAD.X R23, R10, 0x1, R5, P3 ;  /* 0x000000010a172824 */ /* 0x000fe200018e0605 */
[----:B------:R-:W-:Y:S02]  /*0430*/  PRMT R17, RZ, 0x7610, R17 ;  /* 0x00007610ff117816 */ /* 0x000fe40000000011 */
[----:B------:R1:W4:Y:S04]  /*0440*/  @P4 LDG.E.U8 R16, [R18.64] ;  /* 0x0000000412104981 */ /* 0x000328000c1e1100 */
[----:B------:R5:W4:Y:S01]  /*0450*/  @P2 LDG.E.U8 R17, [R22.64] ;  /* 0x0000000416112981 */ /* 0x000b22000c1e1100 */
[-C--:B0-----:R-:W-:Y:S02]  /*0460*/  @P1 IADD3 R20, P3, R29, R3.reuse, RZ ;  /* 0x000000031d141210 */ /* 0x081fe40007f7e0ff */
[----:B-1----:R-:W-:-:S03]  /*0470*/  @P0 IADD3 R18, P5, R27, R3, RZ ;  /* 0x000000031b120210 */ /* 0x002fc60007fbe0ff */
[--C-:B------:R-:W-:Y:S02]  /*0480*/  @P1 IMAD.X R21, R24, 0x1, R6.reuse, P3 ;  /* 0x0000000118151824 */ /* 0x100fe400018e0606 */
[----:B-----5:R-:W-:Y:S02]  /*0490*/  IMAD.MOV.U32 R23, RZ, RZ, c[0x0][0x0] ;  /* 0x00000000ff177624 */ /* 0x020fe400078e00ff */
[----:B------:R-:W-:Y:S02]  /*04a0*/  @P0 IMAD.X R19, R26, 0x1, R6, P5 ;  /* 0x000000011a130824 */ /* 0x000fe400028e0606 */
[----:B------:R-:W-:Y:S01]  /*04b0*/  IMAD.WIDE.U32 R14, R23, 0x4, R14 ;  /* 0x00000004170e7825 */ /* 0x000fe200078e000e */
[----:B--2---:R-:W-:-:S04]  /*04c0*/  LOP3.LUT R13, R13, 0xff, RZ, 0xc0, !PT ;  /* 0x000000ff0d0d7812 */ /* 0x004fc800078ec0ff */
[----:B------:R-:W-:Y:S02]  /*04d0*/  IMNMX.U32 R27, R0, R13, !PT ;  /* 0x0000000d001b7217 */ /* 0x000fe40007800000 */
[----:B---3--:R-:W-:-:S03]  /*04e0*/  LOP3.LUT R13, R28, 0xff, RZ, 0xc0, !PT ;  /* 0x000000ff1c0d7812 */ /* 0x008fc600078ec0ff */
[----:B------:R0:W-:Y:S01]  /*04f0*/  @P1 STG.E.U8 [R20.64], R27 ;  /* 0x0000001b14001986 */ /* 0x0001e2000c101104 */
[----:B------:R-:W-:Y:S02]  /*0500*/  IMNMX.U32 R29, R0, R13, !PT ;  /* 0x0000000d001d7217 */ /* 0x000fe40007800000 */
[----:B------:R-:W-:-:S03]  /*0510*/  @P4 IADD3 R24, P1, R25, R3, RZ ;  /* 0x0000000319184210 */ /* 0x000fc60007f3e0ff */
[----:B------:R0:W-:Y:S02]  /*0520*/  @P0 STG.E.U8 [R18.64], R29 ;  /* 0x0000001d12000986 */ /* 0x0001e4000c101104 */
[--C-:B------:R-:W-:Y:S01]  /*0530*/  @P4 IMAD.X R25, R12, 0x1, R6.reuse, P1 ;  /* 0x000000010c194824 */ /* 0x100fe200008e0606 */
[----:B------:R-:W-:Y:S02]  /*0540*/  ISETP.LT.U32.AND P1, PT, R14, R4, PT ;  /* 0x000000040e00720c */ /* 0x000fe40003f21070 */
[----:B----4-:R-:W-:Y:S02]  /*0550*/  LOP3.LUT R13, R16, 0xff, RZ, 0xc0, !PT ;  /* 0x000000ff100d7812 */ /* 0x010fe400078ec0ff */
[----:B------:R-:W-:Y:S02]  /*0560*/  @P2 IADD3 R16, P0, R11, R3, RZ ;  /* 0x000000030b102210 */ /* 0x000fe40007f1e0ff */
[----:B------:R-:W-:Y:S02]  /*0570*/  LOP3.LUT R11, R17, 0xff, RZ, 0xc0, !PT ;  /* 0x000000ff110b7812 */ /* 0x000fe400078ec0ff */
[----:B------:R-:W-:Y:S01]  /*0580*/  IMNMX.U32 R13, R0, R13, !PT ;  /* 0x0000000d000d7217 */ /* 0x000fe20007800000 */
[----:B------:R-:W-:Y:S01]  /*0590*/  @P2 IMAD.X R17, R10, 0x1, R6, P0 ;  /* 0x000000010a112824 */ /* 0x000fe200000e0606 */
[----:B------:R-:W-:-:S02]  /*05a0*/  IMNMX.U32 R11, R0, R11, !PT ;  /* 0x0000000b000b7217 */ /* 0x000fc40007800000 */
[----:B------:R-:W-:Y:S01]  /*05b0*/  ISETP.GE.U32.AND P0, PT, R14, 0x10000, PT ;  /* 0x000100000e00780c */ /* 0x000fe20003f06070 */
[----:B------:R0:W-:Y:S01]  /*05c0*/  @P4 STG.E.U8 [R24.64], R13 ;  /* 0x0000000d18004986 */ /* 0x0001e2000c101104 */
[C---:B------:R-:W-:Y:S02]  /*05d0*/  ISETP.LT.AND.EX P1, PT, R15.reuse, R7, PT, P1 ;  /* 0x000000070f00720c */ /* 0x040fe40003f21310 */
[----:B------:R-:W-:Y:S01]  /*05e0*/  ISETP.GE.U32.AND.EX P0, PT, R15, RZ, PT, P0 ;  /* 0x000000ff0f00720c */ /* 0x000fe20003f06100 */
[----:B------:R0:W-:-:S12]  /*05f0*/  @P2 STG.E.U8 [R16.64], R11 ;  /* 0x0000000b10002986 */ /* 0x0001d8000c101104 */
[----:B0-----:R-:W-:Y:S05]  /*0600*/  @!P0 BRA P1, `(.L_x_33) ;  /* 0xfffffbc000008947 */ /* 0x001fea000083ffff */
[----:B------:R-:W-:Y:S05]  /*0610*/  EXIT ;  /* 0x000000000000794d */ /* 0x000fea0003800000 */
.L_x_32:
[----:B0-----:R-:W0:Y:S02]  /*0620*/  S2R R17, SR_TID.X ;  /* 0x0000000000117919 */ /* 0x001e240000002100 */
[----:B0-----:R-:W-:-:S05]  /*0630*/  IMAD.WIDE.U32 R8, R17, 0x4, RZ ;  /* 0x0000000411087825 */ /* 0x001fca00078e00ff */
[----:B------:R-:W-:-:S04]  /*0640*/  ISETP.GE.U32.AND P0, PT, R8, R4, PT ;  /* 0x000000040800720c */ /* 0x000fc80003f06070 */
[----:B------:R-:W-:-:S04]  /*0650*/  ISETP.GE.AND.EX P0, PT, R9, R7, PT, P0 ;  /* 0x000000070900720c */ /* 0x000fc80003f06300 */
[----:B------:R-:W-:-:S13]  /*0660*/  ISETP.GT.U32.OR P0, PT, R17, 0x3fff, P0 ;  /* 0x00003fff1100780c */ /* 0x000fda0000704470 */
[----:B------:R-:W-:Y:S05]  /*0670*/  @P0 EXIT ;  /* 0x000000000000094d */ /* 0x000fea0003800000 */
[----:B------:R-:W-:-:S04]  /*0680*/  IMAD.MOV.U32 R18, RZ, RZ, RZ ;  /* 0x000000ffff127224 */ /* 0x000fc800078e00ff */
.L_x_34:
[C---:B------:R-:W-:Y:S01]  /*0690*/  IMAD.SHL.U32 R12, R17.reuse, 0x4, RZ ;  /* 0x00000004110c7824 */ /* 0x040fe200078e00ff */
[----:B------:R-:W-:-:S04]  /*06a0*/  SHF.L.U64.HI R16, R17, 0x2, R18 ;  /* 0x0000000211107819 */ /* 0x000fc80000010212 */
[----:B------:R-:W-:-:S05]  /*06b0*/  IADD3 R10, P0, R12, R2, RZ ;  /* 0x000000020c0a7210 */ /* 0x000fca0007f1e0ff */
[----:B------:R-:W-:-:S05]  /*06c0*/  IMAD.X R11, R16, 0x1, R5, P0 ;  /* 0x00000001100b7824 */ /* 0x000fca00000e0605 */
[----:B------:R-:W2:Y:S02]  /*06d0*/  LDG.E R10, [R10.64] ;  /* 0x000000040a0a7981 */ /* 0x000ea4000c1e1900 */
[C---:B--2---:R-:W-:Y:S02]  /*06e0*/  PRMT R9, R10.reuse, 0x7770, RZ ;  /* 0x000077700a097816 */ /* 0x044fe400000000ff */
[----:B------:R-:W-:Y:S02]  /*06f0*/  PRMT R13, R10, 0x7771, RZ ;  /* 0x000077710a0d7816 */ /* 0x000fe400000000ff */
[C---:B------:R-:W-:Y:S02]  /*0700*/  IMNMX.U32 R8, R0.reuse, R9, !PT ;  /* 0x0000000900087217 */ /* 0x040fe40007800000 */
[----:B------:R-:W-:Y:S02]  /*0710*/  IMNMX.U32 R13, R0, R13, !PT ;  /* 0x0000000d000d7217 */ /* 0x000fe40007800000 */
[----:B------:R-:W-:-:S02]  /*0720*/  PRMT R15, R10, 0x7772, RZ ;  /* 0x000077720a0f7816 */ /* 0x000fc400000000ff */
[----:B------:R-:W-:Y:S02]  /*0730*/  PRMT R14, R13, 0x7604, R8 ;  /* 0x000076040d0e7816 */ /* 0x000fe40000000008 */
[----:B------:R-:W-:Y:S02]  /*0740*/  PRMT R9, R10, 0x7773, RZ ;  /* 0x000077730a097816 */ /* 0x000fe400000000ff */
[----:B------:R-:W-:Y:S02]  /*0750*/  IADD3 R8, P0, R12, R3, RZ ;  /* 0x000000030c087210 */ /* 0x000fe40007f1e0ff */
[C---:B------:R-:W-:Y:S02]  /*0760*/  IMNMX.U32 R15, R0.reuse, R15, !PT ;  /* 0x0000000f000f7217 */ /* 0x040fe40007800000 */
[----:B------:R-:W-:Y:S01]  /*0770*/  IMNMX.U32 R12, R0, R9, !PT ;  /* 0x00000009000c7217 */ /* 0x000fe20007800000 */
[----:B------:R-:W-:Y:S01]  /*0780*/  IMAD.X R9, R16, 0x1, R6, P0 ;  /* 0x0000000110097824 */ /* 0x000fe200000e0606 */
[----:B------:R-:W-:-:S02]  /*0790*/  PRMT R15, R15, 0x7054, R14 ;  /* 0x000070540f0f7816 */ /* 0x000fc4000000000e */
[----:B------:R-:W-:Y:S02]  /*07a0*/  IADD3 R17, P0, R17, c[0x0][0x0], RZ ;  /* 0x0000000011117a10 */ /* 0x000fe40007f1e0ff */
[----:B------:R-:W-:Y:S02]  /*07b0*/  PRMT R15, R12, 0x654, R15 ;  /* 0x000006540c0f7816 */ /* 0x000fe4000000000f */
[C---:B------:R-:W-:Y:S01]  /*07c0*/  ISETP.LT.U32.AND P1, PT, R17.reuse, 0x4000, PT ;  /* 0x000040001100780c */ /* 0x040fe20003f21070 */
[----:B------:R-:W-:Y:S02]  /*07d0*/  IMAD.SHL.U32 R11, R17, 0x4, RZ ;  /* 0x00000004110b7824 */ /* 0x000fe400078e00ff */
[----:B------:R-:W-:Y:S01]  /*07e0*/  IMAD.X R18, RZ, RZ, R18, P0 ;  /* 0x000000ffff127224 */ /* 0x000fe200000e0612 */
[----:B------:R0:W-:Y:S02]  /*07f0*/  STG.E [R8.64], R15 ;  /* 0x0000000f08007986 */ /* 0x0001e4000c101904 */
[----:B------:R-:W-:-:S02]  /*0800*/  ISETP.GE.U32.AND P0, PT, R11, R4, PT ;  /* 0x000000040b00720c */ /* 0x000fc40003f06070 */
[----:B------:R-:W-:Y:S02]  /*0810*/  SHF.L.U64.HI R10, R17, 0x2, R18 ;  /* 0x00000002110a7819 */ /* 0x000fe40000010212 */
[----:B------:R-:W-:Y:S02]  /*0820*/  ISETP.LT.U32.AND.EX P1, PT, R18, RZ, PT, P1 ;  /* 0x000000ff1200720c */ /* 0x000fe40003f21110 */
[----:B------:R-:W-:-:S13]  /*0830*/  ISETP.GE.AND.EX P0, PT, R10, R7, PT, P0 ;  /* 0x000000070a00720c */ /* 0x000fda0003f06300 */
[----:B0-----:R-:W-:Y:S05]  /*0840*/  @!P0 BRA P1, `(.L_x_34) ;  /* 0xfffffe4000008947 */ /* 0x001fea000083ffff */
[----:B------:R-:W-:Y:S05]  /*0850*/  EXIT ;  /* 0x000000000000794d */ /* 0x000fea0003800000 */
.L_x_35:
        /* <DEDUP_REMOVED lines=10> */
.L_x_3932:


//--------------------- .text._ZN2at6native61_GLOBAL__N__44eb8e94_28_ForeachBinaryOpScalarList_cu_dda10a6925multi_tensor_apply_kernelINS1_28TensorListScalarListMetadataIfLi1EEENS1_25BinaryOpScalarListFunctorIN3c108BFloat16ELi1ELi1ELi0EEEJNS0_7maximumIfEEEEEvT_T0_DpT1_ --------------------------
	.section	.text._ZN2at6native61_GLOBAL__N__44eb8e94_28_ForeachBinaryOpScalarList_cu_dda10a6925multi_tensor_apply_kernelINS1_28TensorListScalarListMetadataIfLi1EEENS1_25BinaryOpScalarListFunctorIN3c108BFloat16ELi1ELi1ELi0EEEJNS0_7maximumIfEEEEEvT_T0_DpT1_,"ax",@progbits
	.sectioninfo	@"SHI_REGISTERS=28"
	.align	128
.text._ZN2at6native61_GLOBAL__N__44eb8e94_28_ForeachBinaryOpScalarList_cu_dda10a6925multi_tensor_apply_kernelINS1_28TensorListScalarListMetadataIfLi1EEENS1_25BinaryOpScalarListFunctorIN3c108BFloat16ELi1ELi1ELi0EEEJNS0_7maximumIfEEEEEvT_T0_DpT1_:
        .type           _ZN2at6native61_GLOBAL__N__44eb8e94_28_ForeachBinaryOpScalarList_cu_dda10a6925multi_tensor_apply_kernelINS1_28TensorListScalarListMetadataIfLi1EEENS1_25BinaryOpScalarListFunctorIN3c108BFloat16ELi1ELi1ELi0EEEJNS0_7maximumIfEEEEEvT_T0_DpT1_,@function
        .size           _ZN2at6native61_GLOBAL__N__44eb8e94_28_ForeachBinaryOpScalarList_cu_dda10a6925multi_tensor_apply_kernelINS1_28TensorListScalarListMetadataIfLi1EEENS1_25BinaryOpScalarListFunctorIN3c108BFloat16ELi1ELi1ELi0EEEJNS0_7maximumIfEEEEEvT_T0_DpT1_,(.L_x_3933 - _ZN2at6native61_GLOBAL__N__44eb8e94_28_ForeachBinaryOpScalarList_cu_dda10a6925multi_tensor_apply_kernelINS1_28TensorListScalarListMetadataIfLi1EEENS1_25BinaryOpScalarListFunctorIN3c108BFloat16ELi1ELi1ELi0EEEJNS0_7maximumIfEEEEEvT_T0_DpT1_)
        .other          _ZN2at6native61_GLOBAL__N__44eb8e94_28_ForeachBinaryOpScalarList_cu_dda10a6925multi_tensor_apply_kernelINS1_28TensorListScalarListMetadataIfLi1EEENS1_25BinaryOpScalarListFunctorIN3c108BFloat16ELi1ELi1ELi0EEEJNS0_7maximumIfEEEEEvT_T0_DpT1_,@"STO_CUDA_ENTRY STV_DEFAULT"
_ZN2at6native61_GLOBAL__N__44eb8e94_28_ForeachBinaryOpScalarList_cu_dda10a6925multi_tensor_apply_kernelINS1_28TensorListScalarListMetadataIfLi1EEENS1_25BinaryOpScalarListFunctorIN3c108BFloat16ELi1ELi1ELi0EEEJNS0_7maximumIfEEEEEvT_T0_DpT1_:
        /* <DEDUP_REMOVED lines=11> */
[----:B------:R-:W1:Y:S01]  /*00b0*/  LDC.64 R2, c[0x0][R8+0x160] ;  /* 0x0000580008027b82 */ /* 0x000e620000000a00 */
[----:B0-----:R-:W-:-:S07]  /*00c0*/  IADD3 R0, P1, -R4, R6, RZ ;  /* 0x0000000604007210 */ /* 0x001fce0007f3e1ff */
[----:B------:R0:W2:Y:S01]  /*00d0*/  LDC R4, c[0x0][R10+0x160] ;  /* 0x000058000a047b82 */ /* 0x0000a20000000800 */
[----:B------:R-:W-:Y:S01]  /*00e0*/  LOP3.LUT R11, R0, 0x3, RZ, 0xc0, !PT ;  /* 0x00000003000b7812 */ /* 0x000fe200078ec0ff */
[----:B------:R-:W-:Y:S02]  /*00f0*/  IMAD.X R5, R7, 0x1, ~R5, P1 ;  /* 0x0000000107057824 */ /* 0x000fe400008e0e05 */
[----:B-1----:R-:W-:-:S05]  /*0100*/  IMAD.WIDE R2, R9, 0x20000, R2 ;  /* 0x0002000009027825 */ /* 0x002fca00078e0202 */
[----:B------:R-:W-:-:S04]  /*0110*/  LOP3.LUT P0, RZ, R11, 0x7, R2, 0xf8, !PT ;  /* 0x000000070bff7812 */ /* 0x000fc8000780f802 */
[----:B------:R-:W-:-:S13]  /*0120*/  LOP3.LUT P0, RZ, RZ, RZ, RZ, 0xfc, P0 ;  /* 0x000000ffffff7212 */ /* 0x000fda000000fcff */
[----:B------:R-:W-:Y:S05]  /*0130*/  @!P0 BRA `(.L_x_36) ;  /* 0x0000054000008947 */ /* 0x000fea0003800000 */
[----:B0-2---:R-:W-:-:S04]  /*0140*/  ISETP.GE.U32.AND P0, PT, R0, 0x1, PT ;  /* 0x000000010000780c */ /* 0x005fc80003f06070 */
[----:B------:R-:W-:-:S13]  /*0150*/  ISETP.GE.AND.EX P0, PT, R5, RZ, PT, P0 ;  /* 0x000000ff0500720c */ /* 0x000fda0003f06300 */
[----:B------:R-:W-:Y:S05]  /*0160*/  @!P0 EXIT ;  /* 0x000000000000894d */ /* 0x000fea0003800000 */
[----:B------:R-:W0:Y:S01]  /*0170*/  S2R R14, SR_TID.X ;  /* 0x00000000000e7919 */ /* 0x000e220000002100 */
[----:B------:R-:W-:Y:S01]  /*0180*/  IMAD.MOV.U32 R15, RZ, RZ, c[0x0][0x0] ;  /* 0x00000000ff0f7624 */ /* 0x000fe200078e00ff */
[----:B------:R-:W-:-:S06]  /*0190*/  CS2R R16, SRZ ;  /* 0x0000000000107805 */ /* 0x000fcc000001ff00 */
.L_x_37:
[----:B0-----:R-:W-:Y:S01]  /*01a0*/  IADD3 R19, P0, R14, R16, RZ ;  /* 0x000000100e137210 */ /* 0x001fe20007f1e0ff */
[----:B------:R-:W-:-:S03]  /*01b0*/  IMAD R18, R15, 0x3, RZ ;  /* 0x000000030f127824 */ /* 0x000fc600078e02ff */
[C---:B------:R-:W-:Y:S01]  /*01c0*/  IADD3 R7, P1, R19.reuse, c[0x0][0x0], RZ ;  /* 0x0000000013077a10 */ /* 0x040fe20007f3e0ff */
[----:B------:R-:W-:Y:S01]  /*01d0*/  IMAD.X R22, RZ, RZ, R17, P0 ;  /* 0x000000ffff167224 */ /* 0x000fe200000e0611 */
[----:B------:R-:W-:Y:S02]  /*01e0*/  ISETP.GE.U32.AND P4, PT, R19, 0x10000, PT ;  /* 0x000100001300780c */ /* 0x000fe40003f86070 */
[C---:B------:R-:W-:Y:S01]  /*01f0*/  ISETP.GE.U32.AND P2, PT, R7.reuse, 0x10000, PT ;  /* 0x000100000700780c */ /* 0x040fe20003f46070 */
[----:B------:R-:W-:Y:S01]  /*0200*/  IMAD.X R6, RZ, RZ, R22, P1 ;  /* 0x000000ffff067224 */ /* 0x000fe200008e0616 */
[C---:B------:R-:W-:Y:S02]  /*0210*/  LEA R8, P1, R7.reuse, R2, 0x1 ;  /* 0x0000000207087211 */ /* 0x040fe400078208ff */
[C---:B------:R-:W-:Y:S02]  /*0220*/  ISETP.LT.U32.AND P0, PT, R7.reuse, R0, PT ;  /* 0x000000000700720c */ /* 0x040fe40003f01070 */
[----:B------:R-:W-:-:S02]  /*0230*/  LEA.HI.X R9, R7, R3, R6, 0x1, P1 ;  /* 0x0000000307097211 */ /* 0x000fc400008f0c06 */
[C---:B------:R-:W-:Y:S02]  /*0240*/  ISETP.GE.U32.AND.EX P2, PT, R6.reuse, RZ, PT, P2 ;  /* 0x000000ff0600720c */ /* 0x040fe40003f46120 */
[----:B------:R-:W-:Y:S02]  /*0250*/  LEA R11, P1, R15, R19, 0x1 ;  /* 0x000000130f0b7211 */ /* 0x000fe400078208ff */
[----:B------:R-:W-:Y:S02]  /*0260*/  ISETP.LT.AND.EX P2, PT, R6, R5, !P2, P0 ;  /* 0x000000050600720c */ /* 0x000fe40005741300 */
[----:B------:R-:W-:Y:S01]  /*0270*/  ISETP.LT.U32.AND P3, PT, R19, R0, PT ;  /* 0x000000001300720c */ /* 0x000fe20003f61070 */
[----:B------:R-:W-:Y:S01]  /*0280*/  IMAD.X R6, RZ, RZ, R22, P1 ;  /* 0x000000ffff067224 */ /* 0x000fe200008e0616 */
[----:B------:R-:W-:Y:S02]  /*0290*/  ISETP.GE.U32.AND.EX P4, PT, R22, RZ, PT, P4 ;  /* 0x000000ff1600720c */ /* 0x000fe40003f86140 */
[----:B------:R-:W-:-:S02]  /*02a0*/  ISETP.GE.U32.AND P0, PT, R11, 0x10000, PT ;  /* 0x000100000b00780c */ /* 0x000fc40003f06070 */
[-C--:B------:R-:W-:Y:S02]  /*02b0*/  LEA R12, P5, R11, R2.reuse, 0x1 ;  /* 0x000000020b0c7211 */ /* 0x080fe400078a08ff */
[----:B------:R-:W-:Y:S02]  /*02c0*/  ISETP.LT.AND.EX P3, PT, R22, R5, !P4, P3 ;  /* 0x000000051600720c */ /* 0x000fe40006761330 */
[----:B------:R-:W-:Y:S02]  /*02d0*/  ISETP.GE.U32.AND.EX P6, PT, R6, RZ, PT, P0 ;  /* 0x000000ff0600720c */ /* 0x000fe40003fc6100 */
[----:B------:R-:W-:Y:S02]  /*02e0*/  LEA R10, P0, R19, R2, 0x1 ;  /* 0x00000002130a7211 */ /* 0x000fe400078008ff */
[----:B------:R-:W-:Y:S02]  /*02f0*/  IADD3 R7, P4, R18, R19, RZ ;  /* 0x0000001312077210 */ /* 0x000fe40007f9e0ff */
[----:B------:R-:W-:-:S02]  /*0300*/  ISETP.LT.U32.AND P1, PT, R11, R0, PT ;  /* 0x000000000b00720c */ /* 0x000fc40003f21070 */
[-C--:B------:R-:W-:Y:S02]  /*0310*/  LEA.HI.X R13, R11, R3.reuse, R6, 0x1, P5 ;  /* 0x000000030b0d7211 */ /* 0x080fe400028f0c06 */
[--C-:B------:R-:W-:Y:S01]  /*0320*/  LEA.HI.X R11, R19, R3, R22.reuse, 0x1, P0 ;  /* 0x00000003130b7211 */ /* 0x100fe200000f0c16 */
[----:B------:R-:W-:Y:S01]  /*0330*/  IMAD.X R22, RZ, RZ, R22, P4 ;  /* 0x000000ffff167224 */ /* 0x000fe200020e0616 */
[C---:B------:R-:W-:Y:S02]  /*0340*/  ISETP.GE.U32.AND P0, PT, R7.reuse, 0x10000, PT ;  /* 0x000100000700780c */ /* 0x040fe40003f06070 */
[----:B------:R-:W-:Y:S02]  /*0350*/  PRMT R18, RZ, 0x7610, R18 ;  /* 0x00007610ff127816 */ /* 0x000fe40000000012 */
[----:B------:R-:W-:Y:S02]  /*0360*/  ISETP.LT.AND.EX P1, PT, R6, R5, !P6, P1 ;  /* 0x000000050600720c */ /* 0x000fe40007721310 */
[----:B------:R-:W-:-:S02]  /*0370*/  ISETP.LT.U32.AND P4, PT, R7, R0, PT ;  /* 0x000000000700720c */ /* 0x000fc40003f81070 */
[C---:B------:R-:W-:Y:S01]  /*0380*/  ISETP.GE.U32.AND.EX P0, PT, R22.reuse, RZ, PT, P0 ;  /* 0x000000ff1600720c */ /* 0x040fe20003f06100 */
[----:B------:R-:W2:Y:S01]  /*0390*/  @P3 LDG.E.U16 R18, [R10.64] ;  /* 0x000000040a123981 */ /* 0x000ea2000c1e1500 */
[----:B------:R-:W-:Y:S02]  /*03a0*/  PRMT R19, RZ, 0x7610, R19 ;  /* 0x00007610ff137816 */ /* 0x000fe40000000013 */
[----:B------:R-:W-:Y:S02]  /*03b0*/  ISETP.LT.AND.EX P0, PT, R22, R5, !P0, P4 ;  /* 0x000000051600720c */ /* 0x000fe40004701340 */
[----:B------:R-:W-:Y:S02]  /*03c0*/  PRMT R20, RZ, 0x7610, R20 ;  /* 0x00007610ff147816 */ /* 0x000fe40000000014 */
[----:B------:R-:W3:Y:S01]  /*03d0*/  @P2 LDG.E.U16 R19, [R8.64] ;  /* 0x0000000408132981 */ /* 0x000ee2000c1e1500 */
[C---:B------:R-:W-:Y:S02]  /*03e0*/  LEA R6, P4, R7.reuse, R2, 0x1 ;  /* 0x0000000207067211 */ /* 0x040fe400078808ff */
[----:B------:R-:W-:Y:S01]  /*03f0*/  PRMT R21, RZ, 0x7610, R21 ;  /* 0x00007610ff157816 */ /* 0x000fe20000000015 */
[----:B------:R-:W4:Y:S01]  /*0400*/  @P1 LDG.E.U16 R20, [R12.64] ;  /* 0x000000040c141981 */ /* 0x000f22000c1e1500 */
[----:B------:R-:W-:-:S05]  /*0410*/  LEA.HI.X R7, R7, R3, R22, 0x1, P4 ;  /* 0x0000000307077211 */ /* 0x000fca00020f0c16 */
[----:B------:R-:W5:Y:S01]  /*0420*/  @P0 LDG.E.U16 R21, [R6.64] ;  /* 0x0000000406150981 */ /* 0x000f62000c1e1500 */
[----:B--2---:R-:W-:-:S04]  /*0430*/  PRMT R23, RZ, 0x5410, R18 ;  /* 0x00005410ff177816 */ /* 0x004fc80000000012 */
[C---:B------:R-:W-:Y:S02]  /*0440*/  FSETP.GTU.FTZ.AND P4, PT, |R23|.reuse, +INF , PT ;  /* 0x7f8000001700780b */ /* 0x040fe40003f9c200 */
[-C--:B------:R-:W-:Y:S02]  /*0450*/  FSETP.GT.FTZ.AND P5, PT, R23, R4.reuse, PT ;  /* 0x000000041700720b */ /* 0x080fe40003fb4000 */
[----:B---3--:R-:W-:Y:S02]  /*0460*/  PRMT R19, RZ, 0x5410, R19 ;  /* 0x00005410ff137816 */ /* 0x008fe40000000013 */
[----:B------:R-:W-:Y:S02]  /*0470*/  PLOP3.LUT P4, PT, P5, P4, PT, 0xa8, 0x0 ;  /* 0x000000000000781c */ /* 0x000fe40002f89570 */
[C---:B------:R-:W-:Y:S02]  /*0480*/  FSETP.GTU.FTZ.AND P5, PT, |R19|.reuse, +INF , PT ;  /* 0x7f8000001300780b */ /* 0x040fe40003fbc200 */
[----:B------:R-:W-:-:S02]  /*0490*/  FSETP.GT.FTZ.AND P6, PT, R19, R4, PT ;  /* 0x000000041300720b */ /* 0x000fc40003fd4000 */
[----:B----4-:R-:W-:Y:S02]  /*04a0*/  PRMT R25, RZ, 0x5410, R20 ;  /* 0x00005410ff197816 */ /* 0x010fe40000000014 */
[-C--:B------:R-:W-:Y:S02]  /*04b0*/  FSEL R23, R23, R4.reuse, P4 ;  /* 0x0000000417177208 */ /* 0x080fe40002000000 */
[----:B------:R-:W-:Y:S02]  /*04c0*/  PLOP3.LUT P4, PT, P6, P5, PT, 0xa8, 0x0 ;  /* 0x000000000000781c */ /* 0x000fe4000378b570 */
[C---:B------:R-:W-:Y:S02]  /*04d0*/  FSETP.GTU.FTZ.AND P5, PT, |R25|.reuse, +INF , PT ;  /* 0x7f8000001900780b */ /* 0x040fe40003fbc200 */
[----:B------:R-:W-:Y:S02]  /*04e0*/  FSETP.GT.FTZ.AND P6, PT, R25, R4, PT ;  /* 0x000000041900720b */ /* 0x000fe40003fd4000 */
[----:B-----5:R-:W-:-:S02]  /*04f0*/  PRMT R21, RZ, 0x5410, R21 ;  /* 0x00005410ff157816 */ /* 0x020fc40000000015 */
[-C--:B------:R-:W-:Y:S02]  /*0500*/  FSEL R19, R19, R4.reuse, P4 ;  /* 0x0000000413137208 */ /* 0x080fe40002000000 */
[----:B------:R-:W-:Y:S02]  /*0510*/  PLOP3.LUT P5, PT, P6, P5, PT, 0xa8, 0x0 ;  /* 0x000000000000781c */ /* 0x000fe400037ab570 */
[C---:B------:R-:W-:Y:S02]  /*0520*/  FSETP.GTU.FTZ.AND P4, PT, |R21|.reuse, +INF , PT ;  /* 0x7f8000001500780b */ /* 0x040fe40003f9c200 */
[----:B------:R-:W-:Y:S02]  /*0530*/  FSETP.GT.FTZ.AND P6, PT, R21, R4, PT ;  /* 0x000000041500720b */ /* 0x000fe40003fd4000 */
[----:B------:R-:W-:Y:S02]  /*0540*/  F2FP.BF16.PACK_AB R19, RZ, R19 ;  /* 0x00000013ff13723e */ /* 0x000fe400000010ff */
[----:B------:R-:W-:-:S02]  /*0550*/  PLOP3.LUT P4, PT, P6, P4, PT, 0xa8, 0x0 ;  /* 0x000000000000781c */ /* 0x000fc40003789570 */
[-C--:B------:R-:W-:Y:S02]  /*0560*/  FSEL R25, R25, R4.reuse, P5 ;  /* 0x0000000419197208 */ /* 0x080fe40002800000 */
[----:B------:R-:W-:Y:S02]  /*0570*/  FSEL R21, R21, R4, P4 ;  /* 0x0000000415157208 */ /* 0x000fe40002000000 */
[----:B------:R-:W-:Y:S01]  /*0580*/  PRMT R18, R19, 0x7610, R18 ;  /* 0x0000761013127816 */ /* 0x000fe20000000012 */
[----:B------:R-:W-:Y:S01]  /*0590*/  IMAD.MOV.U32 R19, RZ, RZ, c[0x0][0x0] ;  /* 0x00000000ff137624 */ /* 0x000fe200078e00ff */
[----:B------:R-:W-:Y:S02]  /*05a0*/  F2FP.BF16.PACK_AB R23, RZ, R23 ;  /* 0x00000017ff17723e */ /* 0x000fe400000010ff */
[----:B------:R-:W-:Y:S01]  /*05b0*/  F2FP.BF16.PACK_AB R25, RZ, R25 ;  /* 0x00000019ff19723e */ /* 0x000fe200000010ff */
[----:B------:R-:W-:Y:S01]  /*05c0*/  IMAD.WIDE.U32 R16, R19, 0x4, R16 ;  /* 0x0000000413107825 */ /* 0x000fe200078e0010 */
[----:B------:R-:W-:Y:S01]  /*05d0*/  F2FP.BF16.PACK_AB R21, RZ, R21 ;  /* 0x00000015ff15723e */ /* 0x000fe200000010ff */
[----:B------:R0:W-:Y:S04]  /*05e0*/  @P3 STG.E.U16 [R10.64], R23 ;  /* 0x000000170a003986 */ /* 0x0001e8000c101504 */
[----:B------:R0:W-:Y:S04]  /*05f0*/  @P2 STG.E.U16 [R8.64], R18 ;  /* 0x0000001208002986 */ /* 0x0001e8000c101504 */
[----:B------:R0:W-:Y:S01]  /*0600*/  @P1 STG.E.U16 [R12.64], R25 ;  /* 0x000000190c001986 */ /* 0x0001e2000c101504 */
[----:B------:R-:W-:-:S03]  /*0610*/  ISETP.LT.U32.AND P1, PT, R16, R0, PT ;  /* 0x000000001000720c */ /* 0x000fc60003f21070 */
[----:B------:R0:W-:Y:S01]  /*0620*/  @P0 STG.E.U16 [R6.64], R21 ;  /* 0x0000001506000986 */ /* 0x0001e2000c101504 */
[----:B------:R-:W-:Y:S02]  /*0630*/  ISETP.GE.U32.AND P0, PT, R16, 0x10000, PT ;  /* 0x000100001000780c */ /* 0x000fe40003f06070 */
[C---:B------:R-:W-:Y:S02]  /*0640*/  ISETP.LT.AND.EX P1, PT, R17.reuse, R5, PT, P1 ;  /* 0x000000051100720c */ /* 0x040fe40003f21310 */
[----:B------:R-:W-:-:S13]  /*0650*/  ISETP.GE.U32.AND.EX P0, PT, R17, RZ, PT, P0 ;  /* 0x000000ff1100720c */ /* 0x000fda0003f06100 */
[----:B0-----:R-:W-:Y:S05]  /*0660*/  @!P0 BRA P1, `(.L_x_37) ;  /* 0xfffffb3000008947 */ /* 0x001fea000083ffff */
[----:B------:R-:W-:Y:S05]  /*0670*/  EXIT ;  /* 0x000000000000794d */ /* 0x000fea0003800000 */
.L_x_36:
[----:B0-2---:R-:W0:Y:S02]  /*0680*/  S2R R17, SR_TID.X ;  /* 0x0000000000117919 */ /* 0x005e240000002100 */
[----:B0-----:R-:W-:-:S05]  /*0690*/  IMAD.WIDE.U32 R6, R17, 0x4, RZ ;  /* 0x0000000411067825 */ /* 0x001fca00078e00ff */
[----:B------:R-:W-:-:S04]  /*06a0*/  ISETP.GE.U32.AND P0, PT, R6, R0, PT ;  /* 0x000000000600720c */ /* 0x000fc80003f06070 */
[----:B------:R-:W-:-:S04]  /*06b0*/  ISETP.GE.AND.EX P0, PT, R7, R5, PT, P0 ;  /* 0x000000050700720c */ /* 0x000fc80003f06300 */
[----:B------:R-:W-:-:S13]  /*06c0*/  ISETP.GT.U32.OR P0, PT, R17, 0x3fff, P0 ;  /* 0x00003fff1100780c */ /* 0x000fda0000704470 */
[----:B------:R-:W-:Y:S05]  /*06d0*/  @P0 EXIT ;  /* 0x000000000000094d */ /* 0x000fea0003800000 */
[----:B------:R-:W-:Y:S02]  /*06e0*/  IMAD.MOV.U32 R12, RZ, RZ, RZ ;  /* 0x000000ffff0c7224 */ /* 0x000fe400078e00ff */
.L_x_38:
[----:B------:R-:W-:-:S04]  /*06f0*/  LEA R6, P0, R17, R2, 0x3 ;  /* 0x0000000211067211 */ /* 0x000fc800078018ff */
[----:B------:R-:W-:-:S05]  /*0700*/  LEA.HI.X R7, R17, R3, R12, 0x3, P0 ;  /* 0x0000000311077211 */ /* 0x000fca00000f1c0c */
        /* <DEDUP_REMOVED lines=9> */
[----:B------:R-:W-:Y:S02]  /*07a0*/  PLOP3.LUT P0, PT, P2, P0, PT, 0xa8, 0x0 ;  /* 0x000000000000781c */ /* 0x000fe40001701570 */
[C---:B------:R-:W-:Y:S02]  /*07b0*/  FSETP.GTU.FTZ.AND P4, PT, |R13|.reuse, +INF , PT ;  /* 0x7f8000000d00780b */ /* 0x040fe40003f9c200 */
[----:B------:R-:W-:-:S02]  /*07c0*/  FSETP.GT.FTZ.AND P3, PT, R13, R4, PT ;  /* 0x000000040d00720b */ /* 0x000fc40003f74000 */
[C---:B------:R-:W-:Y:S02]  /*07d0*/  FSETP.GTU.FTZ.AND P1, PT, |R15|.reuse, +INF , PT ;  /* 0x7f8000000f00780b */ /* 0x040fe40003f3c200 */
[-C--:B------:R-:W-:Y:S02]  /*07e0*/  FSETP.GT.FTZ.AND P2, PT, R15, R4.reuse, PT ;  /* 0x000000040f00720b */ /* 0x080fe40003f54000 */
[----:B------:R-:W-:Y:S02]  /*07f0*/  PLOP3.LUT P5, PT, P6, P5, PT, 0xa8, 0x0 ;  /* 0x000000000000781c */ /* 0x000fe400037ab570 */
[----:B------:R-:W-:Y:S02]  /*0800*/  PLOP3.LUT P3, PT, P3, P4, PT, 0xa8, 0x0 ;  /* 0x000000000000781c */ /* 0x000fe40001f69570 */
[----:B------:R-:W-:Y:S02]  /*0810*/  PLOP3.LUT P1, PT, P2, P1, PT, 0xa8, 0x0 ;  /* 0x000000000000781c */ /* 0x000fe40001723570 */
[----:B------:R-:W-:-:S02]  /*0820*/  FSEL R9, R9, R4, P0 ;  /* 0x0000000409097208 */ /* 0x000fc40000000000 */
[-C--:B------:R-:W-:Y:S02]  /*0830*/  FSEL R8, R11, R4.reuse, P5 ;  /* 0x000000040b087208 */ /* 0x080fe40002800000 */
[-C--:B------:R-:W-:Y:S02]  /*0840*/  FSEL R13, R13, R4.reuse, P3 ;  /* 0x000000040d0d7208 */ /* 0x080fe40001800000 */
[----:B------:R-:W-:Y:S02]  /*0850*/  FSEL R10, R15, R4, P1 ;  /* 0x000000040f0a7208 */ /* 0x000fe40000800000 */
[----:B------:R-:W-:Y:S02]  /*0860*/  IADD3 R17, P0, R17, c[0x0][0x0], RZ ;  /* 0x0000000011117a10 */ /* 0x000fe40007f1e0ff */
[----:B------:R-:W-:Y:S02]  /*0870*/  F2FP.BF16.PACK_AB R8, R8, R9 ;  /* 0x000000090808723e */ /* 0x000fe400000010ff */
        /* <DEDUP_REMOVED lines=11> */
.L_x_39:
        /* <DEDUP_REMOVED lines=13> */
.L_x_3933:


//--------------------- .text._ZN2at6native61_GLOBAL__N__44eb8e94_28_ForeachBinaryOpScalarList_cu_dda10a6925multi_tensor_apply_kernelINS1_28TensorListScalarListMetadataIfLi1EEENS1_25BinaryOpScalarListFunctorIN3c104HalfELi1ELi1ELi0EEEJNS0_7maximumIfEEEEEvT_T0_DpT1_ --------------------------
	.section	.text._ZN2at6native61_GLOBAL__N__44eb8e94_28_ForeachBinaryOpScalarList_cu_dda10a6925multi_tensor_apply_kernelINS1_28TensorListScalarListMetadataIfLi1EEENS1_25BinaryOpScalarListFunctorIN3c104HalfELi1ELi1ELi0EEEJNS0_7maximumIfEEEEEvT_T0_DpT1_,"ax",@progbits
	.sectioninfo	@"SHI_REGISTERS=28"
	.align	128
.text._ZN2at6native61_GLOBAL__N__44eb8e94_28_ForeachBinaryOpScalarList_cu_dda10a6925multi_tensor_apply_kernelINS1_28TensorListScalarListMetadataIfLi1EEENS1_25BinaryOpScalarListFunctorIN3c104HalfELi1ELi1ELi0EEEJNS0_7maximumIfEEEEEvT_T0_DpT1_:
        .type           _ZN2at6native61_GLOBAL__N__44eb8e94_28_ForeachBinaryOpScalarList_cu_dda10a6925multi_tensor_apply_kernelINS1_28TensorListScalarListMetadataIfLi1EEENS1_25BinaryOpScalarListFunctorIN3c104HalfELi1ELi1ELi0EEEJNS0_7maximumIfEEEEEvT_T0_DpT1_,@function
        .size           _ZN2at6native61_GLOBAL__N__44eb8e94_28_ForeachBinaryOpScalarList_cu_dda10a6925multi_tensor_apply_kernelINS1_28TensorListScalarListMetadataIfLi1EEENS1_25BinaryOpScalarListFunctorIN3c104HalfELi1ELi1ELi0EEEJNS0_7maximumIfEEEEEvT_T0_DpT1_,(.L_x_3934 - _ZN2at6native61_GLOBAL__N__44eb8e94_28_ForeachBinaryOpScalarList_cu_dda10a6925multi_tensor_apply_kernelINS1_28TensorListScalarListMetadataIfLi1EEENS1_25BinaryOpScalarListFunctorIN3c104HalfELi1ELi1ELi0EEEJNS0_7maximumIfEEEEEvT_T0_DpT1_)
        .other          _ZN2at6native61_GLOBAL__N__44eb8e94_28_ForeachBinaryOpScalarList_cu_dda10a6925multi_tensor_apply_kernelINS1_28TensorListScalarListMetadataIfLi1EEENS1_25BinaryOpScalarListFunctorIN3c104HalfELi1ELi1ELi0EEEJNS0_7maximumIfEEEEEvT_T0_DpT1_,@"STO_CUDA_ENTRY STV_DEFAULT"
_ZN2at6native61_GLOBAL__N__44eb8e94_28_ForeachBinaryOpScalarList_cu_dda10a6925multi_tensor_apply_kernelINS1_28TensorListScalarListMetadataIfLi1EEENS1_25BinaryOpScalarListFunctorIN3c104HalfELi1ELi1ELi0EEEJNS0_7maximumIfEEEEEvT_T0_DpT1_:
        /* <DEDUP_REMOVED lines=26> */
.L_x_41:
[----:B0-----:R-:W-:Y:S02]  /*01a0*/  IADD3 R11, P0, R14, R16, RZ ;  /* 0x000000100e0b7210 */ /* 0x001fe40007f1e0ff */
[----:B------:R-:W-:Y:S02]  /*01b0*/  PRMT R18, RZ, 0x7610, R18 ;  /* 0x00007610ff127816 */ /* 0x000fe40000000012 */
[----:B------:R-:W-:Y:S01]  /*01c0*/  IADD3 R7, P2, R11, c[0x0][0x0], RZ ;  /* 0x000000000b077a10 */ /* 0x000fe20007f5e0ff */
[----:B------:R-:W-:Y:S01]  /*01d0*/  IMAD.X R20, RZ, RZ, R17, P0 ;  /* 0x000000ffff147224 */ /* 0x000fe200000e0611 */
[----:B------:R-:W-:Y:S02]  /*01e0*/  LEA R13, P5, R15, R11, 0x1 ;  /* 0x0000000b0f0d7211 */ /* 0x000fe400078a08ff */
[C---:B------:R-:W-:Y:S01]  /*01f0*/  ISETP.GE.U32.AND P1, PT, R7.reuse, 0x10000, PT ;  /* 0x000100000700780c */ /* 0x040fe20003f26070 */
[--C-:B------:R-:W-:Y:S01]  /*0200*/  IMAD.X R6, RZ, RZ, R20.reuse, P2 ;  /* 0x000000ffff067224 */ /* 0x100fe200010e0614 */
[C---:B------:R-:W-:Y:S01]  /*0210*/  LEA R8, P2, R7.reuse, R2, 0x1 ;  /* 0x0000000207087211 */ /* 0x040fe200078408ff */
[----:B------:R-:W-:Y:S01]  /*0220*/  IMAD.X R22, RZ, RZ, R20, P5 ;  /* 0x000000ffff167224 */ /* 0x000fe200028e0614 */
[----:B------:R-:W-:-:S02]  /*0230*/  ISETP.LT.U32.AND P0, PT, R7, R0, PT ;  /* 0x000000000700720c */ /* 0x000fc40003f01070 */
[C---:B------:R-:W-:Y:S02]  /*0240*/  ISETP.GE.U32.AND.EX P1, PT, R6.reuse, RZ, PT, P1 ;  /* 0x000000ff0600720c */ /* 0x040fe40003f26110 */
[----:B------:R-:W-:Y:S02]  /*0250*/  LEA.HI.X R9, R7, R3, R6, 0x1, P2 ;  /* 0x0000000307097211 */ /* 0x000fe400010f0c06 */
[----:B------:R-:W-:Y:S02]  /*0260*/  ISETP.GE.U32.AND P2, PT, R11, 0x10000, PT ;  /* 0x000100000b00780c */ /* 0x000fe40003f46070 */
[----:B------:R-:W-:Y:S01]  /*0270*/  ISETP.LT.AND.EX P1, PT, R6, R5, !P1, P0 ;  /* 0x000000050600720c */ /* 0x000fe20004f21300 */
[----:B------:R-:W-:Y:S01]  /*0280*/  IMAD R6, R15, 0x3, RZ ;  /* 0x000000030f067824 */ /* 0x000fe200078e02ff */
[----:B------:R-:W-:Y:S02]  /*0290*/  ISETP.LT.U32.AND P3, PT, R11, R0, PT ;  /* 0x000000000b00720c */ /* 0x000fe40003f61070 */
[----:B------:R-:W-:-:S02]  /*02a0*/  ISETP.GE.U32.AND.EX P2, PT, R20, RZ, PT, P2 ;  /* 0x000000ff1400720c */ /* 0x000fc40003f46120 */
[----:B------:R-:W-:Y:S02]  /*02b0*/  LEA R10, P4, R11, R2, 0x1 ;  /* 0x000000020b0a7211 */ /* 0x000fe400078808ff */
[----:B------:R-:W-:Y:S02]  /*02c0*/  ISETP.LT.AND.EX P2, PT, R20, R5, !P2, P3 ;  /* 0x000000051400720c */ /* 0x000fe40005741330 */
[----:B------:R-:W-:Y:S02]  /*02d0*/  IADD3 R7, P3, R6, R11, RZ ;  /* 0x0000000b06077210 */ /* 0x000fe40007f7e0ff */
[----:B------:R-:W-:Y:S02]  /*02e0*/  ISETP.GE.U32.AND P0, PT, R13, 0x10000, PT ;  /* 0x000100000d00780c */ /* 0x000fe40003f06070 */
[--C-:B------:R-:W-:Y:S01]  /*02f0*/  LEA.HI.X R11, R11, R3, R20.reuse, 0x1, P4 ;  /* 0x000000030b0b7211 */ /* 0x100fe200020f0c14 */
[----:B------:R-:W-:Y:S01]  /*0300*/  IMAD.X R20, RZ, RZ, R20, P3 ;  /* 0x000000ffff147224 */ /* 0x000fe200018e0614 */
[----:B------:R-:W-:-:S02]  /*0310*/  ISETP.LT.U32.AND P4, PT, R13, R0, PT ;  /* 0x000000000d00720c */ /* 0x000fc40003f81070 */
[C---:B------:R-:W-:Y:S02]  /*0320*/  ISETP.GE.U32.AND.EX P0, PT, R22.reuse, RZ, PT, P0 ;  /* 0x000000ff1600720c */ /* 0x040fe40003f06100 */
[C---:B------:R-:W-:Y:S01]  /*0330*/  ISETP.GE.U32.AND P3, PT, R7.reuse, 0x10000, PT ;  /* 0x000100000700780c */ /* 0x040fe20003f66070 */
[----:B------:R-:W2:Y:S01]  /*0340*/  @P2 LDG.E.U16 R18, [R10.64] ;  /* 0x000000040a122981 */ /* 0x000ea2000c1e1500 */
[----:B------:R-:W-:Y:S02]  /*0350*/  ISETP.LT.AND.EX P0, PT, R22, R5, !P0, P4 ;  /* 0x000000051600720c */ /* 0x000fe40004701340 */
[C---:B------:R-:W-:Y:S02]  /*0360*/  ISETP.LT.U32.AND P6, PT, R7.reuse, R0, PT ;  /* 0x000000000700720c */ /* 0x040fe40003fc1070 */
[----:B------:R-:W-:Y:S02]  /*0370*/  ISETP.GE.U32.AND.EX P3, PT, R20, RZ, PT, P3 ;  /* 0x000000ff1400720c */ /* 0x000fe40003f66130 */
[----:B------:R-:W-:-:S02]  /*0380*/  LEA R6, P5, R7, R2, 0x1 ;  /* 0x0000000207067211 */ /* 0x000fc400078a08ff */
[----:B------:R-:W-:Y:S02]  /*0390*/  PRMT R19, RZ, 0x7610, R19 ;  /* 0x00007610ff137816 */ /* 0x000fe40000000013 */
[----:B------:R-:W-:Y:S02]  /*03a0*/  LEA R12, P4, R13, R2, 0x1 ;  /* 0x000000020d0c7211 */ /* 0x000fe400078808ff */
[----:B------:R-:W-:Y:S02]  /*03b0*/  ISETP.LT.AND.EX P3, PT, R20, R5, !P3, P6 ;  /* 0x000000051400720c */ /* 0x000fe40005f61360 */
[-CC-:B------:R-:W-:Y:S01]  /*03c0*/  LEA.HI.X R7, R7, R3.reuse, R20.reuse, 0x1, P5 ;  /* 0x0000000307077211 */ /* 0x180fe200028f0c14 */
[----:B------:R-:W3:Y:S01]  /*03d0*/  @P1 LDG.E.U16 R19, [R8.64] ;  /* 0x0000000408131981 */ /* 0x000ee2000c1e1500 */
[----:B------:R-:W-:Y:S02]  /*03e0*/  PRMT R20, RZ, 0x7610, R20 ;  /* 0x00007610ff147816 */ /* 0x000fe40000000014 */
[----:B------:R-:W-:-:S02]  /*03f0*/  LEA.HI.X R13, R13, R3, R22, 0x1, P4 ;  /* 0x000000030d0d7211 */ /* 0x000fc400020f0c16 */
[----:B------:R-:W-:-:S03]  /*0400*/  PRMT R21, RZ, 0x7610, R21 ;  /* 0x00007610ff157816 */ /* 0x000fc60000000015 */
[----:B------:R-:W4:Y:S04]  /*0410*/  @P0 LDG.E.U16 R20, [R12.64] ;  /* 0x000000040c140981 */ /* 0x000f28000c1e1500 */
[----:B------:R-:W5:Y:S01]  /*0420*/  @P3 LDG.E.U16 R21, [R6.64] ;  /* 0x0000000406153981 */ /* 0x000f62000c1e1500 */
[----:B--2---:R-:W-:-:S05]  /*0430*/  HADD2.F32 R23, -RZ, R18.H0_H0 ;  /* 0x20000012ff177230 */ /* 0x004fca0000004100 */
[C---:B------:R-:W-:Y:S02]  /*0440*/  FSETP.GTU.FTZ.AND P4, PT, |R23|.reuse, +INF , PT ;  /* 0x7f8000001700780b */ /* 0x040fe40003f9c200 */
[----:B------:R-:W-:-:S04]  /*0450*/  FSETP.GT.FTZ.AND P5, PT, R23, R4, PT ;  /* 0x000000041700720b */ /* 0x000fc80003fb4000 */
[----:B------:R-:W-:Y:S01]  /*0460*/  PLOP3.LUT P4, PT, P5, P4, PT, 0xa8, 0x0 ;  /* 0x000000000000781c */ /* 0x000fe20002f89570 */
[----:B---3--:R-:W-:-:S03]  /*0470*/  HADD2.F32 R19, -RZ, R19.H0_H0 ;  /* 0x20000013ff137230 */ /* 0x008fc60000004100 */
[-C--:B------:R-:W-:Y:S02]  /*0480*/  FSEL R23, R23, R4.reuse, P4 ;  /* 0x0000000417177208 */ /* 0x080fe40002000000 */
[C---:B------:R-:W-:Y:S02]  /*0490*/  FSETP.GTU.FTZ.AND P5, PT, |R19|.reuse, +INF , PT ;  /* 0x7f8000001300780b */ /* 0x040fe40003fbc200 */
[----:B------:R-:W-:Y:S01]  /*04a0*/  FSETP.GT.FTZ.AND P6, PT, R19, R4, PT ;  /* 0x000000041300720b */ /* 0x000fe20003fd4000 */
[----:B----4-:R-:W-:-:S03]  /*04b0*/  HADD2.F32 R25, -RZ, R20.H0_H0 ;  /* 0x20000014ff197230 */ /* 0x010fc60000004100 */
[----:B------:R-:W-:Y:S01]  /*04c0*/  PLOP3.LUT P4, PT, P6, P5, PT, 0xa8, 0x0 ;  /* 0x000000000000781c */ /* 0x000fe2000378b570 */
[----:B-----5:R-:W-:Y:S01]  /*04d0*/  HADD2.F32 R21, -RZ, R21.H0_H0 ;  /* 0x20000015ff157230 */ /* 0x020fe20000004100 */
[C---:B------:R-:W-:Y:S02]  /*04e0*/  FSETP.GTU.FTZ.AND P5, PT, |R25|.reuse, +INF , PT ;  /* 0x7f8000001900780b */ /* 0x040fe40003fbc200 */
[-C--:B------:R-:W-:Y:S02]  /*04f0*/  FSETP.GT.FTZ.AND P6, PT, R25, R4.reuse, PT ;  /* 0x000000041900720b */ /* 0x080fe40003fd4000 */
[----:B------:R-:W-:Y:S02]  /*0500*/  FSEL R19, R19, R4, P4 ;  /* 0x0000000413137208 */ /* 0x000fe40002000000 */
[----:B------:R-:W-:Y:S02]  /*0510*/  PLOP3.LUT P5, PT, P6, P5, PT, 0xa8, 0x0 ;  /* 0x000000000000781c */ /* 0x000fe400037ab570 */
[----:B------:R-:W-:-:S02]  /*0520*/  FSETP.GTU.FTZ.AND P4, PT, |R21|, +INF , PT ;  /* 0x7f8000001500780b */ /* 0x000fc40003f9c200 */
[-C--:B------:R-:W-:Y:S02]  /*0530*/  FSETP.GT.FTZ.AND P6, PT, R21, R4.reuse, PT ;  /* 0x000000041500720b */ /* 0x080fe40003fd4000 */
[----:B------:R-:W-:Y:S02]  /*0540*/  F2FP.PACK_AB R19, RZ, R19 ;  /* 0x00000013ff13723e */ /* 0x000fe400000000ff */
[----:B------:R-:W-:Y:S02]  /*0550*/  PLOP3.LUT P4, PT, P6, P4, PT, 0xa8, 0x0 ;  /* 0x000000000000781c */ /* 0x000fe40003789570 */
[-C--:B------:R-:W-:Y:S02]  /*0560*/  FSEL R25, R25, R4.reuse, P5 ;  /* 0x0000000419197208 */ /* 0x080fe40002800000 */
[----:B------:R-:W-:Y:S02]  /*0570*/  FSEL R21, R21, R4, P4 ;  /* 0x0000000415157208 */ /* 0x000fe40002000000 */
[----:B------:R-:W-:Y:S01]  /*0580*/  PRMT R18, R19, 0x7610, R18 ;  /* 0x0000761013127816 */ /* 0x000fe20000000012 */
[----:B------:R-:W-:Y:S01]  /*0590*/  IMAD.MOV.U32 R19, RZ, RZ, c[0x0][0x0] ;  /* 0x00000000ff137624 */ /* 0x000fe200078e00ff */
[----:B------:R-:W-:-:S02]  /*05a0*/  F2FP.PACK_AB R23, RZ, R23 ;  /* 0x00000017ff17723e */ /* 0x000fc400000000ff */
[----:B------:R-:W-:Y:S01]  /*05b0*/  F2FP.PACK_AB R25, RZ, R25 ;  /* 0x00000019ff19723e */ /* 0x000fe200000000ff */
[----:B------:R-:W-:Y:S01]  /*05c0*/  IMAD.WIDE.U32 R16, R19, 0x4, R16 ;  /* 0x0000000413107825 */ /* 0x000fe200078e0010 */
[----:B------:R-:W-:Y:S01]  /*05d0*/  F2FP.PACK_AB R21, RZ, R21 ;  /* 0x00000015ff15723e */ /* 0x000fe200000000ff */
[----:B------:R0:W-:Y:S04]  /*05e0*/  @P2 STG.E.U16 [R10.64], R23 ;  /* 0x000000170a002986 */ /* 0x0001e8000c101504 */
[----:B------:R0:W-:Y:S01]  /*05f0*/  @P1 STG.E.U16 [R8.64], R18 ;  /* 0x0000001208001986 */ /* 0x0001e2000c101504 */
[----:B------:R-:W-:-:S03]  /*0600*/  ISETP.LT.U32.AND P1, PT, R16, R0, PT ;  /* 0x000000001000720c */ /* 0x000fc60003f21070 */
[----:B------:R0:W-:Y:S01]  /*0610*/  @P0 STG.E.U16 [R12.64], R25 ;  /* 0x000000190c000986 */ /* 0x0001e2000c101504 */
[----:B------:R-:W-:-:S03]  /*0620*/  ISETP.GE.U32.AND P0, PT, R16, 0x10000, PT ;  /* 0x000100001000780c */ /* 0x000fc60003f06070 */
[----:B------:R0:W-:Y:S01]  /*0630*/  @P3 STG.E.U16 [R6.64], R21 ;  /* 0x0000001506003986 */ /* 0x0001e2000c101504 */
[C---:B------:R-:W-:Y:S02]  /*0640*/  ISETP.GE.U32.AND.EX P0, PT, R17.reuse, RZ, PT, P0 ;  /* 0x000000ff1100720c */ /* 0x040fe40003f06100 */
[----:B------:R-:W-:-:S13]  /*0650*/  ISETP.LT.AND.EX P1, PT, R17, R5, PT, P1 ;  /* 0x000000051100720c */ /* 0x000fda0003f21310 */
[----:B0-----:R-:W-:Y:S05]  /*0660*/  @!P0 BRA P1, `(.L_x_41) ;  /* 0xfffffb3000008947 */ /* 0x001fea000083ffff */
[----:B------:R-:W-:Y:S05]  /*0670*/  EXIT ;  /* 0x000000000000794d */ /* 0x000fea0003800000 */
.L_x_40:
[----:B0-2---:R-:W0:Y:S02]  /*0680*/  S2R R17, SR_TID.X ;  /* 0x0000000000117919 */ /* 0x005e240000002100 */
[----:B0-----:R-:W-:-:S05]  /*0690*/  IMAD.WIDE.U32 R6, R17, 0x4, RZ ;  /* 0x0000000411067825 */ /* 0x001fca00078e00ff */
[----:B------:R-:W-:-:S04]  /*06a0*/  ISETP.GE.U32.AND P0, PT, R6, R0, PT ;  /* 0x000000000600720c */ /* 0x000fc80003f06070 */
[----:B------:R-:W-:-:S04]  /*06b0*/  ISETP.GE.AND.EX P0, PT, R7, R5, PT, P0 ;  /* 0x000000050700720c */ /* 0x000fc80003f06300 */
[----:B------:R-:W-:-:S13]  /*06c0*/  ISETP.GT.U32.OR P0, PT, R17, 0x3fff, P0 ;  /* 0x00003fff1100780c */ /* 0x000fda0000704470 */
[----:B------:R-:W-:Y:S05]  /*06d0*/  @P0 EXIT ;  /* 0x000000000000094d */ /* 0x000fea0003800000 */
[----:B------:R-:W-:Y:S02]  /*06e0*/  IMAD.MOV.U32 R12, RZ, RZ, RZ ;  /* 0x000000ffff0c7224 */ /* 0x000fe400078e00ff */
.L_x_42:
[----:B------:R-:W-:-:S04]  /*06f0*/  LEA R6, P0, R17, R2, 0x3 ;  /* 0x0000000211067211 */ /* 0x000fc800078018ff */
[----:B------:R-:W-:-:S05]  /*0700*/  LEA.HI.X R7, R17, R3, R12, 0x3, P0 ;  /* 0x0000000311077211 */ /* 0x000fca00000f1c0c */
[----:B------:R-:W2:Y:S02]  /*0710*/  LDG.E.64 R14, [R6.64] ;  /* 0x00000004060e7981 */ /* 0x000ea4000c1e1b00 */
[--C-:B--2---:R-:W-:Y:S02]  /*0720*/  HADD2.F32 R9, -RZ, R14.reuse.H0_H0 ;  /* 0x2000000eff097230 */ /* 0x104fe40000004100 */
[----:B------:R-:W-:Y:S02]  /*0730*/  HADD2.F32 R11, -RZ, R14.H1_H1 ;  /* 0x3000000eff0b7230 */ /* 0x000fe40000004100 */
[--C-:B------:R-:W-:Y:S01]  /*0740*/  HADD2.F32 R13, -RZ, R15.reuse.H0_H0 ;  /* 0x2000000fff0d7230 */ /* 0x100fe20000004100 */
        /* <DEDUP_REMOVED lines=13> */
[-C--:B------:R-:W-:Y:S02]  /*0820*/  FSEL R9, R9, R4.reuse, P0 ;  /* 0x0000000409097208 */ /* 0x080fe40000000000 */
[-C--:B------:R-:W-:Y:S02]  /*0830*/  FSEL R8, R11, R4.reuse, P5 ;  /* 0x000000040b087208 */ /* 0x080fe40002800000 */
        /* <DEDUP_REMOVED lines=15> */
.L_x_43:
        /* <DEDUP_REMOVED lines=13> */
.L_x_3934:


//--------------------- .text._ZN2at6native61_GLOBAL__N__44eb8e94_28_ForeachBinaryOpScalarList_cu_dda10a6925multi_tensor_apply_kernelINS1_28TensorListScalarListMetadataIfLi1EEENS1_25BinaryOpScalarListFunctorIfLi1ELi1ELi0EEEJNS0_7maximumIfEEEEEvT_T0_DpT1_ --------------------------
	.section	.text._ZN2at6native61_GLOBAL__N__44eb8e94_28_ForeachBinaryOpScalarList_cu_dda10a6925multi_tensor_apply_kernelINS1_28TensorListScalarListMetadataIfLi1EEENS1_25BinaryOpScalarListFunctorIfLi1ELi1ELi0EEEJNS0_7maximumIfEEEEEvT_T0_DpT1_,"ax",@progbits
	.sectioninfo	@"SHI_REGISTERS=30"
	.align	128
.text._ZN2at6native61_GLOBAL__N__44eb8e94_28_ForeachBinaryOpScalarList_cu_dda10a6925multi_tensor_apply_kernelINS1_28TensorListScalarListMetadataIfLi1EEENS1_25BinaryOpScalarListFunctorIfLi1ELi1ELi0EEEJNS0_7maximumIfEEEEEvT_T0_DpT1_:
        .type           _ZN2at6native61_GLOBAL__N__44eb8e94_28_ForeachBinaryOpScalarList_cu_dda10a6925multi_tensor_apply_kernelINS1_28TensorListScalarListMetadataIfLi1EEENS1_25BinaryOpScalarListFunctorIfLi1ELi1ELi0EEEJNS0_7maximumIfEEEEEvT_T0_DpT1_,@function
        .size           _ZN2at6native61_GLOBAL__N__44eb8e94_28_ForeachBinaryOpScalarList_cu_dda10a6925multi_tensor_apply_kernelINS1_28TensorListScalarListMetadataIfLi1EEENS1_25BinaryOpScalarListFunctorIfLi1ELi1ELi0EEEJNS0_7maximumIfEEEEEvT_T0_DpT1_,(.L_x_3935 - _ZN2at6native61_GLOBAL__N__44eb8e94_28_ForeachBinaryOpScalarList_cu_dda10a6925multi_tensor_apply_kernelINS1_28TensorListScalarListMetadataIfLi1EEENS1_25BinaryOpScalarListFunctorIfLi1ELi1ELi0EEEJNS0_7maximumIfEEEEEvT_T0_DpT1_)
        .other          _ZN2at6native61_GLOBAL__N__44eb8e94_28_ForeachBinaryOpScalarList_cu_dda10a6925multi_tensor_apply_kernelINS1_28TensorListScalarListMetadataIfLi1EEENS1_25BinaryOpScalarListFunctorIfLi1ELi1ELi0EEEJNS0_7maximumIfEEEEEvT_T0_DpT1_,@"STO_CUDA_ENTRY STV_DEFAULT"
_ZN2at6native61_GLOBAL__N__44eb8e94_28_ForeachBinaryOpScalarList_cu_dda10a6925multi_tensor_apply_kernelINS1_28TensorListScalarListMetadataIfLi1EEENS1_25BinaryOpScalarListFunctorIfLi1ELi1ELi0EEEJNS0_7maximumIfEEEEEvT_T0_DpT1_:
        /* <DEDUP_REMOVED lines=12> */
[----:B------:R-:W2:Y:S01]  /*00c0*/  LDC R0, c[0x0][R0+0x160] ;  /* 0x0000580000007b82 */ /* 0x000ea20000000800 */
[----:B0-----:R-:W-:-:S04]  /*00d0*/  IADD3 R4, P1, -R4, R6, RZ ;  /* 0x0000000604047210 */ /* 0x001fc80007f3e1ff */
[----:B------:R-:W-:Y:S01]  /*00e0*/  LOP3.LUT R11, R4, 0x3, RZ, 0xc0, !PT ;  /* 0x00000003040b7812 */ /* 0x000fe200078ec0ff */
[----:B------:R-:W-:Y:S02]  /*00f0*/  IMAD.X R5, R7, 0x1, ~R5, P1 ;  /* 0x0000000107057824 */ /* 0x000fe400008e0e05 */
[----:B-1----:R-:W-:-:S05]  /*0100*/  IMAD.WIDE R2, R9, 0x40000, R2 ;  /* 0x0004000009027825 */ /* 0x002fca00078e0202 */
[----:B------:R-:W-:-:S04]  /*0110*/  LOP3.LUT P0, RZ, R11, 0xf, R2, 0xf8, !PT ;  /* 0x0000000f0bff7812 */ /* 0x000fc8000780f802 */
[----:B------:R-:W-:-:S13]  /*0120*/  LOP3.LUT P0, RZ, RZ, RZ, RZ, 0xfc, P0 ;  /* 0x000000ffffff7212 */ /* 0x000fda000000fcff */
[----:B------:R-:W-:Y:S05]  /*0130*/  @!P0 BRA `(.L_x_44) ;  /* 0x000004b000008947 */ /* 0x000fea0003800000 */
[----:B--2---:R-:W-:-:S04]  /*0140*/  ISETP.GE.U32.AND P0, PT, R4, 0x1, PT ;  /* 0x000000010400780c */ /* 0x004fc80003f06070 */
[----:B------:R-:W-:-:S13]  /*0150*/  ISETP.GE.AND.EX P0, PT, R5, RZ, PT, P0 ;  /* 0x000000ff0500720c */ /* 0x000fda0003f06300 */
[----:B------:R-:W-:Y:S05]  /*0160*/  @!P0 EXIT ;  /* 0x000000000000894d */ /* 0x000fea0003800000 */
[----:B------:R-:W0:Y:S01]  /*0170*/  S2R R14, SR_TID.X ;  /* 0x00000000000e7919 */ /* 0x000e220000002100 */
[----:B------:R-:W-:Y:S01]  /*0180*/  IMAD.MOV.U32 R15, RZ, RZ, c[0x0][0x0] ;  /* 0x00000000ff0f7624 */ /* 0x000fe200078e00ff */
[----:B------:R-:W-:-:S06]  /*0190*/  CS2R R16, SRZ ;  /* 0x0000000000107805 */ /* 0x000fcc000001ff00 */
.L_x_45:
[----:B0-----:R-:W-:Y:S01]  /*01a0*/  IADD3 R11, P0, R14, R16, RZ ;  /* 0x000000100e0b7210 */ /* 0x001fe20007f1e0ff */
[----:B------:R-:W-:Y:S02]  /*01b0*/  IMAD R12, R15, 0x3, RZ ;  /* 0x000000030f0c7824 */ /* 0x000fe400078e02ff */
[----:B------:R-:W-:Y:S01]  /*01c0*/  IMAD.MOV.U32 R21, RZ, RZ, RZ ;  /* 0x000000ffff157224 */ /* 0x000fe200078e00ff */
[C---:B------:R-:W-:Y:S01]  /*01d0*/  IADD3 R7, P1, R11.reuse, c[0x0][0x0], RZ ;  /* 0x000000000b077a10 */ /* 0x040fe20007f3e0ff */
[----:B------:R-:W-:Y:S01]  /*01e0*/  IMAD.X R18, RZ, RZ, R17, P0 ;  /* 0x000000ffff127224 */ /* 0x000fe200000e0611 */
[----:B------:R-:W-:Y:S02]  /*01f0*/  ISETP.GE.U32.AND P3, PT, R11, 0x10000, PT ;  /* 0x000100000b00780c */ /* 0x000fe40003f66070 */
[C---:B------:R-:W-:Y:S01]  /*0200*/  ISETP.GE.U32.AND P2, PT, R7.reuse, 0x10000, PT ;  /* 0x000100000700780c */ /* 0x040fe20003f46070 */
[----:B------:R-:W-:Y:S01]  /*0210*/  IMAD.X R6, RZ, RZ, R18, P1 ;  /* 0x000000ffff067224 */ /* 0x000fe200008e0612 */
[----:B------:R-:W-:-:S02]  /*0220*/  LEA R8, P1, R7, R2, 0x2 ;  /* 0x0000000207087211 */ /* 0x000fc400078210ff */
[CC--:B------:R-:W-:Y:S02]  /*0230*/  ISETP.LT.U32.AND P0, PT, R7.reuse, R4.reuse, PT ;  /* 0x000000040700720c */ /* 0x0c0fe40003f01070 */
[----:B------:R-:W-:Y:S02]  /*0240*/  LEA.HI.X R9, R7, R3, R6, 0x2, P1 ;  /* 0x0000000307097211 */ /* 0x000fe400008f1406 */
[----:B------:R-:W-:Y:S02]  /*0250*/  ISETP.GE.U32.AND.EX P2, PT, R6, RZ, PT, P2 ;  /* 0x000000ff0600720c */ /* 0x000fe40003f46120 */
[----:B------:R-:W-:Y:S02]  /*0260*/  ISETP.LT.U32.AND P5, PT, R11, R4, PT ;  /* 0x000000040b00720c */ /* 0x000fe40003fa1070 */
[----:B------:R-:W-:Y:S02]  /*0270*/  LEA R13, P1, R15, R11, 0x1 ;  /* 0x0000000b0f0d7211 */ /* 0x000fe400078208ff */
[----:B------:R-:W-:-:S02]  /*0280*/  ISETP.GE.U32.AND.EX P3, PT, R18, RZ, PT, P3 ;  /* 0x000000ff1200720c */ /* 0x000fc40003f66130 */
[-C--:B------:R-:W-:Y:S01]  /*0290*/  ISETP.LT.AND.EX P2, PT, R6, R5.reuse, !P2, P0 ;  /* 0x000000050600720c */ /* 0x080fe20005741300 */
[--C-:B------:R-:W-:Y:S01]  /*02a0*/  IMAD.X R6, RZ, RZ, R18.reuse, P1 ;  /* 0x000000ffff067224 */ /* 0x100fe200008e0612 */
[----:B------:R-:W-:Y:S02]  /*02b0*/  ISETP.LT.AND.EX P3, PT, R18, R5, !P3, P5 ;  /* 0x000000051200720c */ /* 0x000fe40005f61350 */
[----:B------:R-:W-:Y:S02]  /*02c0*/  LEA R10, P4, R11, R2, 0x2 ;  /* 0x000000020b0a7211 */ /* 0x000fe400078810ff */
[----:B------:R-:W-:Y:S02]  /*02d0*/  IADD3 R7, P6, R12, R11, RZ ;  /* 0x0000000b0c077210 */ /* 0x000fe40007fde0ff */
[----:B------:R-:W-:Y:S02]  /*02e0*/  ISETP.GE.U32.AND P0, PT, R13, 0x10000, PT ;  /* 0x000100000d00780c */ /* 0x000fe40003f06070 */
[--C-:B------:R-:W-:Y:S01]  /*02f0*/  LEA.HI.X R11, R11, R3, R18.reuse, 0x2, P4 ;  /* 0x000000030b0b7211 */ /* 0x100fe200020f1412 */
[----:B------:R-:W-:Y:S01]  /*0300*/  IMAD.X R18, RZ, RZ, R18, P6 ;  /* 0x000000ffff127224 */ /* 0x000fe200030e0612 */
[----:B------:R-:W-:-:S02]  /*0310*/  ISETP.LT.U32.AND P1, PT, R13, R4, PT ;  /* 0x000000040d00720c */ /* 0x000fc40003f21070 */
[C---:B------:R-:W-:Y:S01]  /*0320*/  ISETP.GE.U32.AND.EX P5, PT, R6.reuse, RZ, PT, P0 ;  /* 0x000000ff0600720c */ /* 0x040fe20003fa6100 */
[----:B------:R-:W-:Y:S01]  /*0330*/  IMAD.MOV.U32 R19, RZ, RZ, RZ ;  /* 0x000000ffff137224 */ /* 0x000fe200078e00ff */
[C---:B------:R-:W-:Y:S01]  /*0340*/  ISETP.GE.U32.AND P4, PT, R7.reuse, 0x10000, PT ;  /* 0x000100000700780c */ /* 0x040fe20003f86070 */
[----:B------:R-:W2:Y:S01]  /*0350*/  @P3 LDG.E R21, [R10.64] ;  /* 0x000000040a153981 */ /* 0x000ea2000c1e1900 */
[----:B------:R-:W-:Y:S02]  /*0360*/  ISETP.LT.AND.EX P1, PT, R6, R5, !P5, P1 ;  /* 0x000000050600720c */ /* 0x000fe40006f21310 */
[----:B------:R-:W-:Y:S01]  /*0370*/  ISETP.LT.U32.AND P0, PT, R7, R4, PT ;  /* 0x000000040700720c */ /* 0x000fe20003f01070 */
[----:B------:R-:W-:Y:S01]  /*0380*/  IMAD.MOV.U32 R25, RZ, RZ, RZ ;  /* 0x000000ffff197224 */ /* 0x000fe200078e00ff */
[----:B------:R-:W-:Y:S01]  /*0390*/  ISETP.GE.U32.AND.EX P4, PT, R18, RZ, PT, P4 ;  /* 0x000000ff1200720c */ /* 0x000fe20003f86140 */
[----:B------:R-:W3:Y:S01]  /*03a0*/  @P2 LDG.E R19, [R8.64] ;  /* 0x0000000408132981 */ /* 0x000ee2000c1e1900 */
[----:B------:R-:W-:-:S02]  /*03b0*/  LEA R12, P5, R13, R2, 0x2 ;  /* 0x000000020d0c7211 */ /* 0x000fc400078a10ff */
[----:B------:R-:W-:Y:S02]  /*03c0*/  ISETP.LT.AND.EX P0, PT, R18, R5, !P4, P0 ;  /* 0x000000051200720c */ /* 0x000fe40006701300 */
[-C--:B------:R-:W-:Y:S02]  /*03d0*/  LEA.HI.X R13, R13, R3.reuse, R6, 0x2, P5 ;  /* 0x000000030d0d7211 */ /* 0x080fe400028f1406 */
[C---:B------:R-:W-:Y:S01]  /*03e0*/  LEA R6, P4, R7.reuse, R2, 0x2 ;  /* 0x0000000207067211 */ /* 0x040fe200078810ff */
[----:B------:R-:W-:Y:S02]  /*03f0*/  IMAD.MOV.U32 R23, RZ, RZ, RZ ;  /* 0x000000ffff177224 */ /* 0x000fe400078e00ff */
[----:B------:R-:W4:Y:S01]  /*0400*/  @P1 LDG.E R25, [R12.64] ;  /* 0x000000040c191981 */ /* 0x000f22000c1e1900 */
[----:B------:R-:W-:-:S05]  /*0410*/  LEA.HI.X R7, R7, R3, R18, 0x2, P4 ;  /* 0x0000000307077211 */ /* 0x000fca00020f1412 */
[----:B------:R-:W5:Y:S01]  /*0420*/  @P0 LDG.E R23, [R6.64] ;  /* 0x0000000406170981 */ /* 0x000f62000c1e1900 */
[----:B------:R-:W-:-:S04]  /*0430*/  IMAD.MOV.U32 R27, RZ, RZ, c[0x0][0x0] ;  /* 0x00000000ff1b7624 */ /* 0x000fc800078e00ff */
[----:B------:R-:W-:Y:S01]  /*0440*/  IMAD.WIDE.U32 R16, R27, 0x4, R16 ;  /* 0x000000041b107825 */ /* 0x000fe200078e0010 */
[C---:B--2---:R-:W-:Y:S02]  /*0450*/  FSETP.GTU.FTZ.AND P4, PT, |R21|.reuse, +INF , PT ;  /* 0x7f8000001500780b */ /* 0x044fe40003f9c200 */
[----:B------:R-:W-:-:S04]  /*0460*/  FSETP.GT.FTZ.AND P5, PT, R21, R0, PT ;  /* 0x000000001500720b */ /* 0x000fc80003fb4000 */
[----:B------:R-:W-:Y:S02]  /*0470*/  PLOP3.LUT P4, PT, P5, P4, PT, 0xa8, 0x0 ;  /* 0x000000000000781c */ /* 0x000fe40002f89570 */
[C---:B---3--:R-:W-:Y:S02]  /*0480*/  FSETP.GTU.FTZ.AND P5, PT, |R19|.reuse, +INF , PT ;  /* 0x7f8000001300780b */ /* 0x048fe40003fbc200 */
[-C--:B------:R-:W-:Y:S02]  /*0490*/  FSETP.GT.FTZ.AND P6, PT, R19, R0.reuse, PT ;  /* 0x000000001300720b */ /* 0x080fe40003fd4000 */
[----:B------:R-:W-:Y:S02]  /*04a0*/  FSEL R21, R21, R0, P4 ;  /* 0x0000000015157208 */ /* 0x000fe40002000000 */
[----:B------:R-:W-:Y:S02]  /*04b0*/  PLOP3.LUT P4, PT, P6, P5, PT, 0xa8, 0x0 ;  /* 0x000000000000781c */ /* 0x000fe4000378b570 */
[----:B----4-:R-:W-:-:S02]  /*04c0*/  FSETP.GTU.FTZ.AND P5, PT, |R25|, +INF , PT ;  /* 0x7f8000001900780b */ /* 0x010fc40003fbc200 */
[-C--:B------:R-:W-:Y:S02]  /*04d0*/  FSETP.GT.FTZ.AND P6, PT, R25, R0.reuse, PT ;  /* 0x000000001900720b */ /* 0x080fe40003fd4000 */
[-C--:B------:R-:W-:Y:S02]  /*04e0*/  FSEL R19, R19, R0.reuse, P4 ;  /* 0x0000000013137208 */ /* 0x080fe40002000000 */
[----:B------:R-:W-:Y:S02]  /*04f0*/  PLOP3.LUT P5, PT, P6, P5, PT, 0xa8, 0x0 ;  /* 0x000000000000781c */ /* 0x000fe400037ab570 */
[C---:B-----5:R-:W-:Y:S02]  /*0500*/  FSETP.GTU.FTZ.AND P4, PT, |R23|.reuse, +INF , PT ;  /* 0x7f8000001700780b */ /* 0x060fe40003f9c200 */
[----:B------:R-:W-:-:S04]  /*0510*/  FSETP.GT.FTZ.AND P6, PT, R23, R0, PT ;  /* 0x000000001700720b */ /* 0x000fc80003fd4000 */
[----:B------:R-:W-:Y:S02]  /*0520*/  PLOP3.LUT P4, PT, P6, P4, PT, 0xa8, 0x0 ;  /* 0x000000000000781c */ /* 0x000fe40003789570 */
[-C--:B------:R-:W-:Y:S02]  /*0530*/  FSEL R25, R25, R0.reuse, P5 ;  /* 0x0000000019197208 */ /* 0x080fe40002800000 */
[----:B------:R-:W-:Y:S01]  /*0540*/  FSEL R23, R23, R0, P4 ;  /* 0x0000000017177208 */ /* 0x000fe20002000000 */
[----:B------:R0:W-:Y:S04]  /*0550*/  @P3 STG.E [R10.64], R21 ;  /* 0x000000150a003986 */ /* 0x0001e8000c101904 */
[----:B------:R0:W-:Y:S04]  /*0560*/  @P2 STG.E [R8.64], R19 ;  /* 0x0000001308002986 */ /* 0x0001e8000c101904 */
[----:B------:R0:W-:Y:S01]  /*0570*/  @P1 STG.E [R12.64], R25 ;  /* 0x000000190c001986 */ /* 0x0001e2000c101904 */
[----:B------:R-:W-:-:S03]  /*0580*/  ISETP.LT.U32.AND P1, PT, R16, R4, PT ;  /* 0x000000041000720c */ /* 0x000fc60003f21070 */
[----:B------:R0:W-:Y:S01]  /*0590*/  @P0 STG.E [R6.64], R23 ;  /* 0x0000001706000986 */ /* 0x0001e2000c101904 */
[----:B------:R-:W-:Y:S02]  /*05a0*/  ISETP.GE.U32.AND P0, PT, R16, 0x10000, PT ;  /* 0x000100001000780c */ /* 0x000fe40003f06070 */
[C---:B------:R-:W-:Y:S02]  /*05b0*/  ISETP.LT.AND.EX P1, PT, R17.reuse, R5, PT, P1 ;  /* 0x000000051100720c */ /* 0x040fe40003f21310 */
[----:B------:R-:W-:-:S13]  /*05c0*/  ISETP.GE.U32.AND.EX P0, PT, R17, RZ, PT, P0 ;  /* 0x000000ff1100720c */ /* 0x000fda0003f06100 */
[----:B0-----:R-:W-:Y:S05]  /*05d0*/  @!P0 BRA P1, `(.L_x_45) ;  /* 0xfffffbc000008947 */ /* 0x001fea000083ffff */
[----:B------:R-:W-:Y:S05]  /*05e0*/  EXIT ;  /* 0x000000000000794d */ /* 0x000fea0003800000 */
.L_x_44:
[----:B--2---:R-:W0:Y:S02]  /*05f0*/  S2R R15, SR_TID.X ;  /* 0x00000000000f7919 */ /* 0x004e240000002100 */
[----:B0-----:R-:W-:-:S05]  /*0600*/  IMAD.WIDE.U32 R6, R15, 0x4, RZ ;  /* 0x000000040f067825 */ /* 0x001fca00078e00ff */
[----:B------:R-:W-:-:S04]  /*0610*/  ISETP.GE.U32.AND P0, PT, R6, R4, PT ;  /* 0x000000040600720c */ /* 0x000fc80003f06070 */
[----:B------:R-:W-:-:S04]  /*0620*/  ISETP.GE.AND.EX P0, PT, R7, R5, PT, P0 ;  /* 0x000000050700720c */ /* 0x000fc80003f06300 */
[----:B------:R-:W-:-:S13]  /*0630*/  ISETP.GT.U32.OR P0, PT, R15, 0x3fff, P0 ;  /* 0x00003fff0f00780c */ /* 0x000fda0000704470 */
[----:B------:R-:W-:Y:S05]  /*0640*/  @P0 EXIT ;  /* 0x000000000000094d */ /* 0x000fea0003800000 */
[----:B------:R-:W-:Y:S02]  /*0650*/  IMAD.MOV.U32 R14, RZ, RZ, RZ ;  /* 0x000000ffff0e7224 */ /* 0x000fe400078e00ff */
.L_x_46:
[----:B------:R-:W-:-:S04]  /*0660*/  LEA R6, P0, R15, R2, 0x4 ;  /* 0x000000020f067211 */ /* 0x000fc800078020ff */
[----:B------:R-:W-:-:S05]  /*0670*/  LEA.HI.X R7, R15, R3, R14, 0x4, P0 ;  /* 0x000000030f077211 */ /* 0x000fca00000f240e */
[----:B------:R-:W2:Y:S02]  /*0680*/  LDG.E.128 R8, [R6.64] ;  /* 0x0000000406087981 */ /* 0x000ea4000c1e1d00 */
[C---:B--2---:R-:W-:Y:S02]  /*0690*/  FSETP.GTU.FTZ.AND P0, PT, |R8|.reuse, +INF , PT ;  /* 0x7f8000000800780b */ /* 0x044fe40003f1c200 */
[-C--:B------:R-:W-:Y:S02]  /*06a0*/  FSETP.GT.FTZ.AND P2, PT, R8, R0.reuse, PT ;  /* 0x000000000800720b */ /* 0x080fe40003f54000 */
[C---:B------:R-:W-:Y:S02]  /*06b0*/  FSETP.GTU.FTZ.AND P5, PT, |R9|.reuse, +INF , PT ;  /* 0x7f8000000900780b */ /* 0x040fe40003fbc200 */
[----:B------:R-:W-:Y:S02]  /*06c0*/  PLOP3.LUT P0, PT, P2, P0, PT, 0xa8, 0x0 ;  /* 0x000000000000781c */ /* 0x000fe40001701570 */
[----:B------:R-:W-:-:S02]  /*06d0*/  FSETP.GT.FTZ.AND P6, PT, R9, R0, PT ;  /* 0x000000000900720b */ /* 0x000fc40003fd4000 */
[C---:B------:R-:W-:Y:S02]  /*06e0*/  FSETP.GTU.FTZ.AND P4, PT, |R10|.reuse, +INF , PT ;  /* 0x7f8000000a00780b */ /* 0x040fe40003f9c200 */
[-C--:B------:R-:W-:Y:S02]  /*06f0*/  FSETP.GT.FTZ.AND P3, PT, R10, R0.reuse, PT ;  /* 0x000000000a00720b */ /* 0x080fe40003f74000 */
[C---:B------:R-:W-:Y:S02]  /*0700*/  FSETP.GTU.FTZ.AND P1, PT, |R11|.reuse, +INF , PT ;  /* 0x7f8000000b00780b */ /* 0x040fe40003f3c200 */
[-C--:B------:R-:W-:Y:S02]  /*0710*/  FSETP.GT.FTZ.AND P2, PT, R11, R0.reuse, PT ;  /* 0x000000000b00720b */ /* 0x080fe40003f54000 */
[----:B------:R-:W-:Y:S02]  /*0720*/  FSEL R8, R8, R0, P0 ;  /* 0x0000000008087208 */ /* 0x000fe40000000000 */
[----:B------:R-:W-:-:S02]  /*0730*/  PLOP3.LUT P5, PT, P6, P5, PT, 0xa8, 0x0 ;  /* 0x000000000000781c */ /* 0x000fc400037ab570 */
[----:B------:R-:W-:Y:S02]  /*0740*/  PLOP3.LUT P3, PT, P3, P4, PT, 0xa8, 0x0 ;  /* 0x000000000000781c */ /* 0x000fe40001f69570 */
[----:B------:R-:W-:Y:S02]  /*0750*/  PLOP3.LUT P1, PT, P2, P1, PT, 0xa8, 0x0 ;  /* 0x000000000000781c */ /* 0x000fe40001723570 */
[----:B------:R-:W-:Y:S02]  /*0760*/  IADD3 R15, P0, R15, c[0x0][0x0], RZ ;  /* 0x000000000f0f7a10 */ /* 0x000fe40007f1e0ff */
[-C--:B------:R-:W-:Y:S02]  /*0770*/  FSEL R9, R9, R0.reuse, P5 ;  /* 0x0000000009097208 */ /* 0x080fe40002800000 */
[-C--:B------:R-:W-:Y:S01]  /*0780*/  FSEL R10, R10, R0.reuse, P3 ;  /* 0x000000000a0a7208 */ /* 0x080fe20001800000 */
[----:B------:R-:W-:Y:S01]  /*0790*/  IMAD.SHL.U32 R13, R15, 0x4, RZ ;  /* 0x000000040f0d7824 */ /* 0x000fe200078e00ff */
        /* <DEDUP_REMOVED lines=10> */
.L_x_47:
        /* <DEDUP_REMOVED lines=12> */
.L_x_3935:


//--------------------- .text._ZN2at6native61_GLOBAL__N__44eb8e94_28_ForeachBinaryOpScalarList_cu_dda10a6925multi_tensor_apply_kernelINS1_28TensorListScalarListMetadataIdLi1EEENS1_25BinaryOpScalarListFunctorIdLi1ELi1ELi0EEEJNS0_7maximumIdEEEEEvT_T0_DpT1_ --------------------------
	.section	.text._ZN2at6native61_GLOBAL__N__44eb8e94_28_ForeachBinaryOpScalarList_cu_dda10a6925multi_tensor_apply_kernelINS1_28TensorListScalarListMetadataIdLi1EEENS1_25BinaryOpScalarListFunctorIdLi1ELi1ELi0EEEJNS0_7maximumIdEEEEEvT_T0_DpT1_,"ax",@progbits
	.sectioninfo	@"SHI_REGISTERS=30"
	.align	128
.text._ZN2at6native61_GLOBAL__N__44eb8e94_28_ForeachBinaryOpScalarList_cu_dda10a6925multi_tensor_apply_kernelINS1_28TensorListScalarListMetadataIdLi1EEENS1_25BinaryOpScalarListFunctorIdLi1ELi1ELi0EEEJNS0_7maximumIdEEEEEvT_T0_DpT1_:
        .type           _ZN2at6native61_GLOBAL__N__44eb8e94_28_ForeachBinaryOpScalarList_cu_dda10a6925multi_tensor_apply_kernelINS1_28TensorListScalarListMetadataIdLi1EEENS1_25BinaryOpScalarListFunctorIdLi1ELi1ELi0EEEJNS0_7maximumIdEEEEEvT_T0_DpT1_,@function
        .size           _ZN2at6native61_GLOBAL__N__44eb8e94_28_ForeachBinaryOpScalarList_cu_dda10a6925multi_tensor_apply_kernelINS1_28TensorListScalarListMetadataIdLi1EEENS1_25BinaryOpScalarListFunctorIdLi1ELi1ELi0EEEJNS0_7maximumIdEEEEEvT_T0_DpT1_,(.L_x_3936 - _ZN2at6native61_GLOBAL__N__44eb8e94_28_ForeachBinaryOpScalarList_cu_dda10a6925multi_tensor_apply_kernelINS1_28TensorListScalarListMetadataIdLi1EEENS1_25BinaryOpScalarListFunctorIdLi1ELi1ELi0EEEJNS0_7maximumIdEEEEEvT_T0_DpT1_)
        .other          _ZN2at6native61_GLOBAL__N__44eb8e94_28_ForeachBinaryOpScalarList_cu_dda10a6925multi_tensor_apply_kernelINS1_28TensorListScalarListMetadataIdLi1EEENS1_25BinaryOpScalarListFunctorIdLi1ELi1ELi0EEEJNS0_7maximumIdEEEEEvT_T0_DpT1_,@"STO_CUDA_ENTRY STV_DEFAULT"
_ZN2at6native61_GLOBAL__N__44eb8e94_28_ForeachBinaryOpScalarList_cu_dda10a6925multi_tensor_apply_kernelINS1_28TensorListScalarListMetadataIdLi1EEENS1_25BinaryOpScalarListFunctorIdLi1ELi1ELi0EEEJNS0_7maximumIdEEEEEvT_T0_DpT1_:
[----:B------:R-:W-:Y:S02]  /*0000*/  IMAD.MOV.U32 R1, RZ, RZ, c[0x0][0x28] ;  /* 0x00000a00ff017624 */ /* 0x000fe400078e00ff */
[----:B------:R-:W0:Y:S01]  /*0010*/  S2R R10, SR_CTAID.X ;  /* 0x00000000000a7919 */ /* 0x000e220000002500 */
[----:B------:R-:W-:Y:S01]  /*0020*/  IMAD.MOV.U32 R9, RZ, RZ, 0x4 ;  /* 0x00000004ff097424 */ /* 0x000fe200078e00ff */
[----:B------:R-:W-:Y:S01]  /*0030*/  ULDC.64 UR4, c[0x0][0x118] ;  /* 0x0000460000047ab9 */ /* 0x000fe20000000a00 */
[----:B0-----:R-:W0:Y:S02]  /*0040*/  LDC.U8 R0, c[0x0][R10+0xa60] ;  /* 0x000298000a007b82 */ /* 0x001e240000000000 */
[----:B------:R-:W-:-:S06]  /*0050*/  IMAD R9, R10, R9, c[0x2][0x0] ;  /* 0x008000000a097624 */ /* 0x000fcc00078e0209 */
[----:B------:R-:W1:Y:S01]  /*0060*/  LDC R9, c[0x0][R9+0x160] ;  /* 0x0000580009097b82 */ /* 0x000e620000000800 */
[----:B0-----:R-:W-:-:S07]  /*0070*/  IMAD.SHL.U32 R8, R0, 0x8, RZ ;  /* 0x0000000800087824 */ /* 0x001fce00078e00ff */
[----:B------:R-:W0:Y:S01]  /*0080*/  LDC.64 R6, c[0x0][R8+0x460] ;  /* 0x0001180008067b82 */ /* 0x000e220000000a00 */
[----:B-1----:R-:W-:-:S07]  /*0090*/  IMAD.WIDE R22, R9, 0x10000, RZ ;  /* 0x0001000009167825 */ /* 0x002fce00078e02ff */
[----:B------:R-:W1:Y:S08]  /*00a0*/  LDC.64 R2, c[0x0][R8+0x160] ;  /* 0x0000580008027b82 */ /* 0x000e700000000a00 */
[----:B------:R2:W3:Y:S01]  /*00b0*/  LDC.64 R4, c[0x0][R8+0x760] ;  /* 0x0001d80008047b82 */ /* 0x0004e20000000a00 */
[----:B0-----:R-:W-:-:S04]  /*00c0*/  IADD3 R0, P1, -R22, R6, RZ ;  /* 0x0000000616007210 */ /* 0x001fc80007f3e1ff */
[----:B------:R-:W-:Y:S01]  /*00d0*/  LOP3.LUT R11, R0, 0x3, RZ, 0xc0, !PT ;  /* 0x00000003000b7812 */ /* 0x000fe200078ec0ff */
[----:B------:R-:W-:Y:S02]  /*00e0*/  IMAD.X R22, R7, 0x1, ~R23, P1 ;  /* 0x0000000107167824 */ /* 0x000fe400008e0e17 */
[----:B-1----:R-:W-:-:S05]  /*00f0*/  IMAD.WIDE R2, R9, 0x80000, R2 ;  /* 0x0008000009027825 */ /* 0x002fca00078e0202 */
[----:B------:R-:W-:-:S04]  /*0100*/  LOP3.LUT P0, RZ, R11, 0x1f, R2, 0xf8, !PT ;  /* 0x0000001f0bff7812 */ /* 0x000fc8000780f802 */
[----:B------:R-:W-:-:S13]  /*0110*/  LOP3.LUT P0, RZ, RZ, RZ, RZ, 0xfc, P0 ;  /* 0x000000ffffff7212 */ /* 0x000fda000000fcff */
[----:B------:R-:W-:Y:S05]  /*0120*/  @!P0 BRA `(.L_x_48) ;  /* 0x000004b000008947 */ /* 0x000fea0003800000 */
[----:B--23--:R-:W-:-:S04]  /*0130*/  ISETP.GE.U32.AND P0, PT, R0, 0x1, PT ;  /* 0x000000010000780c */ /* 0x00cfc80003f06070 */
[----:B------:R-:W-:-:S13]  /*0140*/  ISETP.GE.AND.EX P0, PT, R22, RZ, PT, P0 ;  /* 0x000000ff1600720c */ /* 0x000fda0003f06300 */
[----:B------:R-:W-:Y:S05]  /*0150*/  @!P0 EXIT ;  /* 0x000000000000894d */ /* 0x000fea0003800000 */
[----:B------:R-:W0:Y:S01]  /*0160*/  S2R R23, SR_TID.X ;  /* 0x0000000000177919 */ /* 0x000e220000002100 */
[----:B------:R-:W-:Y:S01]  /*0170*/  IMAD.MOV.U32 R24, RZ, RZ, c[0x0][0x0] ;  /* 0x00000000ff187624 */ /* 0x000fe200078e00ff */
[----:B------:R-:W-:-:S06]  /*0180*/  CS2R R26, SRZ ;  /* 0x00000000001a7805 */ /* 0x000fcc000001ff00 */
.L_x_49:
[----:B0-----:R-:W-:Y:S01]  /*0190*/  IADD3 R7, P0, R23, R26, RZ ;  /* 0x0000001a17077210 */ /* 0x001fe20007f1e0ff */
[----:B------:R-:W-:Y:S01]  /*01a0*/  IMAD R6, R24, 0x3, RZ ;  /* 0x0000000318067824 */ /* 0x000fe200078e02ff */
[----:B------:R-:W-:Y:S02]  /*01b0*/  CS2R R20, SRZ ;  /* 0x0000000000147805 */ /* 0x000fe4000001ff00 */
[C---:B------:R-:W-:Y:S01]  /*01c0*/  ISETP.GE.U32.AND P1, PT, R7.reuse, 0x10000, PT ;  /* 0x000100000700780c */ /* 0x040fe20003f26070 */
[----:B------:R-:W-:Y:S01]  /*01d0*/  IMAD.X R17, RZ, RZ, R27, P0 ;  /* 0x000000ffff117224 */ /* 0x000fe200000e061b */
[C---:B------:R-:W-:Y:S02]  /*01e0*/  IADD3 R9, P5, R7.reuse, c[0x0][0x0], RZ ;  /* 0x0000000007097a10 */ /* 0x040fe40007fbe0ff */
[----:B------:R-:W-:-:S02]  /*01f0*/  ISETP.LT.U32.AND P0, PT, R7, R0, PT ;  /* 0x000000000700720c */ /* 0x000fc40003f01070 */
[----:B------:R-:W-:Y:S01]  /*0200*/  ISETP.GE.U32.AND.EX P1, PT, R17, RZ, PT, P1 ;  /* 0x000000ff1100720c */ /* 0x000fe20003f26110 */
[----:B------:R-:W-:Y:S01]  /*0210*/  IMAD.X R15, RZ, RZ, R17, P5 ;  /* 0x000000ffff0f7224 */ /* 0x000fe200028e0611 */
[----:B------:R-:W-:Y:S02]  /*0220*/  ISETP.GE.U32.AND P2, PT, R9, 0x10000, PT ;  /* 0x000100000900780c */ /* 0x000fe40003f46070 */
[----:B------:R-:W-:Y:S02]  /*0230*/  ISETP.LT.AND.EX P1, PT, R17, R22, !P1, P0 ;  /* 0x000000161100720c */ /* 0x000fe40004f21300 */
[-C--:B------:R-:W-:Y:S02]  /*0240*/  IADD3 R13, P4, R6, R7.reuse, RZ ;  /* 0x00000007060d7210 */ /* 0x080fe40007f9e0ff */
[----:B------:R-:W-:Y:S02]  /*0250*/  LEA R11, P3, R24, R7, 0x1 ;  /* 0x00000007180b7211 */ /* 0x000fe400078608ff */
[----:B------:R-:W-:-:S02]  /*0260*/  ISETP.LT.U32.AND P0, PT, R9, R0, PT ;  /* 0x000000000900720c */ /* 0x000fc40003f01070 */
[-C--:B------:R-:W-:Y:S02]  /*0270*/  LEA R8, P5, R9, R2.reuse, 0x3 ;  /* 0x0000000209087211 */ /* 0x080fe400078a18ff */
[----:B------:R-:W-:Y:S02]  /*0280*/  ISETP.GE.U32.AND.EX P2, PT, R15, RZ, PT, P2 ;  /* 0x000000ff0f00720c */ /* 0x000fe40003f46120 */
[----:B------:R-:W-:Y:S02]  /*0290*/  LEA R6, P6, R7, R2, 0x3 ;  /* 0x0000000207067211 */ /* 0x000fe400078c18ff */
[-C--:B------:R-:W-:Y:S02]  /*02a0*/  LEA.HI.X R9, R9, R3.reuse, R15, 0x3, P5 ;  /* 0x0000000309097211 */ /* 0x080fe400028f1c0f */
[----:B------:R-:W-:Y:S01]  /*02b0*/  ISETP.LT.AND.EX P0, PT, R15, R22, !P2, P0 ;  /* 0x000000160f00720c */ /* 0x000fe20005701300 */
[--C-:B------:R-:W-:Y:S01]  /*02c0*/  IMAD.X R15, RZ, RZ, R17.reuse, P3 ;  /* 0x000000ffff0f7224 */ /* 0x100fe200018e0611 */
[--C-:B------:R-:W-:Y:S01]  /*02d0*/  LEA.HI.X R7, R7, R3, R17.reuse, 0x3, P6 ;  /* 0x0000000307077211 */ /* 0x100fe200030f1c11 */
[----:B------:R-:W-:Y:S01]  /*02e0*/  IMAD.X R17, RZ, RZ, R17, P4 ;  /* 0x000000ffff117224 */ /* 0x000fe200020e0611 */
[----:B------:R-:W-:-:S02]  /*02f0*/  ISETP.GE.U32.AND P6, PT, R13, 0x10000, PT ;  /* 0x000100000d00780c */ /* 0x000fc40003fc6070 */
[----:B------:R-:W-:Y:S01]  /*0300*/  ISETP.GE.U32.AND P5, PT, R11, 0x10000, PT ;  /* 0x000100000b00780c */ /* 0x000fe20003fa6070 */
[----:B------:R-:W2:Y:S01]  /*0310*/  @P1 LDG.E.64 R20, [R6.64] ;  /* 0x0000000406141981 */ /* 0x000ea2000c1e1b00 */
[-C--:B------:R-:W-:Y:S02]  /*0320*/  ISETP.LT.U32.AND P3, PT, R13, R0.reuse, PT ;  /* 0x000000000d00720c */ /* 0x080fe40003f61070 */
[----:B------:R-:W-:Y:S02]  /*0330*/  ISETP.GE.U32.AND.EX P6, PT, R17, RZ, PT, P6 ;  /* 0x000000ff1100720c */ /* 0x000fe40003fc6160 */
[----:B------:R-:W-:Y:S02]  /*0340*/  ISETP.LT.U32.AND P2, PT, R11, R0, PT ;  /* 0x000000000b00720c */ /* 0x000fe40003f41070 */
[----:B------:R-:W-:Y:S02]  /*0350*/  ISETP.GE.U32.AND.EX P5, PT, R15, RZ, PT, P5 ;  /* 0x000000ff0f00720c */ /* 0x000fe40003fa6150 */
[----:B------:R-:W-:-:S02]  /*0360*/  ISETP.LT.AND.EX P3, PT, R17, R22, !P6, P3 ;  /* 0x000000161100720c */ /* 0x000fc40007761330 */
[----:B------:R-:W-:Y:S02]  /*0370*/  ISETP.LT.AND.EX P2, PT, R15, R22, !P5, P2 ;  /* 0x000000160f00720c */ /* 0x000fe40006f41320 */
[-C--:B------:R-:W-:Y:S02]  /*0380*/  LEA R10, P4, R11, R2.reuse, 0x3 ;  /* 0x000000020b0a7211 */ /* 0x080fe400078818ff */
[----:B------:R-:W-:Y:S01]  /*0390*/  LEA R12, P5, R13, R2, 0x3 ;  /* 0x000000020d0c7211 */ /* 0x000fe200078a18ff */
[----:B------:R-:W-:Y:S01]  /*03a0*/  CS2R R18, SRZ ;  /* 0x0000000000127805 */ /* 0x000fe2000001ff00 */
[-C--:B------:R-:W-:Y:S02]  /*03b0*/  LEA.HI.X R11, R11, R3.reuse, R15, 0x3, P4 ;  /* 0x000000030b0b7211 */ /* 0x080fe400020f1c0f */
[----:B------:R-:W-:Y:S01]  /*03c0*/  LEA.HI.X R13, R13, R3, R17, 0x3, P5 ;  /* 0x000000030d0d7211 */ /* 0x000fe200028f1c11 */
[----:B------:R-:W-:Y:S01]  /*03d0*/  CS2R R14, SRZ ;  /* 0x00000000000e7805 */ /* 0x000fe2000001ff00 */
[----:B------:R-:W-:-:S03]  /*03e0*/  CS2R R16, SRZ ;  /* 0x0000000000107805 */ /* 0x000fc6000001ff00 */
[----:B------:R-:W3:Y:S04]  /*03f0*/  @P3 LDG.E.64 R18, [R12.64] ;  /* 0x000000040c123981 */ /* 0x000ee8000c1e1b00 */
[----:B------:R-:W4:Y:S04]  /*0400*/  @P0 LDG.E.64 R14, [R8.64] ;  /* 0x00000004080e0981 */ /* 0x000f28000c1e1b00 */
[----:B------:R-:W5:Y:S01]  /*0410*/  @P2 LDG.E.64 R16, [R10.64] ;  /* 0x000000040a102981 */ /* 0x000f62000c1e1b00 */
[----:B--2---:R-:W0:-:S06]  /*0420*/  DSETP.GTU.AND P4, PT, |R20|, +INF , PT ;  /* 0x7ff000001400742a */ /* 0x004e0c0003f8c200 */
[----:B0-----:R-:W0:-:S06]  /*0430*/  DSETP.GT.OR P4, PT, R20, R4, P4 ;  /* 0x000000041400722a */ /* 0x001e0c0002784400 */
[----:B0-----:R-:W-:Y:S02]  /*0440*/  FSEL R20, R20, R4, P4 ;  /* 0x0000000414147208 */ /* 0x001fe40002000000 */
[----:B------:R-:W-:-:S05]  /*0450*/  FSEL R21, R21, R5, P4 ;  /* 0x0000000515157208 */ /* 0x000fca0002000000 */
[----:B------:R0:W-:Y:S01]  /*0460*/  @P1 STG.E.64 [R6.64], R20 ;  /* 0x0000001406001986 */ /* 0x0001e2000c101b04 */
[----:B---3--:R-:W1:-:S04]  /*0470*/  DSETP.GTU.AND P1, PT, |R18|, +INF , PT ;  /* 0x7ff000001200742a */ /* 0x008e480003f2c200 */
[----:B----4-:R-:W2:-:S04]  /*0480*/  DSETP.GTU.AND P4, PT, |R14|, +INF , PT ;  /* 0x7ff000000e00742a */ /* 0x010e880003f8c200 */
[----:B-----5:R-:W3:-:S04]  /*0490*/  DSETP.GTU.AND P5, PT, |R16|, +INF , PT ;  /* 0x7ff000001000742a */ /* 0x020ec80003fac200 */
[----:B-1----:R-:W0:-:S04]  /*04a0*/  DSETP.GT.OR P1, PT, R18, R4, P1 ;  /* 0x000000041200722a */ /* 0x002e080000f24400 */
[----:B--2---:R-:W1:-:S04]  /*04b0*/  DSETP.GT.OR P4, PT, R14, R4, P4 ;  /* 0x000000040e00722a */ /* 0x004e480002784400 */
[----:B---3--:R-:W2:Y:S01]  /*04c0*/  DSETP.GT.OR P5, PT, R16, R4, P5 ;  /* 0x000000041000722a */ /* 0x008ea20002fa4400 */
[-C--:B0-----:R-:W-:Y:S01]  /*04d0*/  FSEL R7, R19, R5.reuse, P1 ;  /* 0x0000000513077208 */ /* 0x081fe20000800000 */
[----:B------:R-:W-:Y:S01]  /*04e0*/  IMAD.MOV.U32 R19, RZ, RZ, c[0x0][0x0] ;  /* 0x00000000ff137624 */ /* 0x000fe200078e00ff */
[-C--:B-1----:R-:W-:Y:S02]  /*04f0*/  FSEL R14, R14, R4.reuse, P4 ;  /* 0x000000040e0e7208 */ /* 0x082fe40002000000 */
[-C--:B------:R-:W-:Y:S02]  /*0500*/  FSEL R15, R15, R5.reuse, P4 ;  /* 0x000000050f0f7208 */ /* 0x080fe40002000000 */
[-C--:B--2---:R-:W-:Y:S02]  /*0510*/  FSEL R16, R16, R4.reuse, P5 ;  /* 0x0000000410107208 */ /* 0x084fe40002800000 */
[----:B------:R-:W-:Y:S01]  /*0520*/  FSEL R17, R17, R5, P5 ;  /* 0x0000000511117208 */ /* 0x000fe20002800000 */
[----:B------:R-:W-:Y:S01]  /*0530*/  IMAD.WIDE.U32 R26, R19, 0x4, R26 ;  /* 0x00000004131a7825 */ /* 0x000fe200078e001a */
[----:B------:R-:W-:Y:S01]  /*0540*/  FSEL R6, R18, R4, P1 ;  /* 0x0000000412067208 */ /* 0x000fe20000800000 */
[----:B------:R0:W-:Y:S04]  /*0550*/  @P0 STG.E.64 [R8.64], R14 ;  /* 0x0000000e08000986 */ /* 0x0001e8000c101b04 */
[----:B------:R0:W-:Y:S01]  /*0560*/  @P2 STG.E.64 [R10.64], R16 ;  /* 0x000000100a002986 */ /* 0x0001e2000c101b04 */
[----:B------:R-:W-:-:S02]  /*0570*/  ISETP.GE.U32.AND P0, PT, R26, 0x10000, PT ;  /* 0x000100001a00780c */ /* 0x000fc40003f06070 */
[----:B------:R-:W-:Y:S01]  /*0580*/  ISETP.LT.U32.AND P1, PT, R26, R0, PT ;  /* 0x000000001a00720c */ /* 0x000fe20003f21070 */
[----:B------:R0:W-:Y:S01]  /*0590*/  @P3 STG.E.64 [R12.64], R6 ;  /* 0x000000060c003986 */ /* 0x0001e2000c101b04 */
[C---:B------:R-:W-:Y:S02]  /*05a0*/  ISETP.GE.U32.AND.EX P0, PT, R27.reuse, RZ, PT, P0 ;  /* 0x000000ff1b00720c */ /* 0x040fe40003f06100 */
[----:B------:R-:W-:-:S13]  /*05b0*/  ISETP.LT.AND.EX P1, PT, R27, R22, PT, P1 ;  /* 0x000000161b00720c */ /* 0x000fda0003f21310 */
[----:B0-----:R-:W-:Y:S05]  /*05c0*/  @!P0 BRA P1, `(.L_x_49) ;  /* 0xfffffbc000008947 */ /* 0x001fea000083ffff */
[----:B------:R-:W-:Y:S05]  /*05d0*/  EXIT ;  /* 0x000000000000794d */ /* 0x000fea0003800000 */
.L_x_48:
[----:B--23--:R-:W0:Y:S02]  /*05e0*/  S2R R17, SR_TID.X ;  /* 0x0000000000117919 */ /* 0x00ce240000002100 */
[----:B0-----:R-:W-:-:S05]  /*05f0*/  IMAD.WIDE.U32 R6, R17, 0x4, RZ ;  /* 0x0000000411067825 */ /* 0x001fca00078e00ff */
[----:B------:R-:W-:-:S04]  /*0600*/  ISETP.GE.U32.AND P0, PT, R6, R0, PT ;  /* 0x000000000600720c */ /* 0x000fc80003f06070 */
[----:B------:R-:W-:-:S04]  /*0610*/  ISETP.GE.AND.EX P0, PT, R7, R22, PT, P0 ;  /* 0x000000160700720c */ /* 0x000fc80003f06300 */
[----:B------:R-:W-:-:S13]  /*0620*/  ISETP.GT.U32.OR P0, PT, R17, 0x3fff, P0 ;  /* 0x00003fff1100780c */ /* 0x000fda0000704470 */
[----:B------:R-:W-:Y:S05]  /*0630*/  @P0 EXIT ;  /* 0x000000000000094d */ /* 0x000fea0003800000 */
[----:B------:R-:W-:Y:S02]  /*0640*/  IMAD.MOV.U32 R16, RZ, RZ, RZ ;  /* 0x000000ffff107224 */ /* 0x000fe400078e00ff */
.L_x_50:
[----:B------:R-:W-:-:S04]  /*0650*/  LEA R6, P0, R17, R2, 0x5 ;  /* 0x0000000211067211 */ /* 0x000fc800078028ff */
[----:B------:R-:W-:-:S05]  /*0660*/  LEA.HI.X R7, R17, R3, R16, 0x5, P0 ;  /* 0x0000000311077211 */ /* 0x000fca00000f2c10 */
[----:B------:R-:W2:Y:S04]  /*0670*/  LDG.E.128 R8, [R6.64] ;  /* 0x0000000406087981 */ /* 0x000ea8000c1e1d00 */
[----:B------:R-:W3:Y:S01]  /*0680*/  LDG.E.128 R12, [R6.64+0x10] ;  /* 0x00001004060c7981 */ /* 0x000ee2000c1e1d00 */
[----:B--2---:R-:W0:-:S04]  /*0690*/  DSETP.GTU.AND P0, PT, |R8|, +INF , PT ;  /* 0x7ff000000800742a */ /* 0x004e080003f0c200 */
[----:B------:R-:W1:-:S04]  /*06a0*/  DSETP.GTU.AND P1, PT, |R10|, +INF , PT ;  /* 0x7ff000000a00742a */ /* 0x000e480003f2c200 */
[----:B---3--:R-:W-:-:S04]  /*06b0*/  DSETP.GTU.AND P2, PT, |R12|, +INF , PT ;  /* 0x7ff000000c00742a */ /* 0x008fc80003f4c200 */
[----:B------:R-:W-:-:S04]  /*06c0*/  DSETP.GTU.AND P3, PT, |R14|, +INF , PT ;  /* 0x7ff000000e00742a */ /* 0x000fc80003f6c200 */
[----:B0-----:R-:W0:-:S04]  /*06d0*/  DSETP.GT.OR P0, PT, R8, R4, P0 ;  /* 0x000000040800722a */ /* 0x001e080000704400 */
[--C-:B-1----:R-:W1:Y:S02]  /*06e0*/  DSETP.GT.OR P1, PT, R10, R4.reuse, P1 ;  /* 0x000000040a00722a */ /* 0x102e640000f24400 */
[-C--:B0-----:R-:W-:Y:S02]  /*06f0*/  FSEL R8, R8, R4.reuse, P0 ;  /* 0x0000000408087208 */ /* 0x081fe40000000000 */
[--C-:B------:R-:W0:Y:S01]  /*0700*/  DSETP.GT.OR P2, PT, R12, R4.reuse, P2 ;  /* 0x000000040c00722a */ /* 0x100e220001744400 */
[-C--:B------:R-:W-:Y:S02]  /*0710*/  FSEL R9, R9, R5.reuse, P0 ;  /* 0x0000000509097208 */ /* 0x080fe40000000000 */
[----:B-1----:R-:W-:Y:S01]  /*0720*/  FSEL R10, R10, R4, P1 ;  /* 0x000000040a0a7208 */ /* 0x002fe20000800000 */
[----:B------:R-:W1:Y:S01]  /*0730*/  DSETP.GT.OR P3, PT, R14, R4, P3 ;  /* 0x000000040e00722a */ /* 0x000e620001f64400 */
[-C--:B------:R-:W-:Y:S02]  /*0740*/  FSEL R11, R11, R5.reuse, P1 ;  /* 0x000000050b0b7208 */ /* 0x080fe40000800000 */
[----:B0-----:R-:W-:-:S02]  /*0750*/  FSEL R13, R13, R5, P2 ;  /* 0x000000050d0d7208 */ /* 0x001fc40001000000 */
[-C--:B------:R-:W-:Y:S01]  /*0760*/  FSEL R12, R12, R4.reuse, P2 ;  /* 0x000000040c0c7208 */ /* 0x080fe20001000000 */
[----:B------:R0:W-:Y:S01]  /*0770*/  STG.E.128 [R6.64], R8 ;  /* 0x0000000806007986 */ /* 0x0001e2000c101d04 */
[----:B-1----:R-:W-:Y:S02]  /*0780*/  FSEL R14, R14, R4, P3 ;  /* 0x000000040e0e7208 */ /* 0x002fe40001800000 */
[----:B------:R-:W-:Y:S02]  /*0790*/  FSEL R15, R15, R5, P3 ;  /* 0x000000050f0f7208 */ /* 0x000fe40001800000 */
[----:B------:R-:W-:-:S04]  /*07a0*/  IADD3 R17, P0, R17, c[0x0][0x0], RZ ;  /* 0x0000000011117a10 */ /* 0x000fc80007f1e0ff */
        /* <DEDUP_REMOVED lines=9> */
[----:B------:R-:W-:Y:S02]  /*0840*/  ISETP.GE.U32.AND P0, PT, R13, R0, PT ;  /* 0x000000000d00720c */ /* 0x000fe40003f06070 */
[----:B------:R-:W-:-:S04]  /*0850*/  SHF.L.U64.HI R13, R17, 0x2, R16 ;  /* 0x00000002110d7819 */ /* 0x000fc80000010210 */
[----:B------:R-:W-:-:S13]  /*0860*/  ISETP.GE.AND.EX P0, PT, R13, R22, PT, P0 ;  /* 0x000000160d00720c */ /* 0x000fda0003f06300 */
[----:B0-----:R-:W-:Y:S05]  /*0870*/  @!P0 BRA P1, `(.L_x_50) ;  /* 0xfffffdd000008947 */ /* 0x001fea000083ffff */
[----:B------:R-:W-:Y:S05]  /*0880*/  EXIT ;  /* 0x000000000000794d */ /* 0x000fea0003800000 */
.L_x_51:
        /* <DEDUP_REMOVED lines=15> */
.L_x_3936:


//--------------------- .text._ZN2at6native61_GLOBAL__N__44eb8e94_28_ForeachBinaryOpScalarList_cu_dda10a6925multi_tensor_apply_kernelINS1_28TensorListScalarListMetadataIsLi1EEENS1_25BinaryOpScalarListFunctorIsLi1ELi1ELi0EEEJNS0_7maximumIsEEEEEvT_T0_DpT1_ --------------------------
	.section	.text._ZN2at6native61_GLOBAL__N__44eb8e94_28_ForeachBinaryOpScalarList_cu_dda10a6925multi_tensor_apply_kernelINS1_28TensorListScalarListMetadataIsLi1EEENS1_25BinaryOpScalarListFunctorIsLi1ELi1ELi0EEEJNS0_7maximumIsEEEEEvT_T0_DpT1_,"ax",@progbits
	.sectioninfo	@"SHI_REGISTERS=30"
	.align	128
.text._ZN2at6native61_GLOBAL__N__44eb8e94_28_ForeachBinaryOpScalarList_cu_dda10a6925multi_tensor_apply_kernelINS1_28TensorListScalarListMetadataIsLi1EEENS1_25BinaryOpScalarListFunctorIsLi1ELi1ELi0EEEJNS0_7maximumIsEEEEEvT_T0_DpT1_:
        .type           _ZN2at6native61_GLOBAL__N__44eb8e94_28_ForeachBinaryOpScalarList_cu_dda10a6925multi_tensor_apply_kernelINS1_28TensorListScalarListMetadataIsLi1EEENS1_25BinaryOpScalarListFunctorIsLi1ELi1ELi0EEEJNS0_7maximumIsEEEEEvT_T0_DpT1_,@function
        .size           _ZN2at6native61_GLOBAL__N__44eb8e94_28_ForeachBinaryOpScalarList_cu_dda10a6925multi_tensor_apply_kernelINS1_28TensorListScalarListMetadataIsLi1EEENS1_25BinaryOpScalarListFunctorIsLi1ELi1ELi0EEEJNS0_7maximumIsEEEEEvT_T0_DpT1_,(.L_x_3937 - _ZN2at6native61_GLOBAL__N__44eb8e94_28_ForeachBinaryOpScalarList_cu_dda10a6925multi_tensor_apply_kernelINS1_28TensorListScalarListMetadataIsLi1EEENS1_25BinaryOpScalarListFunctorIsLi1ELi1ELi0EEEJNS0_7maximumIsEEEEEvT_T0_DpT1_)
        .other          _ZN2at6native61_GLOBAL__N__44eb8e94_28_ForeachBinaryOpScalarList_cu_dda10a6925multi_tensor_apply_kernelINS1_28TensorListScalarListMetadataIsLi1EEENS1_25BinaryOpScalarListFunctorIsLi1ELi1ELi0EEEJNS0_7maximumIsEEEEEvT_T0_DpT1_,@"STO_CUDA_ENTRY STV_DEFAULT"
_ZN2at6native61_GLOBAL__N__44eb8e94_28_ForeachBinaryOpScalarList_cu_dda10a6925multi_tensor_apply_kernelINS1_28TensorListScalarListMetadataIsLi1EEENS1_25BinaryOpScalarListFunctorIsLi1ELi1ELi0EEEJNS0_7maximumIsEEEEEvT_T0_DpT1_:
        /* <DEDUP_REMOVED lines=12> */
[----:B------:R-:W1:Y:S01]  /*00c0*/  LDC.64 R2, c[0x0][R8+0x160] ;  /* 0x0000580008027b82 */ /* 0x000e620000000a00 */
[----:B0-----:R-:W-:-:S07]  /*00d0*/  IADD3 R0, P1, -R4, R6, RZ ;  /* 0x0000000604007210 */ /* 0x001fce0007f3e1ff */
[----:B------:R0:W2:Y:S01]  /*00e0*/  LDC.U16 R4, c[0x0][R10+0x160] ;  /* 0x000058000a047b82 */ /* 0x0000a20000000400 */
        /* <DEDUP_REMOVED lines=12> */
.L_x_53:
[----:B0-----:R-:W-:Y:S01]  /*01b0*/  IADD3 R19, P0, R14, R16, RZ ;  /* 0x000000100e137210 */ /* 0x001fe20007f1e0ff */
[----:B------:R-:W-:Y:S01]  /*01c0*/  IMAD R10, R15, 0x3, RZ ;  /* 0x000000030f0a7824 */ /* 0x000fe200078e02ff */
[----:B------:R-:W-:Y:S02]  /*01d0*/  PRMT R21, RZ, 0x7610, R21 ;  /* 0x00007610ff157816 */ /* 0x000fe40000000015 */
[----:B------:R-:W-:Y:S01]  /*01e0*/  IADD3 R7, P1, R19, c[0x0][0x0], RZ ;  /* 0x0000000013077a10 */ /* 0x000fe20007f3e0ff */
[----:B------:R-:W-:Y:S01]  /*01f0*/  IMAD.X R18, RZ, RZ, R17, P0 ;  /* 0x000000ffff127224 */ /* 0x000fe200000e0611 */
[----:B------:R-:W-:Y:S02]  /*0200*/  LEA R11, P3, R15, R19, 0x1 ;  /* 0x000000130f0b7211 */ /* 0x000fe400078608ff */
[C---:B------:R-:W-:Y:S01]  /*0210*/  ISETP.GE.U32.AND P0, PT, R7.reuse, 0x10000, PT ;  /* 0x000100000700780c */ /* 0x040fe20003f06070 */
[----:B------:R-:W-:Y:S01]  /*0220*/  IMAD.X R6, RZ, RZ, R18, P1 ;  /* 0x000000ffff067224 */ /* 0x000fe200008e0612 */
[----:B------:R-:W-:-:S02]  /*0230*/  ISETP.LT.U32.AND P1, PT, R7, R0, PT ;  /* 0x000000000700720c */ /* 0x000fc40003f21070 */
[C---:B------:R-:W-:Y:S02]  /*0240*/  LEA R8, P2, R7.reuse, R2, 0x1 ;  /* 0x0000000207087211 */ /* 0x040fe400078408ff */
[C---:B------:R-:W-:Y:S02]  /*0250*/  ISETP.GE.U32.AND.EX P0, PT, R6.reuse, RZ, PT, P0 ;  /* 0x000000ff0600720c */ /* 0x040fe40003f06100 */
[----:B------:R-:W-:Y:S02]  /*0260*/  LEA.HI.X R9, R7, R3, R6, 0x1, P2 ;  /* 0x0000000307097211 */ /* 0x000fe400010f0c06 */
[----:B------:R-:W-:Y:S01]  /*0270*/  ISETP.LT.AND.EX P0, PT, R6, R5, !P0, P1 ;  /* 0x000000050600720c */ /* 0x000fe20004701310 */
[----:B------:R-:W-:Y:S01]  /*0280*/  IMAD.X R6, RZ, RZ, R18, P3 ;  /* 0x000000ffff067224 */ /* 0x000fe200018e0612 */
[----:B------:R-:W-:Y:S02]  /*0290*/  ISETP.GE.U32.AND P4, PT, R11, 0x10000, PT ;  /* 0x000100000b00780c */ /* 0x000fe40003f86070 */
[----:B------:R-:W-:-:S02]  /*02a0*/  IADD3 R7, P5, R10, R19, RZ ;  /* 0x000000130a077210 */ /* 0x000fc40007fbe0ff */
[----:B------:R-:W-:Y:S02]  /*02b0*/  ISETP.GE.U32.AND P1, PT, R19, 0x10000, PT ;  /* 0x000100001300780c */ /* 0x000fe40003f26070 */
[-C--:B------:R-:W-:Y:S01]  /*02c0*/  ISETP.LT.U32.AND P3, PT, R11, R0.reuse, PT ;  /* 0x000000000b00720c */ /* 0x080fe20003f61070 */
[----:B------:R-:W-:Y:S01]  /*02d0*/  IMAD.X R20, RZ, RZ, R18, P5 ;  /* 0x000000ffff147224 */ /* 0x000fe200028e0612 */
[----:B------:R-:W-:Y:S02]  /*02e0*/  ISETP.GE.U32.AND.EX P4, PT, R6, RZ, PT, P4 ;  /* 0x000000ff0600720c */ /* 0x000fe40003f86140 */
[----:B------:R-:W-:Y:S02]  /*02f0*/  ISETP.LT.U32.AND P2, PT, R19, R0, PT ;  /* 0x000000001300720c */ /* 0x000fe40003f41070 */
[----:B------:R-:W-:Y:S02]  /*0300*/  ISETP.GE.U32.AND.EX P1, PT, R18, RZ, PT, P1 ;  /* 0x000000ff1200720c */ /* 0x000fe40003f26110 */
[----:B------:R-:W-:-:S02]  /*0310*/  ISETP.LT.AND.EX P3, PT, R6, R5, !P4, P3 ;  /* 0x000000050600720c */ /* 0x000fc40006761330 */
[C---:B------:R-:W-:Y:S02]  /*0320*/  ISETP.GE.U32.AND P4, PT, R7.reuse, 0x10000, PT ;  /* 0x000100000700780c */ /* 0x040fe40003f86070 */
[----:B------:R-:W-:Y:S02]  /*0330*/  ISETP.LT.AND.EX P1, PT, R18, R5, !P1, P2 ;  /* 0x000000051200720c */ /* 0x000fe40004f21320 */
[----:B------:R-:W-:Y:S02]  /*0340*/  ISETP.LT.U32.AND P2, PT, R7, R0, PT ;  /* 0x000000000700720c */ /* 0x000fe40003f41070 */
[----:B------:R-:W-:Y:S02]  /*0350*/  ISETP.GE.U32.AND.EX P4, PT, R20, RZ, PT, P4 ;  /* 0x000000ff1400720c */ /* 0x000fe40003f86140 */
[-C--:B------:R-:W-:Y:S02]  /*0360*/  LEA R12, P6, R11, R2.reuse, 0x1 ;  /* 0x000000020b0c7211 */ /* 0x080fe400078c08ff */
[----:B------:R-:W-:-:S02]  /*0370*/  LEA R10, P5, R19, R2, 0x1 ;  /* 0x00000002130a7211 */ /* 0x000fc400078a08ff */
[----:B------:R-:W-:Y:S02]  /*0380*/  ISETP.LT.AND.EX P2, PT, R20, R5, !P4, P2 ;  /* 0x000000051400720c */ /* 0x000fe40006741320 */
[-C--:B------:R-:W-:Y:S02]  /*0390*/  LEA.HI.X R13, R11, R3.reuse, R6, 0x1, P6 ;  /* 0x000000030b0d7211 */ /* 0x080fe400030f0c06 */
[----:B------:R-:W-:Y:S02]  /*03a0*/  LEA R6, P6, R7, R2, 0x1 ;  /* 0x0000000207067211 */ /* 0x000fe400078c08ff */
[-CC-:B------:R-:W-:Y:S01]  /*03b0*/  LEA.HI.X R11, R19, R3.reuse, R18.reuse, 0x1, P5 ;  /* 0x00000003130b7211 */ /* 0x180fe200028f0c12 */
[----:B------:R-:W2:Y:S01]  /*03c0*/  @P3 LDG.E.U16 R21, [R12.64] ;  /* 0x000000040c153981 */ /* 0x000ea2000c1e1500 */
[----:B------:R-:W-:Y:S02]  /*03d0*/  PRMT R18, RZ, 0x7610, R18 ;  /* 0x00007610ff127816 */ /* 0x000fe40000000012 */
[----:B------:R-:W-:-:S02]  /*03e0*/  LEA.HI.X R7, R7, R3, R20, 0x1, P6 ;  /* 0x0000000307077211 */ /* 0x000fc400030f0c14 */
[----:B------:R-:W-:Y:S02]  /*03f0*/  PRMT R20, RZ, 0x7610, R20 ;  /* 0x00007610ff147816 */ /* 0x000fe40000000014 */
[----:B------:R-:W-:Y:S01]  /*0400*/  PRMT R19, RZ, 0x7610, R19 ;  /* 0x00007610ff137816 */ /* 0x000fe20000000013 */
[----:B------:R-:W3:Y:S04]  /*0410*/  @P1 LDG.E.U16 R18, [R10.64] ;  /* 0x000000040a121981 */ /* 0x000ee8000c1e1500 */
[----:B------:R-:W4:Y:S04]  /*0420*/  @P2 LDG.E.U16 R20, [R6.64] ;  /* 0x0000000406142981 */ /* 0x000f28000c1e1500 */
[----:B------:R-:W5:Y:S01]  /*0430*/  @P0 LDG.E.U16 R19, [R8.64] ;  /* 0x0000000408130981 */ /* 0x000f62000c1e1500 */
[----:B------:R-:W-:Y:S01]  /*0440*/  PRMT R22, R4, 0x9910, RZ ;  /* 0x0000991004167816 */ /* 0x000fe200000000ff */
[----:B------:R-:W-:-:S04]  /*0450*/  IMAD.MOV.U32 R27, RZ, RZ, c[0x0][0x0] ;  /* 0x00000000ff1b7624 */ /* 0x000fc800078e00ff */
[----:B------:R-:W-:Y:S01]  /*0460*/  IMAD.WIDE.U32 R16, R27, 0x4, R16 ;  /* 0x000000041b107825 */ /* 0x000fe200078e0010 */
[----:B--2---:R-:W-:Y:S02]  /*0470*/  PRMT R21, R21, 0x9910, RZ ;  /* 0x0000991015157816 */ /* 0x004fe400000000ff */
[----:B---3--:R-:W-:Y:S01]  /*0480*/  PRMT R23, R18, 0x9910, RZ ;  /* 0x0000991012177816 */ /* 0x008fe200000000ff */
[----:B------:R-:W-:Y:S01]  /*0490*/  IMAD.MOV.U32 R18, RZ, RZ, R22 ;  /* 0x000000ffff127224 */ /* 0x000fe200078e0016 */
[----:B----4-:R-:W-:-:S04]  /*04a0*/  PRMT R20, R20, 0x9910, RZ ;  /* 0x0000991014147816 */ /* 0x010fc800000000ff */
[C---:B------:R-:W-:Y:S02]  /*04b0*/  IMNMX R25, R18.reuse, R23, !PT ;  /* 0x0000001712197217 */ /* 0x040fe40007800200 */
[----:B-----5:R-:W-:Y:S01]  /*04c0*/  PRMT R19, R19, 0x9910, RZ ;  /* 0x0000991013137816 */ /* 0x020fe200000000ff */
[----:B------:R-:W-:Y:S01]  /*04d0*/  IMAD.MOV.U32 R23, RZ, RZ, R20 ;  /* 0x000000ffff177224 */ /* 0x000fe200078e0014 */
[C---:B------:R-:W-:Y:S02]  /*04e0*/  IMNMX R21, R18.reuse, R21, !PT ;  /* 0x0000001512157217 */ /* 0x040fe40007800200 */
[C---:B------:R-:W-:Y:S02]  /*04f0*/  IMNMX R19, R18.reuse, R19, !PT ;  /* 0x0000001312137217 */ /* 0x040fe40007800200 */
[----:B------:R-:W-:Y:S01]  /*0500*/  IMNMX R23, R18, R23, !PT ;  /* 0x0000001712177217 */ /* 0x000fe20007800200 */
[----:B------:R0:W-:Y:S01]  /*0510*/  @P1 STG.E.U16 [R10.64], R25 ;  /* 0x000000190a001986 */ /* 0x0001e2000c101504 */
[----:B------:R-:W-:-:S03]  /*0520*/  ISETP.LT.U32.AND P1, PT, R16, R0, PT ;  /* 0x000000001000720c */ /* 0x000fc60003f21070 */
[----:B------:R0:W-:Y:S01]  /*0530*/  @P0 STG.E.U16 [R8.64], R19 ;  /* 0x0000001308000986 */ /* 0x0001e2000c101504 */
[----:B------:R-:W-:-:S03]  /*0540*/  ISETP.GE.U32.AND P0, PT, R16, 0x10000, PT ;  /* 0x000100001000780c */ /* 0x000fc60003f06070 */
[----:B------:R0:W-:Y:S04]  /*0550*/  @P3 STG.E.U16 [R12.64], R21 ;  /* 0x000000150c003986 */ /* 0x0001e8000c101504 */
[----:B------:R0:W-:Y:S01]  /*0560*/  @P2 STG.E.U16 [R6.64], R23 ;  /* 0x0000001706002986 */ /* 0x0001e2000c101504 */
[C---:B------:R-:W-:Y:S02]  /*0570*/  ISETP.GE.U32.AND.EX P0, PT, R17.reuse, RZ, PT, P0 ;  /* 0x000000ff1100720c */ /* 0x040fe40003f06100 */
[----:B------:R-:W-:-:S13]  /*0580*/  ISETP.LT.AND.EX P1, PT, R17, R5, PT, P1 ;  /* 0x000000051100720c */ /* 0x000fda0003f21310 */
[----:B0-----:R-:W-:Y:S05]  /*0590*/  @!P0 BRA P1, `(.L_x_53) ;  /* 0xfffffc1000008947 */ /* 0x001fea000083ffff */
[----:B------:R-:W-:Y:S05]  /*05a0*/  EXIT ;  /* 0x000000000000794d */ /* 0x000fea0003800000 */
.L_x_52:
[----:B0-2---:R-:W0:Y:S02]  /*05b0*/  S2R R13, SR_TID.X ;  /* 0x00000000000d7919 */ /* 0x005e240000002100 */
[----:B0-----:R-:W-:-:S05]  /*05c0*/  IMAD.WIDE.U32 R6, R13, 0x4, RZ ;  /* 0x000000040d067825 */ /* 0x001fca00078e00ff */
[----:B------:R-:W-:-:S04]  /*05d0*/  ISETP.GE.U32.AND P0, PT, R6, R0, PT ;  /* 0x000000000600720c */ /* 0x000fc80003f06070 */
[----:B------:R-:W-:-:S04]  /*05e0*/  ISETP.GE.AND.EX P0, PT, R7, R5, PT, P0 ;  /* 0x000000050700720c */ /* 0x000fc80003f06300 */
[----:B------:R-:W-:-:S13]  /*05f0*/  ISETP.GT.U32.OR P0, PT, R13, 0x3fff, P0 ;  /* 0x00003fff0d00780c */ /* 0x000fda0000704470 */
[----:B------:R-:W-:Y:S05]  /*0600*/  @P0 EXIT ;  /* 0x000000000000094d */ /* 0x000fea0003800000 */
[----:B------:R-:W-:Y:S01]  /*0610*/  PRMT R12, R4, 0x9910, RZ ;  /* 0x00009910040c7816 */ /* 0x000fe200000000ff */
[----:B------:R-:W-:Y:S02]  /*0620*/  IMAD.MOV.U32 R10, RZ, RZ, RZ ;  /* 0x000000ffff0a7224 */ /* 0x000fe400078e00ff */
.L_x_54:
[----:B------:R-:W-:-:S04]  /*0630*/  LEA R6, P0, R13, R2, 0x3 ;  /* 0x000000020d067211 */ /* 0x000fc800078018ff */
[----:B------:R-:W-:-:S05]  /*0640*/  LEA.HI.X R7, R13, R3, R10, 0x3, P0 ;  /* 0x000000030d077211 */ /* 0x000fca00000f1c0a */
[----:B------:R-:W2:Y:S01]  /*0650*/  LDG.E.64 R8, [R6.64] ;  /* 0x0000000406087981 */ /* 0x000ea2000c1e1b00 */
[----:B------:R-:W-:-:S04]  /*0660*/  IADD3 R13, P0, R13, c[0x0][0x0], RZ ;  /* 0x000000000d0d7a10 */ /* 0x000fc80007f1e0ff */
[----:B------:R-:W-:Y:S01]  /*0670*/  ISETP.LT.U32.AND P1, PT, R13, 0x4000, PT ;  /* 0x000040000d00780c */ /* 0x000fe20003f21070 */
[----:B------:R-:W-:-:S05]  /*0680*/  IMAD.X R10, RZ, RZ, R10, P0 ;  /* 0x000000ffff0a7224 */ /* 0x000fca00000e060a */
[----:B------:R-:W-:Y:S02]  /*0690*/  ISETP.LT.U32.AND.EX P1, PT, R10, RZ, PT, P1 ;  /* 0x000000ff0a00720c */ /* 0x000fe40003f21110 */
[C---:B--2---:R-:W-:Y:S02]  /*06a0*/  PRMT R11, R8.reuse, 0xbb32, RZ ;  /* 0x0000bb32080b7816 */ /* 0x044fe400000000ff */
[----:B------:R-:W-:Y:S02]  /*06b0*/  PRMT R14, R8, 0x9910, RZ ;  /* 0x00009910080e7816 */ /* 0x000fe400000000ff */
[C---:B------:R-:W-:Y:S01]  /*06c0*/  PRMT R4, R9.reuse, 0xbb32, RZ ;  /* 0x0000bb3209047816 */ /* 0x040fe200000000ff */
[----:B------:R-:W-:Y:S01]  /*06d0*/  IMAD.MOV.U32 R8, RZ, RZ, R11 ;  /* 0x000000ffff087224 */ /* 0x000fe200078e000b */
[----:B------:R-:W-:Y:S01]  /*06e0*/  PRMT R9, R9, 0x9910, RZ ;  /* 0x0000991009097816 */ /* 0x000fe200000000ff */
[----:B------:R-:W-:Y:S01]  /*06f0*/  IMAD.MOV.U32 R11, RZ, RZ, R14 ;  /* 0x000000ffff0b7224 */ /* 0x000fe200078e000e */
[----:B------:R-:W-:-:S02]  /*0700*/  IMNMX R4, R12, R4, !PT ;  /* 0x000000040c047217 */ /* 0x000fc40007800200 */
[C---:B------:R-:W-:Y:S02]  /*0710*/  IMNMX R9, R12.reuse, R9, !PT ;  /* 0x000000090c097217 */ /* 0x040fe40007800200 */
[C---:B------:R-:W-:Y:S02]  /*0720*/  IMNMX R8, R12.reuse, R8, !PT ;  /* 0x000000080c087217 */ /* 0x040fe40007800200 */
[----:B------:R-:W-:Y:S02]  /*0730*/  IMNMX R11, R12, R11, !PT ;  /* 0x0000000b0c0b7217 */ /* 0x000fe40007800200 */
[----:B------:R-:W-:Y:S02]  /*0740*/  PRMT R9, R9, 0x5410, R4 ;  /* 0x0000541009097816 */ /* 0x000fe40000000004 */
[----:B------:R-:W-:Y:S01]  /*0750*/  PRMT R8, R11, 0x5410, R8 ;  /* 0x000054100b087816 */ /* 0x000fe20000000008 */
[C---:B------:R-:W-:Y:S01]  /*0760*/  IMAD.SHL.U32 R11, R13.reuse, 0x4, RZ ;  /* 0x000000040d0b7824 */ /* 0x040fe200078e00ff */
[----:B------:R-:W-:-:S03]  /*0770*/  SHF.L.U64.HI R4, R13, 0x2, R10 ;  /* 0x000000020d047819 */ /* 0x000fc6000001020a */
[----:B------:R0:W-:Y:S01]  /*0780*/  STG.E.64 [R6.64], R8 ;  /* 0x0000000806007986 */ /* 0x0001e2000c101b04 */
[----:B------:R-:W-:-:S04]  /*0790*/  ISETP.GE.U32.AND P0, PT, R11, R0, PT ;  /* 0x000000000b00720c */ /* 0x000fc80003f06070 */
[----:B------:R-:W-:-:S13]  /*07a0*/  ISETP.GE.AND.EX P0, PT, R4, R5, PT, P0 ;  /* 0x000000050400720c */ /* 0x000fda0003f06300 */
[----:B0-----:R-:W-:Y:S05]  /*07b0*/  @!P0 BRA P1, `(.L_x_54) ;  /* 0xfffffe7000008947 */ /* 0x001fea000083ffff */
[----:B------:R-:W-:Y:S05]  /*07c0*/  EXIT ;  /* 0x000000000000794d */ /* 0x000fea0003800000 */
.L_x_55:
        /* <DEDUP_REMOVED lines=11> */
.L_x_3937:


//--------------------- .text._ZN2at6native61_GLOBAL__N__44eb8e94_28_ForeachBinaryOpScalarList_cu_dda10a6925multi_tensor_apply_kernelINS1_28TensorListScalarListMetadataIlLi1EEENS1_25BinaryOpScalarListFunctorIlLi1ELi1ELi0EEEJNS0_7maximumIlEEEEEvT_T0_DpT1_ --------------------------
	.section	.text._ZN2at6native61_GLOBAL__N__44eb8e94_28_ForeachBinaryOpScalarList_cu_dda10a6925multi_tensor_apply_kernelINS1_28TensorListScalarListMetadataIlLi1EEENS1_25BinaryOpScalarListFunctorIlLi1ELi1ELi0EEEJNS0_7maximumIlEEEEEvT_T0_DpT1_,"ax",@progbits
	.sectioninfo	@"SHI_REGISTERS=30"
	.align	128
.text._ZN2at6native61_GLOBAL__N__44eb8e94_28_ForeachBinaryOpScalarList_cu_dda10a6925multi_tensor_apply_kernelINS1_28TensorListScalarListMetadataIlLi1EEENS1_25BinaryOpScalarListFunctorIlLi1ELi1ELi0EEEJNS0_7maximumIlEEEEEvT_T0_DpT1_:
        .type           _ZN2at6native61_GLOBAL__N__44eb8e94_28_ForeachBinaryOpScalarList_cu_dda10a6925multi_tensor_apply_kernelINS1_28TensorListScalarListMetadataIlLi1EEENS1_25BinaryOpScalarListFunctorIlLi1ELi1ELi0EEEJNS0_7maximumIlEEEEEvT_T0_DpT1_,@function
        .size           _ZN2at6native61_GLOBAL__N__44eb8e94_28_ForeachBinaryOpScalarList_cu_dda10a6925multi_tensor_apply_kernelINS1_28TensorListScalarListMetadataIlLi1EEENS1_25BinaryOpScalarListFunctorIlLi1ELi1ELi0EEEJNS0_7maximumIlEEEEEvT_T0_DpT1_,(.L_x_3938 - _ZN2at6native61_GLOBAL__N__44eb8e94_28_ForeachBinaryOpScalarList_cu_dda10a6925multi_tensor_apply_kernelINS1_28TensorListScalarListMetadataIlLi1EEENS1_25BinaryOpScalarListFunctorIlLi1ELi1ELi0EEEJNS0_7maximumIlEEEEEvT_T0_DpT1_)
        .other          _ZN2at6native61_GLOBAL__N__44eb8e94_28_ForeachBinaryOpScalarList_cu_dda10a6925multi_tensor_apply_kernelINS1_28TensorListScalarListMetadataIlLi1EEENS1_25BinaryOpScalarListFunctorIlLi1ELi1ELi0EEEJNS0_7maximumIlEEEEEvT_T0_DpT1_,@"STO_CUDA_ENTRY STV_DEFAULT"
_ZN2at6native61_GLOBAL__N__44eb8e94_28_ForeachBinaryOpScalarList_cu_dda10a6925multi_tensor_apply_kernelINS1_28TensorListScalarListMetadataIlLi1EEENS1_25BinaryOpScalarListFunctorIlLi1ELi1ELi0EEEJNS0_7maximumIlEEEEEvT_T0_DpT1_:
        /* <DEDUP_REMOVED lines=25> */
.L_x_57:
[----:B0-----:R-:W-:Y:S01]  /*0190*/  IADD3 R15, P0, R23, R26, RZ ;  /* 0x0000001a170f7210 */ /* 0x001fe20007f1e0ff */
[----:B------:R-:W-:Y:S01]  /*01a0*/  IMAD R10, R24, 0x3, RZ ;  /* 0x00000003180a7824 */ /* 0x000fe200078e02ff */
[----:B------:R-:W-:Y:S02]  /*01b0*/  CS2R R20, SRZ ;  /* 0x0000000000147805 */ /* 0x000fe4000001ff00 */
[C---:B------:R-:W-:Y:S01]  /*01c0*/  IADD3 R7, P2, R15.reuse, c[0x0][0x0], RZ ;  /* 0x000000000f077a10 */ /* 0x040fe20007f5e0ff */
[----:B------:R-:W-:Y:S01]  /*01d0*/  IMAD.X R17, RZ, RZ, R27, P0 ;  /* 0x000000ffff117224 */ /* 0x000fe200000e061b */
[----:B------:R-:W-:Y:S02]  /*01e0*/  ISETP.LT.U32.AND P0, PT, R15, R0, PT ;  /* 0x000000000f00720c */ /* 0x000fe40003f01070 */
[----:B------:R-:W-:Y:S01]  /*01f0*/  ISETP.GE.U32.AND P1, PT, R7, 0x10000, PT ;  /* 0x000100000700780c */ /* 0x000fe20003f26070 */
[----:B------:R-:W-:Y:S01]  /*0200*/  IMAD.X R9, RZ, RZ, R17, P2 ;  /* 0x000000ffff097224 */ /* 0x000fe200010e0611 */
[----:B------:R-:W-:-:S02]  /*0210*/  ISETP.GE.U32.AND P2, PT, R15, 0x10000, PT ;  /* 0x000100000f00780c */ /* 0x000fc40003f46070 */
[----:B------:R-:W-:Y:S02]  /*0220*/  ISETP.LT.U32.AND P3, PT, R7, R0, PT ;  /* 0x000000000700720c */ /* 0x000fe40003f61070 */
[----:B------:R-:W-:Y:S02]  /*0230*/  ISETP.GE.U32.AND.EX P1, PT, R9, RZ, PT, P1 ;  /* 0x000000ff0900720c */ /* 0x000fe40003f26110 */
[----:B------:R-:W-:Y:S02]  /*0240*/  ISETP.GE.U32.AND.EX P2, PT, R17, RZ, PT, P2 ;  /* 0x000000ff1100720c */ /* 0x000fe40003f46120 */
[----:B------:R-:W-:Y:S02]  /*0250*/  LEA R6, P4, R7, R2, 0x3 ;  /* 0x0000000207067211 */ /* 0x000fe400078818ff */
[-C--:B------:R-:W-:Y:S02]  /*0260*/  ISETP.LT.AND.EX P1, PT, R9, R22.reuse, !P1, P3 ;  /* 0x000000160900720c */ /* 0x080fe40004f21330 */
[----:B------:R-:W-:-:S02]  /*0270*/  ISETP.LT.AND.EX P2, PT, R17, R22, !P2, P0 ;  /* 0x000000161100720c */ /* 0x000fc40005741300 */
[----:B------:R-:W-:Y:S02]  /*0280*/  LEA.HI.X R7, R7, R3, R9, 0x3, P4 ;  /* 0x0000000307077211 */ /* 0x000fe400020f1c09 */
[-C--:B------:R-:W-:Y:S02]  /*0290*/  LEA R11, P3, R24, R15.reuse, 0x1 ;  /* 0x0000000f180b7211 */ /* 0x080fe400078608ff */
[C---:B------:R-:W-:Y:S02]  /*02a0*/  LEA R8, P0, R15.reuse, R2, 0x3 ;  /* 0x000000020f087211 */ /* 0x040fe400078018ff */
[----:B------:R-:W-:Y:S02]  /*02b0*/  IADD3 R13, P4, R10, R15, RZ ;  /* 0x0000000f0a0d7210 */ /* 0x000fe40007f9e0ff */
[--C-:B------:R-:W-:Y:S01]  /*02c0*/  LEA.HI.X R9, R15, R3, R17.reuse, 0x3, P0 ;  /* 0x000000030f097211 */ /* 0x100fe200000f1c11 */
[--C-:B------:R-:W-:Y:S01]  /*02d0*/  IMAD.X R15, RZ, RZ, R17.reuse, P3 ;  /* 0x000000ffff0f7224 */ /* 0x100fe200018e0611 */
[----:B------:R-:W-:Y:S01]  /*02e0*/  ISETP.GE.U32.AND P5, PT, R11, 0x10000, PT ;  /* 0x000100000b00780c */ /* 0x000fe20003fa6070 */
[----:B------:R-:W-:Y:S01]  /*02f0*/  IMAD.X R17, RZ, RZ, R17, P4 ;  /* 0x000000ffff117224 */ /* 0x000fe200020e0611 */
[C---:B------:R-:W-:Y:S01]  /*0300*/  ISETP.GE.U32.AND P4, PT, R13.reuse, 0x10000, PT ;  /* 0x000100000d00780c */ /* 0x040fe20003f86070 */
[----:B------:R-:W2:Y:S01]  /*0310*/  @P2 LDG.E.64 R20, [R8.64] ;  /* 0x0000000408142981 */ /* 0x000ea2000c1e1b00 */
[----:B------:R-:W-:-:S02]  /*0320*/  ISETP.LT.U32.AND P3, PT, R13, R0, PT ;  /* 0x000000000d00720c */ /* 0x000fc40003f61070 */
[----:B------:R-:W-:Y:S02]  /*0330*/  ISETP.GE.U32.AND.EX P4, PT, R17, RZ, PT, P4 ;  /* 0x000000ff1100720c */ /* 0x000fe40003f86140 */
[----:B------:R-:W-:Y:S02]  /*0340*/  ISETP.LT.U32.AND P0, PT, R11, R0, PT ;  /* 0x000000000b00720c */ /* 0x000fe40003f01070 */
[----:B------:R-:W-:Y:S02]  /*0350*/  ISETP.GE.U32.AND.EX P5, PT, R15, RZ, PT, P5 ;  /* 0x000000ff0f00720c */ /* 0x000fe40003fa6150 */
[-C--:B------:R-:W-:Y:S02]  /*0360*/  ISETP.LT.AND.EX P3, PT, R17, R22.reuse, !P4, P3 ;  /* 0x000000161100720c */ /* 0x080fe40006761330 */
[----:B------:R-:W-:Y:S02]  /*0370*/  ISETP.LT.AND.EX P0, PT, R15, R22, !P5, P0 ;  /* 0x000000160f00720c */ /* 0x000fe40006f01300 */
[----:B------:R-:W-:-:S02]  /*0380*/  LEA R10, P6, R11, R2, 0x3 ;  /* 0x000000020b0a7211 */ /* 0x000fc400078c18ff */
        /* <DEDUP_REMOVED lines=9> */
[----:B--2---:R-:W-:-:S04]  /*0420*/  ISETP.GT.U32.AND P4, PT, R20, R4, PT ;  /* 0x000000041400720c */ /* 0x004fc80003f84070 */
[----:B------:R-:W-:-:S04]  /*0430*/  ISETP.GT.AND.EX P4, PT, R21, R5, PT, P4 ;  /* 0x000000051500720c */ /* 0x000fc80003f84340 */
[----:B------:R-:W-:Y:S02]  /*0440*/  SEL R20, R20, R4, P4 ;  /* 0x0000000414147207 */ /* 0x000fe40002000000 */
[----:B------:R-:W-:-:S05]  /*0450*/  SEL R21, R21, R5, P4 ;  /* 0x0000000515157207 */ /* 0x000fca0002000000 */
[----:B------:R0:W-:Y:S01]  /*0460*/  @P2 STG.E.64 [R8.64], R20 ;  /* 0x0000001408002986 */ /* 0x0001e2000c101b04 */
[-C--:B---3--:R-:W-:Y:S02]  /*0470*/  ISETP.GT.U32.AND P2, PT, R18, R4.reuse, PT ;  /* 0x000000041200720c */ /* 0x088fe40003f44070 */
[-C--:B----4-:R-:W-:Y:S02]  /*0480*/  ISETP.GT.U32.AND P4, PT, R14, R4.reuse, PT ;  /* 0x000000040e00720c */ /* 0x090fe40003f84070 */
[-C--:B------:R-:W-:Y:S02]  /*0490*/  ISETP.GT.AND.EX P2, PT, R19, R5.reuse, PT, P2 ;  /* 0x000000051300720c */ /* 0x080fe40003f44320 */
[----:B-----5:R-:W-:Y:S02]  /*04a0*/  ISETP.GT.U32.AND P5, PT, R16, R4, PT ;  /* 0x000000041000720c */ /* 0x020fe40003fa4070 */
[-C--:B------:R-:W-:Y:S02]  /*04b0*/  ISETP.GT.AND.EX P4, PT, R15, R5.reuse, PT, P4 ;  /* 0x000000050f00720c */ /* 0x080fe40003f84340 */
[----:B------:R-:W-:-:S02]  /*04c0*/  ISETP.GT.AND.EX P5, PT, R17, R5, PT, P5 ;  /* 0x000000051100720c */ /* 0x000fc40003fa4350 */
[-C--:B0-----:R-:W-:Y:S01]  /*04d0*/  SEL R9, R19, R5.reuse, P2 ;  /* 0x0000000513097207 */ /* 0x081fe20001000000 */
[----:B------:R-:W-:Y:S01]  /*04e0*/  IMAD.MOV.U32 R19, RZ, RZ, c[0x0][0x0] ;  /* 0x00000000ff137624 */ /* 0x000fe200078e00ff */
[-C--:B------:R-:W-:Y:S02]  /*04f0*/  SEL R14, R14, R4.reuse, P4 ;  /* 0x000000040e0e7207 */ /* 0x080fe40002000000 */
[-C--:B------:R-:W-:Y:S02]  /*0500*/  SEL R15, R15, R5.reuse, P4 ;  /* 0x000000050f0f7207 */ /* 0x080fe40002000000 */
[-C--:B------:R-:W-:Y:S02]  /*0510*/  SEL R16, R16, R4.reuse, P5 ;  /* 0x0000000410107207 */ /* 0x080fe40002800000 */
[----:B------:R-:W-:Y:S01]  /*0520*/  SEL R17, R17, R5, P5 ;  /* 0x0000000511117207 */ /* 0x000fe20002800000 */
[----:B------:R-:W-:Y:S01]  /*0530*/  IMAD.WIDE.U32 R26, R19, 0x4, R26 ;  /* 0x00000004131a7825 */ /* 0x000fe200078e001a */
[----:B------:R-:W-:Y:S01]  /*0540*/  SEL R8, R18, R4, P2 ;  /* 0x0000000412087207 */ /* 0x000fe20001000000 */
        /* <DEDUP_REMOVED lines=9> */
.L_x_56:
[----:B--23--:R-:W0:Y:S02]  /*05e0*/  S2R R17, SR_TID.X ;  /* 0x0000000000117919 */ /* 0x00ce240000002100 */
[----:B0-----:R-:W-:-:S05]  /*05f0*/  IMAD.WIDE.U32 R6, R17, 0x4, RZ ;  /* 0x0000000411067825 */ /* 0x001fca00078e00ff */
[----:B------:R-:W-:-:S04]  /*0600*/  ISETP.GE.U32.AND P0, PT, R6, R0, PT ;  /* 0x000000000600720c */ /* 0x000fc80003f06070 */
[----:B------:R-:W-:-:S04]  /*0610*/  ISETP.GE.AND.EX P0, PT, R7, R22, PT, P0 ;  /* 0x000000160700720c */ /* 0x000fc80003f06300 */
[----:B------:R-:W-:-:S13]  /*0620*/  ISETP.GT.U32.OR P0, PT, R17, 0x3fff, P0 ;  /* 0x00003fff1100780c */ /* 0x000fda0000704470 */
[----:B------:R-:W-:Y:S05]  /*0630*/  @P0 EXIT ;  /* 0x000000000000094d */ /* 0x000fea0003800000 */
[----:B------:R-:W-:Y:S02]  /*0640*/  IMAD.MOV.U32 R16, RZ, RZ, RZ ;  /* 0x000000ffff107224 */ /* 0x000fe400078e00ff */
.L_x_58:
[----:B------:R-:W-:-:S04]  /*0650*/  LEA R6, P0, R17, R2, 0x5 ;  /* 0x0000000211067211 */ /* 0x000fc800078028ff */
[----:B------:R-:W-:-:S05]  /*0660*/  LEA.HI.X R7, R17, R3, R16, 0x5, P0 ;  /* 0x0000000311077211 */ /* 0x000fca00000f2c10 */
[----:B------:R-:W2:Y:S04]  /*0670*/  LDG.E.128 R8, [R6.64] ;  /* 0x0000000406087981 */ /* 0x000ea8000c1e1d00 */
[----:B------:R-:W3:Y:S01]  /*0680*/  LDG.E.128 R12, [R6.64+0x10] ;  /* 0x00001004060c7981 */ /* 0x000ee2000c1e1d00 */
[-C--:B--2---:R-:W-:Y:S02]  /*0690*/  ISETP.GT.U32.AND P0, PT, R10, R4.reuse, PT ;  /* 0x000000040a00720c */ /* 0x084fe40003f04070 */
[-C--:B------:R-:W-:Y:S02]  /*06a0*/  ISETP.GT.U32.AND P1, PT, R8, R4.reuse, PT ;  /* 0x000000040800720c */ /* 0x080fe40003f24070 */
[----:B------:R-:W-:Y:S02]  /*06b0*/  ISETP.GT.AND.EX P0, PT, R11, R5, PT, P0 ;  /* 0x000000050b00720c */ /* 0x000fe40003f04300 */
[----:B---3--:R-:W-:-:S02]  /*06c0*/  ISETP.GT.U32.AND P2, PT, R14, R4, PT ;  /* 0x000000040e00720c */ /* 0x008fc40003f44070 */
[-C--:B------:R-:W-:Y:S02]  /*06d0*/  ISETP.GT.U32.AND P3, PT, R12, R4.reuse, PT ;  /* 0x000000040c00720c */ /* 0x080fe40003f64070 */
[----:B------:R-:W-:Y:S02]  /*06e0*/  SEL R10, R10, R4, P0 ;  /* 0x000000040a0a7207 */ /* 0x000fe40000000000 */
[-C--:B------:R-:W-:Y:S02]  /*06f0*/  SEL R11, R11, R5.reuse, P0 ;  /* 0x000000050b0b7207 */ /* 0x080fe40000000000 */
[-C--:B------:R-:W-:Y:S02]  /*0700*/  ISETP.GT.AND.EX P1, PT, R9, R5.reuse, PT, P1 ;  /* 0x000000050900720c */ /* 0x080fe40003f24310 */
[-C--:B------:R-:W-:Y:S02]  /*0710*/  ISETP.GT.AND.EX P0, PT, R15, R5.reuse, PT, P2 ;  /* 0x000000050f00720c */ /* 0x080fe40003f04320 */
[----:B------:R-:W-:-:S02]  /*0720*/  ISETP.GT.AND.EX P2, PT, R13, R5, PT, P3 ;  /* 0x000000050d00720c */ /* 0x000fc40003f44330 */
[-C--:B------:R-:W-:Y:S02]  /*0730*/  SEL R8, R8, R4.reuse, P1 ;  /* 0x0000000408087207 */ /* 0x080fe40000800000 */
[-C--:B------:R-:W-:Y:S02]  /*0740*/  SEL R9, R9, R5.reuse, P1 ;  /* 0x0000000509097207 */ /* 0x080fe40000800000 */
[-C--:B------:R-:W-:Y:S02]  /*0750*/  SEL R14, R14, R4.reuse, P0 ;  /* 0x000000040e0e7207 */ /* 0x080fe40000000000 */
[-C--:B------:R-:W-:Y:S01]  /*0760*/  SEL R15, R15, R5.reuse, P0 ;  /* 0x000000050f0f7207 */ /* 0x080fe20000000000 */
[----:B------:R0:W-:Y:S01]  /*0770*/  STG.E.128 [R6.64], R8 ;  /* 0x0000000806007986 */ /* 0x0001e2000c101d04 */
[----:B------:R-:W-:Y:S02]  /*0780*/  SEL R13, R13, R5, P2 ;  /* 0x000000050d0d7207 */ /* 0x000fe40001000000 */
[----:B------:R-:W-:-:S02]  /*0790*/  SEL R12, R12, R4, P2 ;  /* 0x000000040c0c7207 */ /* 0x000fc40001000000 */
        /* <DEDUP_REMOVED lines=15> */
.L_x_59:
        /* <DEDUP_REMOVED lines=15> */
.L_x_3938:


//--------------------- .text._ZN2at6native61_GLOBAL__N__44eb8e94_28_ForeachBinaryOpScalarList_cu_dda10a6925multi_tensor_apply_kernelINS1_28TensorListScalarListMetadataIiLi1EEENS1_25BinaryOpScalarListFunctorIiLi1ELi1ELi0EEEJNS0_7maximumIiEEEEEvT_T0_DpT1_ --------------------------
	.section	.text._ZN2at6native61_GLOBAL__N__44eb8e94_28_ForeachBinaryOpScalarList_cu_dda10a6925multi_tensor_apply_kernelINS1_28TensorListScalarListMetadataIiLi1EEENS1_25BinaryOpScalarListFunctorIiLi1ELi1ELi0EEEJNS0_7maximumIiEEEEEvT_T0_DpT1_,"ax",@progbits
	.sectioninfo	@"SHI_REGISTERS=28"
	.align	128
.text._ZN2at6native61_GLOBAL__N__44eb8e94_28_ForeachBinaryOpScalarList_cu_dda10a6925multi_tensor_apply_kernelINS1_28TensorListScalarListMetadataIiLi1EEENS1_25BinaryOpScalarListFunctorIiLi1ELi1ELi0EEEJNS0_7maximumIiEEEEEvT_T0_DpT1_:
        .type           _ZN2at6native61_GLOBAL__N__44eb8e94_28_ForeachBinaryOpScalarList_cu_dda10a6925multi_tensor_apply_kernelINS1_28TensorListScalarListMetadataIiLi1EEENS1_25BinaryOpScalarListFunctorIiLi1ELi1ELi0EEEJNS0_7maximumIiEEEEEvT_T0_DpT1_,@function
        .size           _ZN2at6native61_GLOBAL__N__44eb8e94_28_ForeachBinaryOpScalarList_cu_dda10a6925multi_tensor_apply_kernelINS1_28TensorListScalarListMetadataIiLi1EEENS1_25BinaryOpScalarListFunctorIiLi1ELi1ELi0EEEJNS0_7maximumIiEEEEEvT_T0_DpT1_,(.L_x_3939 - _ZN2at6native61_GLOBAL__N__44eb8e94_28_ForeachBinaryOpScalarList_cu_dda10a6925multi_tensor_apply_kernelINS1_28TensorListScalarListMetadataIiLi1EEENS1_25BinaryOpScalarListFunctorIiLi1ELi1ELi0EEEJNS0_7maximumIiEEEEEvT_T0_DpT1_)
        .other          _ZN2at6native61_GLOBAL__N__44eb8e94_28_ForeachBinaryOpScalarList_cu_dda10a6925multi_tensor_apply_kernelINS1_28TensorListScalarListMetadataIiLi1EEENS1_25BinaryOpScalarListFunctorIiLi1ELi1ELi0EEEJNS0_7maximumIiEEEEEvT_T0_DpT1_,@"STO_CUDA_ENTRY STV_DEFAULT"
_ZN2at6native61_GLOBAL__N__44eb8e94_28_ForeachBinaryOpScalarList_cu_dda10a6925multi_tensor_apply_kernelINS1_28TensorListScalarListMetadataIiLi1EEENS1_25BinaryOpScalarListFunctorIiLi1ELi1ELi0EEEJNS0_7maximumIiEEEEEvT_T0_DpT1_:
        /* <DEDUP_REMOVED lines=24> */
[----:B------:R-:W-:-:S06]  /*0180*/  CS2R R16, SRZ ;  /* 0x0000000000107805 */ /* 0x000fcc000001ff00 */
.L_x_61:
[----:B0-----:R-:W-:Y:S01]  /*0190*/  IADD3 R11, P0, R14, R16, RZ ;  /* 0x000000100e0b7210 */ /* 0x001fe20007f1e0ff */
[----:B------:R-:W-:Y:S02]  /*01a0*/  IMAD.MOV.U32 R15, RZ, RZ, c[0x0][0x0] ;  /* 0x00000000ff0f7624 */ /* 0x000fe400078e00ff */
[----:B------:R-:W-:Y:S01]  /*01b0*/  IMAD.MOV.U32 R21, RZ, RZ, RZ ;  /* 0x000000ffff157224 */ /* 0x000fe200078e00ff */
[----:B------:R-:W-:Y:S01]  /*01c0*/  IADD3 R9, P1, R11, c[0x0][0x0], RZ ;  /* 0x000000000b097a10 */ /* 0x000fe20007f3e0ff */
[----:B------:R-:W-:Y:S01]  /*01d0*/  IMAD.X R20, RZ, RZ, R17, P0 ;  /* 0x000000ffff147224 */ /* 0x000fe200000e0611 */
[C---:B------:R-:W-:Y:S01]  /*01e0*/  LEA R7, P4, R15.reuse, R11, 0x1 ;  /* 0x0000000b0f077211 */ /* 0x040fe200078808ff */
[----:B------:R-:W-:Y:S01]  /*01f0*/  IMAD R10, R15, 0x3, RZ ;  /* 0x000000030f0a7824 */ /* 0x000fe200078e02ff */
[C---:B------:R-:W-:Y:S01]  /*0200*/  ISETP.GE.U32.AND P0, PT, R9.reuse, 0x10000, PT ;  /* 0x000100000900780c */ /* 0x040fe20003f06070 */
[--C-:B------:R-:W-:Y:S01]  /*0210*/  IMAD.X R6, RZ, RZ, R20.reuse, P1 ;  /* 0x000000ffff067224 */ /* 0x100fe200008e0614 */
[C---:B------:R-:W-:Y:S01]  /*0220*/  ISETP.LT.U32.AND P2, PT, R9.reuse, R4, PT ;  /* 0x000000040900720c */ /* 0x040fe20003f41070 */
[----:B------:R-:W-:Y:S01]  /*0230*/  IMAD.X R8, RZ, RZ, R20, P4 ;  /* 0x000000ffff087224 */ /* 0x000fe200020e0614 */
[----:B------:R-:W-:Y:S01]  /*0240*/  LEA R12, P3, R9, R2, 0x2 ;  /* 0x00000002090c7211 */ /* 0x000fe200078610ff */
[----:B------:R-:W-:Y:S01]  /*0250*/  IMAD.MOV.U32 R19, RZ, RZ, RZ ;  /* 0x000000ffff137224 */ /* 0x000fe200078e00ff */
[----:B------:R-:W-:Y:S01]  /*0260*/  ISETP.GE.U32.AND.EX P0, PT, R6, RZ, PT, P0 ;  /* 0x000000ff0600720c */ /* 0x000fe20003f06100 */
[----:B------:R-:W-:Y:S01]  /*0270*/  IMAD.MOV.U32 R25, RZ, RZ, RZ ;  /* 0x000000ffff197224 */ /* 0x000fe200078e00ff */
[----:B------:R-:W-:Y:S01]  /*0280*/  ISETP.GE.U32.AND P1, PT, R7, 0x10000, PT ;  /* 0x000100000700780c */ /* 0x000fe20003f26070 */
[----:B------:R-:W-:Y:S01]  /*0290*/  IMAD.MOV.U32 R23, RZ, RZ, RZ ;  /* 0x000000ffff177224 */ /* 0x000fe200078e00ff */
[----:B------:R-:W-:-:S02]  /*02a0*/  LEA.HI.X R13, R9, R3, R6, 0x2, P3 ;  /* 0x00000003090d7211 */ /* 0x000fc400018f1406 */
[----:B------:R-:W-:Y:S02]  /*02b0*/  ISETP.LT.AND.EX P0, PT, R6, R5, !P0, P2 ;  /* 0x000000050600720c */ /* 0x000fe40004701320 */
[C---:B------:R-:W-:Y:S02]  /*02c0*/  ISETP.LT.U32.AND P3, PT, R7.reuse, R4, PT ;  /* 0x000000040700720c */ /* 0x040fe40003f61070 */
[----:B------:R-:W-:Y:S02]  /*02d0*/  LEA R6, P4, R7, R2, 0x2 ;  /* 0x0000000207067211 */ /* 0x000fe400078810ff */
[----:B------:R-:W-:Y:S02]  /*02e0*/  ISETP.GE.U32.AND.EX P1, PT, R8, RZ, PT, P1 ;  /* 0x000000ff0800720c */ /* 0x000fe40003f26110 */
[----:B------:R-:W-:Y:S02]  /*02f0*/  IADD3 R9, P5, R10, R11, RZ ;  /* 0x0000000b0a097210 */ /* 0x000fe40007fbe0ff */
[----:B------:R-:W-:-:S02]  /*0300*/  ISETP.GE.U32.AND P2, PT, R11, 0x10000, PT ;  /* 0x000100000b00780c */ /* 0x000fc40003f46070 */
[----:B------:R-:W-:Y:S01]  /*0310*/  LEA.HI.X R7, R7, R3, R8, 0x2, P4 ;  /* 0x0000000307077211 */ /* 0x000fe200020f1408 */
[----:B------:R-:W-:Y:S01]  /*0320*/  IMAD.X R18, RZ, RZ, R20, P5 ;  /* 0x000000ffff127224 */ /* 0x000fe200028e0614 */
[-C--:B------:R-:W-:Y:S01]  /*0330*/  ISETP.LT.AND.EX P1, PT, R8, R5.reuse, !P1, P3 ;  /* 0x000000050800720c */ /* 0x080fe20004f21330 */
[----:B------:R-:W2:Y:S01]  /*0340*/  @P0 LDG.E R19, [R12.64] ;  /* 0x000000040c130981 */ /* 0x000ea2000c1e1900 */
[----:B------:R-:W-:Y:S02]  /*0350*/  ISETP.LT.U32.AND P3, PT, R11, R4, PT ;  /* 0x000000040b00720c */ /* 0x000fe40003f61070 */
[C---:B------:R-:W-:Y:S02]  /*0360*/  ISETP.GE.U32.AND.EX P4, PT, R20.reuse, RZ, PT, P2 ;  /* 0x000000ff1400720c */ /* 0x040fe40003f86120 */
[----:B------:R-:W-:Y:S02]  /*0370*/  ISETP.GE.U32.AND P2, PT, R9, 0x10000, PT ;  /* 0x000100000900780c */ /* 0x000fe40003f46070 */
[----:B------:R-:W-:-:S02]  /*0380*/  ISETP.LT.AND.EX P3, PT, R20, R5, !P4, P3 ;  /* 0x000000051400720c */ /* 0x000fc40006761330 */
[----:B------:R-:W-:Y:S02]  /*0390*/  ISETP.LT.U32.AND P4, PT, R9, R4, PT ;  /* 0x000000040900720c */ /* 0x000fe40003f81070 */
[C---:B------:R-:W-:Y:S01]  /*03a0*/  ISETP.GE.U32.AND.EX P2, PT, R18.reuse, RZ, PT, P2 ;  /* 0x000000ff1200720c */ /* 0x040fe20003f46120 */
[----:B------:R-:W3:Y:S01]  /*03b0*/  @P1 LDG.E R25, [R6.64] ;  /* 0x0000000406191981 */ /* 0x000ee2000c1e1900 */
[-C--:B------:R-:W-:Y:S02]  /*03c0*/  LEA R10, P5, R11, R2.reuse, 0x2 ;  /* 0x000000020b0a7211 */ /* 0x080fe400078a10ff */
[----:B------:R-:W-:Y:S02]  /*03d0*/  ISETP.LT.AND.EX P2, PT, R18, R5, !P2, P4 ;  /* 0x000000051200720c */ /* 0x000fe40005741340 */
[----:B------:R-:W-:Y:S02]  /*03e0*/  LEA R8, P6, R9, R2, 0x2 ;  /* 0x0000000209087211 */ /* 0x000fe400078c10ff */
[----:B------:R-:W-:-:S02]  /*03f0*/  LEA.HI.X R11, R11, R3, R20, 0x2, P5 ;  /* 0x000000030b0b7211 */ /* 0x000fc400028f1414 */
[----:B------:R-:W-:-:S03]  /*0400*/  LEA.HI.X R9, R9, R3, R18, 0x2, P6 ;  /* 0x0000000309097211 */ /* 0x000fc600030f1412 */
[----:B------:R-:W4:Y:S04]  /*0410*/  @P3 LDG.E R21, [R10.64] ;  /* 0x000000040a153981 */ /* 0x000f28000c1e1900 */
[----:B------:R-:W5:Y:S01]  /*0420*/  @P2 LDG.E R23, [R8.64] ;  /* 0x0000000408172981 */ /* 0x000f62000c1e1900 */
[----:B------:R-:W-:Y:S01]  /*0430*/  IMAD.WIDE.U32 R16, R15, 0x4, R16 ;  /* 0x000000040f107825 */ /* 0x000fe200078e0010 */
[C---:B--2---:R-:W-:Y:S02]  /*0440*/  IMNMX R19, R0.reuse, R19, !PT ;  /* 0x0000001300137217 */ /* 0x044fe40007800200 */
[C---:B---3--:R-:W-:Y:S02]  /*0450*/  IMNMX R25, R0.reuse, R25, !PT ;  /* 0x0000001900197217 */ /* 0x048fe40007800200 */
[----:B----4-:R-:W-:-:S02]  /*0460*/  IMNMX R21, R0, R21, !PT ;  /* 0x0000001500157217 */ /* 0x010fc40007800200 */
[----:B-----5:R-:W-:-:S03]  /*0470*/  IMNMX R23, R0, R23, !PT ;  /* 0x0000001700177217 */ /* 0x020fc60007800200 */
[----:B------:R0:W-:Y:S04]  /*0480*/  @P3 STG.E [R10.64], R21 ;  /* 0x000000150a003986 */ /* 0x0001e8000c101904 */
        /* <DEDUP_REMOVED lines=9> */
.L_x_60:
[----:B--2---:R-:W0:Y:S02]  /*0520*/  S2R R15, SR_TID.X ;  /* 0x00000000000f7919 */ /* 0x004e240000002100 */
[----:B0-----:R-:W-:-:S05]  /*0530*/  IMAD.WIDE.U32 R6, R15, 0x4, RZ ;  /* 0x000000040f067825 */ /* 0x001fca00078e00ff */
[----:B------:R-:W-:-:S04]  /*0540*/  ISETP.GE.U32.AND P0, PT, R6, R4, PT ;  /* 0x000000040600720c */ /* 0x000fc80003f06070 */
[----:B------:R-:W-:-:S04]  /*0550*/  ISETP.GE.AND.EX P0, PT, R7, R5, PT, P0 ;  /* 0x000000050700720c */ /* 0x000fc80003f06300 */
[----:B------:R-:W-:-:S13]  /*0560*/  ISETP.GT.U32.OR P0, PT, R15, 0x3fff, P0 ;  /* 0x00003fff0f00780c */ /* 0x000fda0000704470 */
[----:B------:R-:W-:Y:S05]  /*0570*/  @P0 EXIT ;  /* 0x000000000000094d */ /* 0x000fea0003800000 */
[----:B------:R-:W-:Y:S02]  /*0580*/  IMAD.MOV.U32 R14, RZ, RZ, RZ ;  /* 0x000000ffff0e7224 */ /* 0x000fe400078e00ff */
.L_x_62:
[----:B0-----:R-:W-:-:S04]  /*0590*/  LEA R6, P0, R15, R2, 0x4 ;  /* 0x000000020f067211 */ /* 0x001fc800078020ff */
[----:B------:R-:W-:-:S05]  /*05a0*/  LEA.HI.X R7, R15, R3, R14, 0x4, P0 ;  /* 0x000000030f077211 */ /* 0x000fca00000f240e */
[----:B------:R-:W2:Y:S01]  /*05b0*/  LDG.E.128 R8, [R6.64] ;  /* 0x0000000406087981 */ /* 0x000ea2000c1e1d00 */
[----:B------:R-:W-:-:S04]  /*05c0*/  IADD3 R15, P0, R15, c[0x0][0x0], RZ ;  /* 0x000000000f0f7a10 */ /* 0x000fc80007f1e0ff */
[C---:B------:R-:W-:Y:S01]  /*05d0*/  ISETP.LT.U32.AND P1, PT, R15.reuse, 0x4000, PT ;  /* 0x000040000f00780c */ /* 0x040fe20003f21070 */
[----:B------:R-:W-:Y:S02]  /*05e0*/  IMAD.SHL.U32 R13, R15, 0x4, RZ ;  /* 0x000000040f0d7824 */ /* 0x000fe400078e00ff */
[----:B------:R-:W-:-:S03]  /*05f0*/  IMAD.X R14, RZ, RZ, R14, P0 ;  /* 0x000000ffff0e7224 */ /* 0x000fc600000e060e */
[----:B------:R-:W-:Y:S02]  /*0600*/  ISETP.GE.U32.AND P0, PT, R13, R4, PT ;  /* 0x000000040d00720c */ /* 0x000fe40003f06070 */
[----:B------:R-:W-:Y:S02]  /*0610*/  SHF.L.U64.HI R12, R15, 0x2, R14 ;  /* 0x000000020f0c7819 */ /* 0x000fe4000001020e */
        /* <DEDUP_REMOVED lines=9> */
.L_x_63:
        /* <DEDUP_REMOVED lines=13> */
.L_x_3939:


//--------------------- .text._ZN2at6native61_GLOBAL__N__44eb8e94_28_ForeachBinaryOpScalarList_cu_dda10a6925multi_tensor_apply_kernelINS1_28TensorListScalarListMetadataIaLi1EEENS1_25BinaryOpScalarListFunctorIaLi1ELi1ELi0EEEJNS0_7maximumIaEEEEEvT_T0_DpT1_ --------------------------
	.section	.text._ZN2at6native61_GLOBAL__N__44eb8e94_28_ForeachBinaryOpScalarList_cu_dda10a6925multi_tensor_apply_kernelINS1_28TensorListScalarListMetadataIaLi1EEENS1_25BinaryOpScalarListFunctorIaLi1ELi1ELi0EEEJNS0_7maximumIaEEEEEvT_T0_DpT1_,"ax",@progbits
	.sectioninfo	@"SHI_REGISTERS=30"
	.align	128
.text._ZN2at6native61_GLOBAL__N__44eb8e94_28_ForeachBinaryOpScalarList_cu_dda10a6925multi_tensor_apply_kernelINS1_28TensorListScalarListMetadataIaLi1EEENS1_25BinaryOpScalarListFunctorIaLi1ELi1ELi0EEEJNS0_7maximumIaEEEEEvT_T0_DpT1_:
        .type           _ZN2at6native61_GLOBAL__N__44eb8e94_28_ForeachBinaryOpScalarList_cu_dda10a6925multi_tensor_apply_kernelINS1_28TensorListScalarListMetadataIaLi1EEENS1_25BinaryOpScalarListFunctorIaLi1ELi1ELi0EEEJNS0_7maximumIaEEEEEvT_T0_DpT1_,@function
        .size           _ZN2at6native61_GLOBAL__N__44eb8e94_28_ForeachBinaryOpScalarList_cu_dda10a6925multi_tensor_apply_kernelINS1_28TensorListScalarListMetadataIaLi1EEENS1_25BinaryOpScalarListFunctorIaLi1ELi1ELi0EEEJNS0_7maximumIaEEEEEvT_T0_DpT1_,(.L_x_3940 - _ZN2at6native61_GLOBAL__N__44eb8e94_28_ForeachBinaryOpScalarList_cu_dda10a6925multi_tensor_apply_kernelINS1_28TensorListScalarListMetadataIaLi1EEENS1_25BinaryOpScalarListFunctorIaLi1ELi1ELi0EEEJNS0_7maximumIaEEEEEvT_T0_DpT1_)
        .other          _ZN2at6native61_GLOBAL__N__44eb8e94_28_ForeachBinaryOpScalarList_cu_dda10a6925multi_tensor_apply_kernelINS1_28TensorListScalarListMetadataIaLi1EEENS1_25BinaryOpScalarListFunctorIaLi1ELi1ELi0EEEJNS0_7maximumIaEEEEEvT_T0_DpT1_,@"STO_CUDA_ENTRY STV_DEFAULT"
_ZN2at6native61_GLOBAL__N__44eb8e94_28_ForeachBinaryOpScalarList_cu_dda10a6925multi_tensor_apply_kernelINS1_28TensorListScalarListMetadataIaLi1EEENS1_25BinaryOpScalarListFunctorIaLi1ELi1ELi0EEEJNS0_7maximumIaEEEEEvT_T0_DpT1_:
        /* <DEDUP_REMOVED lines=12> */
[----:B------:R-:W2:Y:S01]  /*00c0*/  LDC.S8 R0, c[0x0][R0+0x760] ;  /* 0x0001d80000007b82 */ /* 0x000ea20000000200 */
[----:B0-----:R-:W-:-:S05]  /*00d0*/  IADD3 R10, P1, R12, R2, RZ ;  /* 0x000000020c0a7210 */ /* 0x001fca0007f3e0ff */
[----:B------:R-:W-:Y:S01]  /*00e0*/  IMAD.X R12, R13, 0x1, R3, P1 ;  /* 0x000000010d0c7824 */ /* 0x000fe200008e0603 */
[----:B-1----:R-:W-:-:S04]  /*00f0*/  IADD3 R11, P2, -R2, R4, RZ ;  /* 0x00000004020b7210 */ /* 0x002fc80007f5e1ff */
[----:B------:R-:W-:Y:S01]  /*0100*/  LOP3.LUT P0, RZ, R11, 0x3, R10, 0xc8, !PT ;  /* 0x000000030bff7812 */ /* 0x000fe2000780c80a */
[----:B------:R-:W-:-:S12]  /*0110*/  IMAD.X R13, R5, 0x1, ~R3, P2 ;  /* 0x00000001050d7824 */ /* 0x000fd800010e0e03 */
[----:B------:R-:W-:Y:S05]  /*0120*/  @!P0 BRA `(.L_x_64) ;  /* 0x0000044000008947 */ /* 0x000fea0003800000 */
[----:B--2---:R-:W-:-:S04]  /*0130*/  ISETP.GE.U32.AND P0, PT, R11, 0x1, PT ;  /* 0x000000010b00780c */ /* 0x004fc80003f06070 */
[----:B------:R-:W-:-:S13]  /*0140*/  ISETP.GE.AND.EX P0, PT, R13, RZ, PT, P0 ;  /* 0x000000ff0d00720c */ /* 0x000fda0003f06300 */
[----:B------:R-:W-:Y:S05]  /*0150*/  @!P0 EXIT ;  /* 0x000000000000894d */ /* 0x000fea0003800000 */
[----:B------:R-:W0:Y:S01]  /*0160*/  S2R R14, SR_TID.X ;  /* 0x00000000000e7919 */ /* 0x000e220000002100 */
[----:B------:R-:W-:Y:S01]  /*0170*/  IMAD.MOV.U32 R15, RZ, RZ, c[0x0][0x0] ;  /* 0x00000000ff0f7624 */ /* 0x000fe200078e00ff */
[----:B------:R-:W-:-:S06]  /*0180*/  CS2R R16, SRZ ;  /* 0x0000000000107805 */ /* 0x000fcc000001ff00 */
.L_x_65:
[----:B0-----:R-:W-:Y:S01]  /*0190*/  IADD3 R4, P0, R14, R16, RZ ;  /* 0x000000100e047210 */ /* 0x001fe20007f1e0ff */
[----:B------:R-:W-:Y:S01]  /*01a0*/  IMAD R3, R15, 0x3, RZ ;  /* 0x000000030f037824 */ /* 0x000fe200078e02ff */
[----:B------:R-:W-:Y:S02]  /*01b0*/  PRMT R19, RZ, 0x7610, R19 ;  /* 0x00007610ff137816 */ /* 0x000fe40000000013 */
[C---:B------:R-:W-:Y:S01]  /*01c0*/  IADD3 R2, P1, R4.reuse, c[0x0][0x0], RZ ;  /* 0x0000000004027a10 */ /* 0x040fe20007f3e0ff */
[----:B------:R-:W-:Y:S01]  /*01d0*/  IMAD.X R5, RZ, RZ, R17, P0 ;  /* 0x000000ffff057224 */ /* 0x000fe200000e0611 */
[----:B------:R-:W-:Y:S02]  /*01e0*/  ISETP.GE.U32.AND P4, PT, R4, 0x10000, PT ;  /* 0x000100000400780c */ /* 0x000fe40003f86070 */
[----:B------:R-:W-:Y:S01]  /*01f0*/  IADD3 R8, P5, R3, R4, RZ ;  /* 0x0000000403087210 */ /* 0x000fe20007fbe0ff */
[----:B------:R-:W-:Y:S01]  /*0200*/  IMAD.X R3, RZ, RZ, R5, P1 ;  /* 0x000000ffff037224 */ /* 0x000fe200008e0605 */
[----:B------:R-:W-:-:S02]  /*0210*/  ISETP.GE.U32.AND P2, PT, R2, 0x10000, PT ;  /* 0x000100000200780c */ /* 0x000fc40003f46070 */
[----:B------:R-:W-:Y:S01]  /*0220*/  LEA R6, P3, R15, R4, 0x1 ;  /* 0x000000040f067211 */ /* 0x000fe200078608ff */
[--C-:B------:R-:W-:Y:S01]  /*0230*/  IMAD.X R9, RZ, RZ, R5.reuse, P5 ;  /* 0x000000ffff097224 */ /* 0x100fe200028e0605 */
[-C--:B------:R-:W-:Y:S02]  /*0240*/  ISETP.LT.U32.AND P0, PT, R4, R11.reuse, PT ;  /* 0x0000000b0400720c */ /* 0x080fe40003f01070 */
[----:B------:R-:W-:Y:S01]  /*0250*/  ISETP.GE.U32.AND.EX P4, PT, R5, RZ, PT, P4 ;  /* 0x000000ff0500720c */ /* 0x000fe20003f86140 */
[----:B------:R-:W-:Y:S01]  /*0260*/  IMAD.X R7, RZ, RZ, R5, P3 ;  /* 0x000000ffff077224 */ /* 0x000fe200018e0605 */
[C---:B------:R-:W-:Y:S02]  /*0270*/  ISETP.LT.U32.AND P1, PT, R2.reuse, R11, PT ;  /* 0x0000000b0200720c */ /* 0x040fe40003f21070 */
[----:B------:R-:W-:Y:S02]  /*0280*/  ISETP.GE.U32.AND.EX P2, PT, R3, RZ, PT, P2 ;  /* 0x000000ff0300720c */ /* 0x000fe40003f46120 */
[----:B------:R-:W-:-:S02]  /*0290*/  IADD3 R2, P6, R2, R10, RZ ;  /* 0x0000000a02027210 */ /* 0x000fc40007fde0ff */
[-C--:B------:R-:W-:Y:S02]  /*02a0*/  ISETP.LT.AND.EX P0, PT, R5, R13.reuse, !P4, P0 ;  /* 0x0000000d0500720c */ /* 0x080fe40006701300 */
[----:B------:R-:W-:Y:S02]  /*02b0*/  ISETP.GE.U32.AND P4, PT, R6, 0x10000, PT ;  /* 0x000100000600780c */ /* 0x000fe40003f86070 */
[C---:B------:R-:W-:Y:S01]  /*02c0*/  ISETP.LT.AND.EX P1, PT, R3.reuse, R13, !P2, P1 ;  /* 0x0000000d0300720c */ /* 0x040fe20005721310 */
[----:B------:R-:W-:Y:S01]  /*02d0*/  IMAD.X R3, R3, 0x1, R12, P6 ;  /* 0x0000000103037824 */ /* 0x000fe200030e060c */
[----:B------:R-:W-:Y:S02]  /*02e0*/  ISETP.GE.U32.AND P3, PT, R8, 0x10000, PT ;  /* 0x000100000800780c */ /* 0x000fe40003f66070 */
[----:B------:R-:W-:Y:S02]  /*02f0*/  ISETP.LT.U32.AND P2, PT, R6, R11, PT ;  /* 0x0000000b0600720c */ /* 0x000fe40003f41070 */
[----:B------:R-:W-:-:S02]  /*0300*/  ISETP.GE.U32.AND.EX P5, PT, R7, RZ, PT, P4 ;  /* 0x000000ff0700720c */ /* 0x000fc40003fa6140 */
[-C--:B------:R-:W-:Y:S02]  /*0310*/  IADD3 R4, P6, R4, R10.reuse, RZ ;  /* 0x0000000a04047210 */ /* 0x080fe40007fde0ff */
[----:B------:R-:W-:Y:S02]  /*0320*/  ISETP.LT.U32.AND P4, PT, R8, R11, PT ;  /* 0x0000000b0800720c */ /* 0x000fe40003f81070 */
[----:B------:R-:W-:Y:S01]  /*0330*/  ISETP.GE.U32.AND.EX P3, PT, R9, RZ, PT, P3 ;  /* 0x000000ff0900720c */ /* 0x000fe20003f66130 */
[----:B------:R-:W-:Y:S01]  /*0340*/  IMAD.X R5, R5, 0x1, R12, P6 ;  /* 0x0000000105057824 */ /* 0x000fe200030e060c */
[----:B------:R-:W-:Y:S02]  /*0350*/  PRMT R18, RZ, 0x7610, R18 ;  /* 0x00007610ff127816 */ /* 0x000fe40000000012 */
[-C--:B------:R-:W-:Y:S02]  /*0360*/  ISETP.LT.AND.EX P2, PT, R7, R13.reuse, !P5, P2 ;  /* 0x0000000d0700720c */ /* 0x080fe40006f41320 */
[----:B------:R-:W-:Y:S01]  /*0370*/  ISETP.LT.AND.EX P3, PT, R9, R13, !P3, P4 ;  /* 0x0000000d0900720c */ /* 0x000fe20005f61340 */
[----:B------:R-:W2:Y:S01]  /*0380*/  @P0 LDG.E.U8 R19, [R4.64] ;  /* 0x0000000404130981 */ /* 0x000ea2000c1e1100 */
[----:B------:R-:W-:-:S02]  /*0390*/  IADD3 R6, P5, R6, R10, RZ ;  /* 0x0000000a06067210 */ /* 0x000fc40007fbe0ff */
[----:B------:R-:W-:Y:S01]  /*03a0*/  IADD3 R8, P4, R8, R10, RZ ;  /* 0x0000000a08087210 */ /* 0x000fe20007f9e0ff */
[----:B------:R-:W3:Y:S01]  /*03b0*/  @P1 LDG.E.U8 R18, [R2.64] ;  /* 0x0000000402121981 */ /* 0x000ee2000c1e1100 */
[----:B------:R-:W-:Y:S01]  /*03c0*/  PRMT R21, RZ, 0x7610, R21 ;  /* 0x00007610ff157816 */ /* 0x000fe20000000015 */
[----:B------:R-:W-:Y:S01]  /*03d0*/  IMAD.X R7, R7, 0x1, R12, P5 ;  /* 0x0000000107077824 */ /* 0x000fe200028e060c */
[----:B------:R-:W-:Y:S01]  /*03e0*/  PRMT R20, RZ, 0x7610, R20 ;  /* 0x00007610ff147816 */ /* 0x000fe20000000014 */
[----:B------:R-:W-:-:S03]  /*03f0*/  IMAD.X R9, R9, 0x1, R12, P4 ;  /* 0x0000000109097824 */ /* 0x000fc600020e060c */
[----:B------:R-:W4:Y:S04]  /*0400*/  @P2 LDG.E.U8 R21, [R6.64] ;  /* 0x0000000406152981 */ /* 0x000f28000c1e1100 */
[----:B------:R-:W5:Y:S01]  /*0410*/  @P3 LDG.E.U8 R20, [R8.64] ;  /* 0x0000000408143981 */ /* 0x000f62000c1e1100 */
[----:B------:R-:W-:-:S04]  /*0420*/  IMAD.MOV.U32 R27, RZ, RZ, c[0x0][0x0] ;  /* 0x00000000ff1b7624 */ /* 0x000fc800078e00ff */
[----:B------:R-:W-:Y:S01]  /*0430*/  IMAD.WIDE.U32 R16, R27, 0x4, R16 ;  /* 0x000000041b107825 */ /* 0x000fe200078e0010 */
[----:B--2---:R-:W-:Y:S02]  /*0440*/  PRMT R19, R19, 0x8880, RZ ;  /* 0x0000888013137816 */ /* 0x004fe400000000ff */
[----:B---3--:R-:W-:Y:S02]  /*0450*/  PRMT R18, R18, 0x8880, RZ ;  /* 0x0000888012127816 */ /* 0x008fe400000000ff */
[----:B------:R-:W-:-:S03]  /*0460*/  IMNMX R25, R0, R19, !PT ;  /* 0x0000001300197217 */ /* 0x000fc60007800200 */
[----:B------:R-:W-:Y:S01]  /*0470*/  IMAD.MOV.U32 R19, RZ, RZ, R18 ;  /* 0x000000ffff137224 */ /* 0x000fe200078e0012 */
[----:B----4-:R-:W-:Y:S02]  /*0480*/  PRMT R21, R21, 0x8880, RZ ;  /* 0x0000888015157816 */ /* 0x010fe400000000ff */
[----:B-----5:R-:W-:Y:S02]  /*0490*/  PRMT R23, R20, 0x8880, RZ ;  /* 0x0000888014177816 */ /* 0x020fe400000000ff */
[C---:B------:R-:W-:Y:S02]  /*04a0*/  IMNMX R19, R0.reuse, R19, !PT ;  /* 0x0000001300137217 */ /* 0x040fe40007800200 */
[C---:B------:R-:W-:Y:S02]  /*04b0*/  IMNMX R21, R0.reuse, R21, !PT ;  /* 0x0000001500157217 */ /* 0x040fe40007800200 */
[----:B------:R-:W-:Y:S01]  /*04c0*/  IMNMX R23, R0, R23, !PT ;  /* 0x0000001700177217 */ /* 0x000fe20007800200 */
[----:B------:R0:W-:Y:S01]  /*04d0*/  @P0 STG.E.U8 [R4.64], R25 ;  /* 0x0000001904000986 */ /* 0x0001e2000c101104 */
[----:B------:R-:W-:-:S03]  /*04e0*/  ISETP.GE.U32.AND P0, PT, R16, 0x10000, PT ;  /* 0x000100001000780c */ /* 0x000fc60003f06070 */
[----:B------:R0:W-:Y:S01]  /*04f0*/  @P1 STG.E.U8 [R2.64], R19 ;  /* 0x0000001302001986 */ /* 0x0001e2000c101104 */
[----:B------:R-:W-:-:S03]  /*0500*/  ISETP.LT.U32.AND P1, PT, R16, R11, PT ;  /* 0x0000000b1000720c */ /* 0x000fc60003f21070 */
[----:B------:R0:W-:Y:S04]  /*0510*/  @P2 STG.E.U8 [R6.64], R21 ;  /* 0x0000001506002986 */ /* 0x0001e8000c101104 */
[----:B------:R0:W-:Y:S01]  /*0520*/  @P3 STG.E.U8 [R8.64], R23 ;  /* 0x0000001708003986 */ /* 0x0001e2000c101104 */
[C---:B------:R-:W-:Y:S02]  /*0530*/  ISETP.GE.U32.AND.EX P0, PT, R17.reuse, RZ, PT, P0 ;  /* 0x000000ff1100720c */ /* 0x040fe40003f06100 */
[----:B------:R-:W-:-:S13]  /*0540*/  ISETP.LT.AND.EX P1, PT, R17, R13, PT, P1 ;  /* 0x0000000d1100720c */ /* 0x000fda0003f21310 */
[----:B0-----:R-:W-:Y:S05]  /*0550*/  @!P0 BRA P1, `(.L_x_65) ;  /* 0xfffffc3000008947 */ /* 0x001fea000083ffff */
[----:B------:R-:W-:Y:S05]  /*0560*/  EXIT ;  /* 0x000000000000794d */ /* 0x000fea0003800000 */
.L_x_64:
[----:B--2---:R-:W0:Y:S02]  /*0570*/  S2R R15, SR_TID.X ;  /* 0x00000000000f7919 */ /* 0x004e240000002100 */
[----:B0-----:R-:W-:-:S05]  /*0580*/  IMAD.WIDE.U32 R2, R15, 0x4, RZ ;  /* 0x000000040f027825 */ /* 0x001fca00078e00ff */
[----:B------:R-:W-:-:S04]  /*0590*/  ISETP.GE.U32.AND P0, PT, R2, R11, PT ;  /* 0x0000000b0200720c */ /* 0x000fc80003f06070 */
[----:B------:R-:W-:-:S04]  /*05a0*/  ISETP.GE.AND.EX P0, PT, R3, R13, PT, P0 ;  /* 0x0000000d0300720c */ /* 0x000fc80003f06300 */
[----:B------:R-:W-:-:S13]  /*05b0*/  ISETP.GT.U32.OR P0, PT, R15, 0x3fff, P0 ;  /* 0x00003fff0f00780c */ /* 0x000fda0000704470 */
[----:B------:R-:W-:Y:S05]  /*05c0*/  @P0 EXIT ;  /* 0x000000000000094d */ /* 0x000fea0003800000 */
[----:B------:R-:W-:Y:S02]  /*05d0*/  IMAD.MOV.U32 R8, RZ, RZ, RZ ;  /* 0x000000ffff087224 */ /* 0x000fe400078e00ff */
.L_x_66:
[----:B------:R-:W-:-:S04]  /*05e0*/  LEA R2, P0, R15, R10, 0x2 ;  /* 0x0000000a0f027211 */ /* 0x000fc800078010ff */
[----:B------:R-:W-:-:S05]  /*05f0*/  LEA.HI.X R3, R15, R12, R8, 0x2, P0 ;  /* 0x0000000c0f037211 */ /* 0x000fca00000f1408 */
[----:B------:R-:W2:Y:S01]  /*0600*/  LDG.E R4, [R2.64] ;  /* 0x0000000402047981 */ /* 0x000ea2000c1e1900 */
[----:B------:R-:W-:-:S04]  /*0610*/  IADD3 R15, P0, R15, c[0x0][0x0], RZ ;  /* 0x000000000f0f7a10 */ /* 0x000fc80007f1e0ff */
[----:B------:R-:W-:Y:S01]  /*0620*/  ISETP.LT.U32.AND P1, PT, R15, 0x4000, PT ;  /* 0x000040000f00780c */ /* 0x000fe20003f21070 */
[----:B------:R-:W-:-:S05]  /*0630*/  IMAD.X R8, RZ, RZ, R8, P0 ;  /* 0x000000ffff087224 */ /* 0x000fca00000e0608 */
[----:B------:R-:W-:Y:S02]  /*0640*/  ISETP.LT.U32.AND.EX P1, PT, R8, RZ, PT, P1 ;  /* 0x000000ff0800720c */ /* 0x000fe40003f21110 */
[C---:B--2---:R-:W-:Y:S02]  /*0650*/  PRMT R7, R4.reuse, 0x9991, RZ ;  /* 0x0000999104077816 */ /* 0x044fe400000000ff */
[C---:B------:R-:W-:Y:S02]  /*0660*/  PRMT R9, R4.reuse, 0x8880, RZ ;  /* 0x0000888004097816 */ /* 0x040fe400000000ff */
[C---:B------:R-:W-:Y:S02]  /*0670*/  PRMT R5, R4.reuse, 0xaaa2, RZ ;  /* 0x0000aaa204057816 */ /* 0x040fe400000000ff */
[----:B------:R-:W-:Y:S02]  /*0680*/  PRMT R6, R4, 0xbbb3, RZ ;  /* 0x0000bbb304067816 */ /* 0x000fe400000000ff */
[----:B------:R-:W-:-:S02]  /*0690*/  IMNMX R4, R0, R7, !PT ;  /* 0x0000000700047217 */ /* 0x000fc40007800200 */
[C---:B------:R-:W-:Y:S01]  /*06a0*/  IMNMX R7, R0.reuse, R9, !PT ;  /* 0x0000000900077217 */ /* 0x040fe20007800200 */
[----:B------:R-:W-:Y:S01]  /*06b0*/  IMAD.MOV.U32 R9, RZ, RZ, R6 ;  /* 0x000000ffff097224 */ /* 0x000fe200078e0006 */
[----:B------:R-:W-:Y:S02]  /*06c0*/  IMNMX R5, R0, R5, !PT ;  /* 0x0000000500057217 */ /* 0x000fe40007800200 */
[----:B------:R-:W-:Y:S02]  /*06d0*/  PRMT R6, R4, 0x7604, R7 ;  /* 0x0000760404067816 */ /* 0x000fe40000000007 */
[----:B------:R-:W-:Y:S02]  /*06e0*/  IMNMX R4, R0, R9, !PT ;  /* 0x0000000900047217 */ /* 0x000fe40007800200 */
[----:B------:R-:W-:-:S04]  /*06f0*/  PRMT R5, R5, 0x7054, R6 ;  /* 0x0000705405057816 */ /* 0x000fc80000000006 */
[----:B------:R-:W-:Y:S01]  /*0700*/  PRMT R5, R4, 0x654, R5 ;  /* 0x0000065404057816 */ /* 0x000fe20000000005 */
[----:B------:R-:W-:-:S04]  /*0710*/  IMAD.SHL.U32 R4, R15, 0x4, RZ ;  /* 0x000000040f047824 */ /* 0x000fc800078e00ff */
[----:B------:R0:W-:Y:S01]  /*0720*/  STG.E [R2.64], R5 ;  /* 0x0000000502007986 */ /* 0x0001e2000c101904 */
[----:B------:R-:W-:Y:S02]  /*0730*/  ISETP.GE.U32.AND P0, PT, R4, R11, PT ;  /* 0x0000000b0400720c */ /* 0x000fe40003f06070 */
[----:B------:R-:W-:-:S04]  /*0740*/  SHF.L.U64.HI R4, R15, 0x2, R8 ;  /* 0x000000020f047819 */ /* 0x000fc80000010208 */
[----:B------:R-:W-:-:S13]  /*0750*/  ISETP.GE.AND.EX P0, PT, R4, R13, PT, P0 ;  /* 0x0000000d0400720c */ /* 0x000fda0003f06300 */
[----:B0-----:R-:W-:Y:S05]  /*0760*/  @!P0 BRA P1, `(.L_x_66) ;  /* 0xfffffe7000008947 */ /* 0x001fea000083ffff */
[----:B------:R-:W-:Y:S05]  /*0770*/  EXIT ;  /* 0x000000000000794d */ /* 0x000fea0003800000 */
.L_x_67:
        /* <DEDUP_REMOVED lines=16> */
.L_x_3940:


//--------------------- .text._ZN2at6native61_GLOBAL__N__44eb8e94_28_ForeachBinaryOpScalarList_cu_dda10a6925multi_tensor_apply_kernelINS1_28TensorListScalarListMetadataIhLi1EEENS1_25BinaryOpScalarListFunctorIhLi1ELi1ELi0EEEJNS0_7maximumIhEEEEEvT_T0_DpT1_ --------------------------
	.section	.text._ZN2at6native61_GLOBAL__N__44eb8e94_28_ForeachBinaryOpScalarList_cu_dda10a6925multi_tensor_apply_kernelINS1_28TensorListScalarListMetadataIhLi1EEENS1_25BinaryOpScalarListFunctorIhLi1ELi1ELi0EEEJNS0_7maximumIhEEEEEvT_T0_DpT1_,"ax",@progbits
	.sectioninfo	@"SHI_REGISTERS=30"
	.align	128
.text._ZN2at6native61_GLOBAL__N__44eb8e94_28_ForeachBinaryOpScalarList_cu_dda10a6925multi_tensor_apply_kernelINS1_28TensorListScalarListMetadataIhLi1EEENS1_25BinaryOpScalarListFunctorIhLi1ELi1ELi0EEEJNS0_7maximumIhEEEEEvT_T0_DpT1_:
        .type           _ZN2at6native61_GLOBAL__N__44eb8e94_28_ForeachBinaryOpScalarList_cu_dda10a6925multi_tensor_apply_kernelINS1_28TensorListScalarListMetadataIhLi1EEENS1_25BinaryOpScalarListFunctorIhLi1ELi1ELi0EEEJNS0_7maximumIhEEEEEvT_T0_DpT1_,@function
        .size           _ZN2at6native61_GLOBAL__N__44eb8e94_28_ForeachBinaryOpScalarList_cu_dda10a6925multi_tensor_apply_kernelINS1_28TensorListScalarListMetadataIhLi1EEENS1_25BinaryOpScalarListFunctorIhLi1ELi1ELi0EEEJNS0_7maximumIhEEEEEvT_T0_DpT1_,(.L_x_3941 - _ZN2at6native61_GLOBAL__N__44eb8e94_28_ForeachBinaryOpScalarList_cu_dda10a6925multi_tensor_apply_kernelINS1_28TensorListScalarListMetadataIhLi1EEENS1_25BinaryOpScalarListFunctorIhLi1ELi1ELi0EEEJNS0_7maximumIhEEEEEvT_T0_DpT1_)
        .other          _ZN2at6native61_GLOBAL__N__44eb8e94_28_ForeachBinaryOpScalarList_cu_dda10a6925multi_tensor_apply_kernelINS1_28TensorListScalarListMetadataIhLi1EEENS1_25BinaryOpScalarListFunctorIhLi1ELi1ELi0EEEJNS0_7maximumIhEEEEEvT_T0_DpT1_,@"STO_CUDA_ENTRY STV_DEFAULT"
_ZN2at6native61_GLOBAL__N__44eb8e94_28_ForeachBinaryOpScalarList_cu_dda10a6925multi_tensor_apply_kernelINS1_28TensorListScalarListMetadataIhLi1EEENS1_25BinaryOpScalarListFunctorIhLi1ELi1ELi0EEEJNS0_7maximumIhEEEEEvT_T0_DpT1_:
        /* <DEDUP_REMOVED lines=12> */
[----:B------:R-:W2:Y:S01]  /*00c0*/  LDC.U8 R0, c[0x0][R0+0x760] ;  /* 0x0001d80000007b82 */ /* 0x000ea20000000000 */
        /* <DEDUP_REMOVED lines=12> */
.L_x_69:
[----:B0-----:R-:W-:Y:S01]  /*0190*/  IADD3 R2, P2, R14, R16, RZ ;  /* 0x000000100e027210 */ /* 0x001fe20007f5e0ff */
[C---:B------:R-:W-:Y:S01]  /*01a0*/  IMAD R5, R15.reuse, 0x3, RZ ;  /* 0x000000030f057824 */ /* 0x040fe200078e02ff */
[----:B------:R-:W-:Y:S02]  /*01b0*/  PRMT R20, RZ, 0x7610, R20 ;  /* 0x00007610ff147816 */ /* 0x000fe40000000014 */
[C---:B------:R-:W-:Y:S01]  /*01c0*/  IADD3 R4, P3, R2.reuse, c[0x0][0x0], RZ ;  /* 0x0000000002047a10 */ /* 0x040fe20007f7e0ff */
[----:B------:R-:W-:Y:S01]  /*01d0*/  IMAD.X R3, RZ, RZ, R17, P2 ;  /* 0x000000ffff037224 */ /* 0x000fe200010e0611 */
[----:B------:R-:W-:Y:S02]  /*01e0*/  LEA R6, P2, R15, R2, 0x1 ;  /* 0x000000020f067211 */ /* 0x000fe400078408ff */
[----:B------:R-:W-:-:S02]  /*01f0*/  ISETP.GE.U32.AND P0, PT, R2, 0x10000, PT ;  /* 0x000100000200780c */ /* 0x000fc40003f06070 */
[----:B------:R-:W-:Y:S01]  /*0200*/  IADD3 R8, P6, R5, R2, RZ ;  /* 0x0000000205087210 */ /* 0x000fe20007fde0ff */
[--C-:B------:R-:W-:Y:S01]  /*0210*/  IMAD.X R5, RZ, RZ, R3.reuse, P3 ;  /* 0x000000ffff057224 */ /* 0x100fe200018e0603 */
[-C--:B------:R-:W-:Y:S01]  /*0220*/  ISETP.LT.U32.AND P1, PT, R2, R11.reuse, PT ;  /* 0x0000000b0200720c */ /* 0x080fe20003f21070 */
[--C-:B------:R-:W-:Y:S01]  /*0230*/  IMAD.X R7, RZ, RZ, R3.reuse, P2 ;  /* 0x000000ffff077224 */ /* 0x100fe200010e0603 */
[----:B------:R-:W-:Y:S01]  /*0240*/  ISETP.GE.U32.AND.EX P0, PT, R3, RZ, PT, P0 ;  /* 0x000000ff0300720c */ /* 0x000fe20003f06100 */
[----:B------:R-:W-:Y:S01]  /*0250*/  IMAD.X R9, RZ, RZ, R3, P6 ;  /* 0x000000ffff097224 */ /* 0x000fe200030e0603 */
[----:B------:R-:W-:Y:S02]  /*0260*/  ISETP.GE.U32.AND P5, PT, R4, 0x10000, PT ;  /* 0x000100000400780c */ /* 0x000fe40003fa6070 */
[----:B------:R-:W-:Y:S02]  /*0270*/  ISETP.GE.U32.AND P3, PT, R6, 0x10000, PT ;  /* 0x000100000600780c */ /* 0x000fe40003f66070 */
[----:B------:R-:W-:-:S02]  /*0280*/  ISETP.LT.U32.AND P4, PT, R4, R11, PT ;  /* 0x0000000b0400720c */ /* 0x000fc40003f81070 */
[----:B------:R-:W-:Y:S02]  /*0290*/  ISETP.LT.AND.EX P1, PT, R3, R13, !P0, P1 ;  /* 0x0000000d0300720c */ /* 0x000fe40004721310 */
[----:B------:R-:W-:Y:S02]  /*02a0*/  ISETP.GE.U32.AND.EX P5, PT, R5, RZ, PT, P5 ;  /* 0x000000ff0500720c */ /* 0x000fe40003fa6150 */
[----:B------:R-:W-:Y:S02]  /*02b0*/  ISETP.LT.U32.AND P0, PT, R6, R11, PT ;  /* 0x0000000b0600720c */ /* 0x000fe40003f01070 */
[----:B------:R-:W-:Y:S02]  /*02c0*/  ISETP.GE.U32.AND P2, PT, R8, 0x10000, PT ;  /* 0x000100000800780c */ /* 0x000fe40003f46070 */
[----:B------:R-:W-:Y:S02]  /*02d0*/  ISETP.GE.U32.AND.EX P3, PT, R7, RZ, PT, P3 ;  /* 0x000000ff0700720c */ /* 0x000fe40003f66130 */
[----:B------:R-:W-:-:S02]  /*02e0*/  ISETP.LT.AND.EX P4, PT, R5, R13, !P5, P4 ;  /* 0x0000000d0500720c */ /* 0x000fc40006f81340 */
[-C--:B------:R-:W-:Y:S02]  /*02f0*/  IADD3 R2, P6, R2, R10.reuse, RZ ;  /* 0x0000000a02027210 */ /* 0x080fe40007fde0ff */
[----:B------:R-:W-:Y:S02]  /*0300*/  ISETP.LT.U32.AND P5, PT, R8, R11, PT ;  /* 0x0000000b0800720c */ /* 0x000fe40003fa1070 */
[----:B------:R-:W-:Y:S01]  /*0310*/  ISETP.GE.U32.AND.EX P2, PT, R9, RZ, PT, P2 ;  /* 0x000000ff0900720c */ /* 0x000fe20003f46120 */
[--C-:B------:R-:W-:Y:S01]  /*0320*/  IMAD.X R3, R3, 0x1, R12.reuse, P6 ;  /* 0x0000000103037824 */ /* 0x100fe200030e060c */
[-C--:B------:R-:W-:Y:S02]  /*0330*/  ISETP.LT.AND.EX P0, PT, R7, R13.reuse, !P3, P0 ;  /* 0x0000000d0700720c */ /* 0x080fe40005f01300 */
[-C--:B------:R-:W-:Y:S02]  /*0340*/  IADD3 R4, P3, R4, R10.reuse, RZ ;  /* 0x0000000a04047210 */ /* 0x080fe40007f7e0ff */
[----:B------:R-:W-:Y:S01]  /*0350*/  ISETP.LT.AND.EX P2, PT, R9, R13, !P2, P5 ;  /* 0x0000000d0900720c */ /* 0x000fe20005741350 */
[----:B------:R-:W2:Y:S01]  /*0360*/  @P1 LDG.E.U8 R20, [R2.64] ;  /* 0x0000000402141981 */ /* 0x000ea2000c1e1100 */
[-C--:B------:R-:W-:Y:S01]  /*0370*/  IADD3 R6, P6, R6, R10.reuse, RZ ;  /* 0x0000000a06067210 */ /* 0x080fe20007fde0ff */
[----:B------:R-:W-:Y:S01]  /*0380*/  IMAD.X R5, R5, 0x1, R12, P3 ;  /* 0x0000000105057824 */ /* 0x000fe200018e060c */
[----:B------:R-:W-:-:S02]  /*0390*/  IADD3 R8, P3, R8, R10, RZ ;  /* 0x0000000a08087210 */ /* 0x000fc40007f7e0ff */
[----:B------:R-:W-:Y:S01]  /*03a0*/  PRMT R19, RZ, 0x7610, R19 ;  /* 0x00007610ff137816 */ /* 0x000fe20000000013 */
[----:B------:R-:W-:Y:S01]  /*03b0*/  IMAD.X R7, R7, 0x1, R12, P6 ;  /* 0x0000000107077824 */ /* 0x000fe200030e060c */
[----:B------:R-:W-:Y:S01]  /*03c0*/  PRMT R18, RZ, 0x7610, R18 ;  /* 0x00007610ff127816 */ /* 0x000fe20000000012 */
[----:B------:R-:W-:Y:S01]  /*03d0*/  IMAD.X R9, R9, 0x1, R12, P3 ;  /* 0x0000000109097824 */ /* 0x000fe200018e060c */
[----:B------:R-:W-:Y:S02]  /*03e0*/  PRMT R21, RZ, 0x7610, R21 ;  /* 0x00007610ff157816 */ /* 0x000fe40000000015 */
[----:B------:R-:W3:Y:S04]  /*03f0*/  @P4 LDG.E.U8 R19, [R4.64] ;  /* 0x0000000404134981 */ /* 0x000ee8000c1e1100 */
[----:B------:R-:W4:Y:S04]  /*0400*/  @P0 LDG.E.U8 R18, [R6.64] ;  /* 0x0000000406120981 */ /* 0x000f28000c1e1100 */
[----:B------:R-:W5:Y:S01]  /*0410*/  @P2 LDG.E.U8 R21, [R8.64] ;  /* 0x0000000408152981 */ /* 0x000f62000c1e1100 */
[----:B------:R-:W-:-:S04]  /*0420*/  IMAD.MOV.U32 R27, RZ, RZ, c[0x0][0x0] ;  /* 0x00000000ff1b7624 */ /* 0x000fc800078e00ff */
[----:B------:R-:W-:Y:S01]  /*0430*/  IMAD.WIDE.U32 R16, R27, 0x4, R16 ;  /* 0x000000041b107825 */ /* 0x000fe200078e0010 */
[----:B--2---:R-:W-:-:S04]  /*0440*/  LOP3.LUT R23, R20, 0xff, RZ, 0xc0, !PT ;  /* 0x000000ff14177812 */ /* 0x004fc800078ec0ff */
[----:B------:R-:W-:Y:S02]  /*0450*/  IMNMX.U32 R25, R0, R23, !PT ;  /* 0x0000001700197217 */ /* 0x000fe40007800000 */
[----:B---3--:R-:W-:Y:S02]  /*0460*/  LOP3.LUT R19, R19, 0xff, RZ, 0xc0, !PT ;  /* 0x000000ff13137812 */ /* 0x008fe400078ec0ff */
[----:B----4-:R-:W-:Y:S02]  /*0470*/  LOP3.LUT R23, R18, 0xff, RZ, 0xc0, !PT ;  /* 0x000000ff12177812 */ /* 0x010fe400078ec0ff */
[C---:B------:R-:W-:Y:S02]  /*0480*/  IMNMX.U32 R19, R0.reuse, R19, !PT ;  /* 0x0000001300137217 */ /* 0x040fe40007800000 */
[----:B-----5:R-:W-:Y:S02]  /*0490*/  LOP3.LUT R21, R21, 0xff, RZ, 0xc0, !PT ;  /* 0x000000ff15157812 */ /* 0x020fe400078ec0ff */
[----:B------:R-:W-:-:S02]  /*04a0*/  IMNMX.U32 R23, R0, R23, !PT ;  /* 0x0000001700177217 */ /* 0x000fc40007800000 */
[----:B------:R-:W-:Y:S01]  /*04b0*/  IMNMX.U32 R21, R0, R21, !PT ;  /* 0x0000001500157217 */ /* 0x000fe20007800000 */
[----:B------:R0:W-:Y:S01]  /*04c0*/  @P1 STG.E.U8 [R2.64], R25 ;  /* 0x0000001902001986 */ /* 0x0001e2000c101104 */
[----:B------:R-:W-:-:S03]  /*04d0*/  ISETP.LT.U32.AND P1, PT, R16, R11, PT ;  /* 0x0000000b1000720c */ /* 0x000fc60003f21070 */
[----:B------:R0:W-:Y:S04]  /*04e0*/  @P4 STG.E.U8 [R4.64], R19 ;  /* 0x0000001304004986 */ /* 0x0001e8000c101104 */
[----:B------:R0:W-:Y:S01]  /*04f0*/  @P0 STG.E.U8 [R6.64], R23 ;  /* 0x0000001706000986 */ /* 0x0001e2000c101104 */
[----:B------:R-:W-:-:S03]  /*0500*/  ISETP.GE.U32.AND P0, PT, R16, 0x10000, PT ;  /* 0x000100001000780c */ /* 0x000fc60003f06070 */
[----:B------:R0:W-:Y:S01]  /*0510*/  @P2 STG.E.U8 [R8.64], R21 ;  /* 0x0000001508002986 */ /* 0x0001e2000c101104 */
[C---:B------:R-:W-:Y:S02]  /*0520*/  ISETP.GE.U32.AND.EX P0, PT, R17.reuse, RZ, PT, P0 ;  /* 0x000000ff1100720c */ /* 0x040fe40003f06100 */
[----:B------:R-:W-:-:S13]  /*0530*/  ISETP.LT.AND.EX P1, PT, R17, R13, PT, P1 ;  /* 0x0000000d1100720c */ /* 0x000fda0003f21310 */
[----:B0-----:R-:W-:Y:S05]  /*0540*/  @!P0 BRA P1, `(.L_x_69) ;  /* 0xfffffc4000008947 */ /* 0x001fea000083ffff */
[----:B------:R-:W-:Y:S05]  /*0550*/  EXIT ;  /* 0x000000000000794d */ /* 0x000fea0003800000 */
.L_x_68:
[----:B--2---:R-:W0:Y:S02]  /*0560*/  S2R R15, SR_TID.X ;  /* 0x00000000000f7919 */ /* 0x004e240000002100 */
[----:B0-----:R-:W-:-:S05]  /*0570*/  IMAD.WIDE.U32 R2, R15, 0x4, RZ ;  /* 0x000000040f027825 */ /* 0x001fca00078e00ff */
[----:B------:R-:W-:-:S04]  /*0580*/  ISETP.GE.U32.AND P0, PT, R2, R11, PT ;  /* 0x0000000b0200720c */ /* 0x000fc80003f06070 */
[----:B------:R-:W-:-:S04]  /*0590*/  ISETP.GE.AND.EX P0, PT, R3, R13, PT, P0 ;  /* 0x0000000d0300720c */ /* 0x000fc80003f06300 */
[----:B------:R-:W-:-:S13]  /*05a0*/  ISETP.GT.U32.OR P0, PT, R15, 0x3fff, P0 ;  /* 0x00003fff0f00780c */ /* 0x000fda0000704470 */
[----:B------:R-:W-:Y:S05]  /*05b0*/  @P0 EXIT ;  /* 0x000000000000094d */ /* 0x000fea0003800000 */
[----:B------:R-:W-:Y:S02]  /*05c0*/  IMAD.MOV.U32 R8, RZ, RZ, RZ ;  /* 0x000000ffff087224 */ /* 0x000fe400078e00ff */
.L_x_70:
        /* <DEDUP_REMOVED lines=9> */
[----:B------:R-:W-:Y:S02]  /*0660*/  PRMT R9, R6, 0x7772, RZ ;  /* 0x0000777206097816 */ /* 0x000fe400000000ff */
[C---:B------:R-:W-:Y:S02]  /*0670*/  IMNMX.U32 R4, R0.reuse, R5, !PT ;  /* 0x0000000500047217 */ /* 0x040fe40007800000 */
[----:B------:R-:W-:-:S02]  /*0680*/  IMNMX.U32 R7, R0, R7, !PT ;  /* 0x0000000700077217 */ /* 0x000fc40007800000 */
[----:B------:R-:W-:Y:S02]  /*0690*/  PRMT R5, R6, 0x7773, RZ ;  /* 0x0000777306057816 */ /* 0x000fe400000000ff */
[C---:B------:R-:W-:Y:S02]  /*06a0*/  IMNMX.U32 R9, R0.reuse, R9, !PT ;  /* 0x0000000900097217 */ /* 0x040fe40007800000 */
[----:B------:R-:W-:Y:S02]  /*06b0*/  PRMT R4, R7, 0x7604, R4 ;  /* 0x0000760407047816 */ /* 0x000fe40000000004 */
[----:B------:R-:W-:Y:S02]  /*06c0*/  IMNMX.U32 R5, R0, R5, !PT ;  /* 0x0000000500057217 */ /* 0x000fe40007800000 */
        /* <DEDUP_REMOVED lines=9> */
.L_x_71:
        /* <DEDUP_REMOVED lines=10> */
.L_x_3941:


//--------------------- .text._ZN2at6native61_GLOBAL__N__44eb8e94_28_ForeachBinaryOpScalarList_cu_dda10a6925multi_tensor_apply_kernelINS1_28TensorListScalarListMetadataIfLi2EEENS1_25BinaryOpScalarListFunctorIN3c108BFloat16ELi2ELi1ELi1EEEJNS0_7minimumIfEEEEEvT_T0_DpT1_ --------------------------
	.section	.text._ZN2at6native61_GLOBAL__N__44eb8e94_28_ForeachBinaryOpScalarList_cu_dda10a6925multi_tensor_apply_kernelINS1_28TensorListScalarListMetadataIfLi2EEENS1_25BinaryOpScalarListFunctorIN3c108BFloat16ELi2ELi1ELi1EEEJNS0_7minimumIfEEEEEvT_T0_DpT1_,"ax",@progbits
	.sectioninfo	@"SHI_REGISTERS=32"
	.align	128
.text._ZN2at6native61_GLOBAL__N__44eb8e94_28_ForeachBinaryOpScalarList_cu_dda10a6925multi_tensor_apply_kernelINS1_28TensorListScalarListMetadataIfLi2EEENS1_25BinaryOpScalarListFunctorIN3c108BFloat16ELi2ELi1ELi1EEEJNS0_7minimumIfEEEEEvT_T0_DpT1_:
        .type           _ZN2at6native61_GLOBAL__N__44eb8e94_28_ForeachBinaryOpScalarList_cu_dda10a6925multi_tensor_apply_kernelINS1_28TensorListScalarListMetadataIfLi2EEENS1_25BinaryOpScalarListFunctorIN3c108BFloat16ELi2ELi1ELi1EEEJNS0_7minimumIfEEEEEvT_T0_DpT1_,@function
        .size           _ZN2at6native61_GLOBAL__N__44eb8e94_28_ForeachBinaryOpScalarList_cu_dda10a6925multi_tensor_apply_kernelINS1_28TensorListScalarListMetadataIfLi2EEENS1_25BinaryOpScalarListFunctorIN3c108BFloat16ELi2ELi1ELi1EEEJNS0_7minimumIfEEEEEvT_T0_DpT1_,(.L_x_3942 - _ZN2at6native61_GLOBAL__N__44eb8e94_28_ForeachBinaryOpScalarList_cu_dda10a6925multi_tensor_apply_kernelINS1_28TensorListScalarListMetadataIfLi2EEENS1_25BinaryOpScalarListFunctorIN3c108BFloat16ELi2ELi1ELi1EEEJNS0_7minimumIfEEEEEvT_T0_DpT1_)
        .other          _ZN2at6native61_GLOBAL__N__44eb8e94_28_ForeachBinaryOpScalarList_cu_dda10a6925multi_tensor_apply_kernelINS1_28TensorListScalarListMetadataIfLi2EEENS1_25BinaryOpScalarListFunctorIN3c108BFloat16ELi2ELi1ELi1EEEJNS0_7minimumIfEEEEEvT_T0_DpT1_,@"STO_CUDA_ENTRY STV_DEFAULT"
_ZN2at6native61_GLOBAL__N__44eb8e94_28_ForeachBinaryOpScalarList_cu_dda10a6925multi_tensor_apply_kernelINS1_28TensorListScalarListMetadataIfLi2EEENS1_25BinaryOpScalarListFunctorIN3c108BFloat16ELi2ELi1ELi1EEEJNS0_7minimumIfEEEEEvT_T0_DpT1_:
        /* <DEDUP_REMOVED lines=28> */
.L_x_73:
        /* <DEDUP_REMOVED lines=45> */
[-C--:B------:R-:W-:Y:S02]  /*0490*/  FSETP.GEU.FTZ.AND P6, PT, R17, R0.reuse, PT ;  /* 0x000000001100720b */ /* 0x080fe40003fde000 */
[----:B---3--:R-:W-:Y:S02]  /*04a0*/  PRMT R27, RZ, 0x5410, R22 ;  /* 0x00005410ff1b7816 */ /* 0x008fe40000000016 */
[----:B------:R-:W-:Y:S02]  /*04b0*/  PLOP3.LUT P5, PT, P6, P5, PT, 0x8a, 0x0 ;  /* 0x000000000000781c */ /* 0x000fe400037ab172 */
[C---:B------:R-:W-:Y:S02]  /*04c0*/  FSETP.GTU.FTZ.AND P4, PT, |R27|.reuse, +INF , PT ;  /* 0x7f8000001b00780b */ /* 0x040fe40003f9c200 */
[----:B------:R-:W-:-:S04]  /*04d0*/  FSETP.GEU.FTZ.AND P6, PT, R27, R0, PT ;  /* 0x000000001b00720b */ /* 0x000fc80003fde000 */
[----:B------:R-:W-:Y:S02]  /*04e0*/  PLOP3.LUT P4, PT, P6, P4, PT, 0x8a, 0x0 ;  /* 0x000000000000781c */ /* 0x000fe40003789172 */
[----:B------:R-:W-:-:S04]  /*04f0*/  @P2 LEA R6, P6, R25, R14, 0x1 ;  /* 0x0000000e19062211 */ /* 0x000fc800078c08ff */
[----:B------:R-:W-:Y:S02]  /*0500*/  @P2 LEA.HI.X R7, R25, R15, R9, 0x1, P6 ;  /* 0x0000000f19072211 */ /* 0x000fe400030f0c09 */
[----:B----4-:R-:W-:Y:S02]  /*0510*/  PRMT R9, RZ, 0x5410, R28 ;  /* 0x00005410ff097816 */ /* 0x010fe4000000001c */
[-C--:B------:R-:W-:Y:S02]  /*0520*/  FSEL R20, R17, R0.reuse, P5 ;  /* 0x0000000011147208 */ /* 0x080fe40002800000 */
[C---:B------:R-:W-:Y:S02]  /*0530*/  FSETP.GTU.FTZ.AND P5, PT, |R9|.reuse, +INF , PT ;  /* 0x7f8000000900780b */ /* 0x040fe40003fbc200 */
[----:B------:R-:W-:-:S04]  /*0540*/  FSETP.GEU.FTZ.AND P6, PT, R9, R0, PT ;  /* 0x000000000900720b */ /* 0x000fc80003fde000 */
[----:B------:R-:W-:Y:S02]  /*0550*/  PLOP3.LUT P5, PT, P6, P5, PT, 0x8a, 0x0 ;  /* 0x000000000000781c */ /* 0x000fe400037ab172 */
[C---:B------:R-:W-:Y:S02]  /*0560*/  @P1 LEA R16, P6, R21.reuse, R14, 0x1 ;  /* 0x0000000e15101211 */ /* 0x040fe400078c08ff */
[----:B-----5:R-:W-:Y:S02]  /*0570*/  PRMT R29, RZ, 0x5410, R29 ;  /* 0x00005410ff1d7816 */ /* 0x020fe4000000001d */
[----:B------:R-:W-:Y:S02]  /*0580*/  @P1 LEA.HI.X R17, R21, R15, R8, 0x1, P6 ;  /* 0x0000000f15111211 */ /* 0x000fe400030f0c08 */
[-C--:B------:R-:W-:Y:S02]  /*0590*/  FSEL R27, R27, R0.reuse, P4 ;  /* 0x000000001b1b7208 */ /* 0x080fe40002000000 */
[----:B------:R-:W-:-:S02]  /*05a0*/  FSEL R21, R9, R0, P5 ;  /* 0x0000000009157208 */ /* 0x000fc40002800000 */
[C---:B------:R-:W-:Y:S02]  /*05b0*/  FSETP.GTU.FTZ.AND P4, PT, |R29|.reuse, +INF , PT ;  /* 0x7f8000001d00780b */ /* 0x040fe40003f9c200 */
[----:B------:R-:W-:Y:S02]  /*05c0*/  FSETP.GEU.FTZ.AND P5, PT, R29, R0, PT ;  /* 0x000000001d00720b */ /* 0x000fe40003fbe000 */
        /* <DEDUP_REMOVED lines=21> */
.L_x_72:
[----:B0-----:R-:W0:Y:S02]  /*0720*/  S2R R16, SR_TID.X ;  /* 0x0000000000107919 */ /* 0x001e240000002100 */
[----:B0-----:R-:W-:-:S05]  /*0730*/  IMAD.WIDE.U32 R4, R16, 0x4, RZ ;  /* 0x0000000410047825 */ /* 0x001fca00078e00ff */
[----:B------:R-:W-:-:S04]  /*0740*/  ISETP.GE.U32.AND P0, PT, R4, R2, PT ;  /* 0x000000020400720c */ /* 0x000fc80003f06070 */
[----:B------:R-:W-:-:S04]  /*0750*/  ISETP.GE.AND.EX P0, PT, R5, R3, PT, P0 ;  /* 0x000000030500720c */ /* 0x000fc80003f06300 */
[----:B------:R-:W-:-:S13]  /*0760*/  ISETP.GT.U32.OR P0, PT, R16, 0x3fff, P0 ;  /* 0x00003fff1000780c */ /* 0x000fda0000704470 */
[----:B------:R-:W-:Y:S05]  /*0770*/  @P0 EXIT ;  /* 0x000000000000094d */ /* 0x000fea0003800000 */
[----:B------:R-:W-:-:S04]  /*0780*/  IMAD.MOV.U32 R21, RZ, RZ, RZ ;  /* 0x000000ffff157224 */ /* 0x000fc800078e00ff */
.L_x_74:
        /* <DEDUP_REMOVED lines=9> */
[----:B------:R-:W-:-:S02]  /*0820*/  FSETP.GEU.FTZ.AND P3, PT, R5, R0, PT ;  /* 0x000000000500720b */ /* 0x000fc40003f7e000 */
[----:B------:R-:W-:Y:S02]  /*0830*/  PRMT R11, RZ, 0x7610, R11 ;  /* 0x00007610ff0b7816 */ /* 0x000fe4000000000b */
[C---:B------:R-:W-:Y:S02]  /*0840*/  FSETP.GTU.FTZ.AND P5, PT, |R7|.reuse, +INF , PT ;  /* 0x7f8000000700780b */ /* 0x040fe40003fbc200 */
[-C--:B------:R-:W-:Y:S02]  /*0850*/  FSETP.GEU.FTZ.AND P6, PT, R7, R0.reuse, PT ;  /* 0x000000000700720b */ /* 0x080fe40003fde000 */
[C---:B------:R-:W-:Y:S02]  /*0860*/  FSETP.GTU.FTZ.AND P0, PT, |R9|.reuse, +INF , PT ;  /* 0x7f8000000900780b */ /* 0x040fe40003f1c200 */
[----:B------:R-:W-:Y:S02]  /*0870*/  FSETP.GEU.FTZ.AND P4, PT, R9, R0, PT ;  /* 0x000000000900720b */ /* 0x000fe40003f9e000 */
[----:B------:R-:W-:-:S02]  /*0880*/  PLOP3.LUT P1, PT, P3, P1, PT, 0x8a, 0x0 ;  /* 0x000000000000781c */ /* 0x000fc40001f23172 */
[C---:B------:R-:W-:Y:S02]  /*0890*/  FSETP.GTU.FTZ.AND P2, PT, |R11|.reuse, +INF , PT ;  /* 0x7f8000000b00780b */ /* 0x040fe40003f5c200 */
[----:B------:R-:W-:Y:S02]  /*08a0*/  FSETP.GEU.FTZ.AND P3, PT, R11, R0, PT ;  /* 0x000000000b00720b */ /* 0x000fe40003f7e000 */
        /* <DEDUP_REMOVED lines=22> */
.L_x_75:
        /* <DEDUP_REMOVED lines=15> */
.L_x_3942:


//--------------------- .text._ZN2at6native61_GLOBAL__N__44eb8e94_28_ForeachBinaryOpScalarList_cu_dda10a6925multi_tensor_apply_kernelINS1_28TensorListScalarListMetadataIfLi2EEENS1_25BinaryOpScalarListFunctorIN3c104HalfELi2ELi1ELi1EEEJNS0_7minimumIfEEEEEvT_T0_DpT1_ --------------------------
	.section	.text._ZN2at6native61_GLOBAL__N__44eb8e94_28_ForeachBinaryOpScalarList_cu_dda10a6925multi_tensor_apply_kernelINS1_28TensorListScalarListMetadataIfLi2EEENS1_25BinaryOpScalarListFunctorIN3c104HalfELi2ELi1ELi1EEEJNS0_7minimumIfEEEEEvT_T0_DpT1_,"ax",@progbits
	.sectioninfo	@"SHI_REGISTERS=32"
	.align	128
.text._ZN2at6native61_GLOBAL__N__44eb8e94_28_ForeachBinaryOpScalarList_cu_dda10a6925multi_tensor_apply_kernelINS1_28TensorListScalarListMetadataIfLi2EEENS1_25BinaryOpScalarListFunctorIN3c104HalfELi2ELi1ELi1EEEJNS0_7minimumIfEEEEEvT_T0_DpT1_:
        .type           _ZN2at6native61_GLOBAL__N__44eb8e94_28_ForeachBinaryOpScalarList_cu_dda10a6925multi_tensor_apply_kernelINS1_28TensorListScalarListMetadataIfLi2EEENS1_25BinaryOpScalarListFunctorIN3c104HalfELi2ELi1ELi1EEEJNS0_7minimumIfEEEEEvT_T0_DpT1_,@function
        .size           _ZN2at6native61_GLOBAL__N__44eb8e94_28_ForeachBinaryOpScalarList_cu_dda10a6925multi_tensor_apply_kernelINS1_28TensorListScalarListMetadataIfLi2EEENS1_25BinaryOpScalarListFunctorIN3c104HalfELi2ELi1ELi1EEEJNS0_7minimumIfEEEEEvT_T0_DpT1_,(.L_x_3943 - _ZN2at6native61_GLOBAL__N__44eb8e94_28_ForeachBinaryOpScalarList_cu_dda10a6925multi_tensor_apply_kernelINS1_28TensorListScalarListMetadataIfLi2EEENS1_25BinaryOpScalarListFunctorIN3c104HalfELi2ELi1ELi1EEEJNS0_7minimumIfEEEEEvT_T0_DpT1_)
        .other          _ZN2at6native61_GLOBAL__N__44eb8e94_28_ForeachBinaryOpScalarList_cu_dda10a6925multi_tensor_apply_kernelINS1_28TensorListScalarListMetadataIfLi2EEENS1_25BinaryOpScalarListFunctorIN3c104HalfELi2ELi1ELi1EEEJNS0_7minimumIfEEEEEvT_T0_DpT1_,@"STO_CUDA_ENTRY STV_DEFAULT"
_ZN2at6native61_GLOBAL__N__44eb8e94_28_ForeachBinaryOpScalarList_cu_dda10a6925multi_tensor_apply_kernelINS1_28TensorListScalarListMetadataIfLi2EEENS1_25BinaryOpScalarListFunctorIN3c104HalfELi2ELi1ELi1EEEJNS0_7minimumIfEEEEEvT_T0_DpT1_:
        /* <DEDUP_REMOVED lines=29> */
.L_x_77:
        /* <DEDUP_REMOVED lines=45> */
[----:B------:R-:W-:Y:S01]  /*04a0*/  FSETP.GEU.FTZ.AND P6, PT, R20, R2, PT ;  /* 0x000000021400720b */ /* 0x000fe20003fde000 */
[----:B---3--:R-:W-:-:S03]  /*04b0*/  HADD2.F32 R0, -RZ, R0.H0_H0 ;  /* 0x20000000ff007230 */ /* 0x008fc60000004100 */
[----:B------:R-:W-:Y:S02]  /*04c0*/  PLOP3.LUT P5, PT, P6, P5, PT, 0x8a, 0x0 ;  /* 0x000000000000781c */ /* 0x000fe400037ab172 */
[C---:B------:R-:W-:Y:S02]  /*04d0*/  FSETP.GTU.FTZ.AND P4, PT, |R0|.reuse, +INF , PT ;  /* 0x7f8000000000780b */ /* 0x040fe40003f9c200 */
[----:B------:R-:W-:-:S04]  /*04e0*/  FSETP.GEU.FTZ.AND P6, PT, R0, R2, PT ;  /* 0x000000020000720b */ /* 0x000fc80003fde000 */
[----:B------:R-:W-:Y:S01]  /*04f0*/  PLOP3.LUT P4, PT, P6, P4, PT, 0x8a, 0x0 ;  /* 0x000000000000781c */ /* 0x000fe20003789172 */
[----:B----4-:R-:W-:Y:S01]  /*0500*/  HADD2.F32 R23, -RZ, R26.H0_H0 ;  /* 0x2000001aff177230 */ /* 0x010fe20000004100 */
[----:B0-----:R-:W-:-:S04]  /*0510*/  @P2 LEA R16, P6, R21, R14, 0x1 ;  /* 0x0000000e15102211 */ /* 0x001fc800078c08ff */
[----:B------:R-:W-:Y:S02]  /*0520*/  @P2 LEA.HI.X R17, R21, R15, R9, 0x1, P6 ;  /* 0x0000000f15112211 */ /* 0x000fe400030f0c09 */
[-C--:B------:R-:W-:Y:S02]  /*0530*/  FSEL R9, R20, R2.reuse, P5 ;  /* 0x0000000214097208 */ /* 0x080fe40002800000 */
[C---:B------:R-:W-:Y:S02]  /*0540*/  FSETP.GTU.FTZ.AND P5, PT, |R23|.reuse, +INF , PT ;  /* 0x7f8000001700780b */ /* 0x040fe40003fbc200 */
[----:B------:R-:W-:Y:S01]  /*0550*/  FSETP.GEU.FTZ.AND P6, PT, R23, R2, PT ;  /* 0x000000021700720b */ /* 0x000fe20003fde000 */
[----:B-----5:R-:W-:-:S03]  /*0560*/  HADD2.F32 R27, -RZ, R28.H0_H0 ;  /* 0x2000001cff1b7230 */ /* 0x020fc60000004100 */
[----:B------:R-:W-:Y:S02]  /*0570*/  PLOP3.LUT P5, PT, P6, P5, PT, 0x8a, 0x0 ;  /* 0x000000000000781c */ /* 0x000fe400037ab172 */
[C---:B------:R-:W-:Y:S02]  /*0580*/  @P1 LEA R20, P6, R25.reuse, R14, 0x1 ;  /* 0x0000000e19141211 */ /* 0x040fe400078c08ff */
[-C--:B------:R-:W-:Y:S02]  /*0590*/  FSEL R0, R0, R2.reuse, P4 ;  /* 0x0000000200007208 */ /* 0x080fe40002000000 */
[----:B------:R-:W-:Y:S02]  /*05a0*/  @P1 LEA.HI.X R21, R25, R15, R7, 0x1, P6 ;  /* 0x0000000f19151211 */ /* 0x000fe400030f0c07 */
[----:B------:R-:W-:Y:S02]  /*05b0*/  FSEL R7, R23, R2, P5 ;  /* 0x0000000217077208 */ /* 0x000fe40002800000 */
[----:B------:R-:W-:-:S02]  /*05c0*/  FSETP.GTU.FTZ.AND P4, PT, |R27|, +INF , PT ;  /* 0x7f8000001b00780b */ /* 0x000fc40003f9c200 */
[----:B------:R-:W-:Y:S02]  /*05d0*/  FSETP.GEU.FTZ.AND P5, PT, R27, R2, PT ;  /* 0x000000021b00720b */ /* 0x000fe40003fbe000 */
        /* <DEDUP_REMOVED lines=23> */
.L_x_76:
[----:B0-----:R-:W0:Y:S02]  /*0750*/  S2R R16, SR_TID.X ;  /* 0x0000000000107919 */ /* 0x001e240000002100 */
[----:B0-----:R-:W-:-:S05]  /*0760*/  IMAD.WIDE.U32 R6, R16, 0x4, RZ ;  /* 0x0000000410067825 */ /* 0x001fca00078e00ff */
[----:B------:R-:W-:-:S04]  /*0770*/  ISETP.GE.U32.AND P0, PT, R6, R3, PT ;  /* 0x000000030600720c */ /* 0x000fc80003f06070 */
[----:B------:R-:W-:-:S04]  /*0780*/  ISETP.GE.AND.EX P0, PT, R7, R4, PT, P0 ;  /* 0x000000040700720c */ /* 0x000fc80003f06300 */
[----:B------:R-:W-:-:S13]  /*0790*/  ISETP.GT.U32.OR P0, PT, R16, 0x3fff, P0 ;  /* 0x00003fff1000780c */ /* 0x000fda0000704470 */
[----:B------:R-:W-:Y:S05]  /*07a0*/  @P0 EXIT ;  /* 0x000000000000094d */ /* 0x000fea0003800000 */
[----:B------:R-:W-:-:S04]  /*07b0*/  IMAD.MOV.U32 R23, RZ, RZ, RZ ;  /* 0x000000ffff177224 */ /* 0x000fc800078e00ff */
.L_x_78:
        /* <DEDUP_REMOVED lines=10> */
[----:B------:R-:W-:Y:S02]  /*0860*/  FSETP.GEU.FTZ.AND P3, PT, R5, R2, PT ;  /* 0x000000020500720b */ /* 0x000fe40003f7e000 */
[----:B------:R-:W-:-:S02]  /*0870*/  FSETP.GTU.FTZ.AND P0, PT, |R11|, +INF , PT ;  /* 0x7f8000000b00780b */ /* 0x000fc40003f1c200 */
[-C--:B------:R-:W-:Y:S02]  /*0880*/  FSETP.GEU.FTZ.AND P4, PT, R11, R2.reuse, PT ;  /* 0x000000020b00720b */ /* 0x080fe40003f9e000 */
[----:B------:R-:W-:Y:S02]  /*0890*/  PLOP3.LUT P1, PT, P3, P1, PT, 0x8a, 0x0 ;  /* 0x000000000000781c */ /* 0x000fe40001f23172 */
[C---:B------:R-:W-:Y:S02]  /*08a0*/  FSETP.GTU.FTZ.AND P5, PT, |R9|.reuse, +INF , PT ;  /* 0x7f8000000900780b */ /* 0x040fe40003fbc200 */
[-C--:B------:R-:W-:Y:S02]  /*08b0*/  FSETP.GEU.FTZ.AND P6, PT, R9, R2.reuse, PT ;  /* 0x000000020900720b */ /* 0x080fe40003fde000 */
[C---:B------:R-:W-:Y:S02]  /*08c0*/  FSETP.GTU.FTZ.AND P2, PT, |R17|.reuse, +INF , PT ;  /* 0x7f8000001100780b */ /* 0x040fe40003f5c200 */
[----:B------:R-:W-:-:S02]  /*08d0*/  FSETP.GEU.FTZ.AND P3, PT, R17, R2, PT ;  /* 0x000000021100720b */ /* 0x000fc40003f7e000 */
        /* <DEDUP_REMOVED lines=22> */
.L_x_79:
        /* <DEDUP_REMOVED lines=12> */
.L_x_3943:


//--------------------- .text._ZN2at6native61_GLOBAL__N__44eb8e94_28_ForeachBinaryOpScalarList_cu_dda10a6925multi_tensor_apply_kernelINS1_28TensorListScalarListMetadataIfLi2EEENS1_25BinaryOpScalarListFunctorIfLi2ELi1ELi1EEEJNS0_7minimumIfEEEEEvT_T0_DpT1_ --------------------------
	.section	.text._ZN2at6native61_GLOBAL__N__44eb8e94_28_ForeachBinaryOpScalarList_cu_dda10a6925multi_tensor_apply_kernelINS1_28TensorListScalarListMetadataIfLi2EEENS1_25BinaryOpScalarListFunctorIfLi2ELi1ELi1EEEJNS0_7minimumIfEEEEEvT_T0_DpT1_,"ax",@progbits
	.sectioninfo	@"SHI_REGISTERS=30"
	.align	128
.text._ZN2at6native61_GLOBAL__N__44eb8e94_28_ForeachBinaryOpScalarList_cu_dda10a6925multi_tensor_apply_kernelINS1_28TensorListScalarListMetadataIfLi2EEENS1_25BinaryOpScalarListFunctorIfLi2ELi1ELi1EEEJNS0_7minimumIfEEEEEvT_T0_DpT1_:
        .type           _ZN2at6native61_GLOBAL__N__44eb8e94_28_ForeachBinaryOpScalarList_cu_dda10a6925multi_tensor_apply_kernelINS1_28TensorListScalarListMetadataIfLi2EEENS1_25BinaryOpScalarListFunctorIfLi2ELi1ELi1EEEJNS0_7minimumIfEEEEEvT_T0_DpT1_,@function
        .size           _ZN2at6native61_GLOBAL__N__44eb8e94_28_ForeachBinaryOpScalarList_cu_dda10a6925multi_tensor_apply_kernelINS1_28TensorListScalarListMetadataIfLi2EEENS1_25BinaryOpScalarListFunctorIfLi2ELi1ELi1EEEJNS0_7minimumIfEEEEEvT_T0_DpT1_,(.L_x_3944 - _ZN2at6native61_GLOBAL__N__44eb8e94_28_ForeachBinaryOpScalarList_cu_dda10a6925multi_tensor_apply_kernelINS1_28TensorListScalarListMetadataIfLi2EEENS1_25BinaryOpScalarListFunctorIfLi2ELi1ELi1EEEJNS0_7minimumIfEEEEEvT_T0_DpT1_)
        .other          _ZN2at6native61_GLOBAL__N__44eb8e94_28_ForeachBinaryOpScalarList_cu_dda10a6925multi_tensor_apply_kernelINS1_28TensorListScalarListMetadataIfLi2EEENS1_25BinaryOpScalarListFunctorIfLi2ELi1ELi1EEEJNS0_7minimumIfEEEEEvT_T0_DpT1_,@"STO_CUDA_ENTRY STV_DEFAULT"
_ZN2at6native61_GLOBAL__N__44eb8e94_28_ForeachBinaryOpScalarList_cu_dda10a6925multi_tensor_apply_kernelINS1_28TensorListScalarListMetadataIfLi2EEENS1_25BinaryOpScalarListFunctorIfLi2ELi1ELi1EEEJNS0_7minimumIfEEEEEvT_T0_DpT1_:
        /* <DEDUP_REMOVED lines=28> */
.L_x_81:
        /* <DEDUP_REMOVED lines=44> */
[----:B------:R-:W-:-:S04]  /*0480*/  FSETP.GEU.FTZ.AND P6, PT, R19, R0, PT ;  /* 0x000000001300720b */ /* 0x000fc80003fde000 */
[----:B------:R-:W-:Y:S02]  /*0490*/  PLOP3.LUT P4, PT, P6, P4, PT, 0x8a, 0x0 ;  /* 0x000000000000781c */ /* 0x000fe40003789172 */
[C---:B------:R-:W-:Y:S02]  /*04a0*/  @P0 LEA R18, P6, R24.reuse, R14, 0x2 ;  /* 0x0000000e18120211 */ /* 0x040fe400078c10ff */
[----:B------:R-:W-:Y:S02]  /*04b0*/  FSEL R23, R19, R0, P4 ;  /* 0x0000000013177208 */ /* 0x000fe40002000000 */
[----:B------:R-:W-:-:S03]  /*04c0*/  @P0 LEA.HI.X R19, R24, R15, R22, 0x2, P6 ;  /* 0x0000000f18130211 */ /* 0x000fc600030f1416 */
[----:B------:R0:W-:Y:S01]  /*04d0*/  @P2 STG.E [R16.64], R23 ;  /* 0x0000001710002986 */ /* 0x0001e2000c101904 */
[C---:B---3--:R-:W-:Y:S02]  /*04e0*/  FSETP.GTU.FTZ.AND P4, PT, |R6|.reuse, +INF , PT ;  /* 0x7f8000000600780b */ /* 0x048fe40003f9c200 */
[----:B------:R-:W-:-:S04]  /*04f0*/  FSETP.GEU.FTZ.AND P6, PT, R6, R0, PT ;  /* 0x000000000600720b */ /* 0x000fc80003fde000 */
[----:B------:R-:W-:Y:S02]  /*0500*/  PLOP3.LUT P2, PT, P6, P4, PT, 0x8a, 0x0 ;  /* 0x000000000000781c */ /* 0x000fe40003749172 */
[----:B0-----:R-:W-:Y:S02]  /*0510*/  @P1 LEA R16, P5, R21, R14, 0x2 ;  /* 0x0000000e15101211 */ /* 0x001fe400078a10ff */
[C---:B----4-:R-:W-:Y:S02]  /*0520*/  FSETP.GTU.FTZ.AND P4, PT, |R25|.reuse, +INF , PT ;  /* 0x7f8000001900780b */ /* 0x050fe40003f9c200 */
[----:B------:R-:W-:Y:S02]  /*0530*/  FSETP.GEU.FTZ.AND P6, PT, R25, R0, PT ;  /* 0x000000001900720b */ /* 0x000fe40003fde000 */
[----:B------:R-:W-:Y:S02]  /*0540*/  @P1 LEA.HI.X R17, R21, R15, R7, 0x2, P5 ;  /* 0x0000000f15111211 */ /* 0x000fe400028f1407 */
[----:B------:R-:W-:-:S02]  /*0550*/  PLOP3.LUT P4, PT, P6, P4, PT, 0x8a, 0x0 ;  /* 0x000000000000781c */ /* 0x000fc40003789172 */
[-C--:B------:R-:W-:Y:S02]  /*0560*/  FSEL R7, R6, R0.reuse, P2 ;  /* 0x0000000006077208 */ /* 0x080fe40001000000 */
[C---:B-----5:R-:W-:Y:S02]  /*0570*/  FSETP.GTU.FTZ.AND P2, PT, |R26|.reuse, +INF , PT ;  /* 0x7f8000001a00780b */ /* 0x060fe40003f5c200 */
[----:B------:R-:W-:Y:S01]  /*0580*/  FSETP.GEU.FTZ.AND P6, PT, R26, R0, PT ;  /* 0x000000001a00720b */ /* 0x000fe20003fde000 */
        /* <DEDUP_REMOVED lines=16> */
.L_x_80:
[----:B0-----:R-:W0:Y:S02]  /*0690*/  S2R R16, SR_TID.X ;  /* 0x0000000000107919 */ /* 0x001e240000002100 */
[----:B0-----:R-:W-:-:S05]  /*06a0*/  IMAD.WIDE.U32 R4, R16, 0x4, RZ ;  /* 0x0000000410047825 */ /* 0x001fca00078e00ff */
[----:B------:R-:W-:-:S04]  /*06b0*/  ISETP.GE.U32.AND P0, PT, R4, R2, PT ;  /* 0x000000020400720c */ /* 0x000fc80003f06070 */
[----:B------:R-:W-:-:S04]  /*06c0*/  ISETP.GE.AND.EX P0, PT, R5, R3, PT, P0 ;  /* 0x000000030500720c */ /* 0x000fc80003f06300 */
[----:B------:R-:W-:-:S13]  /*06d0*/  ISETP.GT.U32.OR P0, PT, R16, 0x3fff, P0 ;  /* 0x00003fff1000780c */ /* 0x000fda0000704470 */
[----:B------:R-:W-:Y:S05]  /*06e0*/  @P0 EXIT ;  /* 0x000000000000094d */ /* 0x000fea0003800000 */
[----:B------:R-:W-:-:S04]  /*06f0*/  IMAD.MOV.U32 R17, RZ, RZ, RZ ;  /* 0x000000ffff117224 */ /* 0x000fc800078e00ff */
.L_x_82:
        /* <DEDUP_REMOVED lines=8> */
[-C--:B------:R-:W-:Y:S02]  /*0780*/  FSETP.GEU.FTZ.AND P1, PT, R4, R0.reuse, PT ;  /* 0x000000000400720b */ /* 0x080fe40003f3e000 */
[C---:B------:R-:W-:Y:S02]  /*0790*/  FSETP.GTU.FTZ.AND P4, PT, |R5|.reuse, +INF , PT ;  /* 0x7f8000000500780b */ /* 0x040fe40003f9c200 */
[----:B------:R-:W-:Y:S02]  /*07a0*/  FSETP.GEU.FTZ.AND P5, PT, R5, R0, PT ;  /* 0x000000000500720b */ /* 0x000fe40003fbe000 */
[----:B------:R-:W-:Y:S02]  /*07b0*/  PLOP3.LUT P0, PT, P1, P0, PT, 0x8a, 0x0 ;  /* 0x000000000000781c */ /* 0x000fe40000f01172 */
[----:B------:R-:W-:-:S02]  /*07c0*/  PLOP3.LUT P4, PT, P5, P4, PT, 0x8a, 0x0 ;  /* 0x000000000000781c */ /* 0x000fc40002f89172 */
[C---:B------:R-:W-:Y:S02]  /*07d0*/  FSETP.GTU.FTZ.AND P3, PT, |R6|.reuse, +INF , PT ;  /* 0x7f8000000600780b */ /* 0x040fe40003f7c200 */
[-C--:B------:R-:W-:Y:S02]  /*07e0*/  FSETP.GEU.FTZ.AND P2, PT, R6, R0.reuse, PT ;  /* 0x000000000600720b */ /* 0x080fe40003f5e000 */
[C---:B------:R-:W-:Y:S02]  /*07f0*/  FSETP.GTU.FTZ.AND P1, PT, |R7|.reuse, +INF , PT ;  /* 0x7f8000000700780b */ /* 0x040fe40003f3c200 */
[-C--:B------:R-:W-:Y:S02]  /*0800*/  FSETP.GEU.FTZ.AND P5, PT, R7, R0.reuse, PT ;  /* 0x000000000700720b */ /* 0x080fe40003fbe000 */
        /* <DEDUP_REMOVED lines=17> */
.L_x_83:
        /* <DEDUP_REMOVED lines=14> */
.L_x_3944:


//--------------------- .text._ZN2at6native61_GLOBAL__N__44eb8e94_28_ForeachBinaryOpScalarList_cu_dda10a6925multi_tensor_apply_kernelINS1_28TensorListScalarListMetadataIdLi2EEENS1_25BinaryOpScalarListFunctorIdLi2ELi1ELi1EEEJNS0_7minimumIdEEEEEvT_T0_DpT1_ --------------------------
	.section	.text._ZN2at6native61_GLOBAL__N__44eb8e94_28_ForeachBinaryOpScalarList_cu_dda10a6925multi_tensor_apply_kernelINS1_28TensorListScalarListMetadataIdLi2EEENS1_25BinaryOpScalarListFunctorIdLi2ELi1ELi1EEEJNS0_7minimumIdEEEEEvT_T0_DpT1_,"ax",@progbits
	.sectioninfo	@"SHI_REGISTERS=31"
	.align	128
.text._ZN2at6native61_GLOBAL__N__44eb8e94_28_ForeachBinaryOpScalarList_cu_dda10a6925multi_tensor_apply_kernelINS1_28TensorListScalarListMetadataIdLi2EEENS1_25BinaryOpScalarListFunctorIdLi2ELi1ELi1EEEJNS0_7minimumIdEEEEEvT_T0_DpT1_:
        .type           _ZN2at6native61_GLOBAL__N__44eb8e94_28_ForeachBinaryOpScalarList_cu_dda10a6925multi_tensor_apply_kernelINS1_28TensorListScalarListMetadataIdLi2EEENS1_25BinaryOpScalarListFunctorIdLi2ELi1ELi1EEEJNS0_7minimumIdEEEEEvT_T0_DpT1_,@function
        .size           _ZN2at6native61_GLOBAL__N__44eb8e94_28_ForeachBinaryOpScalarList_cu_dda10a6925multi_tensor_apply_kernelINS1_28TensorListScalarListMetadataIdLi2EEENS1_25BinaryOpScalarListFunctorIdLi2ELi1ELi1EEEJNS0_7minimumIdEEEEEvT_T0_DpT1_,(.L_x_3945 - _ZN2at6native61_GLOBAL__N__44eb8e94_28_ForeachBinaryOpScalarList_cu_dda10a6925multi_tensor_apply_kernelINS1_28TensorListScalarListMetadataIdLi2EEENS1_25BinaryOpScalarListFunctorIdLi2ELi1ELi1EEEJNS0_7minimumIdEEEEEvT_T0_DpT1_)
        .other          _ZN2at6native61_GLOBAL__N__44eb8e94_28_ForeachBinaryOpScalarList_cu_dda10a6925multi_tensor_apply_kernelINS1_28TensorListScalarListMetadataIdLi2EEENS1_25BinaryOpScalarListFunctorIdLi2ELi1ELi1EEEJNS0_7minimumIdEEEEEvT_T0_DpT1_,@"STO_CUDA_ENTRY STV_DEFAULT"
_ZN2at6native61_GLOBAL__N__44eb8e94_28_ForeachBinaryOpScalarList_cu_dda10a6925multi_tensor_apply_kernelINS1_28TensorListScalarListMetadataIdLi2EEENS1_25BinaryOpScalarListFunctorIdLi2ELi1ELi1EEEJNS0_7minimumIdEEEEEvT_T0_DpT1_:
        /* <DEDUP_REMOVED lines=31> */
.L_x_85:
        /* <DEDUP_REMOVED lines=45> */
[----:B0-----:R-:W0:-:S04]  /*04c0*/  DSETP.LT.OR P4, PT, R16, UR4, P4 ;  /* 0x0000000410007e2a */ /* 0x001e08000a781400 */
[C---:B---3--:R-:W1:Y:S02]  /*04d0*/  DSETP.GTU.AND P5, PT, |R10|.reuse, +INF , PT ;  /* 0x7ff000000a00742a */ /* 0x048e640003fac200 */
[----:B0-----:R-:W-:Y:S02]  /*04e0*/  FSEL R16, R16, UR4, P4 ;  /* 0x0000000410107c08 */ /* 0x001fe4000a000000 */
[----:B------:R-:W-:Y:S02]  /*04f0*/  FSEL R17, R17, UR5, P4 ;  /* 0x0000000511117c08 */ /* 0x000fe4000a000000 */
[----:B------:R-:W-:Y:S01]  /*0500*/  @P0 LEA R18, P4, R26, UR8, 0x3 ;  /* 0x000000081a120c11 */ /* 0x000fe2000f8818ff */
[----:B-1----:R-:W0:-:S03]  /*0510*/  DSETP.LT.OR P5, PT, R10, UR4, P5 ;  /* 0x000000040a007e2a */ /* 0x002e06000afa1400 */
[----:B------:R-:W-:-:S03]  /*0520*/  @P0 LEA.HI.X R19, R26, UR9, R9, 0x3, P4 ;  /* 0x000000091a130c11 */ /* 0x000fc6000a0f1c09 */
[----:B----4-:R-:W1:Y:S01]  /*0530*/  DSETP.GTU.AND P4, PT, |R12|, +INF , PT ;  /* 0x7ff000000c00742a */ /* 0x010e620003f8c200 */
[----:B0-----:R-:W-:Y:S02]  /*0540*/  FSEL R10, R10, UR4, P5 ;  /* 0x000000040a0a7c08 */ /* 0x001fe4000a800000 */
[----:B------:R-:W-:Y:S01]  /*0550*/  FSEL R11, R11, UR5, P5 ;  /* 0x000000050b0b7c08 */ /* 0x000fe2000a800000 */
[----:B-----5:R-:W0:-:S04]  /*0560*/  DSETP.GTU.AND P5, PT, |R14|, +INF , PT ;  /* 0x7ff000000e00742a */ /* 0x020e080003fac200 */
[----:B-1----:R-:W1:Y:S01]  /*0570*/  DSETP.LT.OR P4, PT, R12, UR4, P4 ;  /* 0x000000040c007e2a */ /* 0x002e62000a781400 */
[----:B------:R-:W-:-:S03]  /*0580*/  @P3 LEA.HI.X R9, R28, UR9, R7, 0x3, P6 ;  /* 0x000000091c093c11 */ /* 0x000fc6000b0f1c07 */
[----:B0-----:R-:W0:Y:S01]  /*0590*/  DSETP.LT.OR P5, PT, R14, UR4, P5 ;  /* 0x000000040e007e2a */ /* 0x001e22000afa1400 */
        /* <DEDUP_REMOVED lines=20> */
.L_x_84:
[----:B------:R-:W0:Y:S02]  /*06e0*/  S2R R13, SR_TID.X ;  /* 0x00000000000d7919 */ /* 0x000e240000002100 */
[----:B0-----:R-:W-:-:S05]  /*06f0*/  IMAD.WIDE.U32 R2, R13, 0x4, RZ ;  /* 0x000000040d027825 */ /* 0x001fca00078e00ff */
[----:B------:R-:W-:-:S04]  /*0700*/  ISETP.GE.U32.AND P0, PT, R2, UR13, PT ;  /* 0x0000000d02007c0c */ /* 0x000fc8000bf06070 */
[----:B------:R-:W-:-:S04]  /*0710*/  ISETP.GE.AND.EX P0, PT, R3, UR10, PT, P0 ;  /* 0x0000000a03007c0c */ /* 0x000fc8000bf06300 */
[----:B------:R-:W-:-:S13]  /*0720*/  ISETP.GT.U32.OR P0, PT, R13, 0x3fff, P0 ;  /* 0x00003fff0d00780c */ /* 0x000fda0000704470 */
[----:B------:R-:W-:Y:S05]  /*0730*/  @P0 EXIT ;  /* 0x000000000000094d */ /* 0x000fea0003800000 */
[----:B------:R-:W-:-:S04]  /*0740*/  IMAD.MOV.U32 R0, RZ, RZ, RZ ;  /* 0x000000ffff007224 */ /* 0x000fc800078e00ff */
.L_x_86:
        /* <DEDUP_REMOVED lines=10> */
[----:B0-----:R-:W0:-:S04]  /*07f0*/  DSETP.LT.OR P1, PT, R8, UR4, P1 ;  /* 0x0000000408007e2a */ /* 0x001e080008f21400 */
[----:B-1----:R-:W1:Y:S02]  /*0800*/  DSETP.LT.OR P2, PT, R10, UR4, P2 ;  /* 0x000000040a007e2a */ /* 0x002e640009741400 */
[----:B0-----:R-:W-:Y:S02]  /*0810*/  FSEL R12, R8, UR4, P1 ;  /* 0x00000004080c7c08 */ /* 0x001fe40008800000 */
[----:B------:R-:W0:Y:S01]  /*0820*/  DSETP.LT.OR P3, PT, R6, UR4, P3 ;  /* 0x0000000406007e2a */ /* 0x000e220009f61400 */
[----:B------:R-:W-:Y:S02]  /*0830*/  FSEL R17, R9, UR5, P1 ;  /* 0x0000000509117c08 */ /* 0x000fe40008800000 */
[----:B-1----:R-:W-:Y:S01]  /*0840*/  FSEL R14, R10, UR4, P2 ;  /* 0x000000040a0e7c08 */ /* 0x002fe20009000000 */
[----:B------:R-:W1:Y:S01]  /*0850*/  DSETP.LT.OR P0, PT, R4, UR4, P0 ;  /* 0x0000000404007e2a */ /* 0x000e620008701400 */
        /* <DEDUP_REMOVED lines=27> */
.L_x_87:
        /* <DEDUP_REMOVED lines=15> */
.L_x_3945:


//--------------------- .text._ZN2at6native61_GLOBAL__N__44eb8e94_28_ForeachBinaryOpScalarList_cu_dda10a6925multi_tensor_apply_kernelINS1_28TensorListScalarListMetadataIsLi2EEENS1_25BinaryOpScalarListFunctorIsLi2ELi1ELi1EEEJNS0_7minimumIsEEEEEvT_T0_DpT1_ --------------------------
	.section	.text._ZN2at6native61_GLOBAL__N__44eb8e94_28_ForeachBinaryOpScalarList_cu_dda10a6925multi_tensor_apply_kernelINS1_28TensorListScalarListMetadataIsLi2EEENS1_25BinaryOpScalarListFunctorIsLi2ELi1ELi1EEEJNS0_7minimumIsEEEEEvT_T0_DpT1_,"ax",@progbits
	.sectioninfo	@"SHI_REGISTERS=32"
	.align	128
.text._ZN2at6native61_GLOBAL__N__44eb8e94_28_ForeachBinaryOpScalarList_cu_dda10a6925multi_tensor_apply_kernelINS1_28TensorListScalarListMetadataIsLi2EEENS1_25BinaryOpScalarListFunctorIsLi2ELi1ELi1EEEJNS0_7minimumIsEEEEEvT_T0_DpT1_:
        .type           _ZN2at6native61_GLOBAL__N__44eb8e94_28_ForeachBinaryOpScalarList_cu_dda10a6925multi_tensor_apply_kernelINS1_28TensorListScalarListMetadataIsLi2EEENS1_25BinaryOpScalarListFunctorIsLi2ELi1ELi1EEEJNS0_7minimumIsEEEEEvT_T0_DpT1_,@function
        .size           _ZN2at6native61_GLOBAL__N__44eb8e94_28_ForeachBinaryOpScalarList_cu_dda10a6925multi_tensor_apply_kernelINS1_28TensorListScalarListMetadataIsLi2EEENS1_25BinaryOpScalarListFunctorIsLi2ELi1ELi1EEEJNS0_7minimumIsEEEEEvT_T0_DpT1_,(.L_x_3946 - _ZN2at6native61_GLOBAL__N__44eb8e94_28_ForeachBinaryOpScalarList_cu_dda10a6925multi_tensor_apply_kernelINS1_28TensorListScalarListMetadataIsLi2EEENS1_25BinaryOpScalarListFunctorIsLi2ELi1ELi1EEEJNS0_7minimumIsEEEEEvT_T0_DpT1_)
        .other          _ZN2at6native61_GLOBAL__N__44eb8e94_28_ForeachBinaryOpScalarList_cu_dda10a6925multi_tensor_apply_kernelINS1_28TensorListScalarListMetadataIsLi2EEENS1_25BinaryOpScalarListFunctorIsLi2ELi1ELi1EEEJNS0_7minimumIsEEEEEvT_T0_DpT1_,@"STO_CUDA_ENTRY STV_DEFAULT"
_ZN2at6native61_GLOBAL__N__44eb8e94_28_ForeachBinaryOpScalarList_cu_dda10a6925multi_tensor_apply_kernelINS1_28TensorListScalarListMetadataIsLi2EEENS1_25BinaryOpScalarListFunctorIsLi2ELi1ELi1EEEJNS0_7minimumIsEEEEEvT_T0_DpT1_:
        /* <DEDUP_REMOVED lines=30> */
.L_x_89:
        /* <DEDUP_REMOVED lines=53> */
[----:B0-----:R-:W-:Y:S01]  /*0530*/  IMNMX R23, R9, R20, PT ;  /* 0x0000001409177217 */ /* 0x001fe20003800200 */
[----:B------:R-:W-:Y:S01]  /*0540*/  IMAD.MOV.U32 R20, RZ, RZ, R24 ;  /* 0x000000ffff147224 */ /* 0x000fe200078e0018 */
[----:B----4-:R-:W-:-:S04]  /*0550*/  PRMT R22, R27, 0x9910, RZ ;  /* 0x000099101b167816 */ /* 0x010fc800000000ff */
[C---:B------:R-:W-:Y:S01]  /*0560*/  IMNMX R25, R9.reuse, R20, PT ;  /* 0x0000001409197217 */ /* 0x040fe20003800200 */
[----:B------:R-:W-:Y:S01]  /*0570*/  IMAD.MOV.U32 R20, RZ, RZ, c[0x0][0x0] ;  /* 0x00000000ff147624 */ /* 0x000fe200078e00ff */
[----:B------:R-:W-:Y:S02]  /*0580*/  IMNMX R27, R9, R22, PT ;  /* 0x00000016091b7217 */ /* 0x000fe40003800200 */
[----:B-----5:R-:W-:-:S05]  /*0590*/  PRMT R28, R28, 0x9910, RZ ;  /* 0x000099101c1c7816 */ /* 0x020fca00000000ff */
[----:B------:R-:W-:-:S05]  /*05a0*/  IMAD.MOV.U32 R24, RZ, RZ, R28 ;  /* 0x000000ffff187224 */ /* 0x000fca00078e001c */
[----:B------:R-:W-:Y:S01]  /*05b0*/  IMNMX R29, R9, R24, PT ;  /* 0x00000018091d7217 */ /* 0x000fe20003800200 */
        /* <DEDUP_REMOVED lines=13> */
.L_x_88:
        /* <DEDUP_REMOVED lines=8> */
.L_x_90:
        /* <DEDUP_REMOVED lines=11> */
[----:B------:R-:W-:-:S02]  /*07c0*/  IMNMX R9, R6, R15, PT ;  /* 0x0000000f06097217 */ /* 0x000fc40003800200 */
[C---:B------:R-:W-:Y:S01]  /*07d0*/  IMNMX R14, R6.reuse, R5, PT ;  /* 0x00000005060e7217 */ /* 0x040fe20003800200 */
[----:B------:R-:W-:Y:S01]  /*07e0*/  IMAD.X R5, R11, 0x1, R21, P0 ;  /* 0x000000010b057824 */ /* 0x000fe200000e0615 */
[C---:B------:R-:W-:Y:S02]  /*07f0*/  IMNMX R8, R6.reuse, R17, PT ;  /* 0x0000001106087217 */ /* 0x040fe40003800200 */
[----:B------:R-:W-:Y:S02]  /*0800*/  IMNMX R15, R6, R19, PT ;  /* 0x00000013060f7217 */ /* 0x000fe40003800200 */
        /* <DEDUP_REMOVED lines=13> */
.L_x_91:
        /* <DEDUP_REMOVED lines=10> */
.L_x_3946:


//--------------------- .text._ZN2at6native61_GLOBAL__N__44eb8e94_28_ForeachBinaryOpScalarList_cu_dda10a6925multi_tensor_apply_kernelINS1_28TensorListScalarListMetadataIlLi2EEENS1_25BinaryOpScalarListFunctorIlLi2ELi1ELi1EEEJNS0_7minimumIlEEEEEvT_T0_DpT1_ --------------------------
	.section	.text._ZN2at6native61_GLOBAL__N__44eb8e94_28_ForeachBinaryOpScalarList_cu_dda10a6925multi_tensor_apply_kernelINS1_28TensorListScalarListMetadataIlLi2EEENS1_25BinaryOpScalarListFunctorIlLi2ELi1ELi1EEEJNS0_7minimumIlEEEEEvT_T0_DpT1_,"ax",@progbits
	.sectioninfo	@"SHI_REGISTERS=31"
	.align	128
.text._ZN2at6native61_GLOBAL__N__44eb8e94_28_ForeachBinaryOpScalarList_cu_dda10a6925multi_tensor_apply_kernelINS1_28TensorListScalarListMetadataIlLi2EEENS1_25BinaryOpScalarListFunctorIlLi2ELi1ELi1EEEJNS0_7minimumIlEEEEEvT_T0_DpT1_:
        .type           _ZN2at6native61_GLOBAL__N__44eb8e94_28_ForeachBinaryOpScalarList_cu_dda10a6925multi_tensor_apply_kernelINS1_28TensorListScalarListMetadataIlLi2EEENS1_25BinaryOpScalarListFunctorIlLi2ELi1ELi1EEEJNS0_7minimumIlEEEEEvT_T0_DpT1_,@function
        .size           _ZN2at6native61_GLOBAL__N__44eb8e94_28_ForeachBinaryOpScalarList_cu_dda10a6925multi_tensor_apply_kernelINS1_28TensorListScalarListMetadataIlLi2EEENS1_25BinaryOpScalarListFunctorIlLi2ELi1ELi1EEEJNS0_7minimumIlEEEEEvT_T0_DpT1_,(.L_x_3947 - _ZN2at6native61_GLOBAL__N__44eb8e94_28_ForeachBinaryOpScalarList_cu_dda10a6925multi_tensor_apply_kernelINS1_28TensorListScalarListMetadataIlLi2EEENS1_25BinaryOpScalarListFunctorIlLi2ELi1ELi1EEEJNS0_7minimumIlEEEEEvT_T0_DpT1_)
        .other          _ZN2at6native61_GLOBAL__N__44eb8e94_28_ForeachBinaryOpScalarList_cu_dda10a6925multi_tensor_apply_kernelINS1_28TensorListScalarListMetadataIlLi2EEENS1_25BinaryOpScalarListFunctorIlLi2ELi1ELi1EEEJNS0_7minimumIlEEEEEvT_T0_DpT1_,@"STO_CUDA_ENTRY STV_DEFAULT"
_ZN2at6native61_GLOBAL__N__44eb8e94_28_ForeachBinaryOpScalarList_cu_dda10a6925multi_tensor_apply_kernelINS1_28TensorListScalarListMetadataIlLi2EEENS1_25BinaryOpScalarListFunctorIlLi2ELi1ELi1EEEJNS0_7minimumIlEEEEEvT_T0_DpT1_:
        /* <DEDUP_REMOVED lines=31> */
.L_x_93:
        /* <DEDUP_REMOVED lines=48> */
[----:B--2---:R-:W-:Y:S02]  /*04f0*/  ISETP.LT.U32.AND P5, PT, R16, UR4, PT ;  /* 0x0000000410007c0c */ /* 0x004fe4000bfa1070 */
[----:B---3--:R-:W-:Y:S02]  /*0500*/  ISETP.LT.U32.AND P4, PT, R14, UR4, PT ;  /* 0x000000040e007c0c */ /* 0x008fe4000bf81070 */
[----:B------:R-:W-:Y:S02]  /*0510*/  ISETP.LT.AND.EX P5, PT, R17, UR5, PT, P5 ;  /* 0x0000000511007c0c */ /* 0x000fe4000bfa1350 */
[----:B------:R-:W-:Y:S02]  /*0520*/  ISETP.LT.AND.EX P4, PT, R15, UR5, PT, P4 ;  /* 0x000000050f007c0c */ /* 0x000fe4000bf81340 */
[----:B------:R-:W-:-:S02]  /*0530*/  SEL R16, R16, UR4, P5 ;  /* 0x0000000410107c07 */ /* 0x000fc4000a800000 */
[----:B------:R-:W-:Y:S02]  /*0540*/  SEL R17, R17, UR5, P5 ;  /* 0x0000000511117c07 */ /* 0x000fe4000a800000 */
[----:B----4-:R-:W-:Y:S02]  /*0550*/  ISETP.LT.U32.AND P5, PT, R12, UR4, PT ;  /* 0x000000040c007c0c */ /* 0x010fe4000bfa1070 */
[----:B------:R-:W-:Y:S01]  /*0560*/  SEL R18, R14, UR4, P4 ;  /* 0x000000040e127c07 */ /* 0x000fe2000a000000 */
[----:B------:R0:W-:Y:S01]  /*0570*/  @P0 STG.E.64 [R22.64], R16 ;  /* 0x0000001016000986 */ /* 0x0001e2000c101b0e */
[----:B------:R-:W-:Y:S02]  /*0580*/  SEL R19, R15, UR5, P4 ;  /* 0x000000050f137c07 */ /* 0x000fe4000a000000 */
[----:B-----5:R-:W-:Y:S02]  /*0590*/  ISETP.LT.U32.AND P4, PT, R10, UR4, PT ;  /* 0x000000040a007c0c */ /* 0x020fe4000bf81070 */
[----:B------:R-:W-:Y:S01]  /*05a0*/  ISETP.LT.AND.EX P5, PT, R13, UR5, PT, P5 ;  /* 0x000000050d007c0c */ /* 0x000fe2000bfa1350 */
[----:B------:R0:W-:Y:S01]  /*05b0*/  @P1 STG.E.64 [R24.64], R18 ;  /* 0x0000001218001986 */ /* 0x0001e2000c101b0e */
[----:B------:R-:W-:-:S02]  /*05c0*/  @P3 LEA R14, P6, R27, UR8, 0x3 ;  /* 0x000000081b0e3c11 */ /* 0x000fc4000f8c18ff */
[----:B------:R-:W-:Y:S02]  /*05d0*/  ISETP.LT.AND.EX P4, PT, R11, UR5, PT, P4 ;  /* 0x000000050b007c0c */ /* 0x000fe4000bf81340 */
        /* <DEDUP_REMOVED lines=16> */
.L_x_92:
[----:B------:R-:W0:Y:S02]  /*06e0*/  S2R R13, SR_TID.X ;  /* 0x00000000000d7919 */ /* 0x000e240000002100 */
[----:B0-----:R-:W-:-:S05]  /*06f0*/  IMAD.WIDE.U32 R2, R13, 0x4, RZ ;  /* 0x000000040d027825 */ /* 0x001fca00078e00ff */
[----:B------:R-:W-:-:S04]  /*0700*/  ISETP.GE.U32.AND P0, PT, R2, UR13, PT ;  /* 0x0000000d02007c0c */ /* 0x000fc8000bf06070 */
[----:B------:R-:W-:-:S04]  /*0710*/  ISETP.GE.AND.EX P0, PT, R3, UR10, PT, P0 ;  /* 0x0000000a03007c0c */ /* 0x000fc8000bf06300 */
[----:B------:R-:W-:-:S13]  /*0720*/  ISETP.GT.U32.OR P0, PT, R13, 0x3fff, P0 ;  /* 0x00003fff0d00780c */ /* 0x000fda0000704470 */
[----:B------:R-:W-:Y:S05]  /*0730*/  @P0 EXIT ;  /* 0x000000000000094d */ /* 0x000fea0003800000 */
[----:B------:R-:W-:-:S04]  /*0740*/  IMAD.MOV.U32 R0, RZ, RZ, RZ ;  /* 0x000000ffff007224 */ /* 0x000fc800078e00ff */
.L_x_94:
        /* <DEDUP_REMOVED lines=8> */
[----:B--2---:R-:W-:Y:S02]  /*07d0*/  ISETP.LT.U32.AND P0, PT, R10, UR4, PT ;  /* 0x000000040a007c0c */ /* 0x004fe4000bf01070 */
[----:B------:R-:W-:Y:S02]  /*07e0*/  ISETP.LT.U32.AND P1, PT, R8, UR4, PT ;  /* 0x0000000408007c0c */ /* 0x000fe4000bf21070 */
[----:B------:R-:W-:Y:S02]  /*07f0*/  ISETP.LT.AND.EX P0, PT, R11, UR5, PT, P0 ;  /* 0x000000050b007c0c */ /* 0x000fe4000bf01300 */
[----:B---3--:R-:W-:Y:S02]  /*0800*/  ISETP.LT.U32.AND P2, PT, R6, UR4, PT ;  /* 0x0000000406007c0c */ /* 0x008fe4000bf41070 */
[----:B------:R-:W-:-:S02]  /*0810*/  SEL R16, R10, UR4, P0 ;  /* 0x000000040a107c07 */ /* 0x000fc40008000000 */
[----:B------:R-:W-:Y:S02]  /*0820*/  SEL R17, R11, UR5, P0 ;  /* 0x000000050b117c07 */ /* 0x000fe40008000000 */
[C---:B------:R-:W-:Y:S02]  /*0830*/  ISETP.LT.AND.EX P0, PT, R9.reuse, UR5, PT, P1 ;  /* 0x0000000509007c0c */ /* 0x040fe4000bf01310 */
[----:B------:R-:W-:Y:S02]  /*0840*/  ISETP.LT.U32.AND P3, PT, R4, UR4, PT ;  /* 0x0000000404007c0c */ /* 0x000fe4000bf61070 */
[----:B------:R-:W-:Y:S02]  /*0850*/  SEL R12, R8, UR4, P0 ;  /* 0x00000004080c7c07 */ /* 0x000fe40008000000 */
[----:B------:R-:W-:Y:S02]  /*0860*/  SEL R15, R9, UR5, P0 ;  /* 0x00000005090f7c07 */ /* 0x000fe40008000000 */
[----:B------:R-:W-:-:S02]  /*0870*/  ISETP.LT.AND.EX P1, PT, R7, UR5, PT, P2 ;  /* 0x0000000507007c0c */ /* 0x000fc4000bf21320 */
[----:B------:R-:W-:Y:S02]  /*0880*/  ISETP.LT.AND.EX P0, PT, R5, UR5, PT, P3 ;  /* 0x0000000505007c0c */ /* 0x000fe4000bf01330 */
        /* <DEDUP_REMOVED lines=24> */
.L_x_95:
        /* <DEDUP_REMOVED lines=15> */
.L_x_3947:


//--------------------- .text._ZN2at6native61_GLOBAL__N__44eb8e94_28_ForeachBinaryOpScalarList_cu_dda10a6925multi_tensor_apply_kernelINS1_28TensorListScalarListMetadataIiLi2EEENS1_25BinaryOpScalarListFunctorIiLi2ELi1ELi1EEEJNS0_7minimumIiEEEEEvT_T0_DpT1_ --------------------------
	.section	.text._ZN2at6native61_GLOBAL__N__44eb8e94_28_ForeachBinaryOpScalarList_cu_dda10a6925multi_tensor_apply_kernelINS1_28TensorListScalarListMetadataIiLi2EEENS1_25BinaryOpScalarListFunctorIiLi2ELi1ELi1EEEJNS0_7minimumIiEEEEEvT_T0_DpT1_,"ax",@progbits
	.sectioninfo	@"SHI_REGISTERS=32"
	.align	128
.text._ZN2at6native61_GLOBAL__N__44eb8e94_28_ForeachBinaryOpScalarList_cu_dda10a6925multi_tensor_apply_kernelINS1_28TensorListScalarListMetadataIiLi2EEENS1_25BinaryOpScalarListFunctorIiLi2ELi1ELi1EEEJNS0_7minimumIiEEEEEvT_T0_DpT1_:
        .type           _ZN2at6native61_GLOBAL__N__44eb8e94_28_ForeachBinaryOpScalarList_cu_dda10a6925multi_tensor_apply_kernelINS1_28TensorListScalarListMetadataIiLi2EEENS1_25BinaryOpScalarListFunctorIiLi2ELi1ELi1EEEJNS0_7minimumIiEEEEEvT_T0_DpT1_,@function
        .size           _ZN2at6native61_GLOBAL__N__44eb8e94_28_ForeachBinaryOpScalarList_cu_dda10a6925multi_tensor_apply_kernelINS1_28TensorListScalarListMetadataIiLi2EEENS1_25BinaryOpScalarListFunctorIiLi2ELi1ELi1EEEJNS0_7minimumIiEEEEEvT_T0_DpT1_,(.L_x_3948 - _ZN2at6native61_GLOBAL__N__44eb8e94_28_ForeachBinaryOpScalarList_cu_dda10a6925multi_tensor_apply_kernelINS1_28TensorListScalarListMetadataIiLi2EEENS1_25BinaryOpScalarListFunctorIiLi2ELi1ELi1EEEJNS0_7minimumIiEEEEEvT_T0_DpT1_)
        .other          _ZN2at6native61_GLOBAL__N__44eb8e94_28_ForeachBinaryOpScalarList_cu_dda10a6925multi_tensor_apply_kernelINS1_28TensorListScalarListMetadataIiLi2EEENS1_25BinaryOpScalarListFunctorIiLi2ELi1ELi1EEEJNS0_7minimumIiEEEEEvT_T0_DpT1_,@"STO_CUDA_ENTRY STV_DEFAULT"
_ZN2at6native61_GLOBAL__N__44eb8e94_28_ForeachBinaryOpScalarList_cu_dda10a6925multi_tensor_apply_kernelINS1_28TensorListScalarListMetadataIiLi2EEENS1_25BinaryOpScalarListFunctorIiLi2ELi1ELi1EEEJNS0_7minimumIiEEEEEvT_T0_DpT1_:
        /* <DEDUP_REMOVED lines=27> */
.L_x_97:
        /* <DEDUP_REMOVED lines=51> */
[----:B--2---:R-:W-:-:S02]  /*04e0*/  IMNMX R6, R0, R6, PT ;  /* 0x0000000600067217 */ /* 0x004fc40003800200 */
[----:B---3--:R-:W-:-:S03]  /*04f0*/  IMNMX R21, R0, R21, PT ;  /* 0x0000001500157217 */ /* 0x008fc60003800200 */
[----:B------:R0:W-:Y:S01]  /*0500*/  @P1 STG.E [R16.64], R6 ;  /* 0x0000000610001986 */ /* 0x0001e2000c101904 */
[----:B-----5:R-:W-:-:S03]  /*0510*/  IMNMX R25, R0, R25, PT ;  /* 0x0000001900197217 */ /* 0x020fc60003800200 */
[----:B------:R0:W-:Y:S01]  /*0520*/  @P0 STG.E [R18.64], R21 ;  /* 0x0000001512000986 */ /* 0x0001e2000c101904 */
[----:B------:R-:W-:-:S03]  /*0530*/  ISETP.GE.U32.AND P0, PT, R8, 0x10000, PT ;  /* 0x000100000800780c */ /* 0x000fc60003f06070 */
[----:B------:R0:W-:Y:S01]  /*0540*/  @P4 STG.E [R28.64], R25 ;  /* 0x000000191c004986 */ /* 0x0001e2000c101904 */
[----:B------:R-:W-:Y:S02]  /*0550*/  ISETP.LT.U32.AND P1, PT, R8, R2, PT ;  /* 0x000000020800720c */ /* 0x000fe40003f21070 */
[----:B----4-:R-:W-:-:S05]  /*0560*/  IMNMX R7, R0, R26, PT ;  /* 0x0000001a00077217 */ /* 0x010fca0003800200 */
[----:B------:R0:W-:Y:S01]  /*0570*/  @P2 STG.E [R10.64], R7 ;  /* 0x000000070a002986 */ /* 0x0001e2000c101904 */
[C---:B------:R-:W-:Y:S02]  /*0580*/  ISETP.GE.U32.AND.EX P0, PT, R9.reuse, RZ, PT, P0 ;  /* 0x000000ff0900720c */ /* 0x040fe40003f06100 */
[----:B------:R-:W-:-:S13]  /*0590*/  ISETP.LT.AND.EX P1, PT, R9, R3, PT, P1 ;  /* 0x000000030900720c */ /* 0x000fda0003f21310 */
[----:B0-----:R-:W-:Y:S05]  /*05a0*/  @!P0 BRA P1, `(.L_x_97) ;  /* 0xfffffc0000008947 */ /* 0x001fea000083ffff */
[----:B------:R-:W-:Y:S05]  /*05b0*/  EXIT ;  /* 0x000000000000794d */ /* 0x000fea0003800000 */
.L_x_96:
[----:B0-----:R-:W0:Y:S02]  /*05c0*/  S2R R16, SR_TID.X ;  /* 0x0000000000107919 */ /* 0x001e240000002100 */
[----:B0-----:R-:W-:-:S05]  /*05d0*/  IMAD.WIDE.U32 R4, R16, 0x4, RZ ;  /* 0x0000000410047825 */ /* 0x001fca00078e00ff */
[----:B------:R-:W-:-:S04]  /*05e0*/  ISETP.GE.U32.AND P0, PT, R4, R2, PT ;  /* 0x000000020400720c */ /* 0x000fc80003f06070 */
[----:B------:R-:W-:-:S04]  /*05f0*/  ISETP.GE.AND.EX P0, PT, R5, R3, PT, P0 ;  /* 0x000000030500720c */ /* 0x000fc80003f06300 */
[----:B------:R-:W-:-:S13]  /*0600*/  ISETP.GT.U32.OR P0, PT, R16, 0x3fff, P0 ;  /* 0x00003fff1000780c */ /* 0x000fda0000704470 */
[----:B------:R-:W-:Y:S05]  /*0610*/  @P0 EXIT ;  /* 0x000000000000094d */ /* 0x000fea0003800000 */
[----:B------:R-:W-:-:S04]  /*0620*/  IMAD.MOV.U32 R19, RZ, RZ, RZ ;  /* 0x000000ffff137224 */ /* 0x000fc800078e00ff */
.L_x_98:
        /* <DEDUP_REMOVED lines=15> */
[C---:B--2---:R-:W-:Y:S02]  /*0720*/  IMNMX R7, R0.reuse, R7, PT ;  /* 0x0000000700077217 */ /* 0x044fe40003800200 */
[----:B------:R-:W-:-:S02]  /*0730*/  IMNMX R6, R0, R6, PT ;  /* 0x0000000600067217 */ /* 0x000fc40003800200 */
[C---:B------:R-:W-:Y:S02]  /*0740*/  IMNMX R5, R0.reuse, R5, PT ;  /* 0x0000000500057217 */ /* 0x040fe40003800200 */
[----:B------:R-:W-:-:S05]  /*0750*/  IMNMX R4, R0, R4, PT ;  /* 0x0000000400047217 */ /* 0x000fca0003800200 */
[----:B------:R0:W-:Y:S01]  /*0760*/  STG.E.128 [R10.64], R4 ;  /* 0x000000040a007986 */ /* 0x0001e2000c101d04 */
[----:B------:R-:W-:Y:S05]  /*0770*/  @!P0 BRA P1, `(.L_x_98) ;  /* 0xfffffeb000008947 */ /* 0x000fea000083ffff */
[----:B------:R-:W-:Y:S05]  /*0780*/  EXIT ;  /* 0x000000000000794d */ /* 0x000fea0003800000 */
.L_x_99:
        /* <DEDUP_REMOVED lines=15> */
.L_x_3948:


//--------------------- .text._ZN2at6native61_GLOBAL__N__44eb8e94_28_ForeachBinaryOpScalarList_cu_dda10a6925multi_tensor_apply_kernelINS1_28TensorListScalarListMetadataIaLi2EEENS1_25BinaryOpScalarListFunctorIaLi2ELi1ELi1EEEJNS0_7minimumIaEEEEEvT_T0_DpT1_ --------------------------
	.section	.text._ZN2at6native61_GLOBAL__N__44eb8e94_28_ForeachBinaryOpScalarList_cu_dda10a6925multi_tensor_apply_kernelINS1_28TensorListScalarListMetadataIaLi2EEENS1_25BinaryOpScalarListFunctorIaLi2ELi1ELi1EEEJNS0_7minimumIaEEEEEvT_T0_DpT1_,"ax",@progbits
	.sectioninfo	@"SHI_REGISTERS=32"
	.align	128
.text._ZN2at6native61_GLOBAL__N__44eb8e94_28_ForeachBinaryOpScalarList_cu_dda10a6925multi_tensor_apply_kernelINS1_28TensorListScalarListMetadataIaLi2EEENS1_25BinaryOpScalarListFunctorIaLi2ELi1ELi1EEEJNS0_7minimumIaEEEEEvT_T0_DpT1_:
        .type           _ZN2at6native61_GLOBAL__N__44eb8e94_28_ForeachBinaryOpScalarList_cu_dda10a6925multi_tensor_apply_kernelINS1_28TensorListScalarListMetadataIaLi2EEENS1_25BinaryOpScalarListFunctorIaLi2ELi1ELi1EEEJNS0_7minimumIaEEEEEvT_T0_DpT1_,@function
        .size           _ZN2at6native61_GLOBAL__N__44eb8e94_28_ForeachBinaryOpScalarList_cu_dda10a6925multi_tensor_apply_kernelINS1_28TensorListScalarListMetadataIaLi2EEENS1_25BinaryOpScalarListFunctorIaLi2ELi1ELi1EEEJNS0_7minimumIaEEEEEvT_T0_DpT1_,(.L_x_3949 - _ZN2at6native61_GLOBAL__N__44eb8e94_28_ForeachBinaryOpScalarList_cu_dda10a6925multi_tensor_apply_kernelINS1_28TensorListScalarListMetadataIaLi2EEENS1_25BinaryOpScalarListFunctorIaLi2ELi1ELi1EEEJNS0_7minimumIaEEEEEvT_T0_DpT1_)
        .other          _ZN2at6native61_GLOBAL__N__44eb8e94_28_ForeachBinaryOpScalarList_cu_dda10a6925multi_tensor_apply_kernelINS1_28TensorListScalarListMetadataIaLi2EEENS1_25BinaryOpScalarListFunctorIaLi2ELi1ELi1EEEJNS0_7minimumIaEEEEEvT_T0_DpT1_,@"STO_CUDA_ENTRY STV_DEFAULT"
_ZN2at6native61_GLOBAL__N__44eb8e94_28_ForeachBinaryOpScalarList_cu_dda10a6925multi_tensor_apply_kernelINS1_28TensorListScalarListMetadataIaLi2EEENS1_25BinaryOpScalarListFunctorIaLi2ELi1ELi1EEEJNS0_7minimumIaEEEEEvT_T0_DpT1_:
        /* <DEDUP_REMOVED lines=29> */
.L_x_101:
        /* <DEDUP_REMOVED lines=49> */
[C---:B------:R-:W-:Y:S02]  /*04e0*/  IMNMX R27, R0.reuse, R27, PT ;  /* 0x0000001b001b7217 */ /* 0x040fe40003800200 */
[----:B------:R-:W-:Y:S01]  /*04f0*/  IMNMX R25, R0, R19, PT ;  /* 0x0000001300197217 */ /* 0x000fe20003800200 */
        /* <DEDUP_REMOVED lines=8> */
[----:B------:R-:W-:Y:S01]  /*0580*/  IMNMX R13, R0, R13, PT ;  /* 0x0000000d000d7217 */ /* 0x000fe20003800200 */
[--C-:B------:R-:W-:Y:S02]  /*0590*/  @P4 IMAD.X R19, R12, 0x1, R6.reuse, P1 ;  /* 0x000000010c134824 */ /* 0x100fe400008e0606 */
[----:B------:R-:W-:Y:S01]  /*05a0*/  @P2 IMAD.X R17, R10, 0x1, R6, P0 ;  /* 0x000000010a112824 */ /* 0x000fe200000e0606 */
[----:B------:R-:W-:-:S02]  /*05b0*/  IMNMX R11, R0, R11, PT ;  /* 0x0000000b000b7217 */ /* 0x000fc40003800200 */
        /* <DEDUP_REMOVED lines=8> */
.L_x_100:
[----:B0-----:R-:W0:Y:S02]  /*0640*/  S2R R11, SR_TID.X ;  /* 0x00000000000b7919 */ /* 0x001e240000002100 */
[----:B0-----:R-:W-:-:S05]  /*0650*/  IMAD.WIDE.U32 R8, R11, 0x4, RZ ;  /* 0x000000040b087825 */ /* 0x001fca00078e00ff */
[----:B------:R-:W-:-:S04]  /*0660*/  ISETP.GE.U32.AND P0, PT, R8, R4, PT ;  /* 0x000000040800720c */ /* 0x000fc80003f06070 */
[----:B------:R-:W-:-:S04]  /*0670*/  ISETP.GE.AND.EX P0, PT, R9, R7, PT, P0 ;  /* 0x000000070900720c */ /* 0x000fc80003f06300 */
[----:B------:R-:W-:-:S13]  /*0680*/  ISETP.GT.U32.OR P0, PT, R11, 0x3fff, P0 ;  /* 0x00003fff0b00780c */ /* 0x000fda0000704470 */
[----:B------:R-:W-:Y:S05]  /*0690*/  @P0 EXIT ;  /* 0x000000000000094d */ /* 0x000fea0003800000 */
[----:B------:R-:W-:-:S04]  /*06a0*/  IMAD.MOV.U32 R10, RZ, RZ, RZ ;  /* 0x000000ffff0a7224 */ /* 0x000fc800078e00ff */
.L_x_102:
        /* <DEDUP_REMOVED lines=8> */
[C---:B------:R-:W-:Y:S02]  /*0730*/  IMNMX R8, R0.reuse, R15, PT ;  /* 0x0000000f00087217 */ /* 0x040fe40003800200 */
[----:B------:R-:W-:Y:S01]  /*0740*/  IMNMX R15, R0, R17, PT ;  /* 0x00000011000f7217 */ /* 0x000fe20003800200 */
[----:B------:R-:W-:Y:S01]  /*0750*/  IMAD.MOV.U32 R17, RZ, RZ, R14 ;  /* 0x000000ffff117224 */ /* 0x000fe200078e000e */
[----:B------:R-:W-:-:S02]  /*0760*/  PRMT R19, R12, 0xaaa2, RZ ;  /* 0x0000aaa20c137816 */ /* 0x000fc400000000ff */
[----:B------:R-:W-:Y:S02]  /*0770*/  PRMT R14, R8, 0x7604, R15 ;  /* 0x00007604080e7816 */ /* 0x000fe4000000000f */
[----:B------:R-:W-:Y:S02]  /*0780*/  IADD3 R8, P0, R16, R3, RZ ;  /* 0x0000000310087210 */ /* 0x000fe40007f1e0ff */
[C---:B------:R-:W-:Y:S02]  /*0790*/  IMNMX R13, R0.reuse, R19, PT ;  /* 0x00000013000d7217 */ /* 0x040fe40003800200 */
[----:B------:R-:W-:Y:S01]  /*07a0*/  IMNMX R12, R0, R17, PT ;  /* 0x00000011000c7217 */ /* 0x000fe20003800200 */
        /* <DEDUP_REMOVED lines=14> */
.L_x_103:
        /* <DEDUP_REMOVED lines=15> */
.L_x_3949:


//--------------------- .text._ZN2at6native61_GLOBAL__N__44eb8e94_28_ForeachBinaryOpScalarList_cu_dda10a6925multi_tensor_apply_kernelINS1_28TensorListScalarListMetadataIhLi2EEENS1_25BinaryOpScalarListFunctorIhLi2ELi1ELi1EEEJNS0_7minimumIhEEEEEvT_T0_DpT1_ --------------------------
	.section	.text._ZN2at6native61_GLOBAL__N__44eb8e94_28_ForeachBinaryOpScalarList_cu_dda10a6925multi_tensor_apply_kernelINS1_28TensorListScalarListMetadataIhLi2EEENS1_25BinaryOpScalarListFunctorIhLi2ELi1ELi1EEEJNS0_7minimumIhEEEEEvT_T0_DpT1_,"ax",@progbits
	.sectioninfo	@"SHI_REGISTERS=32"
	.align	128
.text._ZN2at6native61_GLOBAL__N__44eb8e94_28_ForeachBinaryOpScalarList_cu_dda10a6925multi_tensor_apply_kernelINS1_28TensorListScalarListMetadataIhLi2EEENS1_25BinaryOpScalarListFunctorIhLi2ELi1ELi1EEEJNS0_7minimumIhEEEEEvT_T0_DpT1_:
        .type           _ZN2at6native61_GLOBAL__N__44eb8e94_28_ForeachBinaryOpScalarList_cu_dda10a6925multi_tensor_apply_kernelINS1_28TensorListScalarListMetadataIhLi2EEENS1_25BinaryOpScalarListFunctorIhLi2ELi1ELi1EEEJNS0_7minimumIhEEEEEvT_T0_DpT1_,@function
        .size           _ZN2at6native61_GLOBAL__N__44eb8e94_28_ForeachBinaryOpScalarList_cu_dda10a6925multi_tensor_apply_kernelINS1_28TensorListScalarListMetadataIhLi2EEENS1_25BinaryOpScalarListFunctorIhLi2ELi1ELi1EEEJNS0_7minimumIhEEEEEvT_T0_DpT1_,(.L_x_3950 - _ZN2at6native61_GLOBAL__N__44eb8e94_28_ForeachBinaryOpScalarList_cu_dda10a6925multi_tensor_apply_kernelINS1_28TensorListScalarListMetadataIhLi2EEENS1_25BinaryOpScalarListFunctorIhLi2ELi1ELi1EEEJNS0_7minimumIhEEEEEvT_T0_DpT1_)
        .other          _ZN2at6native61_GLOBAL__N__44eb8e94_28_ForeachBinaryOpScalarList_cu_dda10a6925multi_tensor_apply_kernelINS1_28TensorListScalarListMetadataIhLi2EEENS1_25BinaryOpScalarListFunctorIhLi2ELi1ELi1EEEJNS0_7minimumIhEEEEEvT_T0_DpT1_,@"STO_CUDA_ENTRY STV_DEFAULT"
_ZN2at6native61_GLOBAL__N__44eb8e94_28_ForeachBinaryOpScalarList_cu_dda10a6925multi_tensor_apply_kernelINS1_28TensorListScalarListMetadataIhLi2EEENS1_25BinaryOpScalarListFunctorIhLi2ELi1ELi1EEEJNS0_7minimumIhEEEEEvT_T0_DpT1_:
        /* <DEDUP_REMOVED lines=29> */
.L_x_105:
        /* <DEDUP_REMOVED lines=48> */
[----:B------:R-:W-:Y:S02]  /*04d0*/  IMNMX.U32 R27, R0, R13, PT ;  /* 0x0000000d001b7217 */ /* 0x000fe40003800000 */
[----:B---3--:R-:W-:-:S03]  /*04e0*/  LOP3.LUT R13, R28, 0xff, RZ, 0xc0, !PT ;  /* 0x000000ff1c0d7812 */ /* 0x008fc600078ec0ff */
[----:B------:R0:W-:Y:S01]  /*04f0*/  @P1 STG.E.U8 [R20.64], R27 ;  /* 0x0000001b14001986 */ /* 0x0001e2000c101104 */
[----:B------:R-:W-:Y:S02]  /*0500*/  IMNMX.U32 R29, R0, R13, PT ;  /* 0x0000000d001d7217 */ /* 0x000fe40003800000 */
[----:B------:R-:W-:-:S03]  /*0510*/  @P4 IADD3 R24, P1, R25, R3, RZ ;  /* 0x0000000319184210 */ /* 0x000fc60007f3e0ff */
[----:B------:R0:W-:Y:S02]  /*0520*/  @P0 STG.E.U8 [R18.64], R29 ;  /* 0x0000001d12000986 */ /* 0x0001e4000c101104 */
[--C-:B------:R-:W-:Y:S01]  /*0530*/  @P4 IMAD.X R25, R12, 0x1, R6.reuse, P1 ;  /* 0x000000010c194824 */ /* 0x100fe200008e0606 */
[----:B------:R-:W-:Y:S02]  /*0540*/  ISETP.LT.U32.AND P1, PT, R14, R4, PT ;  /* 0x000000040e00720c */ /* 0x000fe40003f21070 */
[----:B----4-:R-:W-:Y:S02]  /*0550*/  LOP3.LUT R13, R16, 0xff, RZ, 0xc0, !PT ;  /* 0x000000ff100d7812 */ /* 0x010fe400078ec0ff */
[----:B------:R-:W-:Y:S02]  /*0560*/  @P2 IADD3 R16, P0, R11, R3, RZ ;  /* 0x000000030b102210 */ /* 0x000fe40007f1e0ff */
[----:B------:R-:W-:Y:S02]  /*0570*/  LOP3.LUT R11, R17, 0xff, RZ, 0xc0, !PT ;  /* 0x000000ff110b7812 */ /* 0x000fe400078ec0ff */
[----:B------:R-:W-:Y:S01]  /*0580*/  IMNMX.U32 R13, R0, R13, PT ;  /* 0x0000000d000d7217 */ /* 0x000fe20003800000 */
[----:B------:R-:W-:Y:S01]  /*0590*/  @P2 IMAD.X R17, R10, 0x1, R6, P0 ;  /* 0x000000010a112824 */ /* 0x000fe200000e0606 */
[----:B------:R-:W-:-:S02]  /*05a0*/  IMNMX.U32 R11, R0, R11, PT ;  /* 0x0000000b000b7217 */ /* 0x000fc40003800000 */
[----:B------:R-:W-:Y:S01]  /*05b0*/  ISETP.GE.U32.AND P0, PT, R14, 0x10000, PT ;  /* 0x000100000e00780c */ /* 0x000fe20003f06070 */
[----:B------:R0:W-:Y:S01]  /*05c0*/  @P4 STG.E.U8 [R24.64], R13 ;  /* 0x0000000d18004986 */ /* 0x0001e2000c101104 */
[C---:B------:R-:W-:Y:S02]  /*05d0*/  ISETP.LT.AND.EX P1, PT, R15.reuse, R7, PT, P1 ;  /* 0x000000070f00720c */ /* 0x040fe40003f21310 */
[----:B------:R-:W-:Y:S01]  /*05e0*/  ISETP.GE.U32.AND.EX P0, PT, R15, RZ, PT, P0 ;  /* 0x000000ff0f00720c */ /* 0x000fe20003f06100 */
[----:B------:R0:W-:-:S12]  /*05f0*/  @P2 STG.E.U8 [R16.64], R11 ;  /* 0x0000000b10002986 */ /* 0x0001d8000c101104 */
[----:B0-----:R-:W-:Y:S05]  /*0600*/  @!P0 BRA P1, `(.L_x_105) ;  /* 0xfffffbc000008947 */ /* 0x001fea000083ffff */
[----:B------:R-:W-:Y:S05]  /*0610*/  EXIT ;  /* 0x000000000000794d */ /* 0x000fea0003800000 */
.L_x_104:
[----:B0-----:R-:W0:Y:S02]  /*0620*/  S2R R17, SR_TID.X ;  /* 0x0000000000117919 */ /* 0x001e240000002100 */
[----:B0-----:R-:W-:-:S05]  /*0630*/  IMAD.WIDE.U32 R8, R17, 0x4, RZ ;  /* 0x0000000411087825 */ /* 0x001fca00078e00ff */
[----:B------:R-:W-:-:S04]  /*0640*/  ISETP.GE.U32.AND P0, PT, R8, R4, PT ;  /* 0x000000040800720c */ /* 0x000fc80003f06070 */
[----:B------:R-:W-:-:S04]  /*0650*/  ISETP.GE.AND.EX P0, PT, R9, R7, PT, P0 ;  /* 0x000000070900720c */ /* 0x000fc80003f06300 */
[----:B------:R-:W-:-:S13]  /*0660*/  ISETP.GT.U32.OR P0, PT, R17, 0x3fff, P0 ;  /* 0x00003fff1100780c */ /* 0x000fda0000704470 */
[----:B------:R-:W-:Y:S05]  /*0670*/  @P0 EXIT ;  /* 0x000000000000094d */ /* 0x000fea0003800000 */
[----:B------:R-:W-:-:S04]  /*0680*/  IMAD.MOV.U32 R18, RZ, RZ, RZ ;  /* 0x000000ffff127224 */ /* 0x000fc800078e00ff */
.L_x_106:
[C---:B------:R-:W-:Y:S01]  /*0690*/  IMAD.SHL.U32 R12, R17.reuse, 0x4, RZ ;  /* 0x00000004110c7824 */ /* 0x040fe200078e00ff */
[----:B------:R-:W-:-:S04]  /*06a0*/  SHF.L.U64.HI R16, R17, 0x2, R18 ;  /* 0x0000000211107819 */ /* 0x000fc80000010212 */
[----:B------:R-:W-:-:S05]  /*06b0*/  IADD3 R10, P0, R12, R2, RZ ;  /* 0x000000020c0a7210 */ /* 0x000fca0007f1e0ff */
[----:B------:R-:W-:-:S05]  /*06c0*/  IMAD.X R11, R16, 0x1, R5, P0 ;  /* 0x00000001100b7824 */ /* 0x000fca00000e0605 */
[----:B------:R-:W2:Y:S02]  /*06d0*/  LDG.E R10, [R10.64] ;  /* 0x000000040a0a7981 */ /* 0x000ea4000c1e1900 */
[C---:B--2---:R-:W-:Y:S02]  /*06e0*/  PRMT R9, R10.reuse, 0x7770, RZ ;  /* 0x000077700a097816 */ /* 0x044fe400000000ff */
[----:B------:R-:W-:Y:S02]  /*06f0*/  PRMT R13, R10, 0x7771, RZ ;  /* 0x000077710a0d7816 */ /* 0x000fe400000000ff */
[C---:B------:R-:W-:Y:S02]  /*0700*/  IMNMX.U32 R8, R0.reuse, R9, PT ;  /* 0x0000000900087217 */ /* 0x040fe40003800000 */
[----:B------:R-:W-:Y:S02]  /*0710*/  IMNMX.U32 R13, R0, R13, PT ;  /* 0x0000000d000d7217 */ /* 0x000fe40003800000 */
[----:B------:R-:W-:-:S02]  /*0720*/  PRMT R15, R10, 0x7772, RZ ;  /* 0x000077720a0f7816 */ /* 0x000fc400000000ff */
[----:B------:R-:W-:Y:S02]  /*0730*/  PRMT R14, R13, 0x7604, R8 ;  /* 0x000076040d0e7816 */ /* 0x000fe40000000008 */
[----:B------:R-:W-:Y:S02]  /*0740*/  PRMT R9, R10, 0x7773, RZ ;  /* 0x000077730a097816 */ /* 0x000fe400000000ff */
[----:B------:R-:W-:Y:S02]  /*0750*/  IADD3 R8, P0, R12, R3, RZ ;  /* 0x000000030c087210 */ /* 0x000fe40007f1e0ff */
[C---:B------:R-:W-:Y:S02]  /*0760*/  IMNMX.U32 R15, R0.reuse, R15, PT ;  /* 0x0000000f000f7217 */ /* 0x040fe40003800000 */
[----:B------:R-:W-:Y:S01]  /*0770*/  IMNMX.U32 R12, R0, R9, PT ;  /* 0x00000009000c7217 */ /* 0x000fe20003800000 */
        /* <DEDUP_REMOVED lines=14> */
.L_x_107:
        /* <DEDUP_REMOVED lines=10> */
.L_x_3950:


//--------------------- .text._ZN2at6native61_GLOBAL__N__44eb8e94_28_ForeachBinaryOpScalarList_cu_dda10a6925multi_tensor_apply_kernelINS1_28TensorListScalarListMetadataIfLi1EEENS1_25BinaryOpScalarListFunctorIN3c108BFloat16ELi1ELi1ELi0EEEJNS0_7minimumIfEEEEEvT_T0_DpT1_ --------------------------
	.section	.text._ZN2at6native61_GLOBAL__N__44eb8e94_28_ForeachBinaryOpScalarList_cu_dda10a6925multi_tensor_apply_kernelINS1_28TensorListScalarListMetadataIfLi1EEENS1_25BinaryOpScalarListFunctorIN3c108BFloat16ELi1ELi1ELi0EEEJNS0_7minimumIfEEEEEvT_T0_DpT1_,"ax",@progbits
	.sectioninfo	@"SHI_REGISTERS=28"
	.align	128
.text._ZN2at6native61_GLOBAL__N__44eb8e94_28_ForeachBinaryOpScalarList_cu_dda10a6925multi_tensor_apply_kernelINS1_28TensorListScalarListMetadataIfLi1EEENS1_25BinaryOpScalarListFunctorIN3c108BFloat16ELi1ELi1ELi0EEEJNS0_7minimumIfEEEEEvT_T0_DpT1_:
        .type           _ZN2at6native61_GLOBAL__N__44eb8e94_28_ForeachBinaryOpScalarList_cu_dda10a6925multi_tensor_apply_kernelINS1_28TensorListScalarListMetadataIfLi1EEENS1_25BinaryOpScalarListFunctorIN3c108BFloat16ELi1ELi1ELi0EEEJNS0_7minimumIfEEEEEvT_T0_DpT1_,@function
        .size           _ZN2at6native61_GLOBAL__N__44eb8e94_28_ForeachBinaryOpScalarList_cu_dda10a6925multi_tensor_apply_kernelINS1_28TensorListScalarListMetadataIfLi1EEENS1_25BinaryOpScalarListFunctorIN3c108BFloat16ELi1ELi1ELi0EEEJNS0_7minimumIfEEEEEvT_T0_DpT1_,(.L_x_3951 - _ZN2at6native61_GLOBAL__N__44eb8e94_28_ForeachBinaryOpScalarList_cu_dda10a6925multi_tensor_apply_kernelINS1_28TensorListScalarListMetadataIfLi1EEENS1_25BinaryOpScalarListFunctorIN3c108BFloat16ELi1ELi1ELi0EEEJNS0_7minimumIfEEEEEvT_T0_DpT1_)
        .other          _ZN2at6native61_GLOBAL__N__44eb8e94_28_ForeachBinaryOpScalarList_cu_dda10a6925multi_tensor_apply_kernelINS1_28TensorListScalarListMetadataIfLi1EEENS1_25BinaryOpScalarListFunctorIN3c108BFloat16ELi1ELi1ELi0EEEJNS0_7minimumIfEEEEEvT_T0_DpT1_,@"STO_CUDA_ENTRY STV_DEFAULT"
_ZN2at6native61_GLOBAL__N__44eb8e94_28_ForeachBinaryOpScalarList_cu_dda10a6925multi_tensor_apply_kernelINS1_28TensorListScalarListMetadataIfLi1EEENS1_25BinaryOpScalarListFunctorIN3c108BFloat16ELi1ELi1ELi0EEEJNS0_7minimumIfEEEEEvT_T0_DpT1_:
        /* <DEDUP_REMOVED lines=26> */
.L_x_109:
[----:B0-----:R-:W-:Y:S01]  /*01a0*/  IADD3 R19, P0, R14, R16, RZ ;  /* 0x000000100e137210 */ /* 0x001fe20007f1e0ff */
[----:B------:R-:W-:-:S03]  /*01b0*/  IMAD R18, R15, 0x3, RZ ;  /* 0x000000030f127824 */ /* 0x000fc600078e02ff */
[----:B------:R-:W-:Y:S01]  /*01c0*/  IADD3 R7, P1, R19, c[0x0][0x0], RZ ;  /* 0x0000000013077a10 */ /* 0x000fe20007f3e0ff */
[----:B------:R-:W-:Y:S01]  /*01d0*/  IMAD.X R22, RZ, RZ, R17, P0 ;  /* 0x000000ffff167224 */ /* 0x000fe200000e0611 */
[----:B------:R-:W-:Y:S02]  /*01e0*/  LEA R11, P3, R15, R19, 0x1 ;  /* 0x000000130f0b7211 */ /* 0x000fe400078608ff */
[C---:B------:R-:W-:Y:S01]  /*01f0*/  ISETP.GE.U32.AND P0, PT, R7.reuse, 0x10000, PT ;  /* 0x000100000700780c */ /* 0x040fe20003f06070 */
[----:B------:R-:W-:Y:S01]  /*0200*/  IMAD.X R6, RZ, RZ, R22, P1 ;  /* 0x000000ffff067224 */ /* 0x000fe200008e0616 */
[C---:B------:R-:W-:Y:S02]  /*0210*/  ISETP.LT.U32.AND P1, PT, R7.reuse, R0, PT ;  /* 0x000000000700720c */ /* 0x040fe40003f21070 */
[----:B------:R-:W-:Y:S02]  /*0220*/  LEA R8, P2, R7, R2, 0x1 ;  /* 0x0000000207087211 */ /* 0x000fe400078408ff */
[----:B------:R-:W-:-:S02]  /*0230*/  ISETP.GE.U32.AND.EX P0, PT, R6, RZ, PT, P0 ;  /* 0x000000ff0600720c */ /* 0x000fc40003f06100 */
[----:B------:R-:W-:Y:S02]  /*0240*/  ISETP.GE.U32.AND P4, PT, R19, 0x10000, PT ;  /* 0x000100001300780c */ /* 0x000fe40003f86070 */
[----:B------:R-:W-:Y:S02]  /*0250*/  LEA.HI.X R9, R7, R3, R6, 0x1, P2 ;  /* 0x0000000307097211 */ /* 0x000fe400010f0c06 */
[----:B------:R-:W-:Y:S01]  /*0260*/  ISETP.LT.AND.EX P0, PT, R6, R5, !P0, P1 ;  /* 0x000000050600720c */ /* 0x000fe20004701310 */
[----:B------:R-:W-:Y:S01]  /*0270*/  IMAD.X R6, RZ, RZ, R22, P3 ;  /* 0x000000ffff067224 */ /* 0x000fe200018e0616 */
[----:B------:R-:W-:Y:S02]  /*0280*/  ISETP.LT.U32.AND P1, PT, R19, R0, PT ;  /* 0x000000001300720c */ /* 0x000fe40003f21070 */
        /* <DEDUP_REMOVED lines=28> */
[-C--:B------:R-:W-:Y:S02]  /*0450*/  FSETP.GEU.FTZ.AND P5, PT, R23, R4.reuse, PT ;  /* 0x000000041700720b */ /* 0x080fe40003fbe000 */
[----:B---3--:R-:W-:Y:S02]  /*0460*/  PRMT R19, RZ, 0x5410, R19 ;  /* 0x00005410ff137816 */ /* 0x008fe40000000013 */
[----:B------:R-:W-:Y:S02]  /*0470*/  PLOP3.LUT P4, PT, P5, P4, PT, 0x8a, 0x0 ;  /* 0x000000000000781c */ /* 0x000fe40002f89172 */
[C---:B------:R-:W-:Y:S02]  /*0480*/  FSETP.GTU.FTZ.AND P5, PT, |R19|.reuse, +INF , PT ;  /* 0x7f8000001300780b */ /* 0x040fe40003fbc200 */
[----:B------:R-:W-:-:S02]  /*0490*/  FSETP.GEU.FTZ.AND P6, PT, R19, R4, PT ;  /* 0x000000041300720b */ /* 0x000fc40003fde000 */
[----:B----4-:R-:W-:Y:S02]  /*04a0*/  PRMT R25, RZ, 0x5410, R20 ;  /* 0x00005410ff197816 */ /* 0x010fe40000000014 */
[-C--:B------:R-:W-:Y:S02]  /*04b0*/  FSEL R23, R23, R4.reuse, P4 ;  /* 0x0000000417177208 */ /* 0x080fe40002000000 */
[----:B------:R-:W-:Y:S02]  /*04c0*/  PLOP3.LUT P4, PT, P6, P5, PT, 0x8a, 0x0 ;  /* 0x000000000000781c */ /* 0x000fe4000378b172 */
[C---:B------:R-:W-:Y:S02]  /*04d0*/  FSETP.GTU.FTZ.AND P5, PT, |R25|.reuse, +INF , PT ;  /* 0x7f8000001900780b */ /* 0x040fe40003fbc200 */
[----:B------:R-:W-:Y:S02]  /*04e0*/  FSETP.GEU.FTZ.AND P6, PT, R25, R4, PT ;  /* 0x000000041900720b */ /* 0x000fe40003fde000 */
[----:B-----5:R-:W-:-:S02]  /*04f0*/  PRMT R21, RZ, 0x5410, R21 ;  /* 0x00005410ff157816 */ /* 0x020fc40000000015 */
[-C--:B------:R-:W-:Y:S02]  /*0500*/  FSEL R19, R19, R4.reuse, P4 ;  /* 0x0000000413137208 */ /* 0x080fe40002000000 */
[----:B------:R-:W-:Y:S02]  /*0510*/  PLOP3.LUT P5, PT, P6, P5, PT, 0x8a, 0x0 ;  /* 0x000000000000781c */ /* 0x000fe400037ab172 */
[C---:B------:R-:W-:Y:S02]  /*0520*/  FSETP.GTU.FTZ.AND P4, PT, |R21|.reuse, +INF , PT ;  /* 0x7f8000001500780b */ /* 0x040fe40003f9c200 */
[----:B------:R-:W-:Y:S02]  /*0530*/  FSETP.GEU.FTZ.AND P6, PT, R21, R4, PT ;  /* 0x000000041500720b */ /* 0x000fe40003fde000 */
        /* <DEDUP_REMOVED lines=11> */
[----:B------:R0:W-:Y:S01]  /*05f0*/  @P0 STG.E.U16 [R8.64], R18 ;  /* 0x0000001208000986 */ /* 0x0001e2000c101504 */
[----:B------:R-:W-:-:S03]  /*0600*/  ISETP.GE.U32.AND P0, PT, R16, 0x10000, PT ;  /* 0x000100001000780c */ /* 0x000fc60003f06070 */
[----:B------:R0:W-:Y:S01]  /*0610*/  @P3 STG.E.U16 [R12.64], R25 ;  /* 0x000000190c003986 */ /* 0x0001e2000c101504 */
[----:B------:R-:W-:-:S03]  /*0620*/  ISETP.LT.U32.AND P1, PT, R16, R0, PT ;  /* 0x000000001000720c */ /* 0x000fc60003f21070 */
[----:B------:R0:W-:Y:S01]  /*0630*/  @P2 STG.E.U16 [R6.64], R21 ;  /* 0x0000001506002986 */ /* 0x0001e2000c101504 */
[C---:B------:R-:W-:Y:S02]  /*0640*/  ISETP.GE.U32.AND.EX P0, PT, R17.reuse, RZ, PT, P0 ;  /* 0x000000ff1100720c */ /* 0x040fe40003f06100 */
[----:B------:R-:W-:-:S13]  /*0650*/  ISETP.LT.AND.EX P1, PT, R17, R5, PT, P1 ;  /* 0x000000051100720c */ /* 0x000fda0003f21310 */
[----:B0-----:R-:W-:Y:S05]  /*0660*/  @!P0 BRA P1, `(.L_x_109) ;  /* 0xfffffb3000008947 */ /* 0x001fea000083ffff */
[----:B------:R-:W-:Y:S05]  /*0670*/  EXIT ;  /* 0x000000000000794d */ /* 0x000fea0003800000 */
.L_x_108:
[----:B0-2---:R-:W0:Y:S02]  /*0680*/  S2R R17, SR_TID.X ;  /* 0x0000000000117919 */ /* 0x005e240000002100 */
[----:B0-----:R-:W-:-:S05]  /*0690*/  IMAD.WIDE.U32 R6, R17, 0x4, RZ ;  /* 0x0000000411067825 */ /* 0x001fca00078e00ff */
[----:B------:R-:W-:-:S04]  /*06a0*/  ISETP.GE.U32.AND P0, PT, R6, R0, PT ;  /* 0x000000000600720c */ /* 0x000fc80003f06070 */
[----:B------:R-:W-:-:S04]  /*06b0*/  ISETP.GE.AND.EX P0, PT, R7, R5, PT, P0 ;  /* 0x000000050700720c */ /* 0x000fc80003f06300 */
[----:B------:R-:W-:-:S13]  /*06c0*/  ISETP.GT.U32.OR P0, PT, R17, 0x3fff, P0 ;  /* 0x00003fff1100780c */ /* 0x000fda0000704470 */
[----:B------:R-:W-:Y:S05]  /*06d0*/  @P0 EXIT ;  /* 0x000000000000094d */ /* 0x000fea0003800000 */
[----:B------:R-:W-:Y:S02]  /*06e0*/  IMAD.MOV.U32 R12, RZ, RZ, RZ ;  /* 0x000000ffff0c7224 */ /* 0x000fe400078e00ff */
.L_x_110:
[----:B------:R-:W-:-:S04]  /*06f0*/  LEA R6, P0, R17, R2, 0x3 ;  /* 0x0000000211067211 */ /* 0x000fc800078018ff */
[----:B------:R-:W-:-:S05]  /*0700*/  LEA.HI.X R7, R17, R3, R12, 0x3, P0 ;  /* 0x0000000311077211 */ /* 0x000fca00000f1c0c */
        /* <DEDUP_REMOVED lines=9> */
[----:B------:R-:W-:Y:S02]  /*07a0*/  PLOP3.LUT P0, PT, P2, P0, PT, 0x8a, 0x0 ;  /* 0x000000000000781c */ /* 0x000fe40001701172 */
[C---:B------:R-:W-:Y:S02]  /*07b0*/  FSETP.GTU.FTZ.AND P4, PT, |R13|.reuse, +INF , PT ;  /* 0x7f8000000d00780b */ /* 0x040fe40003f9c200 */
[----:B------:R-:W-:-:S02]  /*07c0*/  FSETP.GEU.FTZ.AND P3, PT, R13, R4, PT ;  /* 0x000000040d00720b */ /* 0x000fc40003f7e000 */
[C---:B------:R-:W-:Y:S02]  /*07d0*/  FSETP.GTU.FTZ.AND P1, PT, |R15|.reuse, +INF , PT ;  /* 0x7f8000000f00780b */ /* 0x040fe40003f3c200 */
[-C--:B------:R-:W-:Y:S02]  /*07e0*/  FSETP.GEU.FTZ.AND P2, PT, R15, R4.reuse, PT ;  /* 0x000000040f00720b */ /* 0x080fe40003f5e000 */
        /* <DEDUP_REMOVED lines=20> */
.L_x_111:
        /* <DEDUP_REMOVED lines=13> */
.L_x_3951:


//--------------------- .text._ZN2at6native61_GLOBAL__N__44eb8e94_28_ForeachBinaryOpScalarList_cu_dda10a6925multi_tensor_apply_kernelINS1_28TensorListScalarListMetadataIfLi1EEENS1_25BinaryOpScalarListFunctorIN3c104HalfELi1ELi1ELi0EEEJNS0_7minimumIfEEEEEvT_T0_DpT1_ --------------------------
	.section	.text._ZN2at6native61_GLOBAL__N__44eb8e94_28_ForeachBinaryOpScalarList_cu_dda10a6925multi_tensor_apply_kernelINS1_28TensorListScalarListMetadataIfLi1EEENS1_25BinaryOpScalarListFunctorIN3c104HalfELi1ELi1ELi0EEEJNS0_7minimumIfEEEEEvT_T0_DpT1_,"ax",@progbits
	.sectioninfo	@"SHI_REGISTERS=28"
	.align	128
.text._ZN2at6native61_GLOBAL__N__44eb8e94_28_ForeachBinaryOpScalarList_cu_dda10a6925multi_tensor_apply_kernelINS1_28TensorListScalarListMetadataIfLi1EEENS1_25BinaryOpScalarListFunctorIN3c104HalfELi1ELi1ELi0EEEJNS0_7minimumIfEEEEEvT_T0_DpT1_:
        .type           _ZN2at6native61_GLOBAL__N__44eb8e94_28_ForeachBinaryOpScalarList_cu_dda10a6925multi_tensor_apply_kernelINS1_28TensorListScalarListMetadataIfLi1EEENS1_25BinaryOpScalarListFunctorIN3c104HalfELi1ELi1ELi0EEEJNS0_7minimumIfEEEEEvT_T0_DpT1_,@function
        .size           _ZN2at6native61_GLOBAL__N__44eb8e94_28_ForeachBinaryOpScalarList_cu_dda10a6925multi_tensor_apply_kernelINS1_28TensorListScalarListMetadataIfLi1EEENS1_25BinaryOpScalarListFunctorIN3c104HalfELi1ELi1ELi0EEEJNS0_7minimumIfEEEEEvT_T0_DpT1_,(.L_x_3952 - _ZN2at6native61_GLOBAL__N__44eb8e94_28_ForeachBinaryOpScalarList_cu_dda10a6925multi_tensor_apply_kernelINS1_28TensorListScalarListMetadataIfLi1EEENS1_25BinaryOpScalarListFunctorIN3c104HalfELi1ELi1ELi0EEEJNS0_7minimumIfEEEEEvT_T0_DpT1_)
        .other          _ZN2at6native61_GLOBAL__N__44eb8e94_28_ForeachBinaryOpScalarList_cu_dda10a6925multi_tensor_apply_kernelINS1_28TensorListScalarListMetadataIfLi1EEENS1_25BinaryOpScalarListFunctorIN3c104HalfELi1ELi1ELi0EEEJNS0_7minimumIfEEEEEvT_T0_DpT1_,@"STO_CUDA_ENTRY STV_DEFAULT"
_ZN2at6native61_GLOBAL__N__44eb8e94_28_ForeachBinaryOpScalarList_cu_dda10a6925multi_tensor_apply_kernelINS1_28TensorListScalarListMetadataIfLi1EEENS1_25BinaryOpScalarListFunctorIN3c104HalfELi1ELi1ELi0EEEJNS0_7minimumIfEEEEEvT_T0_DpT1_:
        /* <DEDUP_REMOVED lines=26> */
.L_x_113:
        /* <DEDUP_REMOVED lines=43> */
[----:B------:R-:W-:-:S04]  /*0450*/  FSETP.GEU.FTZ.AND P5, PT, R23, R4, PT ;  /* 0x000000041700720b */ /* 0x000fc80003fbe000 */
[----:B------:R-:W-:Y:S01]  /*0460*/  PLOP3.LUT P4, PT, P5, P4, PT, 0x8a, 0x0 ;  /* 0x000000000000781c */ /* 0x000fe20002f89172 */
[----:B---3--:R-:W-:-:S03]  /*0470*/  HADD2.F32 R19, -RZ, R19.H0_H0 ;  /* 0x20000013ff137230 */ /* 0x008fc60000004100 */
[-C--:B------:R-:W-:Y:S02]  /*0480*/  FSEL R23, R23, R4.reuse, P4 ;  /* 0x0000000417177208 */ /* 0x080fe40002000000 */
[C---:B------:R-:W-:Y:S02]  /*0490*/  FSETP.GTU.FTZ.AND P5, PT, |R19|.reuse, +INF , PT ;  /* 0x7f8000001300780b */ /* 0x040fe40003fbc200 */
[----:B------:R-:W-:Y:S01]  /*04a0*/  FSETP.GEU.FTZ.AND P6, PT, R19, R4, PT ;  /* 0x000000041300720b */ /* 0x000fe20003fde000 */
[----:B----4-:R-:W-:-:S03]  /*04b0*/  HADD2.F32 R25, -RZ, R20.H0_H0 ;  /* 0x20000014ff197230 */ /* 0x010fc60000004100 */
[----:B------:R-:W-:Y:S01]  /*04c0*/  PLOP3.LUT P4, PT, P6, P5, PT, 0x8a, 0x0 ;  /* 0x000000000000781c */ /* 0x000fe2000378b172 */
[----:B-----5:R-:W-:Y:S01]  /*04d0*/  HADD2.F32 R21, -RZ, R21.H0_H0 ;  /* 0x20000015ff157230 */ /* 0x020fe20000004100 */
[C---:B------:R-:W-:Y:S02]  /*04e0*/  FSETP.GTU.FTZ.AND P5, PT, |R25|.reuse, +INF , PT ;  /* 0x7f8000001900780b */ /* 0x040fe40003fbc200 */
[-C--:B------:R-:W-:Y:S02]  /*04f0*/  FSETP.GEU.FTZ.AND P6, PT, R25, R4.reuse, PT ;  /* 0x000000041900720b */ /* 0x080fe40003fde000 */
[----:B------:R-:W-:Y:S02]  /*0500*/  FSEL R19, R19, R4, P4 ;  /* 0x0000000413137208 */ /* 0x000fe40002000000 */
[----:B------:R-:W-:Y:S02]  /*0510*/  PLOP3.LUT P5, PT, P6, P5, PT, 0x8a, 0x0 ;  /* 0x000000000000781c */ /* 0x000fe400037ab172 */
[----:B------:R-:W-:-:S02]  /*0520*/  FSETP.GTU.FTZ.AND P4, PT, |R21|, +INF , PT ;  /* 0x7f8000001500780b */ /* 0x000fc40003f9c200 */
[-C--:B------:R-:W-:Y:S02]  /*0530*/  FSETP.GEU.FTZ.AND P6, PT, R21, R4.reuse, PT ;  /* 0x000000041500720b */ /* 0x080fe40003fde000 */
        /* <DEDUP_REMOVED lines=20> */
.L_x_112:
[----:B0-2---:R-:W0:Y:S02]  /*0680*/  S2R R17, SR_TID.X ;  /* 0x0000000000117919 */ /* 0x005e240000002100 */
[----:B0-----:R-:W-:-:S05]  /*0690*/  IMAD.WIDE.U32 R6, R17, 0x4, RZ ;  /* 0x0000000411067825 */ /* 0x001fca00078e00ff */
[----:B------:R-:W-:-:S04]  /*06a0*/  ISETP.GE.U32.AND P0, PT, R6, R0, PT ;  /* 0x000000000600720c */ /* 0x000fc80003f06070 */
[----:B------:R-:W-:-:S04]  /*06b0*/  ISETP.GE.AND.EX P0, PT, R7, R5, PT, P0 ;  /* 0x000000050700720c */ /* 0x000fc80003f06300 */
[----:B------:R-:W-:-:S13]  /*06c0*/  ISETP.GT.U32.OR P0, PT, R17, 0x3fff, P0 ;  /* 0x00003fff1100780c */ /* 0x000fda0000704470 */
[----:B------:R-:W-:Y:S05]  /*06d0*/  @P0 EXIT ;  /* 0x000000000000094d */ /* 0x000fea0003800000 */
[----:B------:R-:W-:Y:S02]  /*06e0*/  IMAD.MOV.U32 R12, RZ, RZ, RZ ;  /* 0x000000ffff0c7224 */ /* 0x000fe400078e00ff */
.L_x_114:
        /* <DEDUP_REMOVED lines=36> */
.L_x_115:
        /* <DEDUP_REMOVED lines=13> */
.L_x_3952:


//--------------------- .text._ZN2at6native61_GLOBAL__N__44eb8e94_28_ForeachBinaryOpScalarList_cu_dda10a6925multi_tensor_apply_kernelINS1_28TensorListScalarListMetadataIfLi1EEENS1_25BinaryOpScalarListFunctorIfLi1ELi1ELi0EEEJNS0_7minimumIfEEEEEvT_T0_DpT1_ --------------------------
	.section	.text._ZN2at6native61_GLOBAL__N__44eb8e94_28_ForeachBinaryOpScalarList_cu_dda10a6925multi_tensor_apply_kernelINS1_28TensorListScalarListMetadataIfLi1EEENS1_25BinaryOpScalarListFunctorIfLi1ELi1ELi0EEEJNS0_7minimumIfEEEEEvT_T0_DpT1_,"ax",@progbits
	.sectioninfo	@"SHI_REGISTERS=30"
	.align	128
.text._ZN2at6native61_GLOBAL__N__44eb8e94_28_ForeachBinaryOpScalarList_cu_dda10a6925multi_tensor_apply_kernelINS1_28TensorListScalarListMetadataIfLi1EEENS1_25BinaryOpScalarListFunctorIfLi1ELi1ELi0EEEJNS0_7minimumIfEEEEEvT_T0_DpT1_:
        .type           _ZN2at6native61_GLOBAL__N__44eb8e94_28_ForeachBinaryOpScalarList_cu_dda10a6925multi_tensor_apply_kernelINS1_28TensorListScalarListMetadataIfLi1EEENS1_25BinaryOpScalarListFunctorIfLi1ELi1ELi0EEEJNS0_7minimumIfEEEEEvT_T0_DpT1_,@function
        .size           _ZN2at6native61_GLOBAL__N__44eb8e94_28_ForeachBinaryOpScalarList_cu_dda10a6925multi_tensor_apply_kernelINS1_28TensorListScalarListMetadataIfLi1EEENS1_25BinaryOpScalarListFunctorIfLi1ELi1ELi0EEEJNS0_7minimumIfEEEEEvT_T0_DpT1_,(.L_x_3953 - _ZN2at6native61_GLOBAL__N__44eb8e94_28_ForeachBinaryOpScalarList_cu_dda10a6925multi_tensor_apply_kernelINS1_28TensorListScalarListMetadataIfLi1EEENS1_25BinaryOpScalarListFunctorIfLi1ELi1ELi0EEEJNS0_7minimumIfEEEEEvT_T0_DpT1_)
        .other          _ZN2at6native61_GLOBAL__N__44eb8e94_28_ForeachBinaryOpScalarList_cu_dda10a6925multi_tensor_apply_kernelINS1_28TensorListScalarListMetadataIfLi1EEENS1_25BinaryOpScalarListFunctorIfLi1ELi1ELi0EEEJNS0_7minimumIfEEEEEvT_T0_DpT1_,@"STO_CUDA_ENTRY STV_DEFAULT"
_ZN2at6native61_GLOBAL__N__44eb8e94_28_ForeachBinaryOpScalarList_cu_dda10a6925multi_tensor_apply_kernelINS1_28TensorListScalarListMetadataIfLi1EEENS1_25BinaryOpScalarListFunctorIfLi1ELi1ELi0EEEJNS0_7minimumIfEEEEEvT_T0_DpT1_:
        /* <DEDUP_REMOVED lines=26> */
.L_x_117:
        /* <DEDUP_REMOVED lines=8> */
[----:B------:R-:W-:-:S02]  /*0220*/  ISETP.LT.U32.AND P2, PT, R7, R4, PT ;  /* 0x000000040700720c */ /* 0x000fc40003f41070 */
[----:B------:R-:W-:Y:S02]  /*0230*/  LEA R8, P3, R7, R2, 0x2 ;  /* 0x0000000207087211 */ /* 0x000fe400078610ff */
[C---:B------:R-:W-:Y:S02]  /*0240*/  ISETP.GE.U32.AND.EX P1, PT, R6.reuse, RZ, PT, P1 ;  /* 0x000000ff0600720c */ /* 0x040fe40003f26110 */
[----:B------:R-:W-:Y:S02]  /*0250*/  ISETP.LT.U32.AND P5, PT, R11, R4, PT ;  /* 0x000000040b00720c */ /* 0x000fe40003fa1070 */
[----:B------:R-:W-:Y:S02]  /*0260*/  ISETP.LT.AND.EX P1, PT, R6, R5, !P1, P2 ;  /* 0x000000050600720c */ /* 0x000fe40004f21320 */
[----:B------:R-:W-:Y:S02]  /*0270*/  LEA R13, P2, R15, R11, 0x1 ;  /* 0x0000000b0f0d7211 */ /* 0x000fe400078408ff */
[----:B------:R-:W-:-:S02]  /*0280*/  ISETP.GE.U32.AND.EX P0, PT, R18, RZ, PT, P0 ;  /* 0x000000ff1200720c */ /* 0x000fc40003f06100 */
[----:B------:R-:W-:Y:S01]  /*0290*/  LEA.HI.X R9, R7, R3, R6, 0x2, P3 ;  /* 0x0000000307097211 */ /* 0x000fe200018f1406 */
        /* <DEDUP_REMOVED lines=28> */
[----:B------:R-:W-:-:S04]  /*0460*/  FSETP.GEU.FTZ.AND P5, PT, R21, R0, PT ;  /* 0x000000001500720b */ /* 0x000fc80003fbe000 */
[----:B------:R-:W-:Y:S02]  /*0470*/  PLOP3.LUT P4, PT, P5, P4, PT, 0x8a, 0x0 ;  /* 0x000000000000781c */ /* 0x000fe40002f89172 */
[C---:B---3--:R-:W-:Y:S02]  /*0480*/  FSETP.GTU.FTZ.AND P5, PT, |R19|.reuse, +INF , PT ;  /* 0x7f8000001300780b */ /* 0x048fe40003fbc200 */
[-C--:B------:R-:W-:Y:S02]  /*0490*/  FSETP.GEU.FTZ.AND P6, PT, R19, R0.reuse, PT ;  /* 0x000000001300720b */ /* 0x080fe40003fde000 */
[----:B------:R-:W-:Y:S02]  /*04a0*/  FSEL R21, R21, R0, P4 ;  /* 0x0000000015157208 */ /* 0x000fe40002000000 */
[----:B------:R-:W-:Y:S02]  /*04b0*/  PLOP3.LUT P4, PT, P6, P5, PT, 0x8a, 0x0 ;  /* 0x000000000000781c */ /* 0x000fe4000378b172 */
[----:B----4-:R-:W-:-:S02]  /*04c0*/  FSETP.GTU.FTZ.AND P5, PT, |R25|, +INF , PT ;  /* 0x7f8000001900780b */ /* 0x010fc40003fbc200 */
[-C--:B------:R-:W-:Y:S02]  /*04d0*/  FSETP.GEU.FTZ.AND P6, PT, R25, R0.reuse, PT ;  /* 0x000000001900720b */ /* 0x080fe40003fde000 */
[-C--:B------:R-:W-:Y:S02]  /*04e0*/  FSEL R19, R19, R0.reuse, P4 ;  /* 0x0000000013137208 */ /* 0x080fe40002000000 */
[----:B------:R-:W-:Y:S02]  /*04f0*/  PLOP3.LUT P5, PT, P6, P5, PT, 0x8a, 0x0 ;  /* 0x000000000000781c */ /* 0x000fe400037ab172 */
[C---:B-----5:R-:W-:Y:S02]  /*0500*/  FSETP.GTU.FTZ.AND P4, PT, |R23|.reuse, +INF , PT ;  /* 0x7f8000001700780b */ /* 0x060fe40003f9c200 */
[----:B------:R-:W-:-:S04]  /*0510*/  FSETP.GEU.FTZ.AND P6, PT, R23, R0, PT ;  /* 0x000000001700720b */ /* 0x000fc80003fde000 */
[----:B------:R-:W-:Y:S02]  /*0520*/  PLOP3.LUT P4, PT, P6, P4, PT, 0x8a, 0x0 ;  /* 0x000000000000781c */ /* 0x000fe40003789172 */
[-C--:B------:R-:W-:Y:S02]  /*0530*/  FSEL R25, R25, R0.reuse, P5 ;  /* 0x0000000019197208 */ /* 0x080fe40002800000 */
[----:B------:R-:W-:Y:S01]  /*0540*/  FSEL R23, R23, R0, P4 ;  /* 0x0000000017177208 */ /* 0x000fe20002000000 */
[----:B------:R0:W-:Y:S01]  /*0550*/  @P0 STG.E [R10.64], R21 ;  /* 0x000000150a000986 */ /* 0x0001e2000c101904 */
[----:B------:R-:W-:-:S03]  /*0560*/  ISETP.GE.U32.AND P0, PT, R16, 0x10000, PT ;  /* 0x000100001000780c */ /* 0x000fc60003f06070 */
[----:B------:R0:W-:Y:S01]  /*0570*/  @P1 STG.E [R8.64], R19 ;  /* 0x0000001308001986 */ /* 0x0001e2000c101904 */
[----:B------:R-:W-:-:S03]  /*0580*/  ISETP.LT.U32.AND P1, PT, R16, R4, PT ;  /* 0x000000041000720c */ /* 0x000fc60003f21070 */
[----:B------:R0:W-:Y:S04]  /*0590*/  @P2 STG.E [R12.64], R25 ;  /* 0x000000190c002986 */ /* 0x0001e8000c101904 */
[----:B------:R0:W-:Y:S01]  /*05a0*/  @P3 STG.E [R6.64], R23 ;  /* 0x0000001706003986 */ /* 0x0001e2000c101904 */
[C---:B------:R-:W-:Y:S02]  /*05b0*/  ISETP.GE.U32.AND.EX P0, PT, R17.reuse, RZ, PT, P0 ;  /* 0x000000ff1100720c */ /* 0x040fe40003f06100 */
[----:B------:R-:W-:-:S13]  /*05c0*/  ISETP.LT.AND.EX P1, PT, R17, R5, PT, P1 ;  /* 0x000000051100720c */ /* 0x000fda0003f21310 */
[----:B0-----:R-:W-:Y:S05]  /*05d0*/  @!P0 BRA P1, `(.L_x_117) ;  /* 0xfffffbc000008947 */ /* 0x001fea000083ffff */
[----:B------:R-:W-:Y:S05]  /*05e0*/  EXIT ;  /* 0x000000000000794d */ /* 0x000fea0003800000 */
.L_x_116:
[----:B--2---:R-:W0:Y:S02]  /*05f0*/  S2R R15, SR_TID.X ;  /* 0x00000000000f7919 */ /* 0x004e240000002100 */
[----:B0-----:R-:W-:-:S05]  /*0600*/  IMAD.WIDE.U32 R6, R15, 0x4, RZ ;  /* 0x000000040f067825 */ /* 0x001fca00078e00ff */
[----:B------:R-:W-:-:S04]  /*0610*/  ISETP.GE.U32.AND P0, PT, R6, R4, PT ;  /* 0x000000040600720c */ /* 0x000fc80003f06070 */
[----:B------:R-:W-:-:S04]  /*0620*/  ISETP.GE.AND.EX P0, PT, R7, R5, PT, P0 ;  /* 0x000000050700720c */ /* 0x000fc80003f06300 */
[----:B------:R-:W-:-:S13]  /*0630*/  ISETP.GT.U32.OR P0, PT, R15, 0x3fff, P0 ;  /* 0x00003fff0f00780c */ /* 0x000fda0000704470 */
[----:B------:R-:W-:Y:S05]  /*0640*/  @P0 EXIT ;  /* 0x000000000000094d */ /* 0x000fea0003800000 */
[----:B------:R-:W-:Y:S02]  /*0650*/  IMAD.MOV.U32 R14, RZ, RZ, RZ ;  /* 0x000000ffff0e7224 */ /* 0x000fe400078e00ff */
.L_x_118:
[----:B------:R-:W-:-:S04]  /*0660*/  LEA R6, P0, R15, R2, 0x4 ;  /* 0x000000020f067211 */ /* 0x000fc800078020ff */
[----:B------:R-:W-:-:S05]  /*0670*/  LEA.HI.X R7, R15, R3, R14, 0x4, P0 ;  /* 0x000000030f077211 */ /* 0x000fca00000f240e */
[----:B------:R-:W2:Y:S02]  /*0680*/  LDG.E.128 R8, [R6.64] ;  /* 0x0000000406087981 */ /* 0x000ea4000c1e1d00 */
[C---:B--2---:R-:W-:Y:S02]  /*0690*/  FSETP.GTU.FTZ.AND P0, PT, |R8|.reuse, +INF , PT ;  /* 0x7f8000000800780b */ /* 0x044fe40003f1c200 */
[-C--:B------:R-:W-:Y:S02]  /*06a0*/  FSETP.GEU.FTZ.AND P2, PT, R8, R0.reuse, PT ;  /* 0x000000000800720b */ /* 0x080fe40003f5e000 */
[C---:B------:R-:W-:Y:S02]  /*06b0*/  FSETP.GTU.FTZ.AND P5, PT, |R9|.reuse, +INF , PT ;  /* 0x7f8000000900780b */ /* 0x040fe40003fbc200 */
[----:B------:R-:W-:Y:S02]  /*06c0*/  PLOP3.LUT P0, PT, P2, P0, PT, 0x8a, 0x0 ;  /* 0x000000000000781c */ /* 0x000fe40001701172 */
[----:B------:R-:W-:-:S02]  /*06d0*/  FSETP.GEU.FTZ.AND P6, PT, R9, R0, PT ;  /* 0x000000000900720b */ /* 0x000fc40003fde000 */
[C---:B------:R-:W-:Y:S02]  /*06e0*/  FSETP.GTU.FTZ.AND P4, PT, |R10|.reuse, +INF , PT ;  /* 0x7f8000000a00780b */ /* 0x040fe40003f9c200 */
[-C--:B------:R-:W-:Y:S02]  /*06f0*/  FSETP.GEU.FTZ.AND P3, PT, R10, R0.reuse, PT ;  /* 0x000000000a00720b */ /* 0x080fe40003f7e000 */
[C---:B------:R-:W-:Y:S02]  /*0700*/  FSETP.GTU.FTZ.AND P1, PT, |R11|.reuse, +INF , PT ;  /* 0x7f8000000b00780b */ /* 0x040fe40003f3c200 */
[-C--:B------:R-:W-:Y:S02]  /*0710*/  FSETP.GEU.FTZ.AND P2, PT, R11, R0.reuse, PT ;  /* 0x000000000b00720b */ /* 0x080fe40003f5e000 */
        /* <DEDUP_REMOVED lines=18> */
.L_x_119:
        /* <DEDUP_REMOVED lines=12> */
.L_x_3953:


//--------------------- .text._ZN2at6native61_GLOBAL__N__44eb8e94_28_ForeachBinaryOpScalarList_cu_dda10a6925multi_tensor_apply_kernelINS1_28TensorListScalarListMetadataIdLi1EEENS1_25BinaryOpScalarListFunctorIdLi1ELi1ELi0EEEJNS0_7minimumIdEEEEEvT_T0_DpT1_ --------------------------
	.section	.text._ZN2at6native61_GLOBAL__N__44eb8e94_28_ForeachBinaryOpScalarList_cu_dda10a6925multi_tensor_apply_kernelINS1_28TensorListScalarListMetadataIdLi1EEENS1_25BinaryOpScalarListFunctorIdLi1ELi1ELi0EEEJNS0_7minimumIdEEEEEvT_T0_DpT1_,"ax",@progbits
	.sectioninfo	@"SHI_REGISTERS=30"
	.align	128
.text._ZN2at6native61_GLOBAL__N__44eb8e94_28_ForeachBinaryOpScalarList_cu_dda10a6925multi_tensor_apply_kernelINS1_28TensorListScalarListMetadataIdLi1EEENS1_25BinaryOpScalarListFunctorIdLi1ELi1ELi0EEEJNS0_7minimumIdEEEEEvT_T0_DpT1_:
        .type           _ZN2at6native61_GLOBAL__N__44eb8e94_28_ForeachBinaryOpScalarList_cu_dda10a6925multi_tensor_apply_kernelINS1_28TensorListScalarListMetadataIdLi1EEENS1_25BinaryOpScalarListFunctorIdLi1ELi1ELi0EEEJNS0_7minimumIdEEEEEvT_T0_DpT1_,@function
        .size           _ZN2at6native61_GLOBAL__N__44eb8e94_28_ForeachBinaryOpScalarList_cu_dda10a6925multi_tensor_apply_kernelINS1_28TensorListScalarListMetadataIdLi1EEENS1_25BinaryOpScalarListFunctorIdLi1ELi1ELi0EEEJNS0_7minimumIdEEEEEvT_T0_DpT1_,(.L_x_3954 - _ZN2at6native61_GLOBAL__N__44eb8e94_28_ForeachBinaryOpScalarList_cu_dda10a6925multi_tensor_apply_kernelINS1_28TensorListScalarListMetadataIdLi1EEENS1_25BinaryOpScalarListFunctorIdLi1ELi1ELi0EEEJNS0_7minimumIdEEEEEvT_T0_DpT1_)
        .other          _ZN2at6native61_GLOBAL__N__44eb8e94_28_ForeachBinaryOpScalarList_cu_dda10a6925multi_tensor_apply_kernelINS1_28TensorListScalarListMetadataIdLi1EEENS1_25BinaryOpScalarListFunctorIdLi1ELi1ELi0EEEJNS0_7minimumIdEEEEEvT_T0_DpT1_,@"STO_CUDA_ENTRY STV_DEFAULT"
_ZN2at6native61_GLOBAL__N__44eb8e94_28_ForeachBinaryOpScalarList_cu_dda10a6925multi_tensor_apply_kernelINS1_28TensorListScalarListMetadataIdLi1EEENS1_25BinaryOpScalarListFunctorIdLi1ELi1ELi0EEEJNS0_7minimumIdEEEEEvT_T0_DpT1_:
        /* <DEDUP_REMOVED lines=25> */
.L_x_121:
        /* <DEDUP_REMOVED lines=42> */
[----:B0-----:R-:W0:-:S06]  /*0430*/  DSETP.LT.OR P4, PT, R20, R4, P4 ;  /* 0x000000041400722a */ /* 0x001e0c0002781400 */
[----:B0-----:R-:W-:Y:S02]  /*0440*/  FSEL R20, R20, R4, P4 ;  /* 0x0000000414147208 */ /* 0x001fe40002000000 */
[----:B------:R-:W-:-:S05]  /*0450*/  FSEL R21, R21, R5, P4 ;  /* 0x0000000515157208 */ /* 0x000fca0002000000 */
[----:B------:R0:W-:Y:S01]  /*0460*/  @P1 STG.E.64 [R6.64], R20 ;  /* 0x0000001406001986 */ /* 0x0001e2000c101b04 */
[----:B---3--:R-:W1:-:S04]  /*0470*/  DSETP.GTU.AND P1, PT, |R18|, +INF , PT ;  /* 0x7ff000001200742a */ /* 0x008e480003f2c200 */
[----:B----4-:R-:W2:-:S04]  /*0480*/  DSETP.GTU.AND P4, PT, |R14|, +INF , PT ;  /* 0x7ff000000e00742a */ /* 0x010e880003f8c200 */
[----:B-----5:R-:W3:-:S04]  /*0490*/  DSETP.GTU.AND P5, PT, |R16|, +INF , PT ;  /* 0x7ff000001000742a */ /* 0x020ec80003fac200 */
[----:B-1----:R-:W0:-:S04]  /*04a0*/  DSETP.LT.OR P1, PT, R18, R4, P1 ;  /* 0x000000041200722a */ /* 0x002e080000f21400 */
[----:B--2---:R-:W1:-:S04]  /*04b0*/  DSETP.LT.OR P4, PT, R14, R4, P4 ;  /* 0x000000040e00722a */ /* 0x004e480002781400 */
[----:B---3--:R-:W2:Y:S01]  /*04c0*/  DSETP.LT.OR P5, PT, R16, R4, P5 ;  /* 0x000000041000722a */ /* 0x008ea20002fa1400 */
        /* <DEDUP_REMOVED lines=17> */
.L_x_120:
[----:B--23--:R-:W0:Y:S02]  /*05e0*/  S2R R17, SR_TID.X ;  /* 0x0000000000117919 */ /* 0x00ce240000002100 */
[----:B0-----:R-:W-:-:S05]  /*05f0*/  IMAD.WIDE.U32 R6, R17, 0x4, RZ ;  /* 0x0000000411067825 */ /* 0x001fca00078e00ff */
[----:B------:R-:W-:-:S04]  /*0600*/  ISETP.GE.U32.AND P0, PT, R6, R0, PT ;  /* 0x000000000600720c */ /* 0x000fc80003f06070 */
[----:B------:R-:W-:-:S04]  /*0610*/  ISETP.GE.AND.EX P0, PT, R7, R22, PT, P0 ;  /* 0x000000160700720c */ /* 0x000fc80003f06300 */
[----:B------:R-:W-:-:S13]  /*0620*/  ISETP.GT.U32.OR P0, PT, R17, 0x3fff, P0 ;  /* 0x00003fff1100780c */ /* 0x000fda0000704470 */
[----:B------:R-:W-:Y:S05]  /*0630*/  @P0 EXIT ;  /* 0x000000000000094d */ /* 0x000fea0003800000 */
[----:B------:R-:W-:Y:S02]  /*0640*/  IMAD.MOV.U32 R16, RZ, RZ, RZ ;  /* 0x000000ffff107224 */ /* 0x000fe400078e00ff */
.L_x_122:
        /* <DEDUP_REMOVED lines=8> */
[----:B0-----:R-:W0:-:S04]  /*06d0*/  DSETP.LT.OR P0, PT, R8, R4, P0 ;  /* 0x000000040800722a */ /* 0x001e080000701400 */
[--C-:B-1----:R-:W1:Y:S02]  /*06e0*/  DSETP.LT.OR P1, PT, R10, R4.reuse, P1 ;  /* 0x000000040a00722a */ /* 0x102e640000f21400 */
[-C--:B0-----:R-:W-:Y:S02]  /*06f0*/  FSEL R8, R8, R4.reuse, P0 ;  /* 0x0000000408087208 */ /* 0x081fe40000000000 */
[--C-:B------:R-:W0:Y:S01]  /*0700*/  DSETP.LT.OR P2, PT, R12, R4.reuse, P2 ;  /* 0x000000040c00722a */ /* 0x100e220001741400 */
[-C--:B------:R-:W-:Y:S02]  /*0710*/  FSEL R9, R9, R5.reuse, P0 ;  /* 0x0000000509097208 */ /* 0x080fe40000000000 */
[----:B-1----:R-:W-:Y:S01]  /*0720*/  FSEL R10, R10, R4, P1 ;  /* 0x000000040a0a7208 */ /* 0x002fe20000800000 */
[----:B------:R-:W1:Y:S01]  /*0730*/  DSETP.LT.OR P3, PT, R14, R4, P3 ;  /* 0x000000040e00722a */ /* 0x000e620001f61400 */
        /* <DEDUP_REMOVED lines=21> */
.L_x_123:
        /* <DEDUP_REMOVED lines=15> */
.L_x_3954:


//--------------------- .text._ZN2at6native61_GLOBAL__N__44eb8e94_28_ForeachBinaryOpScalarList_cu_dda10a6925multi_tensor_apply_kernelINS1_28TensorListScalarListMetadataIsLi1EEENS1_25BinaryOpScalarListFunctorIsLi1ELi1ELi0EEEJNS0_7minimumIsEEEEEvT_T0_DpT1_ --------------------------
	.section	.text._ZN2at6native61_GLOBAL__N__44eb8e94_28_ForeachBinaryOpScalarList_cu_dda10a6925multi_tensor_apply_kernelINS1_28TensorListScalarListMetadataIsLi1EEENS1_25BinaryOpScalarListFunctorIsLi1ELi1ELi0EEEJNS0_7minimumIsEEEEEvT_T0_DpT1_,"ax",@progbits
	.sectioninfo	@"SHI_REGISTERS=30"
	.align	128
.text._ZN2at6native61_GLOBAL__N__44eb8e94_28_ForeachBinaryOpScalarList_cu_dda10a6925multi_tensor_apply_kernelINS1_28TensorListScalarListMetadataIsLi1EEENS1_25BinaryOpScalarListFunctorIsLi1ELi1ELi0EEEJNS0_7minimumIsEEEEEvT_T0_DpT1_:
        .type           _ZN2at6native61_GLOBAL__N__44eb8e94_28_ForeachBinaryOpScalarList_cu_dda10a6925multi_tensor_apply_kernelINS1_28TensorListScalarListMetadataIsLi1EEENS1_25BinaryOpScalarListFunctorIsLi1ELi1ELi0EEEJNS0_7minimumIsEEEEEvT_T0_DpT1_,@function
        .size           _ZN2at6native61_GLOBAL__N__44eb8e94_28_ForeachBinaryOpScalarList_cu_dda10a6925multi_tensor_apply_kernelINS1_28TensorListScalarListMetadataIsLi1EEENS1_25BinaryOpScalarListFunctorIsLi1ELi1ELi0EEEJNS0_7minimumIsEEEEEvT_T0_DpT1_,(.L_x_3955 - _ZN2at6native61_GLOBAL__N__44eb8e94_28_ForeachBinaryOpScalarList_cu_dda10a6925multi_tensor_apply_kernelINS1_28TensorListScalarListMetadataIsLi1EEENS1_25BinaryOpScalarListFunctorIsLi1ELi1ELi0EEEJNS0_7minimumIsEEEEEvT_T0_DpT1_)
        .other          _ZN2at6native61_GLOBAL__N__44eb8e94_28_ForeachBinaryOpScalarList_cu_dda10a6925multi_tensor_apply_kernelINS1_28TensorListScalarListMetadataIsLi1EEENS1_25BinaryOpScalarListFunctorIsLi1ELi1ELi0EEEJNS0_7minimumIsEEEEEvT_T0_DpT1_,@"STO_CUDA_ENTRY STV_DEFAULT"
_ZN2at6native61_GLOBAL__N__44eb8e94_28_ForeachBinaryOpScalarList_cu_dda10a6925multi_tensor_apply_kernelINS1_28TensorListScalarListMetadataIsLi1EEENS1_25BinaryOpScalarListFunctorIsLi1ELi1ELi0EEEJNS0_7minimumIsEEEEEvT_T0_DpT1_:
        /* <DEDUP_REMOVED lines=27> */
.L_x_125:
        /* <DEDUP_REMOVED lines=48> */
[C---:B------:R-:W-:Y:S02]  /*04b0*/  IMNMX R25, R18.reuse, R23, PT ;  /* 0x0000001712197217 */ /* 0x040fe40003800200 */
[----:B-----5:R-:W-:Y:S01]  /*04c0*/  PRMT R19, R19, 0x9910, RZ ;  /* 0x0000991013137816 */ /* 0x020fe200000000ff */
[----:B------:R-:W-:Y:S01]  /*04d0*/  IMAD.MOV.U32 R23, RZ, RZ, R20 ;  /* 0x000000ffff177224 */ /* 0x000fe200078e0014 */
[C---:B------:R-:W-:Y:S02]  /*04e0*/  IMNMX R21, R18.reuse, R21, PT ;  /* 0x0000001512157217 */ /* 0x040fe40003800200 */
[C---:B------:R-:W-:Y:S02]  /*04f0*/  IMNMX R19, R18.reuse, R19, PT ;  /* 0x0000001312137217 */ /* 0x040fe40003800200 */
[----:B------:R-:W-:Y:S01]  /*0500*/  IMNMX R23, R18, R23, PT ;  /* 0x0000001712177217 */ /* 0x000fe20003800200 */
        /* <DEDUP_REMOVED lines=10> */
.L_x_124:
        /* <DEDUP_REMOVED lines=8> */
.L_x_126:
        /* <DEDUP_REMOVED lines=13> */
[----:B------:R-:W-:-:S02]  /*0700*/  IMNMX R4, R12, R4, PT ;  /* 0x000000040c047217 */ /* 0x000fc40003800200 */
[C---:B------:R-:W-:Y:S02]  /*0710*/  IMNMX R9, R12.reuse, R9, PT ;  /* 0x000000090c097217 */ /* 0x040fe40003800200 */
[C---:B------:R-:W-:Y:S02]  /*0720*/  IMNMX R8, R12.reuse, R8, PT ;  /* 0x000000080c087217 */ /* 0x040fe40003800200 */
[----:B------:R-:W-:Y:S02]  /*0730*/  IMNMX R11, R12, R11, PT ;  /* 0x0000000b0c0b7217 */ /* 0x000fe40003800200 */
        /* <DEDUP_REMOVED lines=9> */
.L_x_127:
        /* <DEDUP_REMOVED lines=11> */
.L_x_3955:


//--------------------- .text._ZN2at6native61_GLOBAL__N__44eb8e94_28_ForeachBinaryOpScalarList_cu_dda10a6925multi_tensor_apply_kernelINS1_28TensorListScalarListMetadataIlLi1EEENS1_25BinaryOpScalarListFunctorIlLi1ELi1ELi0EEEJNS0_7minimumIlEEEEEvT_T0_DpT1_ --------------------------
	.section	.text._ZN2at6native61_GLOBAL__N__44eb8e94_28_ForeachBinaryOpScalarList_cu_dda10a6925multi_tensor_apply_kernelINS1_28TensorListScalarListMetadataIlLi1EEENS1_25BinaryOpScalarListFunctorIlLi1ELi1ELi0EEEJNS0_7minimumIlEEEEEvT_T0_DpT1_,"ax",@progbits
	.sectioninfo	@"SHI_REGISTERS=30"
	.align	128
.text._ZN2at6native61_GLOBAL__N__44eb8e94_28_ForeachBinaryOpScalarList_cu_dda10a6925multi_tensor_apply_kernelINS1_28TensorListScalarListMetadataIlLi1EEENS1_25BinaryOpScalarListFunctorIlLi1ELi1ELi0EEEJNS0_7minimumIlEEEEEvT_T0_DpT1_:
        .type           _ZN2at6native61_GLOBAL__N__44eb8e94_28_ForeachBinaryOpScalarList_cu_dda10a6925multi_tensor_apply_kernelINS1_28TensorListScalarListMetadataIlLi1EEENS1_25BinaryOpScalarListFunctorIlLi1ELi1ELi0EEEJNS0_7minimumIlEEEEEvT_T0_DpT1_,@function
        .size           _ZN2at6native61_GLOBAL__N__44eb8e94_28_ForeachBinaryOpScalarList_cu_dda10a6925multi_tensor_apply_kernelINS1_28TensorListScalarListMetadataIlLi1EEENS1_25BinaryOpScalarListFunctorIlLi1ELi1ELi0EEEJNS0_7minimumIlEEEEEvT_T0_DpT1_,(.L_x_3956 - _ZN2at6native61_GLOBAL__N__44eb8e94_28_ForeachBinaryOpScalarList_cu_dda10a6925multi_tensor_apply_kernelINS1_28TensorListScalarListMetadataIlLi1EEENS1_25BinaryOpScalarListFunctorIlLi1ELi1ELi0EEEJNS0_7minimumIlEEEEEvT_T0_DpT1_)
        .other          _ZN2at6native61_GLOBAL__N__44eb8e94_28_ForeachBinaryOpScalarList_cu_dda10a6925multi_tensor_apply_kernelINS1_28TensorListScalarListMetadataIlLi1EEENS1_25BinaryOpScalarListFunctorIlLi1ELi1ELi0EEEJNS0_7minimumIlEEEEEvT_T0_DpT1_,@"STO_CUDA_ENTRY STV_DEFAULT"
_ZN2at6native61_GLOBAL__N__44eb8e94_28_ForeachBinaryOpScalarList_cu_dda10a6925multi_tensor_apply_kernelINS1_28TensorListScalarListMetadataIlLi1EEENS1_25BinaryOpScalarListFunctorIlLi1ELi1ELi0EEEJNS0_7minimumIlEEEEEvT_T0_DpT1_:
        /* <DEDUP_REMOVED lines=25> */
.L_x_129:
        /* <DEDUP_REMOVED lines=41> */
[----:B--2---:R-:W-:-:S04]  /*0420*/  ISETP.LT.U32.AND P4, PT, R20, R4, PT ;  /* 0x000000041400720c */ /* 0x004fc80003f81070 */
[----:B------:R-:W-:-:S04]  /*0430*/  ISETP.LT.AND.EX P4, PT, R21, R5, PT, P4 ;  /* 0x000000051500720c */ /* 0x000fc80003f81340 */
[----:B------:R-:W-:Y:S02]  /*0440*/  SEL R20, R20, R4, P4 ;  /* 0x0000000414147207 */ /* 0x000fe40002000000 */
[----:B------:R-:W-:-:S05]  /*0450*/  SEL R21, R21, R5, P4 ;  /* 0x0000000515157207 */ /* 0x000fca0002000000 */
[----:B------:R0:W-:Y:S01]  /*0460*/  @P2 STG.E.64 [R8.64], R20 ;  /* 0x0000001408002986 */ /* 0x0001e2000c101b04 */
[-C--:B---3--:R-:W-:Y:S02]  /*0470*/  ISETP.LT.U32.AND P2, PT, R18, R4.reuse, PT ;  /* 0x000000041200720c */ /* 0x088fe40003f41070 */
[-C--:B----4-:R-:W-:Y:S02]  /*0480*/  ISETP.LT.U32.AND P4, PT, R14, R4.reuse, PT ;  /* 0x000000040e00720c */ /* 0x090fe40003f81070 */
[-C--:B------:R-:W-:Y:S02]  /*0490*/  ISETP.LT.AND.EX P2, PT, R19, R5.reuse, PT, P2 ;  /* 0x000000051300720c */ /* 0x080fe40003f41320 */
[----:B-----5:R-:W-:Y:S02]  /*04a0*/  ISETP.LT.U32.AND P5, PT, R16, R4, PT ;  /* 0x000000041000720c */ /* 0x020fe40003fa1070 */
[-C--:B------:R-:W-:Y:S02]  /*04b0*/  ISETP.LT.AND.EX P4, PT, R15, R5.reuse, PT, P4 ;  /* 0x000000050f00720c */ /* 0x080fe40003f81340 */
[----:B------:R-:W-:-:S02]  /*04c0*/  ISETP.LT.AND.EX P5, PT, R17, R5, PT, P5 ;  /* 0x000000051100720c */ /* 0x000fc40003fa1350 */
        /* <DEDUP_REMOVED lines=17> */
.L_x_128:
[----:B--23--:R-:W0:Y:S02]  /*05e0*/  S2R R17, SR_TID.X ;  /* 0x0000000000117919 */ /* 0x00ce240000002100 */
[----:B0-----:R-:W-:-:S05]  /*05f0*/  IMAD.WIDE.U32 R6, R17, 0x4, RZ ;  /* 0x0000000411067825 */ /* 0x001fca00078e00ff */
[----:B------:R-:W-:-:S04]  /*0600*/  ISETP.GE.U32.AND P0, PT, R6, R0, PT ;  /* 0x000000000600720c */ /* 0x000fc80003f06070 */
[----:B------:R-:W-:-:S04]  /*0610*/  ISETP.GE.AND.EX P0, PT, R7, R22, PT, P0 ;  /* 0x000000160700720c */ /* 0x000fc80003f06300 */
[----:B------:R-:W-:-:S13]  /*0620*/  ISETP.GT.U32.OR P0, PT, R17, 0x3fff, P0 ;  /* 0x00003fff1100780c */ /* 0x000fda0000704470 */
[----:B------:R-:W-:Y:S05]  /*0630*/  @P0 EXIT ;  /* 0x000000000000094d */ /* 0x000fea0003800000 */
[----:B------:R-:W-:Y:S02]  /*0640*/  IMAD.MOV.U32 R16, RZ, RZ, RZ ;  /* 0x000000ffff107224 */ /* 0x000fe400078e00ff */
.L_x_130:
[----:B------:R-:W-:-:S04]  /*0650*/  LEA R6, P0, R17, R2, 0x5 ;  /* 0x0000000211067211 */ /* 0x000fc800078028ff */
[----:B------:R-:W-:-:S05]  /*0660*/  LEA.HI.X R7, R17, R3, R16, 0x5, P0 ;  /* 0x0000000311077211 */ /* 0x000fca00000f2c10 */
[----:B------:R-:W2:Y:S04]  /*0670*/  LDG.E.128 R8, [R6.64] ;  /* 0x0000000406087981 */ /* 0x000ea8000c1e1d00 */
[----:B------:R-:W3:Y:S01]  /*0680*/  LDG.E.128 R12, [R6.64+0x10] ;  /* 0x00001004060c7981 */ /* 0x000ee2000c1e1d00 */
[-C--:B--2---:R-:W-:Y:S02]  /*0690*/  ISETP.LT.U32.AND P0, PT, R10, R4.reuse, PT ;  /* 0x000000040a00720c */ /* 0x084fe40003f01070 */
[-C--:B------:R-:W-:Y:S02]  /*06a0*/  ISETP.LT.U32.AND P1, PT, R8, R4.reuse, PT ;  /* 0x000000040800720c */ /* 0x080fe40003f21070 */
[----:B------:R-:W-:Y:S02]  /*06b0*/  ISETP.LT.AND.EX P0, PT, R11, R5, PT, P0 ;  /* 0x000000050b00720c */ /* 0x000fe40003f01300 */
[----:B---3--:R-:W-:-:S02]  /*06c0*/  ISETP.LT.U32.AND P2, PT, R14, R4, PT ;  /* 0x000000040e00720c */ /* 0x008fc40003f41070 */
[-C--:B------:R-:W-:Y:S02]  /*06d0*/  ISETP.LT.U32.AND P3, PT, R12, R4.reuse, PT ;  /* 0x000000040c00720c */ /* 0x080fe40003f61070 */
[----:B------:R-:W-:Y:S02]  /*06e0*/  SEL R10, R10, R4, P0 ;  /* 0x000000040a0a7207 */ /* 0x000fe40000000000 */
[-C--:B------:R-:W-:Y:S02]  /*06f0*/  SEL R11, R11, R5.reuse, P0 ;  /* 0x000000050b0b7207 */ /* 0x080fe40000000000 */
[-C--:B------:R-:W-:Y:S02]  /*0700*/  ISETP.LT.AND.EX P1, PT, R9, R5.reuse, PT, P1 ;  /* 0x000000050900720c */ /* 0x080fe40003f21310 */
[-C--:B------:R-:W-:Y:S02]  /*0710*/  ISETP.LT.AND.EX P0, PT, R15, R5.reuse, PT, P2 ;  /* 0x000000050f00720c */ /* 0x080fe40003f01320 */
[----:B------:R-:W-:-:S02]  /*0720*/  ISETP.LT.AND.EX P2, PT, R13, R5, PT, P3 ;  /* 0x000000050d00720c */ /* 0x000fc40003f41330 */
        /* <DEDUP_REMOVED lines=22> */
.L_x_131:
        /* <DEDUP_REMOVED lines=15> */
.L_x_3956:


//--------------------- .text._ZN2at6native61_GLOBAL__N__44eb8e94_28_ForeachBinaryOpScalarList_cu_dda10a6925multi_tensor_apply_kernelINS1_28TensorListScalarListMetadataIiLi1EEENS1_25BinaryOpScalarListFunctorIiLi1ELi1ELi0EEEJNS0_7minimumIiEEEEEvT_T0_DpT1_ --------------------------
	.section	.text._ZN2at6native61_GLOBAL__N__44eb8e94_28_ForeachBinaryOpScalarList_cu_dda10a6925multi_tensor_apply_kernelINS1_28TensorListScalarListMetadataIiLi1EEENS1_25BinaryOpScalarListFunctorIiLi1ELi1ELi0EEEJNS0_7minimumIiEEEEEvT_T0_DpT1_,"ax",@progbits
	.sectioninfo	@"SHI_REGISTERS=28"
	.align	128
.text._ZN2at6native61_GLOBAL__N__44eb8e94_28_ForeachBinaryOpScalarList_cu_dda10a6925multi_tensor_apply_kernelINS1_28TensorListScalarListMetadataIiLi1EEENS1_25BinaryOpScalarListFunctorIiLi1ELi1ELi0EEEJNS0_7minimumIiEEEEEvT_T0_DpT1_:
        .type           _ZN2at6native61_GLOBAL__N__44eb8e94_28_ForeachBinaryOpScalarList_cu_dda10a6925multi_tensor_apply_kernelINS1_28TensorListScalarListMetadataIiLi1EEENS1_25BinaryOpScalarListFunctorIiLi1ELi1ELi0EEEJNS0_7minimumIiEEEEEvT_T0_DpT1_,@function
        .size           _ZN2at6native61_GLOBAL__N__44eb8e94_28_ForeachBinaryOpScalarList_cu_dda10a6925multi_tensor_apply_kernelINS1_28TensorListScalarListMetadataIiLi1EEENS1_25BinaryOpScalarListFunctorIiLi1ELi1ELi0EEEJNS0_7minimumIiEEEEEvT_T0_DpT1_,(.L_x_3957 - _ZN2at6native61_GLOBAL__N__44eb8e94_28_ForeachBinaryOpScalarList_cu_dda10a6925multi_tensor_apply_kernelINS1_28TensorListScalarListMetadataIiLi1EEENS1_25BinaryOpScalarListFunctorIiLi1ELi1ELi0EEEJNS0_7minimumIiEEEEEvT_T0_DpT1_)
        .other          _ZN2at6native61_GLOBAL__N__44eb8e94_28_ForeachBinaryOpScalarList_cu_dda10a6925multi_tensor_apply_kernelINS1_28TensorListScalarListMetadataIiLi1EEENS1_25BinaryOpScalarListFunctorIiLi1ELi1ELi0EEEJNS0_7minimumIiEEEEEvT_T0_DpT1_,@"STO_CUDA_ENTRY STV_DEFAULT"
_ZN2at6native61_GLOBAL__N__44eb8e94_28_ForeachBinaryOpScalarList_cu_dda10a6925multi_tensor_apply_kernelINS1_28TensorListScalarListMetadataIiLi1EEENS1_25BinaryOpScalarListFunctorIiLi1ELi1ELi0EEEJNS0_7minimumIiEEEEEvT_T0_DpT1_:
        /* <DEDUP_REMOVED lines=25> */
.L_x_133:
        /* <DEDUP_REMOVED lines=43> */
[C---:B--2---:R-:W-:Y:S02]  /*0440*/  IMNMX R19, R0.reuse, R19, PT ;  /* 0x0000001300137217 */ /* 0x044fe40003800200 */
[C---:B---3--:R-:W-:Y:S02]  /*0450*/  IMNMX R25, R0.reuse, R25, PT ;  /* 0x0000001900197217 */ /* 0x048fe40003800200 */
[----:B----4-:R-:W-:-:S02]  /*0460*/  IMNMX R21, R0, R21, PT ;  /* 0x0000001500157217 */ /* 0x010fc40003800200 */
[----:B-----5:R-:W-:-:S03]  /*0470*/  IMNMX R23, R0, R23, PT ;  /* 0x0000001700177217 */ /* 0x020fc60003800200 */
        /* <DEDUP_REMOVED lines=10> */
.L_x_132:
[----:B--2---:R-:W0:Y:S02]  /*0520*/  S2R R15, SR_TID.X ;  /* 0x00000000000f7919 */ /* 0x004e240000002100 */
[----:B0-----:R-:W-:-:S05]  /*0530*/  IMAD.WIDE.U32 R6, R15, 0x4, RZ ;  /* 0x000000040f067825 */ /* 0x001fca00078e00ff */
[----:B------:R-:W-:-:S04]  /*0540*/  ISETP.GE.U32.AND P0, PT, R6, R4, PT ;  /* 0x000000040600720c */ /* 0x000fc80003f06070 */
[----:B------:R-:W-:-:S04]  /*0550*/  ISETP.GE.AND.EX P0, PT, R7, R5, PT, P0 ;  /* 0x000000050700720c */ /* 0x000fc80003f06300 */
[----:B------:R-:W-:-:S13]  /*0560*/  ISETP.GT.U32.OR P0, PT, R15, 0x3fff, P0 ;  /* 0x00003fff0f00780c */ /* 0x000fda0000704470 */
[----:B------:R-:W-:Y:S05]  /*0570*/  @P0 EXIT ;  /* 0x000000000000094d */ /* 0x000fea0003800000 */
[----:B------:R-:W-:Y:S02]  /*0580*/  IMAD.MOV.U32 R14, RZ, RZ, RZ ;  /* 0x000000ffff0e7224 */ /* 0x000fe400078e00ff */
.L_x_134:
        /* <DEDUP_REMOVED lines=18> */
.L_x_135:
        /* <DEDUP_REMOVED lines=13> */
.L_x_3957:


//--------------------- .text._ZN2at6native61_GLOBAL__N__44eb8e94_28_ForeachBinaryOpScalarList_cu_dda10a6925multi_tensor_apply_kernelINS1_28TensorListScalarListMetadataIaLi1EEENS1_25BinaryOpScalarListFunctorIaLi1ELi1ELi0EEEJNS0_7minimumIaEEEEEvT_T0_DpT1_ --------------------------
	.section	.text._ZN2at6native61_GLOBAL__N__44eb8e94_28_ForeachBinaryOpScalarList_cu_dda10a6925multi_tensor_apply_kernelINS1_28TensorListScalarListMetadataIaLi1EEENS1_25BinaryOpScalarListFunctorIaLi1ELi1ELi0EEEJNS0_7minimumIaEEEEEvT_T0_DpT1_,"ax",@progbits
	.sectioninfo	@"SHI_REGISTERS=30"
	.align	128
.text._ZN2at6native61_GLOBAL__N__44eb8e94_28_ForeachBinaryOpScalarList_cu_dda10a6925multi_tensor_apply_kernelINS1_28TensorListScalarListMetadataIaLi1EEENS1_25BinaryOpScalarListFunctorIaLi1ELi1ELi0EEEJNS0_7minimumIaEEEEEvT_T0_DpT1_:
        .type           _ZN2at6native61_GLOBAL__N__44eb8e94_28_ForeachBinaryOpScalarList_cu_dda10a6925multi_tensor_apply_kernelINS1_28TensorListScalarListMetadataIaLi1EEENS1_25BinaryOpScalarListFunctorIaLi1ELi1ELi0EEEJNS0_7minimumIaEEEEEvT_T0_DpT1_,@function
        .size           _ZN2at6native61_GLOBAL__N__44eb8e94_28_ForeachBinaryOpScalarList_cu_dda10a6925multi_tensor_apply_kernelINS1_28TensorListScalarListMetadataIaLi1EEENS1_25BinaryOpScalarListFunctorIaLi1ELi1ELi0EEEJNS0_7minimumIaEEEEEvT_T0_DpT1_,(.L_x_3958 - _ZN2at6native61_GLOBAL__N__44eb8e94_28_ForeachBinaryOpScalarList_cu_dda10a6925multi_tensor_apply_kernelINS1_28TensorListScalarListMetadataIaLi1EEENS1_25BinaryOpScalarListFunctorIaLi1ELi1ELi0EEEJNS0_7minimumIaEEEEEvT_T0_DpT1_)
        .other          _ZN2at6native61_GLOBAL__N__44eb8e94_28_ForeachBinaryOpScalarList_cu_dda10a6925multi_tensor_apply_kernelINS1_28TensorListScalarListMetadataIaLi1EEENS1_25BinaryOpScalarListFunctorIaLi1ELi1ELi0EEEJNS0_7minimumIaEEEEEvT_T0_DpT1_,@"STO_CUDA_ENTRY STV_DEFAULT"
_ZN2at6native61_GLOBAL__N__44eb8e94_28_ForeachBinaryOpScalarList_cu_dda10a6925multi_tensor_apply_kernelINS1_28TensorListScalarListMetadataIaLi1EEENS1_25BinaryOpScalarListFunctorIaLi1ELi1ELi0EEEJNS0_7minimumIaEEEEEvT_T0_DpT1_:
        /* <DEDUP_REMOVED lines=25> */
.L_x_137:
        /* <DEDUP_REMOVED lines=45> */
[----:B------:R-:W-:-:S03]  /*0460*/  IMNMX R25, R0, R19, PT ;  /* 0x0000001300197217 */ /* 0x000fc60003800200 */
[----:B------:R-:W-:Y:S01]  /*0470*/  IMAD.MOV.U32 R19, RZ, RZ, R18 ;  /* 0x000000ffff137224 */ /* 0x000fe200078e0012 */
[----:B----4-:R-:W-:Y:S02]  /*0480*/  PRMT R21, R21, 0x8880, RZ ;  /* 0x0000888015157816 */ /* 0x010fe400000000ff */
[----:B-----5:R-:W-:Y:S02]  /*0490*/  PRMT R23, R20, 0x8880, RZ ;  /* 0x0000888014177816 */ /* 0x020fe400000000ff */
[C---:B------:R-:W-:Y:S02]  /*04a0*/  IMNMX R19, R0.reuse, R19, PT ;  /* 0x0000001300137217 */ /* 0x040fe40003800200 */
[C---:B------:R-:W-:Y:S02]  /*04b0*/  IMNMX R21, R0.reuse, R21, PT ;  /* 0x0000001500157217 */ /* 0x040fe40003800200 */
[----:B------:R-:W-:Y:S01]  /*04c0*/  IMNMX R23, R0, R23, PT ;  /* 0x0000001700177217 */ /* 0x000fe20003800200 */
        /* <DEDUP_REMOVED lines=10> */
.L_x_136:
[----:B--2---:R-:W0:Y:S02]  /*0570*/  S2R R15, SR_TID.X ;  /* 0x00000000000f7919 */ /* 0x004e240000002100 */
[----:B0-----:R-:W-:-:S05]  /*0580*/  IMAD.WIDE.U32 R2, R15, 0x4, RZ ;  /* 0x000000040f027825 */ /* 0x001fca00078e00ff */
[----:B------:R-:W-:-:S04]  /*0590*/  ISETP.GE.U32.AND P0, PT, R2, R11, PT ;  /* 0x0000000b0200720c */ /* 0x000fc80003f06070 */
[----:B------:R-:W-:-:S04]  /*05a0*/  ISETP.GE.AND.EX P0, PT, R3, R13, PT, P0 ;  /* 0x0000000d0300720c */ /* 0x000fc80003f06300 */
[----:B------:R-:W-:-:S13]  /*05b0*/  ISETP.GT.U32.OR P0, PT, R15, 0x3fff, P0 ;  /* 0x00003fff0f00780c */ /* 0x000fda0000704470 */
[----:B------:R-:W-:Y:S05]  /*05c0*/  @P0 EXIT ;  /* 0x000000000000094d */ /* 0x000fea0003800000 */
[----:B------:R-:W-:Y:S02]  /*05d0*/  IMAD.MOV.U32 R8, RZ, RZ, RZ ;  /* 0x000000ffff087224 */ /* 0x000fe400078e00ff */
.L_x_138:
        /* <DEDUP_REMOVED lines=11> */
[----:B------:R-:W-:-:S02]  /*0690*/  IMNMX R4, R0, R7, PT ;  /* 0x0000000700047217 */ /* 0x000fc40003800200 */
[C---:B------:R-:W-:Y:S01]  /*06a0*/  IMNMX R7, R0.reuse, R9, PT ;  /* 0x0000000900077217 */ /* 0x040fe20003800200 */
[----:B------:R-:W-:Y:S01]  /*06b0*/  IMAD.MOV.U32 R9, RZ, RZ, R6 ;  /* 0x000000ffff097224 */ /* 0x000fe200078e0006 */
[----:B------:R-:W-:Y:S02]  /*06c0*/  IMNMX R5, R0, R5, PT ;  /* 0x0000000500057217 */ /* 0x000fe40003800200 */
[----:B------:R-:W-:Y:S02]  /*06d0*/  PRMT R6, R4, 0x7604, R7 ;  /* 0x0000760404067816 */ /* 0x000fe40000000007 */
[----:B------:R-:W-:Y:S02]  /*06e0*/  IMNMX R4, R0, R9, PT ;  /* 0x0000000900047217 */ /* 0x000fe40003800200 */
        /* <DEDUP_REMOVED lines=9> */
.L_x_139:
        /* <DEDUP_REMOVED lines=16> */
.L_x_3958:


//--------------------- .text._ZN2at6native61_GLOBAL__N__44eb8e94_28_ForeachBinaryOpScalarList_cu_dda10a6925multi_tensor_apply_kernelINS1_28TensorListScalarListMetadataIhLi1EEENS1_25BinaryOpScalarListFunctorIhLi1ELi1ELi0EEEJNS0_7minimumIhEEEEEvT_T0_DpT1_ --------------------------
	.section	.text._ZN2at6native61_GLOBAL__N__44eb8e94_28_ForeachBinaryOpScalarList_cu_dda10a6925multi_tensor_apply_kernelINS1_28TensorListScalarListMetadataIhLi1EEENS1_25BinaryOpScalarListFunctorIhLi1ELi1ELi0EEEJNS0_7minimumIhEEEEEvT_T0_DpT1_,"ax",@progbits
	.sectioninfo	@"SHI_REGISTERS=30"
	.align	128
.text._ZN2at6native61_GLOBAL__N__44eb8e94_28_ForeachBinaryOpScalarList_cu_dda10a6925multi_tensor_apply_kernelINS1_28TensorListScalarListMetadataIhLi1EEENS1_25BinaryOpScalarListFunctorIhLi1ELi1ELi0EEEJNS0_7minimumIhEEEEEvT_T0_DpT1_:
        .type           _ZN2at6native61_GLOBAL__N__44eb8e94_28_ForeachBinaryOpScalarList_cu_dda10a6925multi_tensor_apply_kernelINS1_28TensorListScalarListMetadataIhLi1EEENS1_25BinaryOpScalarListFunctorIhLi1ELi1ELi0EEEJNS0_7minimumIhEEEEEvT_T0_DpT1_,@function
        .size           _ZN2at6native61_GLOBAL__N__44eb8e94_28_ForeachBinaryOpScalarList_cu_dda10a6925multi_tensor_apply_kernelINS1_28TensorListScalarListMetadataIhLi1EEENS1_25BinaryOpScalarListFunctorIhLi1ELi1ELi0EEEJNS0_7minimumIhEEEEEvT_T0_DpT1_,(.L_x_3959 - _ZN2at6native61_GLOBAL__N__44eb8e94_28_ForeachBinaryOpScalarList_cu_dda10a6925multi_tensor_apply_kernelINS1_28TensorListScalarListMetadataIhLi1EEENS1_25BinaryOpScalarListFunctorIhLi1ELi1ELi0EEEJNS0_7minimumIhEEEEEvT_T0_DpT1_)
        .other          _ZN2at6native61_GLOBAL__N__44eb8e94_28_ForeachBinaryOpScalarList_cu_dda10a6925multi_tensor_apply_kernelINS1_28TensorListScalarListMetadataIhLi1EEENS1_25BinaryOpScalarListFunctorIhLi1ELi1ELi0EEEJNS0_7minimumIhEEEEEvT_T0_DpT1_,@"STO_CUDA_ENTRY STV_DEFAULT"
_ZN2at6native61_GLOBAL__N__44eb8e94_28_ForeachBinaryOpScalarList_cu_dda10a6925multi_tensor_apply_kernelINS1_28TensorListScalarListMetadataIhLi1EEENS1_25BinaryOpScalarListFunctorIhLi1ELi1ELi0EEEJNS0_7minimumIhEEEEEvT_T0_DpT1_:
        /* <DEDUP_REMOVED lines=25> */
.L_x_141:
        /* <DEDUP_REMOVED lines=44> */
[----:B------:R-:W-:Y:S02]  /*0450*/  IMNMX.U32 R25, R0, R23, PT ;  /* 0x0000001700197217 */ /* 0x000fe40003800000 */
[----:B---3--:R-:W-:Y:S02]  /*0460*/  LOP3.LUT R19, R19, 0xff, RZ, 0xc0, !PT ;  /* 0x000000ff13137812 */ /* 0x008fe400078ec0ff */
[----:B----4-:R-:W-:Y:S02]  /*0470*/  LOP3.LUT R23, R18, 0xff, RZ, 0xc0, !PT ;  /* 0x000000ff12177812 */ /* 0x010fe400078ec0ff */
[C---:B------:R-:W-:Y:S02]  /*0480*/  IMNMX.U32 R19, R0.reuse, R19, PT ;  /* 0x0000001300137217 */ /* 0x040fe40003800000 */
[----:B-----5:R-:W-:Y:S02]  /*0490*/  LOP3.LUT R21, R21, 0xff, RZ, 0xc0, !PT ;  /* 0x000000ff15157812 */ /* 0x020fe400078ec0ff */
[----:B------:R-:W-:-:S02]  /*04a0*/  IMNMX.U32 R23, R0, R23, PT ;  /* 0x0000001700177217 */ /* 0x000fc40003800000 */
[----:B------:R-:W-:Y:S01]  /*04b0*/  IMNMX.U32 R21, R0, R21, PT ;  /* 0x0000001500157217 */ /* 0x000fe20003800000 */
        /* <DEDUP_REMOVED lines=10> */
.L_x_140:
[----:B--2---:R-:W0:Y:S02]  /*0560*/  S2R R15, SR_TID.X ;  /* 0x00000000000f7919 */ /* 0x004e240000002100 */
[----:B0-----:R-:W-:-:S05]  /*0570*/  IMAD.WIDE.U32 R2, R15, 0x4, RZ ;  /* 0x000000040f027825 */ /* 0x001fca00078e00ff */
[----:B------:R-:W-:-:S04]  /*0580*/  ISETP.GE.U32.AND P0, PT, R2, R11, PT ;  /* 0x0000000b0200720c */ /* 0x000fc80003f06070 */
[----:B------:R-:W-:-:S04]  /*0590*/  ISETP.GE.AND.EX P0, PT, R3, R13, PT, P0 ;  /* 0x0000000d0300720c */ /* 0x000fc80003f06300 */
[----:B------:R-:W-:-:S13]  /*05a0*/  ISETP.GT.U32.OR P0, PT, R15, 0x3fff, P0 ;  /* 0x00003fff0f00780c */ /* 0x000fda0000704470 */
[----:B------:R-:W-:Y:S05]  /*05b0*/  @P0 EXIT ;  /* 0x000000000000094d */ /* 0x000fea0003800000 */
[----:B------:R-:W-:Y:S02]  /*05c0*/  IMAD.MOV.U32 R8, RZ, RZ, RZ ;  /* 0x000000ffff087224 */ /* 0x000fe400078e00ff */
.L_x_142:
        /* <DEDUP_REMOVED lines=10> */
[C---:B------:R-:W-:Y:S02]  /*0670*/  IMNMX.U32 R4, R0.reuse, R5, PT ;  /* 0x0000000500047217 */ /* 0x040fe40003800000 */
[----:B------:R-:W-:-:S02]  /*0680*/  IMNMX.U32 R7, R0, R7, PT ;  /* 0x0000000700077217 */ /* 0x000fc40003800000 */
[----:B------:R-:W-:Y:S02]  /*0690*/  PRMT R5, R6, 0x7773, RZ ;  /* 0x0000777306057816 */ /* 0x000fe400000000ff */
[C---:B------:R-:W-:Y:S02]  /*06a0*/  IMNMX.U32 R9, R0.reuse, R9, PT ;  /* 0x0000000900097217 */ /* 0x040fe40003800000 */
[----:B------:R-:W-:Y:S02]  /*06b0*/  PRMT R4, R7, 0x7604, R4 ;  /* 0x0000760407047816 */ /* 0x000fe40000000004 */
[----:B------:R-:W-:Y:S02]  /*06c0*/  IMNMX.U32 R5, R0, R5, PT ;  /* 0x0000000500057217 */ /* 0x000fe40003800000 */
        /* <DEDUP_REMOVED lines=9> */
.L_x_143:
        /* <DEDUP_REMOVED lines=10> */
.L_x_3959:


//--------------------- .text._ZN2at6native61_GLOBAL__N__44eb8e94_28_ForeachBinaryOpScalarList_cu_dda10a6925multi_tensor_apply_kernelINS1_28TensorListScalarListMetadataIfLi2EEENS1_25BinaryOpScalarListFunctorIN3c108BFloat16ELi2ELi1ELi1EEEJSt5minusIfEEEEvT_T0_DpT1_ --------------------------
	.section	.text._ZN2at6native61_GLOBAL__N__44eb8e94_28_ForeachBinaryOpScalarList_cu_dda10a6925multi_tensor_apply_kernelINS1_28TensorListScalarListMetadataIfLi2EEENS1_25BinaryOpScalarListFunctorIN3c108BFloat16ELi2ELi1ELi1EEEJSt5minusIfEEEEvT_T0_DpT1_,"ax",@progbits
	.sectioninfo	@"SHI_REGISTERS=32"
	.align	128
.text._ZN2at6native61_GLOBAL__N__44eb8e94_28_ForeachBinaryOpScalarList_cu_dda10a6925multi_tensor_apply_kernelINS1_28TensorListScalarListMetadataIfLi2EEENS1_25BinaryOpScalarListFunctorIN3c108BFloat16ELi2ELi1ELi1EEEJSt5minusIfEEEEvT_T0_DpT1_:
        .type           _ZN2at6native61_GLOBAL__N__44eb8e94_28_ForeachBinaryOpScalarList_cu_dda10a6925multi_tensor_apply_kernelINS1_28TensorListScalarListMetadataIfLi2EEENS1_25BinaryOpScalarListFunctorIN3c108BFloat16ELi2ELi1ELi1EEEJSt5minusIfEEEEvT_T0_DpT1_,@function
        .size           _ZN2at6native61_GLOBAL__N__44eb8e94_28_ForeachBinaryOpScalarList_cu_dda10a6925multi_tensor_apply_kernelINS1_28TensorListScalarListMetadataIfLi2EEENS1_25BinaryOpScalarListFunctorIN3c108BFloat16ELi2ELi1ELi1EEEJSt5minusIfEEEEvT_T0_DpT1_,(.L_x_3960 - _ZN2at6native61_GLOBAL__N__44eb8e94_28_ForeachBinaryOpScalarList_cu_dda10a6925multi_tensor_apply_kernelINS1_28TensorListScalarListMetadataIfLi2EEENS1_25BinaryOpScalarListFunctorIN3c108BFloat16ELi2ELi1ELi1EEEJSt5minusIfEEEEvT_T0_DpT1_)
        .other          _ZN2at6native61_GLOBAL__N__44eb8e94_28_ForeachBinaryOpScalarList_cu_dda10a6925multi_tensor_apply_kernelINS1_28TensorListScalarListMetadataIfLi2EEENS1_25BinaryOpScalarListFunctorIN3c108BFloat16ELi2ELi1ELi1EEEJSt5minusIfEEEEvT_T0_DpT1_,@"STO_CUDA_ENTRY STV_DEFAULT"
_ZN2at6native61_GLOBAL__N__44eb8e94_28_ForeachBinaryOpScalarList_cu_dda10a6925multi_tensor_apply_kernelINS1_28TensorListScalarListMetadataIfLi2EEENS1_25BinaryOpScalarListFunctorIN3c108BFloat16ELi2ELi1ELi1EEEJSt5minusIfEEEEvT_T0_DpT1_:
        /* <DEDUP_REMOVED lines=28> */
.L_x_145:
        /* <DEDUP_REMOVED lines=10> */
[----:B------:R-:W-:Y:S02]  /*0260*/  ISETP.GE.U32.AND P2, PT, R29, 0x10000, PT ;  /* 0x000100001d00780c */ /* 0x000fe40003f46070 */
[----:B------:R-:W-:Y:S02]  /*0270*/  ISETP.LT.AND.EX P1, PT, R10, R3, !P1, P0 ;  /* 0x000000030a00720c */ /* 0x000fe40004f21300 */
[----:B------:R-:W-:Y:S01]  /*0280*/  IADD3 R27, P5, R6, R11, RZ ;  /* 0x0000000b061b7210 */ /* 0x000fe20007fbe0ff */
[----:B------:R-:W-:Y:S01]  /*0290*/  IMAD.X R6, RZ, RZ, R10, P4 ;  /* 0x000000ffff067224 */ /* 0x000fe200020e060a */
[----:B------:R-:W-:-:S02]  /*02a0*/  ISETP.GE.U32.AND P3, PT, R25, 0x10000, PT ;  /* 0x000100001900780c */ /* 0x000fc40003f66070 */
[-C--:B------:R-:W-:Y:S01]  /*02b0*/  ISETP.LT.U32.AND P0, PT, R29, R2.reuse, PT ;  /* 0x000000021d00720c */ /* 0x080fe20003f01070 */
[----:B------:R-:W-:Y:S01]  /*02c0*/  IMAD.X R23, RZ, RZ, R10, P5 ;  /* 0x000000ffff177224 */ /* 0x000fe200028e060a */
[----:B------:R-:W-:Y:S02]  /*02d0*/  ISETP.GE.U32.AND.EX P2, PT, R19, RZ, PT, P2 ;  /* 0x000000ff1300720c */ /* 0x000fe40003f46120 */
[----:B------:R-:W-:Y:S02]  /*02e0*/  ISETP.LT.U32.AND P4, PT, R25, R2, PT ;  /* 0x000000021900720c */ /* 0x000fe40003f81070 */
[----:B------:R-:W-:Y:S02]  /*02f0*/  ISETP.GE.U32.AND.EX P3, PT, R6, RZ, PT, P3 ;  /* 0x000000ff0600720c */ /* 0x000fe40003f66130 */
[----:B------:R-:W-:Y:S02]  /*0300*/  ISETP.LT.AND.EX P0, PT, R19, R3, !P2, P0 ;  /* 0x000000031300720c */ /* 0x000fe40005701300 */
[----:B------:R-:W-:-:S02]  /*0310*/  ISETP.GE.U32.AND P2, PT, R27, 0x10000, PT ;  /* 0x000100001b00780c */ /* 0x000fc40003f46070 */
[----:B------:R-:W-:Y:S02]  /*0320*/  ISETP.LT.AND.EX P4, PT, R6, R3, !P3, P4 ;  /* 0x000000030600720c */ /* 0x000fe40005f81340 */
[----:B------:R-:W-:Y:S02]  /*0330*/  @P1 LEA R16, P5, R11, R12, 0x1 ;  /* 0x0000000c0b101211 */ /* 0x000fe400078a08ff */
[----:B------:R-:W-:Y:S02]  /*0340*/  ISETP.LT.U32.AND P3, PT, R27, R2, PT ;  /* 0x000000021b00720c */ /* 0x000fe40003f61070 */
[----:B------:R-:W-:Y:S02]  /*0350*/  ISETP.GE.U32.AND.EX P2, PT, R23, RZ, PT, P2 ;  /* 0x000000ff1700720c */ /* 0x000fe40003f46120 */
[----:B------:R-:W-:Y:S02]  /*0360*/  @P1 LEA.HI.X R17, R11, R13, R10, 0x1, P5 ;  /* 0x0000000d0b111211 */ /* 0x000fe400028f0c0a */
[----:B------:R-:W-:-:S02]  /*0370*/  ISETP.LT.AND.EX P2, PT, R23, R3, !P2, P3 ;  /* 0x000000031700720c */ /* 0x000fc40005741330 */
        /* <DEDUP_REMOVED lines=10> */
[----:B------:R-:W-:Y:S02]  /*0420*/  PRMT R26, RZ, 0x7610, R26 ;  /* 0x00007610ff1a7816 */ /* 0x000fe4000000001a */
[----:B------:R-:W-:-:S05]  /*0430*/  @P2 LEA.HI.X R21, R27, R13, R23, 0x1, P3 ;  /* 0x0000000d1b152211 */ /* 0x000fca00018f0c17 */
[----:B------:R3:W5:Y:S01]  /*0440*/  @P2 LDG.E.U16 R26, [R20.64] ;  /* 0x00000004141a2981 */ /* 0x000762000c1e1500 */
[----:B0-----:R-:W-:-:S04]  /*0450*/  @P1 LEA R16, P3, R11, R14, 0x1 ;  /* 0x0000000e0b101211 */ /* 0x001fc800078608ff */
[----:B------:R-:W-:Y:S02]  /*0460*/  @P1 LEA.HI.X R17, R11, R15, R10, 0x1, P3 ;  /* 0x0000000f0b111211 */ /* 0x000fe400018f0c0a */
[----:B------:R-:W-:-:S04]  /*0470*/  @P4 LEA R10, P3, R25, R14, 0x1 ;  /* 0x0000000e190a4211 */ /* 0x000fc800078608ff */
[----:B------:R-:W-:Y:S02]  /*0480*/  @P4 LEA.HI.X R11, R25, R15, R6, 0x1, P3 ;  /* 0x0000000f190b4211 */ /* 0x000fe400018f0c06 */
[----:B------:R-:W-:-:S04]  /*0490*/  @P0 LEA R18, P5, R29, R14, 0x1 ;  /* 0x0000000e1d120211 */ /* 0x000fc800078a08ff */
[----:B------:R-:W-:Y:S02]  /*04a0*/  @P0 LEA.HI.X R19, R29, R15, R19, 0x1, P5 ;  /* 0x0000000f1d130211 */ /* 0x000fe400028f0c13 */
[----:B------:R-:W-:-:S04]  /*04b0*/  @P2 LEA R28, P5, R27, R14, 0x1 ;  /* 0x0000000e1b1c2211 */ /* 0x000fc800078a08ff */
[----:B------:R-:W-:Y:S02]  /*04c0*/  @P2 LEA.HI.X R29, R27, R15, R23, 0x1, P5 ;  /* 0x0000000f1b1d2211 */ /* 0x000fe400028f0c17 */
[----:B--2---:R-:W-:-:S05]  /*04d0*/  PRMT R7, RZ, 0x5410, R7 ;  /* 0x00005410ff077816 */ /* 0x004fca0000000007 */
[----:B------:R-:W-:Y:S01]  /*04e0*/  FADD.FTZ R7, -R0, R7 ;  /* 0x0000000700077221 */ /* 0x000fe20000010100 */
[----:B---3--:R-:W-:-:S04]  /*04f0*/  PRMT R21, RZ, 0x5410, R22 ;  /* 0x00005410ff157816 */ /* 0x008fc80000000016 */
[----:B------:R-:W-:Y:S01]  /*0500*/  F2FP.BF16.PACK_AB R6, RZ, R7 ;  /* 0x00000007ff06723e */ /* 0x000fe200000010ff */
[----:B------:R-:W-:Y:S01]  /*0510*/  FADD.FTZ R21, -R0, R21 ;  /* 0x0000001500157221 */ /* 0x000fe20000010100 */
[----:B----4-:R-:W-:-:S04]  /*0520*/  PRMT R7, RZ, 0x5410, R24 ;  /* 0x00005410ff077816 */ /* 0x010fc80000000018 */
[----:B------:R-:W-:Y:S01]  /*0530*/  F2FP.BF16.PACK_AB R20, RZ, R21 ;  /* 0x00000015ff14723e */ /* 0x000fe200000010ff */
[----:B------:R-:W-:Y:S01]  /*0540*/  FADD.FTZ R7, -R0, R7 ;  /* 0x0000000700077221 */ /* 0x000fe20000010100 */
[----:B-----5:R-:W-:-:S04]  /*0550*/  PRMT R21, RZ, 0x5410, R26 ;  /* 0x00005410ff157816 */ /* 0x020fc8000000001a */
[----:B------:R-:W-:Y:S01]  /*0560*/  F2FP.BF16.PACK_AB R7, RZ, R7 ;  /* 0x00000007ff07723e */ /* 0x000fe200000010ff */
[----:B------:R0:W-:Y:S01]  /*0570*/  @P1 STG.E.U16 [R16.64], R6 ;  /* 0x0000000610001986 */ /* 0x0001e2000c101504 */
[----:B------:R-:W-:-:S03]  /*0580*/  FADD.FTZ R21, -R0, R21 ;  /* 0x0000001500157221 */ /* 0x000fc60000010100 */
[----:B------:R1:W-:Y:S02]  /*0590*/  @P0 STG.E.U16 [R18.64], R20 ;  /* 0x0000001412000986 */ /* 0x0003e4000c101504 */
[----:B------:R-:W-:Y:S02]  /*05a0*/  F2FP.BF16.PACK_AB R21, RZ, R21 ;  /* 0x00000015ff15723e */ /* 0x000fe400000010ff */
[----:B0-----:R-:W-:Y:S01]  /*05b0*/  PRMT R17, R7, 0x7610, R17 ;  /* 0x0000761007117816 */ /* 0x001fe20000000011 */
[----:B------:R-:W-:-:S04]  /*05c0*/  IMAD.MOV.U32 R7, RZ, RZ, c[0x0][0x0] ;  /* 0x00000000ff077624 */ /* 0x000fc800078e00ff */
[----:B------:R-:W-:Y:S01]  /*05d0*/  IMAD.WIDE.U32 R8, R7, 0x4, R8 ;  /* 0x0000000407087825 */ /* 0x000fe200078e0008 */
[----:B------:R1:W-:Y:S04]  /*05e0*/  @P4 STG.E.U16 [R10.64], R17 ;  /* 0x000000110a004986 */ /* 0x0003e8000c101504 */
[----:B------:R1:W-:Y:S01]  /*05f0*/  @P2 STG.E.U16 [R28.64], R21 ;  /* 0x000000151c002986 */ /* 0x0003e2000c101504 */
[C---:B------:R-:W-:Y:S02]  /*0600*/  ISETP.GE.U32.AND P0, PT, R8.reuse, 0x10000, PT ;  /* 0x000100000800780c */ /* 0x040fe40003f06070 */
[----:B------:R-:W-:Y:S02]  /*0610*/  ISETP.LT.U32.AND P1, PT, R8, R2, PT ;  /* 0x000000020800720c */ /* 0x000fe40003f21070 */
[----:B------:R-:W-:-:S02]  /*0620*/  ISETP.GE.U32.AND.EX P0, PT, R9, RZ, PT, P0 ;  /* 0x000000ff0900720c */ /* 0x000fc40003f06100 */
[----:B------:R-:W-:-:S13]  /*0630*/  ISETP.LT.AND.EX P1, PT, R9, R3, PT, P1 ;  /* 0x000000030900720c */ /* 0x000fda0003f21310 */
[----:B-1----:R-:W-:Y:S05]  /*0640*/  @!P0 BRA P1, `(.L_x_145) ;  /* 0xfffffb7000008947 */ /* 0x002fea000083ffff */
[----:B------:R-:W-:Y:S05]  /*0650*/  EXIT ;  /* 0x000000000000794d */ /* 0x000fea0003800000 */
.L_x_144:
[----:B0-----:R-:W0:Y:S02]  /*0660*/  S2R R16, SR_TID.X ;  /* 0x0000000000107919 */ /* 0x001e240000002100 */
[----:B0-----:R-:W-:-:S05]  /*0670*/  IMAD.WIDE.U32 R4, R16, 0x4, RZ ;  /* 0x0000000410047825 */ /* 0x001fca00078e00ff */
[----:B------:R-:W-:-:S04]  /*0680*/  ISETP.GE.U32.AND P0, PT, R4, R2, PT ;  /* 0x000000020400720c */ /* 0x000fc80003f06070 */
[----:B------:R-:W-:-:S04]  /*0690*/  ISETP.GE.AND.EX P0, PT, R5, R3, PT, P0 ;  /* 0x000000030500720c */ /* 0x000fc80003f06300 */
[----:B------:R-:W-:-:S13]  /*06a0*/  ISETP.GT.U32.OR P0, PT, R16, 0x3fff, P0 ;  /* 0x00003fff1000780c */ /* 0x000fda0000704470 */
[----:B------:R-:W-:Y:S05]  /*06b0*/  @P0 EXIT ;  /* 0x000000000000094d */ /* 0x000fea0003800000 */
[----:B------:R-:W-:-:S04]  /*06c0*/  IMAD.MOV.U32 R21, RZ, RZ, RZ ;  /* 0x000000ffff157224 */ /* 0x000fc800078e00ff */
.L_x_146:
[C---:B------:R-:W-:Y:S01]  /*06d0*/  IMAD.SHL.U32 R17, R16.reuse, 0x8, RZ ;  /* 0x0000000810117824 */ /* 0x040fe200078e00ff */
[----:B------:R-:W-:-:S04]  /*06e0*/  SHF.L.U64.HI R19, R16, 0x3, R21 ;  /* 0x0000000310137819 */ /* 0x000fc80000010215 */
[----:B------:R-:W-:-:S05]  /*06f0*/  IADD3 R6, P0, R12, R17, RZ ;  /* 0x000000110c067210 */ /* 0x000fca0007f1e0ff */
[----:B------:R-:W-:-:S05]  /*0700*/  IMAD.X R7, R13, 0x1, R19, P0 ;  /* 0x000000010d077824 */ /* 0x000fca00000e0613 */
[----:B------:R-:W2:Y:S01]  /*0710*/  LDG.E.64 R10, [R6.64] ;  /* 0x00000004060a7981 */ /* 0x000ea2000c1e1b00 */
[----:B------:R-:W-:Y:S02]  /*0720*/  IADD3 R4, P0, R14, R17, RZ ;  /* 0x000000110e047210 */ /* 0x000fe40007f1e0ff */
[--C-:B--2---:R-:W-:Y:S02]  /*0730*/  PRMT R5, RZ, 0x5410, R10.reuse ;  /* 0x00005410ff057816 */ /* 0x104fe4000000000a */
[----:B------:R-:W-:Y:S02]  /*0740*/  PRMT R7, RZ, 0x7610, R10 ;  /* 0x00007610ff077816 */ /* 0x000fe4000000000a */
[----:B------:R-:W-:Y:S01]  /*0750*/  PRMT R9, RZ, 0x5410, R11 ;  /* 0x00005410ff097816 */ /* 0x000fe2000000000b */
[C---:B------:R-:W-:Y:S01]  /*0760*/  FADD.FTZ R5, -R0.reuse, R5 ;  /* 0x0000000500057221 */ /* 0x040fe20000010100 */
[----:B------:R-:W-:Y:S01]  /*0770*/  PRMT R11, RZ, 0x7610, R11 ;  /* 0x00007610ff0b7816 */ /* 0x000fe2000000000b */
[----:B------:R-:W-:-:S02]  /*0780*/  FADD.FTZ R8, -R0, R7 ;  /* 0x0000000700087221 */ /* 0x000fc40000010100 */
[C---:B------:R-:W-:Y:S02]  /*0790*/  FADD.FTZ R9, -R0.reuse, R9 ;  /* 0x0000000900097221 */ /* 0x040fe40000010100 */
[----:B------:R-:W-:Y:S01]  /*07a0*/  FADD.FTZ R10, -R0, R11 ;  /* 0x0000000b000a7221 */ /* 0x000fe20000010100 */
[----:B------:R-:W-:Y:S01]  /*07b0*/  F2FP.BF16.PACK_AB R8, R8, R5 ;  /* 0x000000050808723e */ /* 0x000fe200000010ff */
[----:B------:R-:W-:Y:S01]  /*07c0*/  IMAD.X R5, R15, 0x1, R19, P0 ;  /* 0x000000010f057824 */ /* 0x000fe200000e0613 */
[----:B------:R-:W-:Y:S02]  /*07d0*/  IADD3 R16, P0, R16, c[0x0][0x0], RZ ;  /* 0x0000000010107a10 */ /* 0x000fe40007f1e0ff */
[----:B------:R-:W-:Y:S02]  /*07e0*/  F2FP.BF16.PACK_AB R9, R10, R9 ;  /* 0x000000090a09723e */ /* 0x000fe400000010ff */
[C---:B------:R-:W-:Y:S01]  /*07f0*/  ISETP.LT.U32.AND P1, PT, R16.reuse, 0x4000, PT ;  /* 0x000040001000780c */ /* 0x040fe20003f21070 */
[----:B------:R-:W-:-:S02]  /*0800*/  IMAD.SHL.U32 R7, R16, 0x4, RZ ;  /* 0x0000000410077824 */ /* 0x000fc400078e00ff */
[----:B------:R-:W-:Y:S01]  /*0810*/  IMAD.X R21, RZ, RZ, R21, P0 ;  /* 0x000000ffff157224 */ /* 0x000fe200000e0615 */
[----:B------:R0:W-:Y:S02]  /*0820*/  STG.E.64 [R4.64], R8 ;  /* 0x0000000804007986 */ /* 0x0001e4000c101b04 */
[----:B------:R-:W-:Y:S02]  /*0830*/  ISETP.GE.U32.AND P0, PT, R7, R2, PT ;  /* 0x000000020700720c */ /* 0x000fe40003f06070 */
[----:B------:R-:W-:Y:S02]  /*0840*/  SHF.L.U64.HI R6, R16, 0x2, R21 ;  /* 0x0000000210067819 */ /* 0x000fe40000010215 */
[----:B------:R-:W-:Y:S02]  /*0850*/  ISETP.LT.U32.AND.EX P1, PT, R21, RZ, PT, P1 ;  /* 0x000000ff1500720c */ /* 0x000fe40003f21110 */
[----:B------:R-:W-:-:S13]  /*0860*/  ISETP.GE.AND.EX P0, PT, R6, R3, PT, P0 ;  /* 0x000000030600720c */ /* 0x000fda0003f06300 */
[----:B0-----:R-:W-:Y:S05]  /*0870*/  @!P0 BRA P1, `(.L_x_146) ;  /* 0xfffffe5000008947 */ /* 0x001fea000083ffff */
[----:B------:R-:W-:Y:S05]  /*0880*/  EXIT ;  /* 0x000000000000794d */ /* 0x000fea0003800000 */
.L_x_147:
        /* <DEDUP_REMOVED lines=15> */
.L_x_3960:


//--------------------- .text._ZN2at6native61_GLOBAL__N__44eb8e94_28_ForeachBinaryOpScalarList_cu_dda10a6925multi_tensor_apply_kernelINS1_28TensorListScalarListMetadataIfLi2EEENS1_25BinaryOpScalarListFunctorIN3c104HalfELi2ELi1ELi1EEEJSt5minusIfEEEEvT_T0_DpT1_ --------------------------
	.section	.text._ZN2at6native61_GLOBAL__N__44eb8e94_28_ForeachBinaryOpScalarList_cu_dda10a6925multi_tensor_apply_kernelINS1_28TensorListScalarListMetadataIfLi2EEENS1_25BinaryOpScalarListFunctorIN3c104HalfELi2ELi1ELi1EEEJSt5minusIfEEEEvT_T0_DpT1_,"ax",@progbits
	.sectioninfo	@"SHI_REGISTERS=32"
	.align	128
.text._ZN2at6native61_GLOBAL__N__44eb8e94_28_ForeachBinaryOpScalarList_cu_dda10a6925multi_tensor_apply_kernelINS1_28TensorListScalarListMetadataIfLi2EEENS1_25BinaryOpScalarListFunctorIN3c104HalfELi2ELi1ELi1EEEJSt5minusIfEEEEvT_T0_DpT1_:
        .type           _ZN2at6native61_GLOBAL__N__44eb8e94_28_ForeachBinaryOpScalarList_cu_dda10a6925multi_tensor_apply_kernelINS1_28TensorListScalarListMetadataIfLi2EEENS1_25BinaryOpScalarListFunctorIN3c104HalfELi2ELi1ELi1EEEJSt5minusIfEEEEvT_T0_DpT1_,@function
        .size           _ZN2at6native61_GLOBAL__N__44eb8e94_28_ForeachBinaryOpScalarList_cu_dda10a6925multi_tensor_apply_kernelINS1_28TensorListScalarListMetadataIfLi2EEENS1_25BinaryOpScalarListFunctorIN3c104HalfELi2ELi1ELi1EEEJSt5minusIfEEEEvT_T0_DpT1_,(.L_x_3961 - _ZN2at6native61_GLOBAL__N__44eb8e94_28_ForeachBinaryOpScalarList_cu_dda10a6925multi_tensor_apply_kernelINS1_28TensorListScalarListMetadataIfLi2EEENS1_25BinaryOpScalarListFunctorIN3c104HalfELi2ELi1ELi1EEEJSt5minusIfEEEEvT_T0_DpT1_)
        .other          _ZN2at6native61_GLOBAL__N__44eb8e94_28_ForeachBinaryOpScalarList_cu_dda10a6925multi_tensor_apply_kernelINS1_28TensorListScalarListMetadataIfLi2EEENS1_25BinaryOpScalarListFunctorIN3c104HalfELi2ELi1ELi1EEEJSt5minusIfEEEEvT_T0_DpT1_,@"STO_CUDA_ENTRY STV_DEFAULT"
_ZN2at6native61_GLOBAL__N__44eb8e94_28_ForeachBinaryOpScalarList_cu_dda10a6925multi_tensor_apply_kernelINS1_28TensorListScalarListMetadataIfLi2EEENS1_25BinaryOpScalarListFunctorIN3c104HalfELi2ELi1ELi1EEEJSt5minusIfEEEEvT_T0_DpT1_:
        /* <DEDUP_REMOVED lines=28> */
.L_x_149:
[----:B0-----:R-:W-:Y:S01]  /*01c0*/  IADD3 R9, P0, R4, R10, RZ ;  /* 0x0000000a04097210 */ /* 0x001fe20007f1e0ff */
[----:B------:R-:W-:Y:S01]  /*01d0*/  IMAD R16, R5, 0x3, RZ ;  /* 0x0000000305107824 */ /* 0x000fe200078e02ff */
[----:B------:R-:W-:Y:S02]  /*01e0*/  PRMT R7, RZ, 0x7610, R7 ;  /* 0x00007610ff077816 */ /* 0x000fe40000000007 */
[C---:B------:R-:W-:Y:S01]  /*01f0*/  IADD3 R19, P3, R9.reuse, c[0x0][0x0], RZ ;  /* 0x0000000009137a10 */ /* 0x040fe20007f7e0ff */
[----:B------:R-:W-:Y:S01]  /*0200*/  IMAD.X R6, RZ, RZ, R11, P0 ;  /* 0x000000ffff067224 */ /* 0x000fe200000e060b */
[C---:B------:R-:W-:Y:S02]  /*0210*/  ISETP.GE.U32.AND P1, PT, R9.reuse, 0x10000, PT ;  /* 0x000100000900780c */ /* 0x040fe40003f26070 */
[----:B------:R-:W-:Y:S01]  /*0220*/  ISETP.LT.U32.AND P0, PT, R9, R2, PT ;  /* 0x000000020900720c */ /* 0x000fe20003f01070 */
[----:B------:R-:W-:Y:S01]  /*0230*/  IMAD.X R8, RZ, RZ, R6, P3 ;  /* 0x000000ffff087224 */ /* 0x000fe200018e0606 */
[----:B------:R-:W-:-:S02]  /*0240*/  ISETP.GE.U32.AND.EX P1, PT, R6, RZ, PT, P1 ;  /* 0x000000ff0600720c */ /* 0x000fc40003f26110 */
[----:B------:R-:W-:Y:S02]  /*0250*/  LEA R29, P4, R5, R9, 0x1 ;  /* 0x00000009051d7211 */ /* 0x000fe400078808ff */
[C---:B------:R-:W-:Y:S02]  /*0260*/  ISETP.GE.U32.AND P2, PT, R19.reuse, 0x10000, PT ;  /* 0x000100001300780c */ /* 0x040fe40003f46070 */
[----:B------:R-:W-:Y:S01]  /*0270*/  ISETP.LT.AND.EX P1, PT, R6, R3, !P1, P0 ;  /* 0x000000030600720c */ /* 0x000fe20004f21300 */
[----:B------:R-:W-:Y:S01]  /*0280*/  IMAD.X R27, RZ, RZ, R6, P4 ;  /* 0x000000ffff1b7224 */ /* 0x000fe200020e0606 */
[----:B------:R-:W-:Y:S02]  /*0290*/  ISETP.LT.U32.AND P0, PT, R19, R2, PT ;  /* 0x000000021300720c */ /* 0x000fe40003f01070 */
[----:B------:R-:W-:Y:S02]  /*02a0*/  ISETP.GE.U32.AND.EX P2, PT, R8, RZ, PT, P2 ;  /* 0x000000ff0800720c */ /* 0x000fe40003f46120 */
[----:B------:R-:W-:-:S02]  /*02b0*/  IADD3 R25, P5, R16, R9, RZ ;  /* 0x0000000910197210 */ /* 0x000fc40007fbe0ff */
[C---:B------:R-:W-:Y:S02]  /*02c0*/  ISETP.GE.U32.AND P3, PT, R29.reuse, 0x10000, PT ;  /* 0x000100001d00780c */ /* 0x040fe40003f66070 */
[-C--:B------:R-:W-:Y:S01]  /*02d0*/  ISETP.LT.AND.EX P0, PT, R8, R3.reuse, !P2, P0 ;  /* 0x000000030800720c */ /* 0x080fe20005701300 */
[----:B------:R-:W-:Y:S01]  /*02e0*/  IMAD.X R23, RZ, RZ, R6, P5 ;  /* 0x000000ffff177224 */ /* 0x000fe200028e0606 */
[----:B------:R-:W-:Y:S02]  /*02f0*/  ISETP.LT.U32.AND P4, PT, R29, R2, PT ;  /* 0x000000021d00720c */ /* 0x000fe40003f81070 */
[----:B------:R-:W-:Y:S02]  /*0300*/  ISETP.GE.U32.AND.EX P3, PT, R27, RZ, PT, P3 ;  /* 0x000000ff1b00720c */ /* 0x000fe40003f66130 */
[----:B------:R-:W-:Y:S02]  /*0310*/  ISETP.GE.U32.AND P2, PT, R25, 0x10000, PT ;  /* 0x000100001900780c */ /* 0x000fe40003f46070 */
[----:B------:R-:W-:-:S02]  /*0320*/  ISETP.LT.AND.EX P4, PT, R27, R3, !P3, P4 ;  /* 0x000000031b00720c */ /* 0x000fc40005f81340 */
[----:B------:R-:W-:Y:S02]  /*0330*/  ISETP.LT.U32.AND P3, PT, R25, R2, PT ;  /* 0x000000021900720c */ /* 0x000fe40003f61070 */
[----:B------:R-:W-:Y:S02]  /*0340*/  ISETP.GE.U32.AND.EX P2, PT, R23, RZ, PT, P2 ;  /* 0x000000ff1700720c */ /* 0x000fe40003f46120 */
[-C--:B------:R-:W-:Y:S02]  /*0350*/  @P1 LEA R16, P5, R9, R12.reuse, 0x1 ;  /* 0x0000000c09101211 */ /* 0x080fe400078a08ff */
[----:B------:R-:W-:Y:S02]  /*0360*/  ISETP.LT.AND.EX P2, PT, R23, R3, !P2, P3 ;  /* 0x000000031700720c */ /* 0x000fe40005741330 */
[----:B------:R-:W-:Y:S02]  /*0370*/  @P1 LEA.HI.X R17, R9, R13, R6, 0x1, P5 ;  /* 0x0000000d09111211 */ /* 0x000fe400028f0c06 */
[----:B------:R-:W-:-:S02]  /*0380*/  @P0 LEA R20, P5, R19, R12, 0x1 ;  /* 0x0000000c13140211 */ /* 0x000fc400078a08ff */
[----:B------:R-:W-:Y:S01]  /*0390*/  PRMT R22, RZ, 0x7610, R22 ;  /* 0x00007610ff167816 */ /* 0x000fe20000000016 */
[----:B------:R0:W2:Y:S01]  /*03a0*/  @P1 LDG.E.U16 R7, [R16.64] ;  /* 0x0000000410071981 */ /* 0x0000a2000c1e1500 */
[----:B------:R-:W-:Y:S02]  /*03b0*/  @P0 LEA.HI.X R21, R19, R13, R8, 0x1, P5 ;  /* 0x0000000d13150211 */ /* 0x000fe400028f0c08 */
[----:B------:R-:W-:-:S03]  /*03c0*/  PRMT R24, RZ, 0x7610, R24 ;  /* 0x00007610ff187816 */ /* 0x000fc60000000018 */
[----:B------:R1:W3:Y:S01]  /*03d0*/  @P0 LDG.E.U16 R22, [R20.64] ;  /* 0x0000000414160981 */ /* 0x0002e2000c1e1500 */
[----:B0-----:R-:W-:-:S04]  /*03e0*/  @P4 LEA R16, P3, R29, R12, 0x1 ;  /* 0x0000000c1d104211 */ /* 0x001fc800078608ff */
[-C--:B------:R-:W-:Y:S02]  /*03f0*/  @P4 LEA.HI.X R17, R29, R13.reuse, R27, 0x1, P3 ;  /* 0x0000000d1d114211 */ /* 0x080fe400018f0c1b */
[C---:B-1----:R-:W-:Y:S02]  /*0400*/  @P2 LEA R20, P3, R25.reuse, R12, 0x1 ;  /* 0x0000000c19142211 */ /* 0x042fe400078608ff */
[----:B------:R-:W-:Y:S01]  /*0410*/  PRMT R26, RZ, 0x7610, R26 ;  /* 0x00007610ff1a7816 */ /* 0x000fe2000000001a */
[----:B------:R0:W4:Y:S01]  /*0420*/  @P4 LDG.E.U16 R24, [R16.64] ;  /* 0x0000000410184981 */ /* 0x000122000c1e1500 */
[----:B------:R-:W-:-:S05]  /*0430*/  @P2 LEA.HI.X R21, R25, R13, R23, 0x1, P3 ;  /* 0x0000000d19152211 */ /* 0x000fca00018f0c17 */
[----:B------:R1:W5:Y:S01]  /*0440*/  @P2 LDG.E.U16 R26, [R20.64] ;  /* 0x00000004141a2981 */ /* 0x000362000c1e1500 */
[----:B0-----:R-:W-:-:S04]  /*0450*/  @P1 LEA R16, P5, R9, R14, 0x1 ;  /* 0x0000000e09101211 */ /* 0x001fc800078a08ff */
[----:B------:R-:W-:Y:S02]  /*0460*/  @P1 LEA.HI.X R17, R9, R15, R6, 0x1, P5 ;  /* 0x0000000f09111211 */ /* 0x000fe400028f0c06 */
[-C--:B------:R-:W-:Y:S02]  /*0470*/  @P4 LEA R6, P5, R29, R14.reuse, 0x1 ;  /* 0x0000000e1d064211 */ /* 0x080fe400078a08ff */
[----:B------:R-:W-:-:S04]  /*0480*/  @P0 LEA R18, P3, R19, R14, 0x1 ;  /* 0x0000000e13120211 */ /* 0x000fc800078608ff */
[----:B------:R-:W-:Y:S02]  /*0490*/  @P0 LEA.HI.X R19, R19, R15, R8, 0x1, P3 ;  /* 0x0000000f13130211 */ /* 0x000fe400018f0c08 */
[----:B------:R-:W-:Y:S01]  /*04a0*/  @P2 LEA R8, P3, R25, R14, 0x1 ;  /* 0x0000000e19082211 */ /* 0x000fe200078608ff */
[----:B--2---:R-:W-:-:S05]  /*04b0*/  HADD2.F32 R7, -RZ, R7.H0_H0 ;  /* 0x20000007ff077230 */ /* 0x004fca0000004100 */
[----:B------:R-:W-:Y:S01]  /*04c0*/  FADD.FTZ R9, -R0, R7 ;  /* 0x0000000700097221 */ /* 0x000fe20000010100 */
[----:B---3--:R-:W-:Y:S01]  /*04d0*/  HADD2.F32 R22, -RZ, R22.H0_H0 ;  /* 0x20000016ff167230 */ /* 0x008fe20000004100 */
[----:B------:R-:W-:-:S04]  /*04e0*/  @P4 LEA.HI.X R7, R29, R15, R27, 0x1, P5 ;  /* 0x0000000f1d074211 */ /* 0x000fc800028f0c1b */
[----:B------:R-:W-:Y:S01]  /*04f0*/  FADD.FTZ R22, -R0, R22 ;  /* 0x0000001600167221 */ /* 0x000fe20000010100 */
[----:B-1----:R-:W-:Y:S01]  /*0500*/  F2FP.PACK_AB R20, RZ, R9 ;  /* 0x00000009ff14723e */ /* 0x002fe200000000ff */
[----:B----4-:R-:W-:Y:S02]  /*0510*/  HADD2.F32 R27, -RZ, R24.H0_H0 ;  /* 0x20000018ff1b7230 */ /* 0x010fe40000004100 */
[----:B-----5:R-:W-:-:S03]  /*0520*/  HADD2.F32 R21, -RZ, R26.H0_H0 ;  /* 0x2000001aff157230 */ /* 0x020fc60000004100 */
[C---:B------:R-:W-:Y:S01]  /*0530*/  FADD.FTZ R27, -R0.reuse, R27 ;  /* 0x0000001b001b7221 */ /* 0x040fe20000010100 */
[----:B------:R-:W-:Y:S01]  /*0540*/  @P2 LEA.HI.X R9, R25, R15, R23, 0x1, P3 ;  /* 0x0000000f19092211 */ /* 0x000fe200018f0c17 */
[----:B------:R-:W-:Y:S02]  /*0550*/  IMAD.MOV.U32 R23, RZ, RZ, c[0x0][0x0] ;  /* 0x00000000ff177624 */ /* 0x000fe400078e00ff */
[----:B------:R-:W-:Y:S01]  /*0560*/  FADD.FTZ R21, -R0, R21 ;  /* 0x0000001500157221 */ /* 0x000fe20000010100 */
[----:B------:R-:W-:Y:S02]  /*0570*/  F2FP.PACK_AB R22, RZ, R22 ;  /* 0x00000016ff16723e */ /* 0x000fe400000000ff */
[----:B------:R-:W-:Y:S01]  /*0580*/  F2FP.PACK_AB R27, RZ, R27 ;  /* 0x0000001bff1b723e */ /* 0x000fe200000000ff */
[----:B------:R-:W-:Y:S01]  /*0590*/  IMAD.WIDE.U32 R10, R23, 0x4, R10 ;  /* 0x00000004170a7825 */ /* 0x000fe200078e000a */
[----:B------:R-:W-:Y:S01]  /*05a0*/  F2FP.PACK_AB R21, RZ, R21 ;  /* 0x00000015ff15723e */ /* 0x000fe200000000ff */
        /* <DEDUP_REMOVED lines=10> */
.L_x_148:
[----:B0-----:R-:W0:Y:S02]  /*0650*/  S2R R16, SR_TID.X ;  /* 0x0000000000107919 */ /* 0x001e240000002100 */
[----:B0-----:R-:W-:-:S05]  /*0660*/  IMAD.WIDE.U32 R4, R16, 0x4, RZ ;  /* 0x0000000410047825 */ /* 0x001fca00078e00ff */
[----:B------:R-:W-:-:S04]  /*0670*/  ISETP.GE.U32.AND P0, PT, R4, R2, PT ;  /* 0x000000020400720c */ /* 0x000fc80003f06070 */
[----:B------:R-:W-:-:S04]  /*0680*/  ISETP.GE.AND.EX P0, PT, R5, R3, PT, P0 ;  /* 0x000000030500720c */ /* 0x000fc80003f06300 */
[----:B------:R-:W-:-:S13]  /*0690*/  ISETP.GT.U32.OR P0, PT, R16, 0x3fff, P0 ;  /* 0x00003fff1000780c */ /* 0x000fda0000704470 */
[----:B------:R-:W-:Y:S05]  /*06a0*/  @P0 EXIT ;  /* 0x000000000000094d */ /* 0x000fea0003800000 */
[----:B------:R-:W-:-:S04]  /*06b0*/  IMAD.MOV.U32 R23, RZ, RZ, RZ ;  /* 0x000000ffff177224 */ /* 0x000fc800078e00ff */
.L_x_150:
[C---:B------:R-:W-:Y:S01]  /*06c0*/  IMAD.SHL.U32 R19, R16.reuse, 0x8, RZ ;  /* 0x0000000810137824 */ /* 0x040fe200078e00ff */
[----:B------:R-:W-:-:S04]  /*06d0*/  SHF.L.U64.HI R21, R16, 0x3, R23 ;  /* 0x0000000310157819 */ /* 0x000fc80000010217 */
[----:B------:R-:W-:-:S05]  /*06e0*/  IADD3 R6, P0, R12, R19, RZ ;  /* 0x000000130c067210 */ /* 0x000fca0007f1e0ff */
[----:B------:R-:W-:-:S06]  /*06f0*/  IMAD.X R7, R13, 0x1, R21, P0 ;  /* 0x000000010d077824 */ /* 0x000fcc00000e0615 */
[----:B------:R-:W2:Y:S01]  /*0700*/  LDG.E.64 R6, [R6.64] ;  /* 0x0000000406067981 */ /* 0x000ea2000c1e1b00 */
[----:B------:R-:W-:Y:S01]  /*0710*/  IADD3 R4, P0, R14, R19, RZ ;  /* 0x000000130e047210 */ /* 0x000fe20007f1e0ff */
[--C-:B--2---:R-:W-:Y:S02]  /*0720*/  HADD2.F32 R5, -RZ, R6.reuse.H0_H0 ;  /* 0x20000006ff057230 */ /* 0x104fe40000004100 */
[----:B------:R-:W-:Y:S02]  /*0730*/  HADD2.F32 R9, -RZ, R6.H1_H1 ;  /* 0x30000006ff097230 */ /* 0x000fe40000004100 */
[--C-:B------:R-:W-:Y:S01]  /*0740*/  HADD2.F32 R11, -RZ, R7.reuse.H0_H0 ;  /* 0x20000007ff0b7230 */ /* 0x100fe20000004100 */
[C---:B------:R-:W-:Y:S01]  /*0750*/  FADD.FTZ R5, -R0.reuse, R5 ;  /* 0x0000000500057221 */ /* 0x040fe20000010100 */
[----:B------:R-:W-:Y:S01]  /*0760*/  HADD2.F32 R17, -RZ, R7.H1_H1 ;  /* 0x30000007ff117230 */ /* 0x000fe20000004100 */
[C---:B------:R-:W-:Y:S02]  /*0770*/  FADD.FTZ R8, -R0.reuse, R9 ;  /* 0x0000000900087221 */ /* 0x040fe40000010100 */
[----:B------:R-:W-:-:S02]  /*0780*/  FADD.FTZ R11, -R0, R11 ;  /* 0x0000000b000b7221 */ /* 0x000fc40000010100 */
[----:B------:R-:W-:Y:S01]  /*0790*/  FADD.FTZ R10, -R0, R17 ;  /* 0x00000011000a7221 */ /* 0x000fe20000010100 */
[----:B------:R-:W-:Y:S01]  /*07a0*/  F2FP.PACK_AB R8, R8, R5 ;  /* 0x000000050808723e */ /* 0x000fe200000000ff */
[----:B------:R-:W-:Y:S01]  /*07b0*/  IMAD.X R5, R15, 0x1, R21, P0 ;  /* 0x000000010f057824 */ /* 0x000fe200000e0615 */
[----:B------:R-:W-:Y:S02]  /*07c0*/  IADD3 R16, P0, R16, c[0x0][0x0], RZ ;  /* 0x0000000010107a10 */ /* 0x000fe40007f1e0ff */
[----:B------:R-:W-:Y:S02]  /*07d0*/  F2FP.PACK_AB R9, R10, R11 ;  /* 0x0000000b0a09723e */ /* 0x000fe400000000ff */
[C---:B------:R-:W-:Y:S01]  /*07e0*/  ISETP.LT.U32.AND P1, PT, R16.reuse, 0x4000, PT ;  /* 0x000040001000780c */ /* 0x040fe20003f21070 */
[----:B------:R-:W-:Y:S02]  /*07f0*/  IMAD.SHL.U32 R7, R16, 0x4, RZ ;  /* 0x0000000410077824 */ /* 0x000fe400078e00ff */
[----:B------:R-:W-:Y:S01]  /*0800*/  IMAD.X R23, RZ, RZ, R23, P0 ;  /* 0x000000ffff177224 */ /* 0x000fe200000e0617 */
[----:B------:R0:W-:Y:S02]  /*0810*/  STG.E.64 [R4.64], R8 ;  /* 0x0000000804007986 */ /* 0x0001e4000c101b04 */
[----:B------:R-:W-:-:S02]  /*0820*/  ISETP.GE.U32.AND P0, PT, R7, R2, PT ;  /* 0x000000020700720c */ /* 0x000fc40003f06070 */
[----:B------:R-:W-:Y:S02]  /*0830*/  SHF.L.U64.HI R6, R16, 0x2, R23 ;  /* 0x0000000210067819 */ /* 0x000fe40000010217 */
[----:B------:R-:W-:Y:S02]  /*0840*/  ISETP.LT.U32.AND.EX P1, PT, R23, RZ, PT, P1 ;  /* 0x000000ff1700720c */ /* 0x000fe40003f21110 */
[----:B------:R-:W-:-:S13]  /*0850*/  ISETP.GE.AND.EX P0, PT, R6, R3, PT, P0 ;  /* 0x000000030600720c */ /* 0x000fda0003f06300 */
[----:B0-----:R-:W-:Y:S05]  /*0860*/  @!P0 BRA P1, `(.L_x_150) ;  /* 0xfffffe5000008947 */ /* 0x001fea000083ffff */
[----:B------:R-:W-:Y:S05]  /*0870*/  EXIT ;  /* 0x000000000000794d */ /* 0x000fea0003800000 */
.L_x_151:
        /* <DEDUP_REMOVED lines=16> */
.L_x_3961:


//--------------------- .text._ZN2at6native61_GLOBAL__N__44eb8e94_28_ForeachBinaryOpScalarList_cu_dda10a6925multi_tensor_apply_kernelINS1_28TensorListScalarListMetadataIbLi2EEENS1_25BinaryOpScalarListFunctorIbLi2ELi1ELi1EEEJSt5minusIbEEEEvT_T0_DpT1_ --------------------------
	.section	.text._ZN2at6native61_GLOBAL__N__44eb8e94_28_ForeachBinaryOpScalarList_cu_dda10a6925multi_tensor_apply_kernelINS1_28TensorListScalarListMetadataIbLi2EEENS1_25BinaryOpScalarListFunctorIbLi2ELi1ELi1EEEJSt5minusIbEEEEvT_T0_DpT1_,"ax",@progbits
	.sectioninfo	@"SHI_REGISTERS=32"
	.align	128
.text._ZN2at6native61_GLOBAL__N__44eb8e94_28_ForeachBinaryOpScalarList_cu_dda10a6925multi_tensor_apply_kernelINS1_28TensorListScalarListMetadataIbLi2EEENS1_25BinaryOpScalarListFunctorIbLi2ELi1ELi1EEEJSt5minusIbEEEEvT_T0_DpT1_:
        .type           _ZN2at6native61_GLOBAL__N__44eb8e94_28_ForeachBinaryOpScalarList_cu_dda10a6925multi_tensor_apply_kernelINS1_28TensorListScalarListMetadataIbLi2EEENS1_25BinaryOpScalarListFunctorIbLi2ELi1ELi1EEEJSt5minusIbEEEEvT_T0_DpT1_,@function
        .size           _ZN2at6native61_GLOBAL__N__44eb8e94_28_ForeachBinaryOpScalarList_cu_dda10a6925multi_tensor_apply_kernelINS1_28TensorListScalarListMetadataIbLi2EEENS1_25BinaryOpScalarListFunctorIbLi2ELi1ELi1EEEJSt5minusIbEEEEvT_T0_DpT1_,(.L_x_3962 - _ZN2at6native61_GLOBAL__N__44eb8e94_28_ForeachBinaryOpScalarList_cu_dda10a6925multi_tensor_apply_kernelINS1_28TensorListScalarListMetadataIbLi2EEENS1_25BinaryOpScalarListFunctorIbLi2ELi1ELi1EEEJSt5minusIbEEEEvT_T0_DpT1_)
        .other          _ZN2at6native61_GLOBAL__N__44eb8e94_28_ForeachBinaryOpScalarList_cu_dda10a6925multi_tensor_apply_kernelINS1_28TensorListScalarListMetadataIbLi2EEENS1_25BinaryOpScalarListFunctorIbLi2ELi1ELi1EEEJSt5minusIbEEEEvT_T0_DpT1_,@"STO_CUDA_ENTRY STV_DEFAULT"
_ZN2at6native61_GLOBAL__N__44eb8e94_28_ForeachBinaryOpScalarList_cu_dda10a6925multi_tensor_apply_kernelINS1_28TensorListScalarListMetadataIbLi2EEENS1_25BinaryOpScalarListFunctorIbLi2ELi1ELi1EEEJSt5minusIbEEEEvT_T0_DpT1_:
        /* <DEDUP_REMOVED lines=16> */
[----:B-1----:R-:W-:-:S05]  /*0100*/  IADD3 R11, P2, R2, R14, RZ ;  /* 0x0000000e020b7210 */ /* 0x002fca0007f5e0ff */
[----:B------:R-:W-:Y:S01]  /*0110*/  IMAD.X R14, R3, 0x1, R15, P2 ;  /* 0x00000001030e7824 */ /* 0x000fe200010e060f */
[----:B--2---:R-:W-:-:S04]  /*0120*/  IADD3 R12, P3, -R2, R6, RZ ;  /* 0x00000006020c7210 */ /* 0x004fc80007f7e1ff */
[----:B------:R-:W-:Y:S01]  /*0130*/  LOP3.LUT R2, R12, R11, R10, 0xfe, !PT ;  /* 0x0000000b0c027212 */ /* 0x000fe200078efe0a */
[----:B------:R-:W-:-:S03]  /*0140*/  IMAD.X R15, R7, 0x1, ~R3, P3 ;  /* 0x00000001070f7824 */ /* 0x000fc600018e0e03 */
[----:B------:R-:W-:-:S13]  /*0150*/  LOP3.LUT P0, RZ, R2, 0x3, RZ, 0xc0, !PT ;  /* 0x0000000302ff7812 */ /* 0x000fda000780c0ff */
[----:B------:R-:W-:Y:S05]  /*0160*/  @!P0 BRA `(.L_x_152) ;  /* 0x000004f000008947 */ /* 0x000fea0003800000 */
[----:B0-----:R-:W-:-:S04]  /*0170*/  ISETP.GE.U32.AND P0, PT, R12, 0x1, PT ;  /* 0x000000010c00780c */ /* 0x001fc80003f06070 */
[----:B------:R-:W-:-:S13]  /*0180*/  ISETP.GE.AND.EX P0, PT, R15, RZ, PT, P0 ;  /* 0x000000ff0f00720c */ /* 0x000fda0003f06300 */
[----:B------:R-:W-:Y:S05]  /*0190*/  @!P0 EXIT ;  /* 0x000000000000894d */ /* 0x000fea0003800000 */
[----:B------:R-:W0:Y:S01]  /*01a0*/  S2R R16, SR_TID.X ;  /* 0x0000000000107919 */ /* 0x000e220000002100 */
[----:B------:R-:W-:Y:S01]  /*01b0*/  IMAD.MOV.U32 R17, RZ, RZ, c[0x0][0x0] ;  /* 0x00000000ff117624 */ /* 0x000fe200078e00ff */
[----:B------:R-:W-:-:S06]  /*01c0*/  CS2R R18, SRZ ;  /* 0x0000000000127805 */ /* 0x000fcc000001ff00 */
.L_x_153:
        /* <DEDUP_REMOVED lines=15> */
[----:B------:R-:W-:Y:S02]  /*02c0*/  ISETP.GE.U32.AND P3, PT, R23, 0x10000, PT ;  /* 0x000100001700780c */ /* 0x000fe40003f66070 */
[----:B------:R-:W-:Y:S02]  /*02d0*/  IADD3 R21, P4, R21, R28, RZ ;  /* 0x0000001c15157210 */ /* 0x000fe40007f9e0ff */
[----:B------:R-:W-:Y:S02]  /*02e0*/  ISETP.LT.AND.EX P1, PT, R26, R15, !P1, P5 ;  /* 0x0000000f1a00720c */ /* 0x000fe40004f21350 */
[----:B------:R-:W-:Y:S01]  /*02f0*/  ISETP.LT.U32.AND P2, PT, R23, R12, PT ;  /* 0x0000000c1700720c */ /* 0x000fe20003f41070 */
[----:B------:R-:W-:Y:S01]  /*0300*/  IMAD.X R22, RZ, RZ, R24, P4 ;  /* 0x000000ffff167224 */ /* 0x000fe200020e0618 */
        /* <DEDUP_REMOVED lines=9> */
[----:B------:R0:W2:Y:S01]  /*03a0*/  @P0 LDG.E.U8 R29, [R6.64] ;  /* 0x00000004061d0981 */ /* 0x0000a2000c1e1100 */
[----:B------:R-:W-:Y:S01]  /*03b0*/  @P2 IADD3 R4, P4, R23, R10, RZ ;  /* 0x0000000a17042210 */ /* 0x000fe20007f9e0ff */
[----:B------:R-:W-:Y:S01]  /*03c0*/  @P1 IMAD.X R3, R26, 0x1, R13, P5 ;  /* 0x000000011a031824 */ /* 0x000fe200028e060d */
[----:B------:R-:W-:Y:S02]  /*03d0*/  PRMT R27, RZ, 0x7610, R27 ;  /* 0x00007610ff1b7816 */ /* 0x000fe4000000001b */
[----:B0-----:R-:W-:Y:S01]  /*03e0*/  PRMT R6, RZ, 0x7610, R6 ;  /* 0x00007610ff067816 */ /* 0x001fe20000000006 */
[----:B------:R-:W-:-:S05]  /*03f0*/  @P2 IMAD.X R5, R20, 0x1, R13, P4 ;  /* 0x0000000114052824 */ /* 0x000fca00020e060d */
[----:B------:R-:W-:Y:S01]  /*0400*/  @P3 IADD3 R8, P4, R21, R10, RZ ;  /* 0x0000000a15083210 */ /* 0x000fe20007f9e0ff */
[----:B------:R0:W3:Y:S04]  /*0410*/  @P1 LDG.E.U8 R6, [R2.64] ;  /* 0x0000000402061981 */ /* 0x0000e8000c1e1100 */
[----:B------:R-:W-:Y:S01]  /*0420*/  @P3 IMAD.X R9, R22, 0x1, R13, P4 ;  /* 0x0000000116093824 */ /* 0x000fe200020e060d */
[----:B------:R1:W4:Y:S02]  /*0430*/  @P2 LDG.E.U8 R27, [R4.64] ;  /* 0x00000004041b2981 */ /* 0x000324000c1e1100 */
[----:B-1----:R-:W-:-:S06]  /*0440*/  PRMT R4, RZ, 0x7610, R4 ;  /* 0x00007610ff047816 */ /* 0x002fcc0000000004 */
[----:B------:R1:W5:Y:S01]  /*0450*/  @P3 LDG.E.U8 R4, [R8.64] ;  /* 0x0000000408043981 */ /* 0x000362000c1e1100 */
[----:B--2---:R-:W-:-:S04]  /*0460*/  LOP3.LUT P4, RZ, R29, 0xff, RZ, 0xc0, !PT ;  /* 0x000000ff1dff7812 */ /* 0x004fc8000788c0ff */
[----:B------:R-:W-:-:S04]  /*0470*/  ISETP.NE.XOR P6, PT, R0, RZ, P4 ;  /* 0x000000ff0000720c */ /* 0x000fc800027c5a70 */
[----:B------:R-:W-:Y:S02]  /*0480*/  @P0 SEL R29, RZ, 0x1, !P6 ;  /* 0x00000001ff1d0807 */ /* 0x000fe40007000000 */
[----:B0-----:R-:W-:-:S05]  /*0490*/  @P1 IADD3 R2, P6, R25, R11, RZ ;  /* 0x0000000b19021210 */ /* 0x001fca0007fde0ff */
[----:B------:R-:W-:Y:S01]  /*04a0*/  @P1 IMAD.X R3, R26, 0x1, R14, P6 ;  /* 0x000000011a031824 */ /* 0x000fe200030e060e */
[----:B---3--:R-:W-:Y:S02]  /*04b0*/  LOP3.LUT P4, RZ, R6, 0xff, RZ, 0xc0, !PT ;  /* 0x000000ff06ff7812 */ /* 0x008fe4000788c0ff */
[----:B------:R-:W-:Y:S02]  /*04c0*/  @P0 IADD3 R6, P5, R28, R11, RZ ;  /* 0x0000000b1c060210 */ /* 0x000fe40007fbe0ff */
[----:B------:R-:W-:-:S03]  /*04d0*/  ISETP.NE.XOR P4, PT, R0, RZ, P4 ;  /* 0x000000ff0000720c */ /* 0x000fc60002785a70 */
[----:B------:R-:W-:Y:S01]  /*04e0*/  @P0 IMAD.X R7, R24, 0x1, R14, P5 ;  /* 0x0000000118070824 */ /* 0x000fe200028e060e */
[----:B------:R-:W-:Y:S02]  /*04f0*/  SEL R25, RZ, 0x1, !P4 ;  /* 0x00000001ff197807 */ /* 0x000fe40006000000 */
[----:B----4-:R-:W-:Y:S01]  /*0500*/  LOP3.LUT P5, RZ, R27, 0xff, RZ, 0xc0, !PT ;  /* 0x000000ff1bff7812 */ /* 0x010fe200078ac0ff */
[----:B------:R-:W-:Y:S01]  /*0510*/  IMAD.MOV.U32 R27, RZ, RZ, c[0x0][0x0] ;  /* 0x00000000ff1b7624 */ /* 0x000fe200078e00ff */
[----:B------:R0:W-:Y:S02]  /*0520*/  @P0 STG.E.U8 [R6.64], R29 ;  /* 0x0000001d06000986 */ /* 0x0001e4000c101104 */
[----:B------:R-:W-:Y:S01]  /*0530*/  ISETP.NE.XOR P5, PT, R0, RZ, P5 ;  /* 0x000000ff0000720c */ /* 0x000fe20002fa5a70 */
[----:B------:R-:W-:Y:S01]  /*0540*/  IMAD.WIDE.U32 R18, R27, 0x4, R18 ;  /* 0x000000041b127825 */ /* 0x000fe200078e0012 */
[----:B------:R0:W-:Y:S01]  /*0550*/  @P1 STG.E.U8 [R2.64], R25 ;  /* 0x0000001902001986 */ /* 0x0001e2000c101104 */
[----:B-1----:R-:W-:-:S02]  /*0560*/  @P3 IADD3 R8, P1, R21, R11, RZ ;  /* 0x0000000b15083210 */ /* 0x002fc40007f3e0ff */
[----:B-----5:R-:W-:Y:S02]  /*0570*/  LOP3.LUT P4, RZ, R4, 0xff, RZ, 0xc0, !PT ;  /* 0x000000ff04ff7812 */ /* 0x020fe4000788c0ff */
[----:B------:R-:W-:Y:S01]  /*0580*/  @P2 IADD3 R4, P0, R23, R11, RZ ;  /* 0x0000000b17042210 */ /* 0x000fe20007f1e0ff */
[--C-:B------:R-:W-:Y:S01]  /*0590*/  @P3 IMAD.X R9, R22, 0x1, R14.reuse, P1 ;  /* 0x0000000116093824 */ /* 0x100fe200008e060e */
[----:B------:R-:W-:Y:S02]  /*05a0*/  ISETP.NE.XOR P4, PT, R0, RZ, P4 ;  /* 0x000000ff0000720c */ /* 0x000fe40002785a70 */
[----:B------:R-:W-:Y:S01]  /*05b0*/  SEL R23, RZ, 0x1, !P5 ;  /* 0x00000001ff177807 */ /* 0x000fe20006800000 */
[----:B------:R-:W-:Y:S01]  /*05c0*/  @P2 IMAD.X R5, R20, 0x1, R14, P0 ;  /* 0x0000000114052824 */ /* 0x000fe200000e060e */
[----:B------:R-:W-:Y:S02]  /*05d0*/  @P3 SEL R21, RZ, 0x1, !P4 ;  /* 0x00000001ff153807 */ /* 0x000fe40006000000 */
[----:B------:R-:W-:-:S02]  /*05e0*/  ISETP.GE.U32.AND P0, PT, R18, 0x10000, PT ;  /* 0x000100001200780c */ /* 0x000fc40003f06070 */
[----:B------:R0:W-:Y:S01]  /*05f0*/  @P2 STG.E.U8 [R4.64], R23 ;  /* 0x0000001704002986 */ /* 0x0001e2000c101104 */
[----:B------:R-:W-:Y:S02]  /*0600*/  ISETP.LT.U32.AND P1, PT, R18, R12, PT ;  /* 0x0000000c1200720c */ /* 0x000fe40003f21070 */
[C---:B------:R-:W-:Y:S01]  /*0610*/  ISETP.GE.U32.AND.EX P0, PT, R19.reuse, RZ, PT, P0 ;  /* 0x000000ff1300720c */ /* 0x040fe20003f06100 */
[----:B------:R0:W-:Y:S01]  /*0620*/  @P3 STG.E.U8 [R8.64], R21 ;  /* 0x0000001508003986 */ /* 0x0001e2000c101104 */
[----:B------:R-:W-:-:S13]  /*0630*/  ISETP.LT.AND.EX P1, PT, R19, R15, PT, P1 ;  /* 0x0000000f1300720c */ /* 0x000fda0003f21310 */
[----:B0-----:R-:W-:Y:S05]  /*0640*/  @!P0 BRA P1, `(.L_x_153) ;  /* 0xfffffb8000008947 */ /* 0x001fea000083ffff */
[----:B------:R-:W-:Y:S05]  /*0650*/  EXIT ;  /* 0x000000000000794d */ /* 0x000fea0003800000 */
.L_x_152:
[----:B0-----:R-:W0:Y:S02]  /*0660*/  S2R R8, SR_TID.X ;  /* 0x0000000000087919 */ /* 0x001e240000002100 */
[----:B0-----:R-:W-:-:S05]  /*0670*/  IMAD.WIDE.U32 R2, R8, 0x4, RZ ;  /* 0x0000000408027825 */ /* 0x001fca00078e00ff */
[----:B------:R-:W-:-:S04]  /*0680*/  ISETP.GE.U32.AND P0, PT, R2, R12, PT ;  /* 0x0000000c0200720c */ /* 0x000fc80003f06070 */
[----:B------:R-:W-:-:S04]  /*0690*/  ISETP.GE.AND.EX P0, PT, R3, R15, PT, P0 ;  /* 0x0000000f0300720c */ /* 0x000fc80003f06300 */
[----:B------:R-:W-:-:S13]  /*06a0*/  ISETP.GT.U32.OR P0, PT, R8, 0x3fff, P0 ;  /* 0x00003fff0800780c */ /* 0x000fda0000704470 */
[----:B------:R-:W-:Y:S05]  /*06b0*/  @P0 EXIT ;  /* 0x000000000000094d */ /* 0x000fea0003800000 */
[----:B------:R-:W-:Y:S01]  /*06c0*/  ISETP.NE.AND P2, PT, R0, RZ, PT ;  /* 0x000000ff0000720c */ /* 0x000fe20003f45270 */
[----:B------:R-:W-:-:S04]  /*06d0*/  IMAD.MOV.U32 R9, RZ, RZ, RZ ;  /* 0x000000ffff097224 */ /* 0x000fc800078e00ff */
.L_x_154:
        /* <DEDUP_REMOVED lines=8> */
[----:B------:R-:W-:Y:S02]  /*0760*/  ISETP.NE.XOR P0, PT, R0, RZ, P2 ;  /* 0x000000ff0000720c */ /* 0x000fe40001705a70 */
[----:B------:R-:W-:-:S02]  /*0770*/  ISETP.NE.XOR P1, PT, R4, RZ, P2 ;  /* 0x000000ff0400720c */ /* 0x000fc40001725a70 */
[----:B------:R-:W-:Y:S02]  /*0780*/  ISETP.NE.XOR P3, PT, R5, RZ, P2 ;  /* 0x000000ff0500720c */ /* 0x000fe40001765a70 */
[----:B------:R-:W-:Y:S02]  /*0790*/  PRMT R0, R2, 0x7773, RZ ;  /* 0x0000777302007816 */ /* 0x000fe400000000ff */
[----:B------:R-:W-:Y:S02]  /*07a0*/  SEL R4, RZ, 0x1, !P0 ;  /* 0x00000001ff047807 */ /* 0x000fe40004000000 */
[----:B------:R-:W-:Y:S02]  /*07b0*/  SEL R5, RZ, 0x1, !P1 ;  /* 0x00000001ff057807 */ /* 0x000fe40004800000 */
[----:B------:R-:W-:Y:S02]  /*07c0*/  ISETP.NE.XOR P0, PT, R0, RZ, P2 ;  /* 0x000000ff0000720c */ /* 0x000fe40001705a70 */
[----:B------:R-:W-:-:S02]  /*07d0*/  SEL R0, RZ, 0x1, !P3 ;  /* 0x00000001ff007807 */ /* 0x000fc40005800000 */
[----:B------:R-:W-:Y:S02]  /*07e0*/  PRMT R5, R5, 0x7604, R4 ;  /* 0x0000760405057816 */ /* 0x000fe40000000004 */
[----:B------:R-:W-:Y:S02]  /*07f0*/  IADD3 R2, P1, R6, R11, RZ ;  /* 0x0000000b06027210 */ /* 0x000fe40007f3e0ff */
[----:B------:R-:W-:Y:S02]  /*0800*/  SEL R4, RZ, 0x1, !P0 ;  /* 0x00000001ff047807 */ /* 0x000fe40004000000 */
[----:B------:R-:W-:Y:S01]  /*0810*/  PRMT R5, R0, 0x7054, R5 ;  /* 0x0000705400057816 */ /* 0x000fe20000000005 */
[----:B------:R-:W-:Y:S01]  /*0820*/  IMAD.X R3, R7, 0x1, R14, P1 ;  /* 0x0000000107037824 */ /* 0x000fe200008e060e */
[----:B------:R-:W-:Y:S02]  /*0830*/  IADD3 R8, P0, R8, c[0x0][0x0], RZ ;  /* 0x0000000008087a10 */ /* 0x000fe40007f1e0ff */
[----:B------:R-:W-:-:S02]  /*0840*/  PRMT R5, R4, 0x654, R5 ;  /* 0x0000065404057816 */ /* 0x000fc40000000005 */
[C---:B------:R-:W-:Y:S01]  /*0850*/  ISETP.LT.U32.AND P1, PT, R8.reuse, 0x4000, PT ;  /* 0x000040000800780c */ /* 0x040fe20003f21070 */
[C---:B------:R-:W-:Y:S02]  /*0860*/  IMAD.SHL.U32 R7, R8.reuse, 0x4, RZ ;  /* 0x0000000408077824 */ /* 0x040fe400078e00ff */
[----:B------:R-:W-:Y:S01]  /*0870*/  IMAD.X R9, RZ, RZ, R9, P0 ;  /* 0x000000ffff097224 */ /* 0x000fe200000e0609 */
[----:B------:R0:W-:Y:S02]  /*0880*/  STG.E [R2.64], R5 ;  /* 0x0000000502007986 */ /* 0x0001e4000c101904 */
[----:B------:R-:W-:Y:S02]  /*0890*/  ISETP.GE.U32.AND P0, PT, R7, R12, PT ;  /* 0x0000000c0700720c */ /* 0x000fe40003f06070 */
[----:B------:R-:W-:Y:S02]  /*08a0*/  SHF.L.U64.HI R0, R8, 0x2, R9 ;  /* 0x0000000208007819 */ /* 0x000fe40000010209 */
[----:B------:R-:W-:-:S02]  /*08b0*/  ISETP.LT.U32.AND.EX P1, PT, R9, RZ, PT, P1 ;  /* 0x000000ff0900720c */ /* 0x000fc40003f21110 */
[----:B------:R-:W-:-:S13]  /*08c0*/  ISETP.GE.AND.EX P0, PT, R0, R15, PT, P0 ;  /* 0x0000000f0000720c */ /* 0x000fda0003f06300 */
[----:B0-----:R-:W-:Y:S05]  /*08d0*/  @!P0 BRA P1, `(.L_x_154) ;  /* 0xfffffe0000008947 */ /* 0x001fea000083ffff */
[----:B------:R-:W-:Y:S05]  /*08e0*/  EXIT ;  /* 0x000000000000794d */ /* 0x000fea0003800000 */
.L_x_155:
        /* <DEDUP_REMOVED lines=9> */
.L_x_3962:


//--------------------- .text._ZN2at6native61_GLOBAL__N__44eb8e94_28_ForeachBinaryOpScalarList_cu_dda10a6925multi_tensor_apply_kernelINS1_28TensorListScalarListMetadataIN3c107complexIfEELi2EEENS1_25BinaryOpScalarListFunctorIS6_Li2ELi1ELi1EEEJSt5minusIS6_EEEEvT_T0_DpT1_ --------------------------
	.section	.text._ZN2at6native61_GLOBAL__N__44eb8e94_28_ForeachBinaryOpScalarList_cu_dda10a6925multi_tensor_apply_kernelINS1_28TensorListScalarListMetadataIN3c107complexIfEELi2EEENS1_25BinaryOpScalarListFunctorIS6_Li2ELi1ELi1EEEJSt5minusIS6_EEEEvT_T0_DpT1_,"ax",@progbits
	.sectioninfo	@"SHI_REGISTERS=31"
	.align	128
.text._ZN2at6native61_GLOBAL__N__44eb8e94_28_ForeachBinaryOpScalarList_cu_dda10a6925multi_tensor_apply_kernelINS1_28TensorListScalarListMetadataIN3c107complexIfEELi2EEENS1_25BinaryOpScalarListFunctorIS6_Li2ELi1ELi1EEEJSt5minusIS6_EEEEvT_T0_DpT1_:
        .type           _ZN2at6native61_GLOBAL__N__44eb8e94_28_ForeachBinaryOpScalarList_cu_dda10a6925multi_tensor_apply_kernelINS1_28TensorListScalarListMetadataIN3c107complexIfEELi2EEENS1_25BinaryOpScalarListFunctorIS6_Li2ELi1ELi1EEEJSt5minusIS6_EEEEvT_T0_DpT1_,@function
        .size           _ZN2at6native61_GLOBAL__N__44eb8e94_28_ForeachBinaryOpScalarList_cu_dda10a6925multi_tensor_apply_kernelINS1_28TensorListScalarListMetadataIN3c107complexIfEELi2EEENS1_25BinaryOpScalarListFunctorIS6_Li2ELi1ELi1EEEJSt5minusIS6_EEEEvT_T0_DpT1_,(.L_x_3963 - _ZN2at6native61_GLOBAL__N__44eb8e94_28_ForeachBinaryOpScalarList_cu_dda10a6925multi_tensor_apply_kernelINS1_28TensorListScalarListMetadataIN3c107complexIfEELi2EEENS1_25BinaryOpScalarListFunctorIS6_Li2ELi1ELi1EEEJSt5minusIS6_EEEEvT_T0_DpT1_)
        .other          _ZN2at6native61_GLOBAL__N__44eb8e94_28_ForeachBinaryOpScalarList_cu_dda10a6925multi_tensor_apply_kernelINS1_28TensorListScalarListMetadataIN3c107complexIfEELi2EEENS1_25BinaryOpScalarListFunctorIS6_Li2ELi1ELi1EEEJSt5minusIS6_EEEEvT_T0_DpT1_,@"STO_CUDA_ENTRY STV_DEFAULT"
_ZN2at6native61_GLOBAL__N__44eb8e94_28_ForeachBinaryOpScalarList_cu_dda10a6925multi_tensor_apply_kernelINS1_28TensorListScalarListMetadataIN3c107complexIfEELi2EEENS1_25BinaryOpScalarListFunctorIS6_Li2ELi1ELi1EEEJSt5minusIS6_EEEEvT_T0_DpT1_:
[----:B------:R-:W-:Y:S02]  /*0000*/  IMAD.MOV.U32 R1, RZ, RZ, c[0x0][0x28] ;  /* 0x00000a00ff017624 */ /* 0x000fe400078e00ff */
[----:B------:R-:W0:Y:S01]  /*0010*/  S2UR UR4, SR_CTAID.X ;  /* 0x00000000000479c3 */ /* 0x000e220000002500 */
[----:B------:R-:W-:Y:S02]  /*0020*/  UMOV UR5, 0x4 ;  /* 0x0000000400057882 */ /* 0x000fe40000000000 */
[----:B------:R-:W-:Y:S02]  /*0030*/  ULDC UR6, c[0x2][0x0] ;  /* 0x0080000000067ab9 */ /* 0x000fe40000000800 */
        /* <DEDUP_REMOVED lines=12> */
[----:B------:R-:W-:Y:S02]  /*0100*/  ULDC.64 UR12, c[0x0][UR12+0x760] ;  /* 0x0001d8000c0c7abb */ /* 0x000fe40008000a00 */
[----:B------:R-:W-:Y:S02]  /*0110*/  ULOP3.LUT UP0, URZ, UR4, 0x3, UR14, 0xf8, !UPT ;  /* 0x00000003043f7892 */ /* 0x000fe4000f80f80e */
[----:B------:R-:W-:-:S02]  /*0120*/  UIADD3.X UR4, ~UR5, UR11, URZ, UP1, !UPT ;  /* 0x0000000b05047290 */ /* 0x000fc40008ffe53f */
[----:B------:R-:W-:Y:S02]  /*0130*/  ULOP3.LUT UP0, URZ, URZ, URZ, URZ, 0xfc, UP0 ;  /* 0x0000003f3f3f7292 */ /* 0x000fe4000800fc3f */
[----:B------:R-:W-:-:S04]  /*0140*/  ULDC.64 UR10, c[0x0][0x118] ;  /* 0x00004600000a7ab9 */ /* 0x000fc80000000a00 */
[----:B------:R-:W-:-:S13]  /*0150*/  PLOP3.LUT P0, PT, PT, PT, UP0, 0x80, 0x0 ;  /* 0x000000000000781c */ /* 0x000fda0003f0f008 */
[----:B------:R-:W-:Y:S05]  /*0160*/  @!P0 BRA `(.L_x_156) ;  /* 0x000004c000008947 */ /* 0x000fea0003800000 */
[----:B------:R-:W-:-:S04]  /*0170*/  UISETP.GE.U32.AND UP0, UPT, UR14, 0x1, UPT ;  /* 0x000000010e00788c */ /* 0x000fc8000bf06070 */
[----:B------:R-:W-:-:S06]  /*0180*/  UISETP.GE.AND.EX UP0, UPT, UR4, URZ, UPT, UP0 ;  /* 0x0000003f0400728c */ /* 0x000fcc000bf06300 */
[----:B------:R-:W-:-:S13]  /*0190*/  PLOP3.LUT P0, PT, PT, PT, UP0, 0x80, 0x0 ;  /* 0x000000000000781c */ /* 0x000fda0003f0f008 */
[----:B------:R-:W-:Y:S05]  /*01a0*/  @!P0 EXIT ;  /* 0x000000000000894d */ /* 0x000fea0003800000 */
[----:B------:R-:W0:Y:S01]  /*01b0*/  S2R R0, SR_TID.X ;  /* 0x0000000000007919 */ /* 0x000e220000002100 */
[----:B------:R-:W-:Y:S01]  /*01c0*/  IMAD.MOV.U32 R2, RZ, RZ, c[0x0][0x0] ;  /* 0x00000000ff027624 */ /* 0x000fe200078e00ff */
[----:B------:R-:W-:-:S06]  /*01d0*/  CS2R R4, SRZ ;  /* 0x0000000000047805 */ /* 0x000fcc000001ff00 */
.L_x_157:
[----:B0-----:R-:W-:Y:S01]  /*01e0*/  IADD3 R22, P0, R0, R4, RZ ;  /* 0x0000000400167210 */ /* 0x001fe20007f1e0ff */
[----:B------:R-:W-:Y:S01]  /*01f0*/  IMAD R7, R2, 0x3, RZ ;  /* 0x0000000302077824 */ /* 0x000fe200078e02ff */
[----:B------:R-:W-:Y:S01]  /*0200*/  CS2R R10, SRZ ;  /* 0x00000000000a7805 */ /* 0x000fe2000001ff00 */
[----:B------:R-:W-:Y:S01]  /*0210*/  CS2R R8, SRZ ;  /* 0x0000000000087805 */ /* 0x000fe2000001ff00 */
[C---:B------:R-:W-:Y:S01]  /*0220*/  IADD3 R6, P2, R22.reuse, c[0x0][0x0], RZ ;  /* 0x0000000016067a10 */ /* 0x040fe20007f5e0ff */
[----:B------:R-:W-:Y:S01]  /*0230*/  IMAD.X R3, RZ, RZ, R5, P0 ;  /* 0x000000ffff037224 */ /* 0x000fe200000e0605 */
[----:B------:R-:W-:Y:S02]  /*0240*/  ISETP.GE.U32.AND P1, PT, R22, 0x10000, PT ;  /* 0x000100001600780c */ /* 0x000fe40003f26070 */
[----:B------:R-:W-:Y:S01]  /*0250*/  ISETP.GE.U32.AND P3, PT, R6, 0x10000, PT ;  /* 0x000100000600780c */ /* 0x000fe20003f66070 */
[----:B------:R-:W-:Y:S01]  /*0260*/  IMAD.X R19, RZ, RZ, R3, P2 ;  /* 0x000000ffff137224 */ /* 0x000fe200010e0603 */
[----:B------:R-:W-:-:S02]  /*0270*/  LEA R21, P5, R2, R22, 0x1 ;  /* 0x0000001602157211 */ /* 0x000fc400078a08ff */
[----:B------:R-:W-:Y:S02]  /*0280*/  ISETP.LT.U32.AND P0, PT, R22, UR14, PT ;  /* 0x0000000e16007c0c */ /* 0x000fe4000bf01070 */
[----:B------:R-:W-:Y:S01]  /*0290*/  IADD3 R26, P4, R7, R22, RZ ;  /* 0x00000016071a7210 */ /* 0x000fe20007f9e0ff */
[--C-:B------:R-:W-:Y:S01]  /*02a0*/  IMAD.X R28, RZ, RZ, R3.reuse, P5 ;  /* 0x000000ffff1c7224 */ /* 0x100fe200028e0603 */
[----:B------:R-:W-:Y:S02]  /*02b0*/  ISETP.GE.U32.AND.EX P1, PT, R3, RZ, PT, P1 ;  /* 0x000000ff0300720c */ /* 0x000fe40003f26110 */
[----:B------:R-:W-:Y:S01]  /*02c0*/  ISETP.LT.U32.AND P2, PT, R6, UR14, PT ;  /* 0x0000000e06007c0c */ /* 0x000fe2000bf41070 */
[----:B------:R-:W-:Y:S01]  /*02d0*/  IMAD.X R7, RZ, RZ, R3, P4 ;  /* 0x000000ffff077224 */ /* 0x000fe200020e0603 */
[----:B------:R-:W-:Y:S02]  /*02e0*/  ISETP.GE.U32.AND.EX P3, PT, R19, RZ, PT, P3 ;  /* 0x000000ff1300720c */ /* 0x000fe40003f66130 */
[----:B------:R-:W-:-:S02]  /*02f0*/  ISETP.LT.AND.EX P0, PT, R3, UR4, !P1, P0 ;  /* 0x0000000403007c0c */ /* 0x000fc4000cf01300 */
[----:B------:R-:W-:Y:S02]  /*0300*/  ISETP.LT.AND.EX P2, PT, R19, UR4, !P3, P2 ;  /* 0x0000000413007c0c */ /* 0x000fe4000df41320 */
[C---:B------:R-:W-:Y:S02]  /*0310*/  ISETP.GE.U32.AND P1, PT, R21.reuse, 0x10000, PT ;  /* 0x000100001500780c */ /* 0x040fe40003f26070 */
[----:B------:R-:W-:Y:S02]  /*0320*/  ISETP.GE.U32.AND P5, PT, R26, 0x10000, PT ;  /* 0x000100001a00780c */ /* 0x000fe40003fa6070 */
[----:B------:R-:W-:Y:S02]  /*0330*/  ISETP.LT.U32.AND P3, PT, R21, UR14, PT ;  /* 0x0000000e15007c0c */ /* 0x000fe4000bf61070 */
[----:B------:R-:W-:Y:S02]  /*0340*/  ISETP.GE.U32.AND.EX P4, PT, R28, RZ, PT, P1 ;  /* 0x000000ff1c00720c */ /* 0x000fe40003f86110 */
[----:B------:R-:W-:-:S02]  /*0350*/  ISETP.LT.U32.AND P1, PT, R26, UR14, PT ;  /* 0x0000000e1a007c0c */ /* 0x000fc4000bf21070 */
[C---:B------:R-:W-:Y:S02]  /*0360*/  ISETP.GE.U32.AND.EX P5, PT, R7.reuse, RZ, PT, P5 ;  /* 0x000000ff0700720c */ /* 0x040fe40003fa6150 */
[----:B------:R-:W-:Y:S02]  /*0370*/  ISETP.LT.AND.EX P3, PT, R28, UR4, !P4, P3 ;  /* 0x000000041c007c0c */ /* 0x000fe4000e761330 */
[----:B------:R-:W-:Y:S02]  /*0380*/  ISETP.LT.AND.EX P1, PT, R7, UR4, !P5, P1 ;  /* 0x0000000407007c0c */ /* 0x000fe4000ef21310 */
[----:B------:R-:W-:Y:S02]  /*0390*/  @P2 LEA R24, P5, R6, UR6, 0x3 ;  /* 0x0000000606182c11 */ /* 0x000fe4000f8a18ff */
[----:B------:R-:W-:Y:S02]  /*03a0*/  @P0 LEA R14, P4, R22, UR6, 0x3 ;  /* 0x00000006160e0c11 */ /* 0x000fe4000f8818ff */
[----:B------:R-:W-:-:S02]  /*03b0*/  @P2 LEA.HI.X R25, R6, UR7, R19, 0x3, P5 ;  /* 0x0000000706192c11 */ /* 0x000fc4000a8f1c13 */
[----:B------:R-:W-:-:S03]  /*03c0*/  @P0 LEA.HI.X R15, R22, UR7, R3, 0x3, P4 ;  /* 0x00000007160f0c11 */ /* 0x000fc6000a0f1c03 */
[C---:B------:R-:W-:Y:S01]  /*03d0*/  @P3 LEA R16, P4, R21.reuse, UR6, 0x3 ;  /* 0x0000000615103c11 */ /* 0x040fe2000f8818ff */
[----:B------:R0:W2:Y:S01]  /*03e0*/  @P2 LDG.E.64 R10, [R24.64] ;  /* 0x0000000a180a2981 */ /* 0x0000a2000c1e1b00 */
[----:B------:R-:W-:Y:S02]  /*03f0*/  CS2R R12, SRZ ;  /* 0x00000000000c7805 */ /* 0x000fe4000001ff00 */
[----:B------:R-:W-:Y:S01]  /*0400*/  @P3 LEA.HI.X R17, R21, UR7, R28, 0x3, P4 ;  /* 0x0000000715113c11 */ /* 0x000fe2000a0f1c1c */
[----:B------:R1:W3:Y:S04]  /*0410*/  @P0 LDG.E.64 R8, [R14.64] ;  /* 0x0000000a0e080981 */ /* 0x0002e8000c1e1b00 */
[----:B------:R4:W5:Y:S01]  /*0420*/  @P3 LDG.E.64 R12, [R16.64] ;  /* 0x0000000a100c3981 */ /* 0x000962000c1e1b00 */
[----:B0-----:R-:W-:Y:S01]  /*0430*/  @P1 LEA R24, P5, R26, UR6, 0x3 ;  /* 0x000000061a181c11 */ /* 0x001fe2000f8a18ff */
[----:B-1----:R-:W-:-:S03]  /*0440*/  CS2R R14, SRZ ;  /* 0x00000000000e7805 */ /* 0x002fc6000001ff00 */
[----:B------:R-:W-:-:S05]  /*0450*/  @P1 LEA.HI.X R25, R26, UR7, R7, 0x3, P5 ;  /* 0x000000071a191c11 */ /* 0x000fca000a8f1c07 */
[----:B------:R-:W5:Y:S01]  /*0460*/  @P1 LDG.E.64 R14, [R24.64] ;  /* 0x0000000a180e1981 */ /* 0x000f62000c1e1b00 */
[----:B----4-:R-:W-:Y:S02]  /*0470*/  @P0 LEA R16, P4, R22, UR8, 0x3 ;  /* 0x0000000816100c11 */ /* 0x010fe4000f8818ff */
[----:B------:R-:W-:Y:S02]  /*0480*/  @P2 LEA R18, P5, R6, UR8, 0x3 ;  /* 0x0000000806122c11 */ /* 0x000fe4000f8a18ff */
[----:B------:R-:W-:Y:S02]  /*0490*/  @P3 LEA R20, P6, R21, UR8, 0x3 ;  /* 0x0000000815143c11 */ /* 0x000fe4000f8c18ff */
[----:B------:R-:W-:Y:S02]  /*04a0*/  @P0 LEA.HI.X R17, R22, UR9, R3, 0x3, P4 ;  /* 0x0000000916110c11 */ /* 0x000fe4000a0f1c03 */
[----:B------:R-:W-:Y:S01]  /*04b0*/  @P2 LEA.HI.X R19, R6, UR9, R19, 0x3, P5 ;  /* 0x0000000906132c11 */ /* 0x000fe2000a8f1c13 */
[----:B------:R-:W-:Y:S01]  /*04c0*/  IMAD.MOV.U32 R3, RZ, RZ, c[0x0][0x0] ;  /* 0x00000000ff037624 */ /* 0x000fe200078e00ff */
[----:B------:R-:W-:-:S02]  /*04d0*/  @P1 LEA R6, P4, R26, UR8, 0x3 ;  /* 0x000000081a061c11 */ /* 0x000fc4000f8818ff */
[----:B------:R-:W-:Y:S01]  /*04e0*/  @P3 LEA.HI.X R21, R21, UR9, R28, 0x3, P6 ;  /* 0x0000000915153c11 */ /* 0x000fe2000b0f1c1c */
[----:B------:R-:W-:Y:S01]  /*04f0*/  IMAD.WIDE.U32 R4, R3, 0x4, R4 ;  /* 0x0000000403047825 */ /* 0x000fe200078e0004 */
[----:B------:R-:W-:-:S03]  /*0500*/  @P1 LEA.HI.X R7, R26, UR9, R7, 0x3, P4 ;  /* 0x000000091a071c11 */ /* 0x000fc6000a0f1c07 */
[----:B--2---:R-:W-:Y:S02]  /*0510*/  FADD.FTZ R10, R10, -UR12 ;  /* 0x8000000c0a0a7e21 */ /* 0x004fe40008010000 */
[----:B------:R-:W-:Y:S02]  /*0520*/  FADD.FTZ R11, R11, -UR13 ;  /* 0x8000000d0b0b7e21 */ /* 0x000fe40008010000 */
[----:B---3--:R-:W-:Y:S02]  /*0530*/  FADD.FTZ R8, R8, -UR12 ;  /* 0x8000000c08087e21 */ /* 0x008fe40008010000 */
[----:B------:R-:W-:Y:S02]  /*0540*/  FADD.FTZ R9, R9, -UR13 ;  /* 0x8000000d09097e21 */ /* 0x000fe40008010000 */
[----:B-----5:R-:W-:Y:S02]  /*0550*/  FADD.FTZ R12, R12, -UR12 ;  /* 0x8000000c0c0c7e21 */ /* 0x020fe40008010000 */
[----:B------:R-:W-:Y:S01]  /*0560*/  FADD.FTZ R13, R13, -UR13 ;  /* 0x8000000d0d0d7e21 */ /* 0x000fe20008010000 */
[----:B------:R0:W-:Y:S01]  /*0570*/  @P0 STG.E.64 [R16.64], R8 ;  /* 0x0000000810000986 */ /* 0x0001e2000c101b0a */
[----:B------:R-:W-:-:S03]  /*0580*/  ISETP.GE.U32.AND P0, PT, R4, 0x10000, PT ;  /* 0x000100000400780c */ /* 0x000fc60003f06070 */
[----:B------:R0:W-:Y:S01]  /*0590*/  @P2 STG.E.64 [R18.64], R10 ;  /* 0x0000000a12002986 */ /* 0x0001e2000c101b0a */
[----:B------:R-:W-:Y:S02]  /*05a0*/  FADD.FTZ R14, R14, -UR12 ;  /* 0x8000000c0e0e7e21 */ /* 0x000fe40008010000 */
[----:B------:R-:W-:Y:S01]  /*05b0*/  FADD.FTZ R15, R15, -UR13 ;  /* 0x8000000d0f0f7e21 */ /* 0x000fe20008010000 */
[----:B------:R0:W-:Y:S04]  /*05c0*/  @P3 STG.E.64 [R20.64], R12 ;  /* 0x0000000c14003986 */ /* 0x0001e8000c101b0a */
[----:B------:R0:W-:Y:S01]  /*05d0*/  @P1 STG.E.64 [R6.64], R14 ;  /* 0x0000000e06001986 */ /* 0x0001e2000c101b0a */
[----:B------:R-:W-:Y:S02]  /*05e0*/  ISETP.LT.U32.AND P1, PT, R4, UR14, PT ;  /* 0x0000000e04007c0c */ /* 0x000fe4000bf21070 */
[----:B------:R-:W-:-:S02]  /*05f0*/  ISETP.GE.U32.AND.EX P0, PT, R5, RZ, PT, P0 ;  /* 0x000000ff0500720c */ /* 0x000fc40003f06100 */
[----:B------:R-:W-:-:S13]  /*0600*/  ISETP.LT.AND.EX P1, PT, R5, UR4, PT, P1 ;  /* 0x0000000405007c0c */ /* 0x000fda000bf21310 */
[----:B0-----:R-:W-:Y:S05]  /*0610*/  @!P0 BRA P1, `(.L_x_157) ;  /* 0xfffffbc000008947 */ /* 0x001fea000083ffff */
[----:B------:R-:W-:Y:S05]  /*0620*/  EXIT ;  /* 0x000000000000794d */ /* 0x000fea0003800000 */
.L_x_156:
[----:B------:R-:W0:Y:S02]  /*0630*/  S2R R14, SR_TID.X ;  /* 0x00000000000e7919 */ /* 0x000e240000002100 */
[----:B0-----:R-:W-:-:S05]  /*0640*/  IMAD.WIDE.U32 R2, R14, 0x4, RZ ;  /* 0x000000040e027825 */ /* 0x001fca00078e00ff */
[----:B------:R-:W-:-:S04]  /*0650*/  ISETP.GE.U32.AND P0, PT, R2, UR14, PT ;  /* 0x0000000e02007c0c */ /* 0x000fc8000bf06070 */
[----:B------:R-:W-:-:S04]  /*0660*/  ISETP.GE.AND.EX P0, PT, R3, UR4, PT, P0 ;  /* 0x0000000403007c0c */ /* 0x000fc8000bf06300 */
[----:B------:R-:W-:-:S13]  /*0670*/  ISETP.GT.U32.OR P0, PT, R14, 0x3fff, P0 ;  /* 0x00003fff0e00780c */ /* 0x000fda0000704470 */
[----:B------:R-:W-:Y:S05]  /*0680*/  @P0 EXIT ;  /* 0x000000000000094d */ /* 0x000fea0003800000 */
[----:B------:R-:W-:-:S04]  /*0690*/  IMAD.MOV.U32 R15, RZ, RZ, RZ ;  /* 0x000000ffff0f7224 */ /* 0x000fc800078e00ff */
.L_x_158:
[C---:B0-----:R-:W-:Y:S01]  /*06a0*/  IMAD.SHL.U32 R12, R14.reuse, 0x20, RZ ;  /* 0x000000200e0c7824 */ /* 0x041fe200078e00ff */
[----:B------:R-:W-:-:S04]  /*06b0*/  SHF.L.U64.HI R0, R14, 0x5, R15 ;  /* 0x000000050e007819 */ /* 0x000fc8000001020f */
[----:B------:R-:W-:-:S04]  /*06c0*/  IADD3 R2, P0, R12, UR6, RZ ;  /* 0x000000060c027c10 */ /* 0x000fc8000ff1e0ff */
[----:B------:R-:W-:-:S05]  /*06d0*/  IADD3.X R3, R0, UR7, RZ, P0, !PT ;  /* 0x0000000700037c10 */ /* 0x000fca00087fe4ff */
[----:B------:R-:W2:Y:S04]  /*06e0*/  LDG.E.128 R4, [R2.64] ;  /* 0x0000000a02047981 */ /* 0x000ea8000c1e1d00 */
[----:B------:R-:W3:Y:S01]  /*06f0*/  LDG.E.128 R8, [R2.64+0x10] ;  /* 0x0000100a02087981 */ /* 0x000ee2000c1e1d00 */
[----:B------:R-:W-:-:S04]  /*0700*/  IADD3 R12, P0, R12, UR8, RZ ;  /* 0x000000080c0c7c10 */ /* 0x000fc8000ff1e0ff */
[----:B------:R-:W-:Y:S02]  /*0710*/  IADD3.X R13, R0, UR9, RZ, P0, !PT ;  /* 0x00000009000d7c10 */ /* 0x000fe400087fe4ff */
[----:B------:R-:W-:-:S04]  /*0720*/  IADD3 R14, P0, R14, c[0x0][0x0], RZ ;  /* 0x000000000e0e7a10 */ /* 0x000fc80007f1e0ff */
[C---:B------:R-:W-:Y:S01]  /*0730*/  ISETP.LT.U32.AND P1, PT, R14.reuse, 0x4000, PT ;  /* 0x000040000e00780c */ /* 0x040fe20003f21070 */
[----:B------:R-:W-:Y:S02]  /*0740*/  IMAD.SHL.U32 R0, R14, 0x4, RZ ;  /* 0x000000040e007824 */ /* 0x000fe400078e00ff */
[----:B------:R-:W-:-:S03]  /*0750*/  IMAD.X R15, RZ, RZ, R15, P0 ;  /* 0x000000ffff0f7224 */ /* 0x000fc600000e060f */
[----:B------:R-:W-:Y:S02]  /*0760*/  ISETP.GE.U32.AND P0, PT, R0, UR14, PT ;  /* 0x0000000e00007c0c */ /* 0x000fe4000bf06070 */
[----:B------:R-:W-:Y:S02]  /*0770*/  SHF.L.U64.HI R0, R14, 0x2, R15 ;  /* 0x000000020e007819 */ /* 0x000fe4000001020f */
[----:B------:R-:W-:Y:S02]  /*0780*/  ISETP.LT.U32.AND.EX P1, PT, R15, RZ, PT, P1 ;  /* 0x000000ff0f00720c */ /* 0x000fe40003f21110 */
[----:B------:R-:W-:Y:S01]  /*0790*/  ISETP.GE.AND.EX P0, PT, R0, UR4, PT, P0 ;  /* 0x0000000400007c0c */ /* 0x000fe2000bf06300 */
[----:B--2---:R-:W-:Y:S02]  /*07a0*/  FADD.FTZ R7, R7, -UR13 ;  /* 0x8000000d07077e21 */ /* 0x004fe40008010000 */
[----:B------:R-:W-:Y:S02]  /*07b0*/  FADD.FTZ R6, R6, -UR12 ;  /* 0x8000000c06067e21 */ /* 0x000fe40008010000 */
[----:B------:R-:W-:-:S02]  /*07c0*/  FADD.FTZ R5, R5, -UR13 ;  /* 0x8000000d05057e21 */ /* 0x000fc40008010000 */
[----:B------:R-:W-:Y:S02]  /*07d0*/  FADD.FTZ R4, R4, -UR12 ;  /* 0x8000000c04047e21 */ /* 0x000fe40008010000 */
[----:B---3--:R-:W-:Y:S02]  /*07e0*/  FADD.FTZ R11, R11, -UR13 ;  /* 0x8000000d0b0b7e21 */ /* 0x008fe40008010000 */
[----:B------:R-:W-:Y:S01]  /*07f0*/  FADD.FTZ R10, R10, -UR12 ;  /* 0x8000000c0a0a7e21 */ /* 0x000fe20008010000 */
[----:B------:R0:W-:Y:S01]  /*0800*/  STG.E.128 [R12.64], R4 ;  /* 0x000000040c007986 */ /* 0x0001e2000c101d0a */
[----:B------:R-:W-:Y:S02]  /*0810*/  FADD.FTZ R9, R9, -UR13 ;  /* 0x8000000d09097e21 */ /* 0x000fe40008010000 */
[----:B------:R-:W-:-:S05]  /*0820*/  FADD.FTZ R8, R8, -UR12 ;  /* 0x8000000c08087e21 */ /* 0x000fca0008010000 */
[----:B------:R0:W-:Y:S01]  /*0830*/  STG.E.128 [R12.64+0x10], R8 ;  /* 0x000010080c007986 */ /* 0x0001e2000c101d0a */
[----:B------:R-:W-:Y:S05]  /*0840*/  @!P0 BRA P1, `(.L_x_158) ;  /* 0xfffffe5000008947 */ /* 0x000fea000083ffff */
[----:B------:R-:W-:Y:S05]  /*0850*/  EXIT ;  /* 0x000000000000794d */ /* 0x000fea0003800000 */
.L_x_159:
        /* <DEDUP_REMOVED lines=10> */
.L_x_3963:


//--------------------- .text._ZN2at6native61_GLOBAL__N__44eb8e94_28_ForeachBinaryOpScalarList_cu_dda10a6925multi_tensor_apply_kernelINS1_28TensorListScalarListMetadataIN3c107complexIdEELi2EEENS1_25BinaryOpScalarListFunctorIS6_Li2ELi1ELi1EEEJSt5minusIS6_EEEEvT_T0_DpT1_ --------------------------
	.section	.text._ZN2at6native61_GLOBAL__N__44eb8e94_28_ForeachBinaryOpScalarList_cu_dda10a6925multi_tensor_apply_kernelINS1_28TensorListScalarListMetadataIN3c107complexIdEELi2EEENS1_25BinaryOpScalarListFunctorIS6_Li2ELi1ELi1EEEJSt5minusIS6_EEEEvT_T0_DpT1_,"ax",@progbits
	.sectioninfo	@"SHI_REGISTERS=32"
	.align	128
.text._ZN2at6native61_GLOBAL__N__44eb8e94_28_ForeachBinaryOpScalarList_cu_dda10a6925multi_tensor_apply_kernelINS1_28TensorListScalarListMetadataIN3c107complexIdEELi2EEENS1_25BinaryOpScalarListFunctorIS6_Li2ELi1ELi1EEEJSt5minusIS6_EEEEvT_T0_DpT1_:
        .type           _ZN2at6native61_GLOBAL__N__44eb8e94_28_ForeachBinaryOpScalarList_cu_dda10a6925multi_tensor_apply_kernelINS1_28TensorListScalarListMetadataIN3c107complexIdEELi2EEENS1_25BinaryOpScalarListFunctorIS6_Li2ELi1ELi1EEEJSt5minusIS6_EEEEvT_T0_DpT1_,@function
        .size           _ZN2at6native61_GLOBAL__N__44eb8e94_28_ForeachBinaryOpScalarList_cu_dda10a6925multi_tensor_apply_kernelINS1_28TensorListScalarListMetadataIN3c107complexIdEELi2EEENS1_25BinaryOpScalarListFunctorIS6_Li2ELi1ELi1EEEJSt5minusIS6_EEEEvT_T0_DpT1_,(.L_x_3964 - _ZN2at6native61_GLOBAL__N__44eb8e94_28_ForeachBinaryOpScalarList_cu_dda10a6925multi_tensor_apply_kernelINS1_28TensorListScalarListMetadataIN3c107complexIdEELi2EEENS1_25BinaryOpScalarListFunctorIS6_Li2ELi1ELi1EEEJSt5minusIS6_EEEEvT_T0_DpT1_)
        .other          _ZN2at6native61_GLOBAL__N__44eb8e94_28_ForeachBinaryOpScalarList_cu_dda10a6925multi_tensor_apply_kernelINS1_28TensorListScalarListMetadataIN3c107complexIdEELi2EEENS1_25BinaryOpScalarListFunctorIS6_Li2ELi1ELi1EEEJSt5minusIS6_EEEEvT_T0_DpT1_,@"STO_CUDA_ENTRY STV_DEFAULT"
_ZN2at6native61_GLOBAL__N__44eb8e94_28_ForeachBinaryOpScalarList_cu_dda10a6925multi_tensor_apply_kernelINS1_28TensorListScalarListMetadataIN3c107complexIdEELi2EEENS1_25BinaryOpScalarListFunctorIS6_Li2ELi1ELi1EEEJSt5minusIS6_EEEEvT_T0_DpT1_:
        /* <DEDUP_REMOVED lines=17> */
[----:B------:R-:W-:Y:S02]  /*0110*/  UMOV UR10, 0x10 ;  /* 0x00000010000a7882 */ /* 0x000fe40000000000 */
[----:B------:R-:W-:-:S03]  /*0120*/  ULOP3.LUT UP0, URZ, UR4, 0x3, UR18, 0xf8, !UPT ;  /* 0x00000003043f7892 */ /* 0x000fc6000f80f812 */
[----:B------:R-:W-:Y:S02]  /*0130*/  ULDC UR4, c[0x2][0x8] ;  /* 0x0080020000047ab9 */ /* 0x000fe40000000800 */
[----:B------:R-:W-:Y:S02]  /*0140*/  ULOP3.LUT UP0, URZ, URZ, URZ, URZ, 0xfc, UP0 ;  /* 0x0000003f3f3f7292 */ /* 0x000fe4000800fc3f */
[----:B------:R-:W-:Y:S02]  /*0150*/  UIMAD UR10, UR12, UR10, UR4 ;  /* 0x0000000a0c0a72a4 */ /* 0x000fe4000f8e0204 */
[----:B------:R-:W-:Y:S02]  /*0160*/  UIADD3.X UR12, ~UR5, UR11, URZ, UP1, !UPT ;  /* 0x0000000b050c7290 */ /* 0x000fe40008ffe53f */
[----:B------:R-:W-:-:S08]  /*0170*/  PLOP3.LUT P0, PT, PT, PT, UP0, 0x80, 0x0 ;  /* 0x000000000000781c */ /* 0x000fd00003f0f008 */
[----:B------:R-:W-:Y:S02]  /*0180*/  ULDC.64 UR14, c[0x0][UR10+0x160] ;  /* 0x000058000a0e7abb */ /* 0x000fe40008000a00 */
[----:B------:R-:W-:-:S03]  /*0190*/  ULDC.64 UR10, c[0x0][UR10+0x168] ;  /* 0x00005a000a0a7abb */ /* 0x000fc60008000a00 */
[----:B------:R-:W-:Y:S05]  /*01a0*/  @!P0 BRA `(.L_x_160) ;  /* 0x0000055000008947 */ /* 0x000fea0003800000 */
[----:B------:R-:W-:-:S04]  /*01b0*/  UISETP.GE.U32.AND UP0, UPT, UR18, 0x1, UPT ;  /* 0x000000011200788c */ /* 0x000fc8000bf06070 */
[----:B------:R-:W-:-:S06]  /*01c0*/  UISETP.GE.AND.EX UP0, UPT, UR12, URZ, UPT, UP0 ;  /* 0x0000003f0c00728c */ /* 0x000fcc000bf06300 */
[----:B------:R-:W-:-:S13]  /*01d0*/  PLOP3.LUT P0, PT, PT, PT, UP0, 0x80, 0x0 ;  /* 0x000000000000781c */ /* 0x000fda0003f0f008 */
[----:B------:R-:W-:Y:S05]  /*01e0*/  @!P0 EXIT ;  /* 0x000000000000894d */ /* 0x000fea0003800000 */
[----:B------:R-:W0:Y:S01]  /*01f0*/  S2R R24, SR_TID.X ;  /* 0x0000000000187919 */ /* 0x000e220000002100 */
[----:B------:R-:W-:Y:S01]  /*0200*/  IMAD.MOV.U32 R22, RZ, RZ, c[0x0][0x0] ;  /* 0x00000000ff167624 */ /* 0x000fe200078e00ff */
[----:B------:R-:W-:Y:S02]  /*0210*/  UMOV UR4, URZ ;  /* 0x0000003f00047c82 */ /* 0x000fe40008000000 */
[----:B------:R-:W-:Y:S02]  /*0220*/  UMOV UR5, URZ ;  /* 0x0000003f00057c82 */ /* 0x000fe40008000000 */
.L_x_161:
[----:B0-----:R-:W-:Y:S01]  /*0230*/  IADD3 R11, P0, R24, UR4, RZ ;  /* 0x00000004180b7c10 */ /* 0x001fe2000ff1e0ff */
[----:B------:R-:W-:Y:S01]  /*0240*/  IMAD R2, R22, 0x3, RZ ;  /* 0x0000000316027824 */ /* 0x000fe200078e02ff */
[----:B------:R-:W-:Y:S01]  /*0250*/  CS2R R14, SRZ ;  /* 0x00000000000e7805 */ /* 0x000fe2000001ff00 */
[----:B------:R-:W-:Y:S01]  /*0260*/  CS2R R12, SRZ ;  /* 0x00000000000c7805 */ /* 0x000fe2000001ff00 */
[C---:B------:R-:W-:Y:S01]  /*0270*/  IADD3 R23, P1, R11.reuse, c[0x0][0x0], RZ ;  /* 0x000000000b177a10 */ /* 0x040fe20007f3e0ff */
[----:B------:R-:W-:Y:S01]  /*0280*/  IMAD.X R10, RZ, RZ, UR5, P0 ;  /* 0x00000005ff0a7e24 */ /* 0x000fe200080e06ff */
[C---:B------:R-:W-:Y:S01]  /*0290*/  ISETP.GE.U32.AND P4, PT, R11.reuse, 0x10000, PT ;  /* 0x000100000b00780c */ /* 0x040fe20003f86070 */
[----:B------:R-:W-:Y:S01]  /*02a0*/  CS2R R18, SRZ ;  /* 0x0000000000127805 */ /* 0x000fe2000001ff00 */
[----:B------:R-:W-:Y:S01]  /*02b0*/  ISETP.LT.U32.AND P0, PT, R11, UR18, PT ;  /* 0x000000120b007c0c */ /* 0x000fe2000bf01070 */
[----:B------:R-:W-:Y:S01]  /*02c0*/  IMAD.X R20, RZ, RZ, R10, P1 ;  /* 0x000000ffff147224 */ /* 0x000fe200008e060a */
[----:B------:R-:W-:Y:S01]  /*02d0*/  ISETP.GE.U32.AND.EX P4, PT, R10, RZ, PT, P4 ;  /* 0x000000ff0a00720c */ /* 0x000fe20003f86140 */
[----:B------:R-:W-:Y:S01]  /*02e0*/  CS2R R16, SRZ ;  /* 0x0000000000107805 */ /* 0x000fe2000001ff00 */
[----:B------:R-:W-:-:S02]  /*02f0*/  LEA R21, P3, R22, R11, 0x1 ;  /* 0x0000000b16157211 */ /* 0x000fc400078608ff */
[C---:B------:R-:W-:Y:S02]  /*0300*/  ISETP.GE.U32.AND P2, PT, R23.reuse, 0x10000, PT ;  /* 0x000100001700780c */ /* 0x040fe40003f46070 */
[----:B------:R-:W-:Y:S01]  /*0310*/  ISETP.LT.AND.EX P0, PT, R10, UR12, !P4, P0 ;  /* 0x0000000c0a007c0c */ /* 0x000fe2000e701300 */
[----:B------:R-:W-:Y:S01]  /*0320*/  IMAD.X R0, RZ, RZ, R10, P3 ;  /* 0x000000ffff007224 */ /* 0x000fe200018e060a */
[----:B------:R-:W-:Y:S02]  /*0330*/  ISETP.LT.U32.AND P1, PT, R23, UR18, PT ;  /* 0x0000001217007c0c */ /* 0x000fe4000bf21070 */
[C---:B------:R-:W-:Y:S02]  /*0340*/  ISETP.GE.U32.AND.EX P4, PT, R20.reuse, RZ, PT, P2 ;  /* 0x000000ff1400720c */ /* 0x040fe40003f86120 */
[----:B------:R-:W-:Y:S02]  /*0350*/  ISETP.GE.U32.AND P2, PT, R21, 0x10000, PT ;  /* 0x000100001500780c */ /* 0x000fe40003f46070 */
[----:B------:R-:W-:-:S02]  /*0360*/  ISETP.LT.AND.EX P1, PT, R20, UR12, !P4, P1 ;  /* 0x0000000c14007c0c */ /* 0x000fc4000e721310 */
[----:B------:R-:W-:Y:S02]  /*0370*/  IADD3 R2, P3, R2, R11, RZ ;  /* 0x0000000b02027210 */ /* 0x000fe40007f7e0ff */
[----:B------:R-:W-:Y:S02]  /*0380*/  ISETP.LT.U32.AND P4, PT, R21, UR18, PT ;  /* 0x0000001215007c0c */ /* 0x000fe4000bf81070 */
[C---:B------:R-:W-:Y:S01]  /*0390*/  ISETP.GE.U32.AND.EX P2, PT, R0.reuse, RZ, PT, P2 ;  /* 0x000000ff0000720c */ /* 0x040fe20003f46120 */
[----:B------:R-:W-:Y:S01]  /*03a0*/  IMAD.X R3, RZ, RZ, R10, P3 ;  /* 0x000000ffff037224 */ /* 0x000fe200018e060a */
[----:B------:R-:W-:Y:S02]  /*03b0*/  @P0 LEA R28, P5, R11, UR6, 0x4 ;  /* 0x000000060b1c0c11 */ /* 0x000fe4000f8a20ff */
[----:B------:R-:W-:Y:S02]  /*03c0*/  ISETP.LT.AND.EX P2, PT, R0, UR12, !P2, P4 ;  /* 0x0000000c00007c0c */ /* 0x000fe4000d741340 */
[----:B------:R-:W-:-:S02]  /*03d0*/  ISETP.GE.U32.AND P4, PT, R2, 0x10000, PT ;  /* 0x000100000200780c */ /* 0x000fc40003f86070 */
[----:B------:R-:W-:Y:S02]  /*03e0*/  ISETP.LT.U32.AND P3, PT, R2, UR18, PT ;  /* 0x0000001202007c0c */ /* 0x000fe4000bf61070 */
[----:B------:R-:W-:Y:S02]  /*03f0*/  ISETP.GE.U32.AND.EX P4, PT, R3, RZ, PT, P4 ;  /* 0x000000ff0300720c */ /* 0x000fe40003f86140 */
[----:B------:R-:W-:Y:S02]  /*0400*/  @P0 LEA.HI.X R29, R11, UR7, R10, 0x4, P5 ;  /* 0x000000070b1d0c11 */ /* 0x000fe4000a8f240a */
[----:B------:R-:W-:Y:S02]  /*0410*/  @P1 LEA R4, P5, R23, UR6, 0x4 ;  /* 0x0000000617041c11 */ /* 0x000fe4000f8a20ff */
[----:B------:R-:W-:Y:S01]  /*0420*/  ISETP.LT.AND.EX P3, PT, R3, UR12, !P4, P3 ;  /* 0x0000000c03007c0c */ /* 0x000fe2000e761330 */
[----:B------:R-:W-:Y:S01]  /*0430*/  CS2R R6, SRZ ;  /* 0x0000000000067805 */ /* 0x000fe2000001ff00 */
[----:B------:R-:W-:Y:S01]  /*0440*/  @P1 LEA.HI.X R5, R23, UR7, R20, 0x4, P5 ;  /* 0x0000000717051c11 */ /* 0x000fe2000a8f2414 */
[----:B------:R0:W2:Y:S01]  /*0450*/  @P0 LDG.E.128 R16, [R28.64] ;  /* 0x000000101c100981 */ /* 0x0000a2000c1e1d00 */
[----:B------:R-:W-:-:S03]  /*0460*/  @P2 LEA R8, P4, R21, UR6, 0x4 ;  /* 0x0000000615082c11 */ /* 0x000fc6000f8820ff */
[----:B------:R1:W3:Y:S01]  /*0470*/  @P1 LDG.E.128 R12, [R4.64] ;  /* 0x00000010040c1981 */ /* 0x0002e2000c1e1d00 */
[----:B------:R-:W-:Y:S02]  /*0480*/  @P2 LEA.HI.X R9, R21, UR7, R0, 0x4, P4 ;  /* 0x0000000715092c11 */ /* 0x000fe4000a0f2400 */
[----:B------:R-:W-:-:S03]  /*0490*/  @P0 LEA R26, P5, R11, UR8, 0x4 ;  /* 0x000000080b1a0c11 */ /* 0x000fc6000f8a20ff */
[C---:B0-----:R-:W-:Y:S01]  /*04a0*/  @P3 LEA R28, P4, R2.reuse, UR6, 0x4 ;  /* 0x00000006021c3c11 */ /* 0x041fe2000f8820ff */
[----:B-1----:R-:W-:Y:S01]  /*04b0*/  CS2R R4, SRZ ;  /* 0x0000000000047805 */ /* 0x002fe2000001ff00 */
[----:B------:R-:W-:Y:S02]  /*04c0*/  @P0 LEA.HI.X R27, R11, UR9, R10, 0x4, P5 ;  /* 0x000000090b1b0c11 */ /* 0x000fe4000a8f240a */
[----:B------:R-:W-:Y:S01]  /*04d0*/  CS2R R10, SRZ ;  /* 0x00000000000a7805 */ /* 0x000fe2000001ff00 */
[----:B------:R-:W-:Y:S02]  /*04e0*/  @P3 LEA.HI.X R29, R2, UR7, R3, 0x4, P4 ;  /* 0x00000007021d3c11 */ /* 0x000fe4000a0f2403 */
[----:B------:R0:W4:Y:S02]  /*04f0*/  @P2 LDG.E.128 R4, [R8.64] ;  /* 0x0000001008042981 */ /* 0x000124000c1e1d00 */
[----:B0-----:R-:W-:-:S06]  /*0500*/  CS2R R8, SRZ ;  /* 0x0000000000087805 */ /* 0x001fcc000001ff00 */
[----:B------:R0:W5:Y:S01]  /*0510*/  @P3 LDG.E.128 R8, [R28.64] ;  /* 0x000000101c083981 */ /* 0x000162000c1e1d00 */
[----:B------:R-:W-:Y:S02]  /*0520*/  ULDC UR13, c[0x0][0x0] ;  /* 0x00000000000d7ab9 */ /* 0x000fe40000000800 */
[----:B------:R-:W-:-:S04]  /*0530*/  UIMAD.WIDE.U32 UR4, UR13, 0x4, UR4 ;  /* 0x000000040d0478a5 */ /* 0x000fc8000f8e0004 */
[----:B------:R-:W-:Y:S02]  /*0540*/  UISETP.LT.U32.AND UP1, UPT, UR4, UR18, UPT ;  /* 0x000000120400728c */ /* 0x000fe4000bf21070 */
[----:B------:R-:W-:Y:S01]  /*0550*/  UISETP.GE.U32.AND UP0, UPT, UR4, 0x10000, UPT ;  /* 0x000100000400788c */ /* 0x000fe2000bf06070 */
[----:B0-----:R-:W-:-:S03]  /*0560*/  @P2 LEA R28, P4, R21, UR8, 0x4 ;  /* 0x00000008151c2c11 */ /* 0x001fc6000f8820ff */
[----:B------:R-:W-:Y:S01]  /*0570*/  UISETP.GE.U32.AND.EX UP0, UPT, UR5, URZ, UPT, UP0 ;  /* 0x0000003f0500728c */ /* 0x000fe2000bf06100 */
[----:B------:R-:W-:Y:S01]  /*0580*/  @P2 LEA.HI.X R29, R21, UR9, R0, 0x4, P4 ;  /* 0x00000009151d2c11 */ /* 0x000fe2000a0f2400 */
[----:B--2---:R-:W-:-:S04]  /*0590*/  DADD R16, R16, -UR14 ;  /* 0x8000000e10107e29 */ /* 0x004fc80008000000 */
[----:B------:R-:W0:-:S04]  /*05a0*/  DADD R18, R18, -UR10 ;  /* 0x8000000a12127e29 */ /* 0x000e080008000000 */
[----:B---3--:R-:W-:-:S03]  /*05b0*/  DADD R12, R12, -UR14 ;  /* 0x8000000e0c0c7e29 */ /* 0x008fc60008000000 */
[----:B0-----:R0:W-:Y:S01]  /*05c0*/  @P0 STG.E.128 [R26.64], R16 ;  /* 0x000000101a000986 */ /* 0x0011e2000c101d10 */
[----:B------:R-:W1:-:S04]  /*05d0*/  DADD R14, R14, -UR10 ;  /* 0x8000000a0e0e7e29 */ /* 0x000e480008000000 */
[----:B----4-:R-:W-:-:S04]  /*05e0*/  DADD R4, R4, -UR14 ;  /* 0x8000000e04047e29 */ /* 0x010fc80008000000 */
[----:B------:R-:W2:Y:S01]  /*05f0*/  DADD R6, R6, -UR10 ;  /* 0x8000000a06067e29 */ /* 0x000ea20008000000 */
[C---:B0-----:R-:W-:Y:S02]  /*0600*/  @P1 LEA R16, P0, R23.reuse, UR8, 0x4 ;  /* 0x0000000817101c11 */ /* 0x041fe4000f8020ff */
[C---:B------:R-:W-:Y:S02]  /*0610*/  @P3 LEA R26, P5, R2.reuse, UR8, 0x4 ;  /* 0x00000008021a3c11 */ /* 0x040fe4000f8a20ff */
[----:B------:R-:W-:Y:S02]  /*0620*/  @P1 LEA.HI.X R17, R23, UR9, R20, 0x4, P0 ;  /* 0x0000000917111c11 */ /* 0x000fe400080f2414 */
[----:B------:R-:W-:Y:S01]  /*0630*/  @P3 LEA.HI.X R27, R2, UR9, R3, 0x4, P5 ;  /* 0x00000009021b3c11 */ /* 0x000fe2000a8f2403 */
[----:B-----5:R-:W-:Y:S01]  /*0640*/  DADD R8, R8, -UR14 ;  /* 0x8000000e08087e29 */ /* 0x020fe20008000000 */
[----:B------:R-:W-:Y:S01]  /*0650*/  IMAD.U32 R3, RZ, RZ, UR5 ;  /* 0x00000005ff037e24 */ /* 0x000fe2000f8e00ff */
[----:B-1----:R0:W-:Y:S01]  /*0660*/  @P1 STG.E.128 [R16.64], R12 ;  /* 0x0000000c10001986 */ /* 0x0021e2000c101d10 */
[----:B------:R-:W-:Y:S01]  /*0670*/  PLOP3.LUT P0, PT, PT, PT, UP1, 0x80, 0x0 ;  /* 0x000000000000781c */ /* 0x000fe20003f0f018 */
[----:B------:R-:W1:Y:S01]  /*0680*/  DADD R10, R10, -UR10 ;  /* 0x8000000a0a0a7e29 */ /* 0x000e620008000000 */
[----:B------:R-:W-:Y:S01]  /*0690*/  PLOP3.LUT P1, PT, PT, PT, UP0, 0x80, 0x0 ;  /* 0x000000000000781c */ /* 0x000fe20003f2f008 */
[----:B--2---:R0:W-:Y:S01]  /*06a0*/  @P2 STG.E.128 [R28.64], R4 ;  /* 0x000000041c002986 */ /* 0x0041e2000c101d10 */
[----:B------:R-:W-:Y:S01]  /*06b0*/  ISETP.LT.AND.EX P0, PT, R3, UR12, PT, P0 ;  /* 0x0000000c03007c0c */ /* 0x000fe2000bf01300 */
[----:B------:R-:W-:-:S03]  /*06c0*/  IMAD.U32 R2, RZ, RZ, UR4 ;  /* 0x00000004ff027e24 */ /* 0x000fc6000f8e00ff */
[----:B-1----:R0:W-:Y:S09]  /*06d0*/  @P3 STG.E.128 [R26.64], R8 ;  /* 0x000000081a003986 */ /* 0x0021f2000c101d10 */
[----:B------:R-:W-:Y:S05]  /*06e0*/  @!P1 BRA P0, `(.L_x_161) ;  /* 0xfffffb4000009947 */ /* 0x000fea000003ffff */
[----:B------:R-:W-:Y:S05]  /*06f0*/  EXIT ;  /* 0x000000000000794d */ /* 0x000fea0003800000 */
.L_x_160:
[----:B------:R-:W0:Y:S02]  /*0700*/  S2R R0, SR_TID.X ;  /* 0x0000000000007919 */ /* 0x000e240000002100 */
[----:B0-----:R-:W-:-:S05]  /*0710*/  IMAD.WIDE.U32 R2, R0, 0x4, RZ ;  /* 0x0000000400027825 */ /* 0x001fca00078e00ff */
[----:B------:R-:W-:-:S04]  /*0720*/  ISETP.GE.U32.AND P0, PT, R2, UR18, PT ;  /* 0x0000001202007c0c */ /* 0x000fc8000bf06070 */
[----:B------:R-:W-:-:S04]  /*0730*/  ISETP.GE.AND.EX P0, PT, R3, UR12, PT, P0 ;  /* 0x0000000c03007c0c */ /* 0x000fc8000bf06300 */
[----:B------:R-:W-:-:S13]  /*0740*/  ISETP.GT.U32.OR P0, PT, R0, 0x3fff, P0 ;  /* 0x00003fff0000780c */ /* 0x000fda0000704470 */
[----:B------:R-:W-:Y:S05]  /*0750*/  @P0 EXIT ;  /* 0x000000000000094d */ /* 0x000fea0003800000 */
[----:B------:R-:W-:-:S04]  /*0760*/  IMAD.MOV.U32 R3, RZ, RZ, RZ ;  /* 0x000000ffff037224 */ /* 0x000fc800078e00ff */
.L_x_162:
[C---:B0-----:R-:W-:Y:S01]  /*0770*/  IMAD.SHL.U32 R20, R0.reuse, 0x40, RZ ;  /* 0x0000004000147824 */ /* 0x041fe200078e00ff */
[----:B------:R-:W-:-:S04]  /*0780*/  SHF.L.U64.HI R2, R0, 0x6, R3 ;  /* 0x0000000600027819 */ /* 0x000fc80000010203 */
[----:B------:R-:W-:-:S04]  /*0790*/  IADD3 R22, P0, R20, UR6, RZ ;  /* 0x0000000614167c10 */ /* 0x000fc8000ff1e0ff */
[----:B------:R-:W-:-:S05]  /*07a0*/  IADD3.X R23, R2, UR7, RZ, P0, !PT ;  /* 0x0000000702177c10 */ /* 0x000fca00087fe4ff */
[----:B------:R-:W2:Y:S04]  /*07b0*/  LDG.E.128 R12, [R22.64] ;  /* 0x00000010160c7981 */ /* 0x000ea8000c1e1d00 */
[----:B------:R-:W3:Y:S04]  /*07c0*/  LDG.E.128 R16, [R22.64+0x10] ;  /* 0x0000101016107981 */ /* 0x000ee8000c1e1d00 */
[----:B------:R-:W4:Y:S04]  /*07d0*/  LDG.E.128 R4, [R22.64+0x20] ;  /* 0x0000201016047981 */ /* 0x000f28000c1e1d00 */
[----:B------:R-:W5:Y:S01]  /*07e0*/  LDG.E.128 R8, [R22.64+0x30] ;  /* 0x0000301016087981 */ /* 0x000f62000c1e1d00 */
        /* <DEDUP_REMOVED lines=10> */
[----:B--2---:R-:W-:-:S04]  /*0890*/  DADD R14, R14, -UR10 ;  /* 0x8000000a0e0e7e29 */ /* 0x004fc80008000000 */
[----:B------:R-:W0:-:S04]  /*08a0*/  DADD R12, R12, -UR14 ;  /* 0x8000000e0c0c7e29 */ /* 0x000e080008000000 */
[----:B---3--:R-:W-:-:S03]  /*08b0*/  DADD R18, R18, -UR10 ;  /* 0x8000000a12127e29 */ /* 0x008fc60008000000 */
[----:B0-----:R0:W-:Y:S01]  /*08c0*/  STG.E.128 [R20.64], R12 ;  /* 0x0000000c14007986 */ /* 0x0011e2000c101d10 */
[----:B------:R-:W1:-:S04]  /*08d0*/  DADD R16, R16, -UR14 ;  /* 0x8000000e10107e29 */ /* 0x000e480008000000 */
[----:B----4-:R-:W-:-:S03]  /*08e0*/  DADD R6, R6, -UR10 ;  /* 0x8000000a06067e29 */ /* 0x010fc60008000000 */
[----:B-1----:R0:W-:Y:S01]  /*08f0*/  STG.E.128 [R20.64+0x10], R16 ;  /* 0x0000101014007986 */ /* 0x0021e2000c101d10 */
[----:B------:R-:W1:-:S04]  /*0900*/  DADD R4, R4, -UR14 ;  /* 0x8000000e04047e29 */ /* 0x000e480008000000 */
[----:B-----5:R-:W-:-:S03]  /*0910*/  DADD R10, R10, -UR10 ;  /* 0x8000000a0a0a7e29 */ /* 0x020fc60008000000 */
[----:B-1----:R0:W-:Y:S01]  /*0920*/  STG.E.128 [R20.64+0x20], R4 ;  /* 0x0000200414007986 */ /* 0x0021e2000c101d10 */
[----:B------:R-:W1:-:S07]  /*0930*/  DADD R8, R8, -UR14 ;  /* 0x8000000e08087e29 */ /* 0x000e4e0008000000 */
[----:B-1----:R0:W-:Y:S01]  /*0940*/  STG.E.128 [R20.64+0x30], R8 ;  /* 0x0000300814007986 */ /* 0x0021e2000c101d10 */
[----:B------:R-:W-:Y:S05]  /*0950*/  @!P0 BRA P1, `(.L_x_162) ;  /* 0xfffffe1000008947 */ /* 0x000fea000083ffff */
[----:B------:R-:W-:Y:S05]  /*0960*/  EXIT ;  /* 0x000000000000794d */ /* 0x000fea0003800000 */
.L_x_163:
        /* <DEDUP_REMOVED lines=9> */
.L_x_3964:


//--------------------- .text._ZN2at6native61_GLOBAL__N__44eb8e94_28_ForeachBinaryOpScalarList_cu_dda10a6925multi_tensor_apply_kernelINS1_28TensorListScalarListMetadataIfLi2EEENS1_25BinaryOpScalarListFunctorIfLi2ELi1ELi1EEEJSt5minusIfEEEEvT_T0_DpT1_ --------------------------
	.section	.text._ZN2at6native61_GLOBAL__N__44eb8e94_28_ForeachBinaryOpScalarList_cu_dda10a6925multi_tensor_apply_kernelINS1_28TensorListScalarListMetadataIfLi2EEENS1_25BinaryOpScalarListFunctorIfLi2ELi1ELi1EEEJSt5minusIfEEEEvT_T0_DpT1_,"ax",@progbits
	.sectioninfo	@"SHI_REGISTERS=32"
	.align	128
.text._ZN2at6native61_GLOBAL__N__44eb8e94_28_ForeachBinaryOpScalarList_cu_dda10a6925multi_tensor_apply_kernelINS1_28TensorListScalarListMetadataIfLi2EEENS1_25BinaryOpScalarListFunctorIfLi2ELi1ELi1EEEJSt5minusIfEEEEvT_T0_DpT1_:
        .type           _ZN2at6native61_GLOBAL__N__44eb8e94_28_ForeachBinaryOpScalarList_cu_dda10a6925multi_tensor_apply_kernelINS1_28TensorListScalarListMetadataIfLi2EEENS1_25BinaryOpScalarListFunctorIfLi2ELi1ELi1EEEJSt5minusIfEEEEvT_T0_DpT1_,@function
        .size           _ZN2at6native61_GLOBAL__N__44eb8e94_28_ForeachBinaryOpScalarList_cu_dda10a6925multi_tensor_apply_kernelINS1_28TensorListScalarListMetadataIfLi2EEENS1_25BinaryOpScalarListFunctorIfLi2ELi1ELi1EEEJSt5minusIfEEEEvT_T0_DpT1_,(.L_x_3965 - _ZN2at6native61_GLOBAL__N__44eb8e94_28_ForeachBinaryOpScalarList_cu_dda10a6925multi_tensor_apply_kernelINS1_28TensorListScalarListMetadataIfLi2EEENS1_25BinaryOpScalarListFunctorIfLi2ELi1ELi1EEEJSt5minusIfEEEEvT_T0_DpT1_)
        .other          _ZN2at6native61_GLOBAL__N__44eb8e94_28_ForeachBinaryOpScalarList_cu_dda10a6925multi_tensor_apply_kernelINS1_28TensorListScalarListMetadataIfLi2EEENS1_25BinaryOpScalarListFunctorIfLi2ELi1ELi1EEEJSt5minusIfEEEEvT_T0_DpT1_,@"STO_CUDA_ENTRY STV_DEFAULT"
_ZN2at6native61_GLOBAL__N__44eb8e94_28_ForeachBinaryOpScalarList_cu_dda10a6925multi_tensor_apply_kernelINS1_28TensorListScalarListMetadataIfLi2EEENS1_25BinaryOpScalarListFunctorIfLi2ELi1ELi1EEEJSt5minusIfEEEEvT_T0_DpT1_:
        /* <DEDUP_REMOVED lines=28> */
.L_x_165:
[----:B0-----:R-:W-:Y:S01]  /*01c0*/  IADD3 R11, P0, R4, R8, RZ ;  /* 0x00000008040b7210 */ /* 0x001fe20007f1e0ff */
[----:B------:R-:W-:Y:S02]  /*01d0*/  IMAD R22, R5, 0x3, RZ ;  /* 0x0000000305167824 */ /* 0x000fe400078e02ff */
[----:B------:R-:W-:Y:S01]  /*01e0*/  IMAD.MOV.U32 R6, RZ, RZ, RZ ;  /* 0x000000ffff067224 */ /* 0x000fe200078e00ff */
[C---:B------:R-:W-:Y:S01]  /*01f0*/  IADD3 R24, P3, R11.reuse, c[0x0][0x0], RZ ;  /* 0x000000000b187a10 */ /* 0x040fe20007f7e0ff */
[----:B------:R-:W-:Y:S01]  /*0200*/  IMAD.X R10, RZ, RZ, R9, P0 ;  /* 0x000000ffff0a7224 */ /* 0x000fe200000e0609 */
[----:B------:R-:W-:Y:S02]  /*0210*/  ISETP.GE.U32.AND P1, PT, R11, 0x10000, PT ;  /* 0x000100000b00780c */ /* 0x000fe40003f26070 */
        /* <DEDUP_REMOVED lines=39> */
[CC--:B------:R-:W-:Y:S02]  /*0490*/  @P2 LEA R10, P5, R22.reuse, R14.reuse, 0x2 ;  /* 0x0000000e160a2211 */ /* 0x0c0fe400078a10ff */
[C---:B0-----:R-:W-:Y:S02]  /*04a0*/  @P4 LEA R28, P3, R7.reuse, R14, 0x2 ;  /* 0x0000000e071c4211 */ /* 0x041fe400078610ff */
[-C--:B------:R-:W-:Y:S01]  /*04b0*/  @P2 LEA.HI.X R11, R22, R15.reuse, R23, 0x2, P5 ;  /* 0x0000000f160b2211 */ /* 0x080fe200028f1417 */
[----:B------:R-:W-:Y:S01]  /*04c0*/  IMAD.MOV.U32 R23, RZ, RZ, c[0x0][0x0] ;  /* 0x00000000ff177624 */ /* 0x000fe200078e00ff */
[----:B------:R-:W-:-:S03]  /*04d0*/  @P4 LEA.HI.X R29, R7, R15, R20, 0x2, P3 ;  /* 0x0000000f071d4211 */ /* 0x000fc600018f1414 */
[----:B------:R-:W-:-:S04]  /*04e0*/  IMAD.WIDE.U32 R8, R23, 0x4, R8 ;  /* 0x0000000417087825 */ /* 0x000fc800078e0008 */
[C---:B--2---:R-:W-:Y:S02]  /*04f0*/  FADD.FTZ R6, -R0.reuse, R6 ;  /* 0x0000000600067221 */ /* 0x044fe40000010100 */
[----:B---3--:R-:W-:-:S03]  /*0500*/  FADD.FTZ R21, -R0, R21 ;  /* 0x0000001500157221 */ /* 0x008fc60000010100 */
[----:B------:R0:W-:Y:S01]  /*0510*/  @P1 STG.E [R16.64], R6 ;  /* 0x0000000610001986 */ /* 0x0001e2000c101904 */
[----:B-----5:R-:W-:-:S03]  /*0520*/  FADD.FTZ R25, -R0, R25 ;  /* 0x0000001900197221 */ /* 0x020fc60000010100 */
[----:B------:R0:W-:Y:S01]  /*0530*/  @P0 STG.E [R18.64], R21 ;  /* 0x0000001512000986 */ /* 0x0001e2000c101904 */
[----:B------:R-:W-:-:S03]  /*0540*/  ISETP.GE.U32.AND P0, PT, R8, 0x10000, PT ;  /* 0x000100000800780c */ /* 0x000fc60003f06070 */
[----:B------:R0:W-:Y:S01]  /*0550*/  @P4 STG.E [R28.64], R25 ;  /* 0x000000191c004986 */ /* 0x0001e2000c101904 */
[----:B------:R-:W-:Y:S01]  /*0560*/  ISETP.LT.U32.AND P1, PT, R8, R2, PT ;  /* 0x000000020800720c */ /* 0x000fe20003f21070 */
[----:B----4-:R-:W-:-:S05]  /*0570*/  FADD.FTZ R7, -R0, R26 ;  /* 0x0000001a00077221 */ /* 0x010fca0000010100 */
[----:B------:R0:W-:Y:S01]  /*0580*/  @P2 STG.E [R10.64], R7 ;  /* 0x000000070a002986 */ /* 0x0001e2000c101904 */
[C---:B------:R-:W-:Y:S02]  /*0590*/  ISETP.GE.U32.AND.EX P0, PT, R9.reuse, RZ, PT, P0 ;  /* 0x000000ff0900720c */ /* 0x040fe40003f06100 */
[----:B------:R-:W-:-:S13]  /*05a0*/  ISETP.LT.AND.EX P1, PT, R9, R3, PT, P1 ;  /* 0x000000030900720c */ /* 0x000fda0003f21310 */
[----:B0-----:R-:W-:Y:S05]  /*05b0*/  @!P0 BRA P1, `(.L_x_165) ;  /* 0xfffffc0000008947 */ /* 0x001fea000083ffff */
[----:B------:R-:W-:Y:S05]  /*05c0*/  EXIT ;  /* 0x000000000000794d */ /* 0x000fea0003800000 */
.L_x_164:
[----:B0-----:R-:W0:Y:S02]  /*05d0*/  S2R R16, SR_TID.X ;  /* 0x0000000000107919 */ /* 0x001e240000002100 */
[----:B0-----:R-:W-:-:S05]  /*05e0*/  IMAD.WIDE.U32 R4, R16, 0x4, RZ ;  /* 0x0000000410047825 */ /* 0x001fca00078e00ff */
[----:B------:R-:W-:-:S04]  /*05f0*/  ISETP.GE.U32.AND P0, PT, R4, R2, PT ;  /* 0x000000020400720c */ /* 0x000fc80003f06070 */
[----:B------:R-:W-:-:S04]  /*0600*/  ISETP.GE.AND.EX P0, PT, R5, R3, PT, P0 ;  /* 0x000000030500720c */ /* 0x000fc80003f06300 */
[----:B------:R-:W-:-:S13]  /*0610*/  ISETP.GT.U32.OR P0, PT, R16, 0x3fff, P0 ;  /* 0x00003fff1000780c */ /* 0x000fda0000704470 */
[----:B------:R-:W-:Y:S05]  /*0620*/  @P0 EXIT ;  /* 0x000000000000094d */ /* 0x000fea0003800000 */
[----:B------:R-:W-:-:S04]  /*0630*/  IMAD.MOV.U32 R19, RZ, RZ, RZ ;  /* 0x000000ffff137224 */ /* 0x000fc800078e00ff */
.L_x_166:
        /* <DEDUP_REMOVED lines=14> */
[----:B------:R-:W-:Y:S01]  /*0720*/  ISETP.GE.AND.EX P0, PT, R8, R3, PT, P0 ;  /* 0x000000030800720c */ /* 0x000fe20003f06300 */
[C---:B--2---:R-:W-:Y:S02]  /*0730*/  FADD.FTZ R7, -R0.reuse, R7 ;  /* 0x0000000700077221 */ /* 0x044fe40000010100 */
[C---:B------:R-:W-:Y:S02]  /*0740*/  FADD.FTZ R6, -R0.reuse, R6 ;  /* 0x0000000600067221 */ /* 0x040fe40000010100 */
[----:B------:R-:W-:-:S02]  /*0750*/  FADD.FTZ R5, -R0, R5 ;  /* 0x0000000500057221 */ /* 0x000fc40000010100 */
[----:B------:R-:W-:-:S05]  /*0760*/  FADD.FTZ R4, -R0, R4 ;  /* 0x0000000400047221 */ /* 0x000fca0000010100 */
[----:B------:R0:W-:Y:S01]  /*0770*/  STG.E.128 [R10.64], R4 ;  /* 0x000000040a007986 */ /* 0x0001e2000c101d04 */
[----:B------:R-:W-:Y:S05]  /*0780*/  @!P0 BRA P1, `(.L_x_166) ;  /* 0xfffffeb000008947 */ /* 0x000fea000083ffff */
[----:B------:R-:W-:Y:S05]  /*0790*/  EXIT ;  /* 0x000000000000794d */ /* 0x000fea0003800000 */
.L_x_167:
        /* <DEDUP_REMOVED lines=14> */
.L_x_3965:


//--------------------- .text._ZN2at6native61_GLOBAL__N__44eb8e94_28_ForeachBinaryOpScalarList_cu_dda10a6925multi_tensor_apply_kernelINS1_28TensorListScalarListMetadataIdLi2EEENS1_25BinaryOpScalarListFunctorIdLi2ELi1ELi1EEEJSt5minusIdEEEEvT_T0_DpT1_ --------------------------
	.section	.text._ZN2at6native61_GLOBAL__N__44eb8e94_28_ForeachBinaryOpScalarList_cu_dda10a6925multi_tensor_apply_kernelINS1_28TensorListScalarListMetadataIdLi2EEENS1_25BinaryOpScalarListFunctorIdLi2ELi1ELi1EEEJSt5minusIdEEEEvT_T0_DpT1_,"ax",@progbits
	.sectioninfo	@"SHI_REGISTERS=32"
	.align	128
.text._ZN2at6native61_GLOBAL__N__44eb8e94_28_ForeachBinaryOpScalarList_cu_dda10a6925multi_tensor_apply_kernelINS1_28TensorListScalarListMetadataIdLi2EEENS1_25BinaryOpScalarListFunctorIdLi2ELi1ELi1EEEJSt5minusIdEEEEvT_T0_DpT1_:
        .type           _ZN2at6native61_GLOBAL__N__44eb8e94_28_ForeachBinaryOpScalarList_cu_dda10a6925multi_tensor_apply_kernelINS1_28TensorListScalarListMetadataIdLi2EEENS1_25BinaryOpScalarListFunctorIdLi2ELi1ELi1EEEJSt5minusIdEEEEvT_T0_DpT1_,@function
        .size           _ZN2at6native61_GLOBAL__N__44eb8e94_28_ForeachBinaryOpScalarList_cu_dda10a6925multi_tensor_apply_kernelINS1_28TensorListScalarListMetadataIdLi2EEENS1_25BinaryOpScalarListFunctorIdLi2ELi1ELi1EEEJSt5minusIdEEEEvT_T0_DpT1_,(.L_x_3966 - _ZN2at6native61_GLOBAL__N__44eb8e94_28_ForeachBinaryOpScalarList_cu_dda10a6925multi_tensor_apply_kernelINS1_28TensorListScalarListMetadataIdLi2EEENS1_25BinaryOpScalarListFunctorIdLi2ELi1ELi1EEEJSt5minusIdEEEEvT_T0_DpT1_)
        .other          _ZN2at6native61_GLOBAL__N__44eb8e94_28_ForeachBinaryOpScalarList_cu_dda10a6925multi_tensor_apply_kernelINS1_28TensorListScalarListMetadataIdLi2EEENS1_25BinaryOpScalarListFunctorIdLi2ELi1ELi1EEEJSt5minusIdEEEEvT_T0_DpT1_,@"STO_CUDA_ENTRY STV_DEFAULT"
_ZN2at6native61_GLOBAL__N__44eb8e94_28_ForeachBinaryOpScalarList_cu_dda10a6925multi_tensor_apply_kernelINS1_28TensorListScalarListMetadataIdLi2EEENS1_25BinaryOpScalarListFunctorIdLi2ELi1ELi1EEEJSt5minusIdEEEEvT_T0_DpT1_:
        /* <DEDUP_REMOVED lines=30> */
.L_x_169:
[----:B0-----:R-:W-:Y:S01]  /*01e0*/  IADD3 R15, P0, R0, R6, RZ ;  /* 0x00000006000f7210 */ /* 0x001fe20007f1e0ff */
[C---:B------:R-:W-:Y:S01]  /*01f0*/  IMAD R4, R2.reuse, 0x3, RZ ;  /* 0x0000000302047824 */ /* 0x040fe200078e02ff */
[----:B------:R-:W-:Y:S02]  /*0200*/  CS2R R18, SRZ ;  /* 0x0000000000127805 */ /* 0x000fe4000001ff00 */
[C---:B------:R-:W-:Y:S01]  /*0210*/  IADD3 R3, P5, R15.reuse, c[0x0][0x0], RZ ;  /* 0x000000000f037a10 */ /* 0x040fe20007fbe0ff */
[----:B------:R-:W-:Y:S01]  /*0220*/  IMAD.X R8, RZ, RZ, R7, P0 ;  /* 0x000000ffff087224 */ /* 0x000fe200000e0607 */
[----:B------:R-:W-:Y:S02]  /*0230*/  ISETP.GE.U32.AND P2, PT, R15, 0x10000, PT ;  /* 0x000100000f00780c */ /* 0x000fe40003f46070 */
[-C--:B------:R-:W-:Y:S01]  /*0240*/  LEA R5, P4, R2, R15.reuse, 0x1 ;  /* 0x0000000f02057211 */ /* 0x080fe200078808ff */
[----:B------:R-:W-:Y:S01]  /*0250*/  IMAD.X R24, RZ, RZ, R8, P5 ;  /* 0x000000ffff187224 */ /* 0x000fe200028e0608 */
[----:B------:R-:W-:-:S02]  /*0260*/  IADD3 R9, P6, R4, R15, RZ ;  /* 0x0000000f04097210 */ /* 0x000fc40007fde0ff */
[----:B------:R-:W-:Y:S01]  /*0270*/  ISETP.GE.U32.AND P3, PT, R3, 0x10000, PT ;  /* 0x000100000300780c */ /* 0x000fe20003f66070 */
[--C-:B------:R-:W-:Y:S01]  /*0280*/  IMAD.X R4, RZ, RZ, R8.reuse, P4 ;  /* 0x000000ffff047224 */ /* 0x100fe200020e0608 */
[----:B------:R-:W-:Y:S01]  /*0290*/  ISETP.LT.U32.AND P1, PT, R15, UR13, PT ;  /* 0x0000000d0f007c0c */ /* 0x000fe2000bf21070 */
[----:B------:R-:W-:Y:S01]  /*02a0*/  IMAD.X R26, RZ, RZ, R8, P6 ;  /* 0x000000ffff1a7224 */ /* 0x000fe200030e0608 */
[----:B------:R-:W-:Y:S02]  /*02b0*/  ISETP.GE.U32.AND.EX P2, PT, R8, RZ, PT, P2 ;  /* 0x000000ff0800720c */ /* 0x000fe40003f46120 */
[----:B------:R-:W-:Y:S02]  /*02c0*/  ISETP.LT.U32.AND P0, PT, R3, UR13, PT ;  /* 0x0000000d03007c0c */ /* 0x000fe4000bf01070 */
[----:B------:R-:W-:Y:S02]  /*02d0*/  ISETP.GE.U32.AND P5, PT, R5, 0x10000, PT ;  /* 0x000100000500780c */ /* 0x000fe40003fa6070 */
[----:B------:R-:W-:-:S02]  /*02e0*/  ISETP.GE.U32.AND.EX P3, PT, R24, RZ, PT, P3 ;  /* 0x000000ff1800720c */ /* 0x000fc40003f66130 */
[----:B------:R-:W-:Y:S02]  /*02f0*/  ISETP.GE.U32.AND P4, PT, R9, 0x10000, PT ;  /* 0x000100000900780c */ /* 0x000fe40003f86070 */
[----:B------:R-:W-:Y:S02]  /*0300*/  ISETP.LT.AND.EX P1, PT, R8, UR10, !P2, P1 ;  /* 0x0000000a08007c0c */ /* 0x000fe4000d721310 */
[----:B------:R-:W-:Y:S02]  /*0310*/  ISETP.LT.U32.AND P2, PT, R5, UR13, PT ;  /* 0x0000000d05007c0c */ /* 0x000fe4000bf41070 */
[----:B------:R-:W-:Y:S02]  /*0320*/  ISETP.GE.U32.AND.EX P5, PT, R4, RZ, PT, P5 ;  /* 0x000000ff0400720c */ /* 0x000fe40003fa6150 */
[----:B------:R-:W-:Y:S02]  /*0330*/  ISETP.LT.AND.EX P3, PT, R24, UR10, !P3, P0 ;  /* 0x0000000a18007c0c */ /* 0x000fe4000df61300 */
[----:B------:R-:W-:-:S02]  /*0340*/  ISETP.LT.U32.AND P0, PT, R9, UR13, PT ;  /* 0x0000000d09007c0c */ /* 0x000fc4000bf01070 */
[----:B------:R-:W-:Y:S02]  /*0350*/  ISETP.GE.U32.AND.EX P4, PT, R26, RZ, PT, P4 ;  /* 0x000000ff1a00720c */ /* 0x000fe40003f86140 */
[----:B------:R-:W-:Y:S02]  /*0360*/  ISETP.LT.AND.EX P2, PT, R4, UR10, !P5, P2 ;  /* 0x0000000a04007c0c */ /* 0x000fe4000ef41320 */
[----:B------:R-:W-:Y:S02]  /*0370*/  ISETP.LT.AND.EX P0, PT, R26, UR10, !P4, P0 ;  /* 0x0000000a1a007c0c */ /* 0x000fe4000e701300 */
[----:B------:R-:W-:-:S03]  /*0380*/  @P1 LEA R16, P5, R15, UR6, 0x3 ;  /* 0x000000060f101c11 */ /* 0x000fc6000f8a18ff */
[----:B------:R-:W-:Y:S02]  /*0390*/  @P3 LEA R12, P4, R3, UR6, 0x3 ;  /* 0x00000006030c3c11 */ /* 0x000fe4000f8818ff */
[----:B------:R-:W-:Y:S02]  /*03a0*/  @P1 LEA.HI.X R17, R15, UR7, R8, 0x3, P5 ;  /* 0x000000070f111c11 */ /* 0x000fe4000a8f1c08 */
[----:B------:R-:W-:Y:S02]  /*03b0*/  @P3 LEA.HI.X R13, R3, UR7, R24, 0x3, P4 ;  /* 0x00000007030d3c11 */ /* 0x000fe4000a0f1c18 */
[----:B------:R-:W-:Y:S01]  /*03c0*/  @P2 LEA R10, P5, R5, UR6, 0x3 ;  /* 0x00000006050a2c11 */ /* 0x000fe2000f8a18ff */
[----:B------:R-:W-:Y:S01]  /*03d0*/  CS2R R22, SRZ ;  /* 0x0000000000167805 */ /* 0x000fe2000001ff00 */
[----:B------:R-:W-:Y:S01]  /*03e0*/  @P0 LEA R28, P4, R9, UR6, 0x3 ;  /* 0x00000006091c0c11 */ /* 0x000fe2000f8818ff */
[----:B------:R0:W2:Y:S01]  /*03f0*/  @P1 LDG.E.64 R18, [R16.64] ;  /* 0x0000000e10121981 */ /* 0x0000a2000c1e1b00 */
[----:B------:R-:W-:Y:S01]  /*0400*/  CS2R R20, SRZ ;  /* 0x0000000000147805 */ /* 0x000fe2000001ff00 */
[----:B------:R-:W-:-:S02]  /*0410*/  @P2 LEA.HI.X R11, R5, UR7, R4, 0x3, P5 ;  /* 0x00000007050b2c11 */ /* 0x000fc4000a8f1c04 */
[----:B------:R-:W-:Y:S01]  /*0420*/  @P0 LEA.HI.X R29, R9, UR7, R26, 0x3, P4 ;  /* 0x00000007091d0c11 */ /* 0x000fe2000a0f1c1a */
[----:B------:R1:W3:Y:S04]  /*0430*/  @P3 LDG.E.64 R22, [R12.64] ;  /* 0x0000000e0c163981 */ /* 0x0002e8000c1e1b00 */
[----:B------:R4:W5:Y:S01]  /*0440*/  @P2 LDG.E.64 R20, [R10.64] ;  /* 0x0000000e0a142981 */ /* 0x000962000c1e1b00 */
[----:B0-----:R-:W-:-:S06]  /*0450*/  CS2R R16, SRZ ;  /* 0x0000000000107805 */ /* 0x001fcc000001ff00 */
[----:B------:R-:W5:Y:S01]  /*0460*/  @P0 LDG.E.64 R16, [R28.64] ;  /* 0x0000000e1c100981 */ /* 0x000f62000c1e1b00 */
[----:B------:R-:W-:-:S04]  /*0470*/  @P1 LEA R14, P4, R15, UR8, 0x3 ;  /* 0x000000080f0e1c11 */ /* 0x000fc8000f8818ff */
[----:B------:R-:W-:Y:S02]  /*0480*/  @P1 LEA.HI.X R15, R15, UR9, R8, 0x3, P4 ;  /* 0x000000090f0f1c11 */ /* 0x000fe4000a0f1c08 */
[----:B-1----:R-:W-:Y:S02]  /*0490*/  @P3 LEA R12, P4, R3, UR8, 0x3 ;  /* 0x00000008030c3c11 */ /* 0x002fe4000f8818ff */
[----:B----4-:R-:W-:Y:S02]  /*04a0*/  @P2 LEA R10, P5, R5, UR8, 0x3 ;  /* 0x00000008050a2c11 */ /* 0x010fe4000f8a18ff */
[----:B------:R-:W-:Y:S02]  /*04b0*/  @P0 LEA R8, P6, R9, UR8, 0x3 ;  /* 0x0000000809080c11 */ /* 0x000fe4000f8c18ff */
[----:B------:R-:W-:Y:S01]  /*04c0*/  @P3 LEA.HI.X R13, R3, UR9, R24, 0x3, P4 ;  /* 0x00000009030d3c11 */ /* 0x000fe2000a0f1c18 */
[----:B------:R-:W-:Y:S01]  /*04d0*/  IMAD.MOV.U32 R3, RZ, RZ, c[0x0][0x0] ;  /* 0x00000000ff037624 */ /* 0x000fe200078e00ff */
[----:B------:R-:W-:-:S02]  /*04e0*/  @P2 LEA.HI.X R11, R5, UR9, R4, 0x3, P5 ;  /* 0x00000009050b2c11 */ /* 0x000fc4000a8f1c04 */
[----:B------:R-:W-:Y:S01]  /*04f0*/  @P0 LEA.HI.X R9, R9, UR9, R26, 0x3, P6 ;  /* 0x0000000909090c11 */ /* 0x000fe2000b0f1c1a */
[----:B------:R-:W-:Y:S01]  /*0500*/  IMAD.WIDE.U32 R6, R3, 0x4, R6 ;  /* 0x0000000403067825 */ /* 0x000fe200078e0006 */
[----:B--2---:R-:W0:-:S04]  /*0510*/  DADD R18, R18, -UR4 ;  /* 0x8000000412127e29 */ /* 0x004e080008000000 */
[----:B---3--:R-:W1:-:S04]  /*0520*/  DADD R22, R22, -UR4 ;  /* 0x8000000416167e29 */ /* 0x008e480008000000 */
[----:B-----5:R-:W2:Y:S01]  /*0530*/  DADD R20, R20, -UR4 ;  /* 0x8000000414147e29 */ /* 0x020ea20008000000 */
[----:B0-----:R0:W-:Y:S03]  /*0540*/  @P1 STG.E.64 [R14.64], R18 ;  /* 0x000000120e001986 */ /* 0x0011e6000c101b0e */
[----:B------:R-:W3:Y:S01]  /*0550*/  DADD R16, R16, -UR4 ;  /* 0x8000000410107e29 */ /* 0x000ee20008000000 */
[----:B-1----:R0:W-:Y:S01]  /*0560*/  @P3 STG.E.64 [R12.64], R22 ;  /* 0x000000160c003986 */ /* 0x0021e2000c101b0e */
[----:B------:R-:W-:-:S03]  /*0570*/  ISETP.LT.U32.AND P1, PT, R6, UR13, PT ;  /* 0x0000000d06007c0c */ /* 0x000fc6000bf21070 */
[----:B--2---:R0:W-:Y:S04]  /*0580*/  @P2 STG.E.64 [R10.64], R20 ;  /* 0x000000140a002986 */ /* 0x0041e8000c101b0e */
[----:B---3--:R0:W-:Y:S01]  /*0590*/  @P0 STG.E.64 [R8.64], R16 ;  /* 0x0000001008000986 */ /* 0x0081e2000c101b0e */
[----:B------:R-:W-:Y:S02]  /*05a0*/  ISETP.GE.U32.AND P0, PT, R6, 0x10000, PT ;  /* 0x000100000600780c */ /* 0x000fe40003f06070 */
[C---:B------:R-:W-:Y:S02]  /*05b0*/  ISETP.LT.AND.EX P1, PT, R7.reuse, UR10, PT, P1 ;  /* 0x0000000a07007c0c */ /* 0x040fe4000bf21310 */
[----:B------:R-:W-:-:S13]  /*05c0*/  ISETP.GE.U32.AND.EX P0, PT, R7, RZ, PT, P0 ;  /* 0x000000ff0700720c */ /* 0x000fda0003f06100 */
[----:B0-----:R-:W-:Y:S05]  /*05d0*/  @!P0 BRA P1, `(.L_x_169) ;  /* 0xfffffc0000008947 */ /* 0x001fea000083ffff */
[----:B------:R-:W-:Y:S05]  /*05e0*/  EXIT ;  /* 0x000000000000794d */ /* 0x000fea0003800000 */
.L_x_168:
[----:B------:R-:W0:Y:S02]  /*05f0*/  S2R R14, SR_TID.X ;  /* 0x00000000000e7919 */ /* 0x000e240000002100 */
[----:B0-----:R-:W-:-:S05]  /*0600*/  IMAD.WIDE.U32 R2, R14, 0x4, RZ ;  /* 0x000000040e027825 */ /* 0x001fca00078e00ff */
[----:B------:R-:W-:-:S04]  /*0610*/  ISETP.GE.U32.AND P0, PT, R2, UR13, PT ;  /* 0x0000000d02007c0c */ /* 0x000fc8000bf06070 */
[----:B------:R-:W-:-:S04]  /*0620*/  ISETP.GE.AND.EX P0, PT, R3, UR10, PT, P0 ;  /* 0x0000000a03007c0c */ /* 0x000fc8000bf06300 */
[----:B------:R-:W-:-:S13]  /*0630*/  ISETP.GT.U32.OR P0, PT, R14, 0x3fff, P0 ;  /* 0x00003fff0e00780c */ /* 0x000fda0000704470 */
[----:B------:R-:W-:Y:S05]  /*0640*/  @P0 EXIT ;  /* 0x000000000000094d */ /* 0x000fea0003800000 */
[----:B------:R-:W-:-:S04]  /*0650*/  IMAD.MOV.U32 R15, RZ, RZ, RZ ;  /* 0x000000ffff0f7224 */ /* 0x000fc800078e00ff */
.L_x_170:
        /* <DEDUP_REMOVED lines=20> */
[----:B------:R-:W1:-:S07]  /*07a0*/  DADD R4, R4, -UR4 ;  /* 0x8000000404047e29 */ /* 0x000e4e0008000000 */
[----:B-1----:R0:W-:Y:S01]  /*07b0*/  STG.E.128 [R12.64+0x10], R4 ;  /* 0x000010040c007986 */ /* 0x0021e2000c101d0e */
[----:B------:R-:W-:Y:S05]  /*07c0*/  @!P0 BRA P1, `(.L_x_170) ;  /* 0xfffffe9000008947 */ /* 0x000fea000083ffff */
[----:B------:R-:W-:Y:S05]  /*07d0*/  EXIT ;  /* 0x000000000000794d */ /* 0x000fea0003800000 */
.L_x_171:
        /* <DEDUP_REMOVED lines=10> */
.L_x_3966:


//--------------------- .text._ZN2at6native61_GLOBAL__N__44eb8e94_28_ForeachBinaryOpScalarList_cu_dda10a6925multi_tensor_apply_kernelINS1_28TensorListScalarListMetadataIsLi2EEENS1_25BinaryOpScalarListFunctorIsLi2ELi1ELi1EEEJSt5minusIsEEEEvT_T0_DpT1_ --------------------------
	.section	.text._ZN2at6native61_GLOBAL__N__44eb8e94_28_ForeachBinaryOpScalarList_cu_dda10a6925multi_tensor_apply_kernelINS1_28TensorListScalarListMetadataIsLi2EEENS1_25BinaryOpScalarListFunctorIsLi2ELi1ELi1EEEJSt5minusIsEEEEvT_T0_DpT1_,"ax",@progbits
	.sectioninfo	@"SHI_REGISTERS=32"
	.align	128
.text._ZN2at6native61_GLOBAL__N__44eb8e94_28_ForeachBinaryOpScalarList_cu_dda10a6925multi_tensor_apply_kernelINS1_28TensorListScalarListMetadataIsLi2EEENS1_25BinaryOpScalarListFunctorIsLi2ELi1ELi1EEEJSt5minusIsEEEEvT_T0_DpT1_:
        .type           _ZN2at6native61_GLOBAL__N__44eb8e94_28_ForeachBinaryOpScalarList_cu_dda10a6925multi_tensor_apply_kernelINS1_28TensorListScalarListMetadataIsLi2EEENS1_25BinaryOpScalarListFunctorIsLi2ELi1ELi1EEEJSt5minusIsEEEEvT_T0_DpT1_,@function
        .size           _ZN2at6native61_GLOBAL__N__44eb8e94_28_ForeachBinaryOpScalarList_cu_dda10a6925multi_tensor_apply_kernelINS1_28TensorListScalarListMetadataIsLi2EEENS1_25BinaryOpScalarListFunctorIsLi2ELi1ELi1EEEJSt5minusIsEEEEvT_T0_DpT1_,(.L_x_3967 - _ZN2at6native61_GLOBAL__N__44eb8e94_28_ForeachBinaryOpScalarList_cu_dda10a6925multi_tensor_apply_kernelINS1_28TensorListScalarListMetadataIsLi2EEENS1_25BinaryOpScalarListFunctorIsLi2ELi1ELi1EEEJSt5minusIsEEEEvT_T0_DpT1_)
        .other          _ZN2at6native61_GLOBAL__N__44eb8e94_28_ForeachBinaryOpScalarList_cu_dda10a6925multi_tensor_apply_kernelINS1_28TensorListScalarListMetadataIsLi2EEENS1_25BinaryOpScalarListFunctorIsLi2ELi1ELi1EEEJSt5minusIsEEEEvT_T0_DpT1_,@"STO_CUDA_ENTRY STV_DEFAULT"
_ZN2at6native61_GLOBAL__N__44eb8e94_28_ForeachBinaryOpScalarList_cu_dda10a6925multi_tensor_apply_kernelINS1_28TensorListScalarListMetadataIsLi2EEENS1_25BinaryOpScalarListFunctorIsLi2ELi1ELi1EEEJSt5minusIsEEEEvT_T0_DpT1_:
        /* <DEDUP_REMOVED lines=29> */
.L_x_173:
[----:B0-----:R-:W-:Y:S01]  /*01d0*/  IADD3 R9, P0, R4, R10, RZ ;  /* 0x0000000a04097210 */ /* 0x001fe20007f1e0ff */
[----:B------:R-:W-:-:S03]  /*01e0*/  IMAD R6, R5, 0x3, RZ ;  /* 0x0000000305067824 */ /* 0x000fc600078e02ff */
[C---:B------:R-:W-:Y:S01]  /*01f0*/  IADD3 R27, P3, R9.reuse, c[0x0][0x0], RZ ;  /* 0x00000000091b7a10 */ /* 0x040fe20007f7e0ff */
[----:B------:R-:W-:Y:S01]  /*0200*/  IMAD.X R8, RZ, RZ, R11, P0 ;  /* 0x000000ffff087224 */ /* 0x000fe200000e060b */
[----:B------:R-:W-:Y:S02]  /*0210*/  ISETP.GE.U32.AND P1, PT, R9, 0x10000, PT ;  /* 0x000100000900780c */ /* 0x000fe40003f26070 */
[----:B------:R-:W-:Y:S01]  /*0220*/  LEA R7, P4, R5, R9, 0x1 ;  /* 0x0000000905077211 */ /* 0x000fe200078808ff */
[--C-:B------:R-:W-:Y:S01]  /*0230*/  IMAD.X R19, RZ, RZ, R8.reuse, P3 ;  /* 0x000000ffff137224 */ /* 0x100fe200018e0608 */
[----:B------:R-:W-:Y:S02]  /*0240*/  ISETP.LT.U32.AND P0, PT, R9, R2, PT ;  /* 0x000000020900720c */ /* 0x000fe40003f01070 */
[----:B------:R-:W-:Y:S01]  /*0250*/  ISETP.GE.U32.AND.EX P1, PT, R8, RZ, PT, P1 ;  /* 0x000000ff0800720c */ /* 0x000fe20003f26110 */
[----:B------:R-:W-:Y:S01]  /*0260*/  IMAD.X R22, RZ, RZ, R8, P4 ;  /* 0x000000ffff167224 */ /* 0x000fe200020e0608 */
[----:B------:R-:W-:-:S02]  /*0270*/  ISETP.GE.U32.AND P2, PT, R27, 0x10000, PT ;  /* 0x000100001b00780c */ /* 0x000fc40003f46070 */
[----:B------:R-:W-:Y:S02]  /*0280*/  ISETP.GE.U32.AND P3, PT, R7, 0x10000, PT ;  /* 0x000100000700780c */ /* 0x000fe40003f66070 */
[----:B------:R-:W-:Y:S02]  /*0290*/  ISETP.LT.AND.EX P1, PT, R8, R3, !P1, P0 ;  /* 0x000000030800720c */ /* 0x000fe40004f21300 */
[----:B------:R-:W-:Y:S02]  /*02a0*/  IADD3 R25, P5, R6, R9, RZ ;  /* 0x0000000906197210 */ /* 0x000fe40007fbe0ff */
[-C--:B------:R-:W-:Y:S02]  /*02b0*/  ISETP.LT.U32.AND P0, PT, R27, R2.reuse, PT ;  /* 0x000000021b00720c */ /* 0x080fe40003f01070 */
[----:B------:R-:W-:Y:S01]  /*02c0*/  ISETP.GE.U32.AND.EX P2, PT, R19, RZ, PT, P2 ;  /* 0x000000ff1300720c */ /* 0x000fe20003f46120 */
[----:B------:R-:W-:Y:S01]  /*02d0*/  IMAD.X R23, RZ, RZ, R8, P5 ;  /* 0x000000ffff177224 */ /* 0x000fe200028e0608 */
[----:B------:R-:W-:-:S02]  /*02e0*/  ISETP.LT.U32.AND P4, PT, R7, R2, PT ;  /* 0x000000020700720c */ /* 0x000fc40003f81070 */
[C---:B------:R-:W-:Y:S02]  /*02f0*/  ISETP.GE.U32.AND.EX P3, PT, R22.reuse, RZ, PT, P3 ;  /* 0x000000ff1600720c */ /* 0x040fe40003f66130 */
[-C--:B------:R-:W-:Y:S02]  /*0300*/  ISETP.LT.AND.EX P0, PT, R19, R3.reuse, !P2, P0 ;  /* 0x000000031300720c */ /* 0x080fe40005701300 */
[C---:B------:R-:W-:Y:S02]  /*0310*/  ISETP.GE.U32.AND P2, PT, R25.reuse, 0x10000, PT ;  /* 0x000100001900780c */ /* 0x040fe40003f46070 */
[----:B------:R-:W-:Y:S02]  /*0320*/  ISETP.LT.AND.EX P4, PT, R22, R3, !P3, P4 ;  /* 0x000000031600720c */ /* 0x000fe40005f81340 */
[----:B------:R-:W-:Y:S02]  /*0330*/  ISETP.LT.U32.AND P3, PT, R25, R2, PT ;  /* 0x000000021900720c */ /* 0x000fe40003f61070 */
[----:B------:R-:W-:-:S02]  /*0340*/  ISETP.GE.U32.AND.EX P2, PT, R23, RZ, PT, P2 ;  /* 0x000000ff1700720c */ /* 0x000fc40003f46120 */
[-C--:B------:R-:W-:Y:S02]  /*0350*/  @P1 LEA R20, P5, R9, R12.reuse, 0x1 ;  /* 0x0000000c09141211 */ /* 0x080fe400078a08ff */
[----:B------:R-:W-:Y:S02]  /*0360*/  ISETP.LT.AND.EX P2, PT, R23, R3, !P2, P3 ;  /* 0x000000031700720c */ /* 0x000fe40005741330 */
[----:B------:R-:W-:Y:S02]  /*0370*/  PRMT R6, RZ, 0x7610, R6 ;  /* 0x00007610ff067816 */ /* 0x000fe40000000006 */
[-C--:B------:R-:W-:Y:S02]  /*0380*/  @P1 LEA.HI.X R21, R9, R13.reuse, R8, 0x1, P5 ;  /* 0x0000000d09151211 */ /* 0x080fe400028f0c08 */
[C---:B------:R-:W-:Y:S02]  /*0390*/  @P4 LEA R28, P3, R7.reuse, R12, 0x1 ;  /* 0x0000000c071c4211 */ /* 0x040fe400078608ff */
[----:B------:R-:W-:Y:S01]  /*03a0*/  PRMT R26, RZ, 0x7610, R26 ;  /* 0x00007610ff1a7816 */ /* 0x000fe2000000001a */
[----:B------:R0:W2:Y:S01]  /*03b0*/  @P1 LDG.E.U16 R6, [R20.64] ;  /* 0x0000000414061981 */ /* 0x0000a2000c1e1500 */
[----:B------:R-:W-:-:S02]  /*03c0*/  @P4 LEA.HI.X R29, R7, R13, R22, 0x1, P3 ;  /* 0x0000000d071d4211 */ /* 0x000fc400018f0c16 */
[CC--:B------:R-:W-:Y:S02]  /*03d0*/  @P0 LEA R16, P5, R27.reuse, R12.reuse, 0x1 ;  /* 0x0000000c1b100211 */ /* 0x0c0fe400078a08ff */
[----:B------:R-:W-:Y:S01]  /*03e0*/  PRMT R24, RZ, 0x7610, R24 ;  /* 0x00007610ff187816 */ /* 0x000fe20000000018 */
[----:B------:R1:W3:Y:S01]  /*03f0*/  @P4 LDG.E.U16 R26, [R28.64] ;  /* 0x000000041c1a4981 */ /* 0x0002e2000c1e1500 */
[----:B------:R-:W-:Y:S02]  /*0400*/  @P0 LEA.HI.X R17, R27, R13, R19, 0x1, P5 ;  /* 0x0000000d1b110211 */ /* 0x000fe400028f0c13 */
[----:B0-----:R-:W-:-:S03]  /*0410*/  @P2 LEA R20, P3, R25, R12, 0x1 ;  /* 0x0000000c19142211 */ /* 0x001fc600078608ff */
[----:B------:R0:W4:Y:S01]  /*0420*/  @P0 LDG.E.U16 R24, [R16.64] ;  /* 0x0000000410180981 */ /* 0x000122000c1e1500 */
[----:B------:R-:W-:Y:S02]  /*0430*/  @P2 LEA.HI.X R21, R25, R13, R23, 0x1, P3 ;  /* 0x0000000d19152211 */ /* 0x000fe400018f0c17 */
[----:B-1----:R-:W-:-:S06]  /*0440*/  PRMT R28, RZ, 0x7610, R28 ;  /* 0x00007610ff1c7816 */ /* 0x002fcc000000001c */
[----:B------:R4:W5:Y:S01]  /*0450*/  @P2 LDG.E.U16 R28, [R20.64] ;  /* 0x00000004141c2981 */ /* 0x000962000c1e1500 */
[-C--:B------:R-:W-:Y:S02]  /*0460*/  @P0 LEA R18, P5, R27, R14.reuse, 0x1 ;  /* 0x0000000e1b120211 */ /* 0x080fe400078a08ff */
[-C--:B0-----:R-:W-:Y:S02]  /*0470*/  @P1 LEA R16, P3, R9, R14.reuse, 0x1 ;  /* 0x0000000e09101211 */ /* 0x081fe400078608ff */
[-C--:B------:R-:W-:Y:S01]  /*0480*/  @P0 LEA.HI.X R19, R27, R15.reuse, R19, 0x1, P5 ;  /* 0x0000000f1b130211 */ /* 0x080fe200028f0c13 */
[----:B------:R-:W-:Y:S01]  /*0490*/  IMAD.MOV R27, RZ, RZ, -R0 ;  /* 0x000000ffff1b7224 */ /* 0x000fe200078e0a00 */
[----:B------:R-:W-:Y:S02]  /*04a0*/  @P1 LEA.HI.X R17, R9, R15, R8, 0x1, P3 ;  /* 0x0000000f09111211 */ /* 0x000fe400018f0c08 */
[----:B------:R-:W-:Y:S02]  /*04b0*/  @P4 LEA R8, P3, R7, R14, 0x1 ;  /* 0x0000000e07084211 */ /* 0x000fe400078608ff */
[----:B------:R-:W-:-:S02]  /*04c0*/  PRMT R27, R27, 0x7710, RZ ;  /* 0x000077101b1b7816 */ /* 0x000fc400000000ff */
[----:B------:R-:W-:Y:S02]  /*04d0*/  @P4 LEA.HI.X R9, R7, R15, R22, 0x1, P3 ;  /* 0x0000000f07094211 */ /* 0x000fe400018f0c16 */
[----:B------:R-:W-:Y:S01]  /*04e0*/  @P2 LEA R22, P3, R25, R14, 0x1 ;  /* 0x0000000e19162211 */ /* 0x000fe200078608ff */
[----:B------:R-:W-:-:S03]  /*04f0*/  IMAD.MOV.U32 R29, RZ, RZ, c[0x0][0x0] ;  /* 0x00000000ff1d7624 */ /* 0x000fc600078e00ff */
[----:B------:R-:W-:Y:S01]  /*0500*/  @P2 LEA.HI.X R23, R25, R15, R23, 0x1, P3 ;  /* 0x0000000f19172211 */ /* 0x000fe200018f0c17 */
[----:B------:R-:W-:-:S04]  /*0510*/  IMAD.WIDE.U32 R10, R29, 0x4, R10 ;  /* 0x000000041d0a7825 */ /* 0x000fc800078e000a */
[C---:B--2---:R-:W-:Y:S02]  /*0520*/  IMAD.IADD R7, R27.reuse, 0x1, R6 ;  /* 0x000000011b077824 */ /* 0x044fe400078e0206 */
[----:B---3--:R-:W-:-:S03]  /*0530*/  IMAD.IADD R25, R27, 0x1, R26 ;  /* 0x000000011b197824 */ /* 0x008fc600078e021a */
[----:B------:R0:W-:Y:S01]  /*0540*/  @P1 STG.E.U16 [R16.64], R7 ;  /* 0x0000000710001986 */ /* 0x0001e2000c101504 */
[----:B----4-:R-:W-:Y:S01]  /*0550*/  IMAD.IADD R21, R27, 0x1, R24 ;  /* 0x000000011b157824 */ /* 0x010fe200078e0218 */
[----:B------:R-:W-:-:S04]  /*0560*/  ISETP.LT.U32.AND P1, PT, R10, R2, PT ;  /* 0x000000020a00720c */ /* 0x000fc80003f21070 */
[----:B------:R0:W-:Y:S01]  /*0570*/  @P0 STG.E.U16 [R18.64], R21 ;  /* 0x0000001512000986 */ /* 0x0001e2000c101504 */
[----:B-----5:R-:W-:-:S03]  /*0580*/  IMAD.IADD R27, R27, 0x1, R28 ;  /* 0x000000011b1b7824 */ /* 0x020fc600078e021c */
[----:B------:R0:W-:Y:S01]  /*0590*/  @P4 STG.E.U16 [R8.64], R25 ;  /* 0x0000001908004986 */ /* 0x0001e2000c101504 */
[----:B------:R-:W-:-:S03]  /*05a0*/  ISETP.GE.U32.AND P0, PT, R10, 0x10000, PT ;  /* 0x000100000a00780c */ /* 0x000fc60003f06070 */
[----:B------:R0:W-:Y:S01]  /*05b0*/  @P2 STG.E.U16 [R22.64], R27 ;  /* 0x0000001b16002986 */ /* 0x0001e2000c101504 */
[C---:B------:R-:W-:Y:S02]  /*05c0*/  ISETP.GE.U32.AND.EX P0, PT, R11.reuse, RZ, PT, P0 ;  /* 0x000000ff0b00720c */ /* 0x040fe40003f06100 */
[----:B------:R-:W-:-:S13]  /*05d0*/  ISETP.LT.AND.EX P1, PT, R11, R3, PT, P1 ;  /* 0x000000030b00720c */ /* 0x000fda0003f21310 */
[----:B0-----:R-:W-:Y:S05]  /*05e0*/  @!P0 BRA P1, `(.L_x_173) ;  /* 0xfffffbe000008947 */ /* 0x001fea000083ffff */
[----:B------:R-:W-:Y:S05]  /*05f0*/  EXIT ;  /* 0x000000000000794d */ /* 0x000fea0003800000 */
.L_x_172:
[----:B0-----:R-:W0:Y:S02]  /*0600*/  S2R R10, SR_TID.X ;  /* 0x00000000000a7919 */ /* 0x001e240000002100 */
[----:B0-----:R-:W-:-:S05]  /*0610*/  IMAD.WIDE.U32 R4, R10, 0x4, RZ ;  /* 0x000000040a047825 */ /* 0x001fca00078e00ff */
[----:B------:R-:W-:-:S04]  /*0620*/  ISETP.GE.U32.AND P0, PT, R4, R2, PT ;  /* 0x000000020400720c */ /* 0x000fc80003f06070 */
[----:B------:R-:W-:-:S04]  /*0630*/  ISETP.GE.AND.EX P0, PT, R5, R3, PT, P0 ;  /* 0x000000030500720c */ /* 0x000fc80003f06300 */
[----:B------:R-:W-:-:S13]  /*0640*/  ISETP.GT.U32.OR P0, PT, R10, 0x3fff, P0 ;  /* 0x00003fff0a00780c */ /* 0x000fda0000704470 */
[----:B------:R-:W-:Y:S05]  /*0650*/  @P0 EXIT ;  /* 0x000000000000094d */ /* 0x000fea0003800000 */
[----:B------:R-:W-:Y:S02]  /*0660*/  IMAD.MOV R16, RZ, RZ, -R0 ;  /* 0x000000ffff107224 */ /* 0x000fe400078e0a00 */
[----:B------:R-:W-:-:S03]  /*0670*/  IMAD.MOV.U32 R19, RZ, RZ, RZ ;  /* 0x000000ffff137224 */ /* 0x000fc600078e00ff */
[----:B------:R-:W-:Y:S02]  /*0680*/  PRMT R16, R16, 0x7710, RZ ;  /* 0x0000771010107816 */ /* 0x000fe400000000ff */
.L_x_174:
[C---:B------:R-:W-:Y:S01]  /*0690*/  IMAD.SHL.U32 R9, R10.reuse, 0x8, RZ ;  /* 0x000000080a097824 */ /* 0x040fe200078e00ff */
[----:B------:R-:W-:-:S04]  /*06a0*/  SHF.L.U64.HI R17, R10, 0x3, R19 ;  /* 0x000000030a117819 */ /* 0x000fc80000010213 */
[----:B------:R-:W-:-:S05]  /*06b0*/  IADD3 R6, P0, R12, R9, RZ ;  /* 0x000000090c067210 */ /* 0x000fca0007f1e0ff */
[----:B------:R-:W-:-:S06]  /*06c0*/  IMAD.X R7, R13, 0x1, R17, P0 ;  /* 0x000000010d077824 */ /* 0x000fcc00000e0611 */
[----:B------:R-:W2:Y:S01]  /*06d0*/  LDG.E.64 R6, [R6.64] ;  /* 0x0000000406067981 */ /* 0x000ea2000c1e1b00 */
[----:B------:R-:W-:Y:S02]  /*06e0*/  IADD3 R4, P0, R14, R9, RZ ;  /* 0x000000090e047210 */ /* 0x000fe40007f1e0ff */
[----:B--2---:R-:W-:Y:S01]  /*06f0*/  PRMT R5, R7, 0x7632, R5 ;  /* 0x0000763207057816 */ /* 0x004fe20000000005 */
[----:B------:R-:W-:Y:S01]  /*0700*/  IMAD.IADD R9, R16, 0x1, R7 ;  /* 0x0000000110097824 */ /* 0x000fe200078e0207 */
[----:B------:R-:W-:Y:S01]  /*0710*/  PRMT R0, R6, 0x7632, R0 ;  /* 0x0000763206007816 */ /* 0x000fe20000000000 */
[----:B------:R-:W-:Y:S02]  /*0720*/  IMAD.IADD R11, R16, 0x1, R6 ;  /* 0x00000001100b7824 */ /* 0x000fe400078e0206 */
[--C-:B------:R-:W-:Y:S02]  /*0730*/  IMAD.IADD R8, R5, 0x1, R16.reuse ;  /* 0x0000000105087824 */ /* 0x100fe400078e0210 */
[----:B------:R-:W-:-:S02]  /*0740*/  IMAD.IADD R0, R0, 0x1, R16 ;  /* 0x0000000100007824 */ /* 0x000fc400078e0210 */
[----:B------:R-:W-:Y:S01]  /*0750*/  IMAD.X R5, R15, 0x1, R17, P0 ;  /* 0x000000010f057824 */ /* 0x000fe200000e0611 */
[----:B------:R-:W-:Y:S02]  /*0760*/  IADD3 R10, P0, R10, c[0x0][0x0], RZ ;  /* 0x000000000a0a7a10 */ /* 0x000fe40007f1e0ff */
[----:B------:R-:W-:Y:S02]  /*0770*/  PRMT R9, R9, 0x5410, R8 ;  /* 0x0000541009097816 */ /* 0x000fe40000000008 */
[----:B------:R-:W-:Y:S01]  /*0780*/  PRMT R8, R11, 0x5410, R0 ;  /* 0x000054100b087816 */ /* 0x000fe20000000000 */
        /* <DEDUP_REMOVED lines=10> */
.L_x_175:
        /* <DEDUP_REMOVED lines=13> */
.L_x_3967:


//--------------------- .text._ZN2at6native61_GLOBAL__N__44eb8e94_28_ForeachBinaryOpScalarList_cu_dda10a6925multi_tensor_apply_kernelINS1_28TensorListScalarListMetadataIlLi2EEENS1_25BinaryOpScalarListFunctorIlLi2ELi1ELi1EEEJSt5minusIlEEEEvT_T0_DpT1_ --------------------------
	.section	.text._ZN2at6native61_GLOBAL__N__44eb8e94_28_ForeachBinaryOpScalarList_cu_dda10a6925multi_tensor_apply_kernelINS1_28TensorListScalarListMetadataIlLi2EEENS1_25BinaryOpScalarListFunctorIlLi2ELi1ELi1EEEJSt5minusIlEEEEvT_T0_DpT1_,"ax",@progbits
	.sectioninfo	@"SHI_REGISTERS=31"
	.align	128
.text._ZN2at6native61_GLOBAL__N__44eb8e94_28_ForeachBinaryOpScalarList_cu_dda10a6925multi_tensor_apply_kernelINS1_28TensorListScalarListMetadataIlLi2EEENS1_25BinaryOpScalarListFunctorIlLi2ELi1ELi1EEEJSt5minusIlEEEEvT_T0_DpT1_:
        .type           _ZN2at6native61_GLOBAL__N__44eb8e94_28_ForeachBinaryOpScalarList_cu_dda10a6925multi_tensor_apply_kernelINS1_28TensorListScalarListMetadataIlLi2EEENS1_25BinaryOpScalarListFunctorIlLi2ELi1ELi1EEEJSt5minusIlEEEEvT_T0_DpT1_,@function
        .size           _ZN2at6native61_GLOBAL__N__44eb8e94_28_ForeachBinaryOpScalarList_cu_dda10a6925multi_tensor_apply_kernelINS1_28TensorListScalarListMetadataIlLi2EEENS1_25BinaryOpScalarListFunctorIlLi2ELi1ELi1EEEJSt5minusIlEEEEvT_T0_DpT1_,(.L_x_3968 - _ZN2at6native61_GLOBAL__N__44eb8e94_28_ForeachBinaryOpScalarList_cu_dda10a6925multi_tensor_apply_kernelINS1_28TensorListScalarListMetadataIlLi2EEENS1_25BinaryOpScalarListFunctorIlLi2ELi1ELi1EEEJSt5minusIlEEEEvT_T0_DpT1_)
        .other          _ZN2at6native61_GLOBAL__N__44eb8e94_28_ForeachBinaryOpScalarList_cu_dda10a6925multi_tensor_apply_kernelINS1_28TensorListScalarListMetadataIlLi2EEENS1_25BinaryOpScalarListFunctorIlLi2ELi1ELi1EEEJSt5minusIlEEEEvT_T0_DpT1_,@"STO_CUDA_ENTRY STV_DEFAULT"
_ZN2at6native61_GLOBAL__N__44eb8e94_28_ForeachBinaryOpScalarList_cu_dda10a6925multi_tensor_apply_kernelINS1_28TensorListScalarListMetadataIlLi2EEENS1_25BinaryOpScalarListFunctorIlLi2ELi1ELi1EEEJSt5minusIlEEEEvT_T0_DpT1_:
        /* <DEDUP_REMOVED lines=31> */
.L_x_177:
[----:B0-----:R-:W-:Y:S01]  /*01f0*/  IADD3 R9, P0, R0, R6, RZ ;  /* 0x0000000600097210 */ /* 0x001fe20007f1e0ff */
[----:B------:R-:W-:Y:S01]  /*0200*/  IMAD R4, R2, 0x3, RZ ;  /* 0x0000000302047824 */ /* 0x000fe200078e02ff */
[----:B------:R-:W-:Y:S01]  /*0210*/  CS2R R16, SRZ ;  /* 0x0000000000107805 */ /* 0x000fe2000001ff00 */
[----:B------:R-:W-:Y:S01]  /*0220*/  CS2R R12, SRZ ;  /* 0x00000000000c7805 */ /* 0x000fe2000001ff00 */
[C---:B------:R-:W-:Y:S01]  /*0230*/  IADD3 R28, P3, R9.reuse, c[0x0][0x0], RZ ;  /* 0x00000000091c7a10 */ /* 0x040fe20007f7e0ff */
[----:B------:R-:W-:Y:S01]  /*0240*/  IMAD.X R8, RZ, RZ, R3, P0 ;  /* 0x000000ffff087224 */ /* 0x000fe200000e0603 */
[----:B------:R-:W-:-:S02]  /*0250*/  ISETP.GE.U32.AND P2, PT, R9, 0x10000, PT ;  /* 0x000100000900780c */ /* 0x000fc40003f46070 */
[----:B------:R-:W-:Y:S01]  /*0260*/  ISETP.LT.U32.AND P1, PT, R9, UR13, PT ;  /* 0x0000000d09007c0c */ /* 0x000fe2000bf21070 */
[--C-:B------:R-:W-:Y:S01]  /*0270*/  IMAD.X R25, RZ, RZ, R8.reuse, P3 ;  /* 0x000000ffff197224 */ /* 0x100fe200018e0608 */
[----:B------:R-:W-:Y:S02]  /*0280*/  ISETP.GE.U32.AND.EX P2, PT, R8, RZ, PT, P2 ;  /* 0x000000ff0800720c */ /* 0x000fe40003f46120 */
[----:B------:R-:W-:Y:S02]  /*0290*/  ISETP.GE.U32.AND P4, PT, R28, 0x10000, PT ;  /* 0x000100001c00780c */ /* 0x000fe40003f86070 */
[-C--:B------:R-:W-:Y:S02]  /*02a0*/  LEA R26, P5, R2, R9.reuse, 0x1 ;  /* 0x00000009021a7211 */ /* 0x080fe400078a08ff */
[----:B------:R-:W-:Y:S02]  /*02b0*/  IADD3 R5, P6, R4, R9, RZ ;  /* 0x0000000904057210 */ /* 0x000fe40007fde0ff */
[----:B------:R-:W-:Y:S01]  /*02c0*/  ISETP.LT.AND.EX P1, PT, R8, UR10, !P2, P1 ;  /* 0x0000000a08007c0c */ /* 0x000fe2000d721310 */
[--C-:B------:R-:W-:Y:S01]  /*02d0*/  IMAD.X R7, RZ, RZ, R8.reuse, P5 ;  /* 0x000000ffff077224 */ /* 0x100fe200028e0608 */
[----:B------:R-:W-:Y:S01]  /*02e0*/  ISETP.LT.U32.AND P0, PT, R28, UR13, PT ;  /* 0x0000000d1c007c0c */ /* 0x000fe2000bf01070 */
[----:B------:R-:W-:Y:S01]  /*02f0*/  IMAD.X R4, RZ, RZ, R8, P6 ;  /* 0x000000ffff047224 */ /* 0x000fe200030e0608 */
[----:B------:R-:W-:-:S02]  /*0300*/  ISETP.GE.U32.AND.EX P4, PT, R25, RZ, PT, P4 ;  /* 0x000000ff1900720c */ /* 0x000fc40003f86140 */
[C---:B------:R-:W-:Y:S02]  /*0310*/  ISETP.GE.U32.AND P2, PT, R26.reuse, 0x10000, PT ;  /* 0x000100001a00780c */ /* 0x040fe40003f46070 */
[----:B------:R-:W-:Y:S02]  /*0320*/  ISETP.GE.U32.AND P5, PT, R5, 0x10000, PT ;  /* 0x000100000500780c */ /* 0x000fe40003fa6070 */
[----:B------:R-:W-:Y:S02]  /*0330*/  ISETP.LT.AND.EX P0, PT, R25, UR10, !P4, P0 ;  /* 0x0000000a19007c0c */ /* 0x000fe4000e701300 */
[----:B------:R-:W-:Y:S02]  /*0340*/  ISETP.LT.U32.AND P3, PT, R26, UR13, PT ;  /* 0x0000000d1a007c0c */ /* 0x000fe4000bf61070 */
[----:B------:R-:W-:Y:S02]  /*0350*/  ISETP.GE.U32.AND.EX P2, PT, R7, RZ, PT, P2 ;  /* 0x000000ff0700720c */ /* 0x000fe40003f46120 */
[----:B------:R-:W-:-:S02]  /*0360*/  ISETP.LT.U32.AND P4, PT, R5, UR13, PT ;  /* 0x0000000d05007c0c */ /* 0x000fc4000bf81070 */
[C---:B------:R-:W-:Y:S02]  /*0370*/  ISETP.GE.U32.AND.EX P5, PT, R4.reuse, RZ, PT, P5 ;  /* 0x000000ff0400720c */ /* 0x040fe40003fa6150 */
[----:B------:R-:W-:Y:S02]  /*0380*/  ISETP.LT.AND.EX P3, PT, R7, UR10, !P2, P3 ;  /* 0x0000000a07007c0c */ /* 0x000fe4000d761330 */
[----:B------:R-:W-:Y:S02]  /*0390*/  ISETP.LT.AND.EX P4, PT, R4, UR10, !P5, P4 ;  /* 0x0000000a04007c0c */ /* 0x000fe4000ef81340 */
[----:B------:R-:W-:-:S04]  /*03a0*/  @P1 LEA R22, P2, R9, UR6, 0x3 ;  /* 0x0000000609161c11 */ /* 0x000fc8000f8418ff */
[----:B------:R-:W-:Y:S02]  /*03b0*/  @P1 LEA.HI.X R23, R9, UR7, R8, 0x3, P2 ;  /* 0x0000000709171c11 */ /* 0x000fe400090f1c08 */
[C---:B------:R-:W-:Y:S01]  /*03c0*/  @P0 LEA R10, P2, R28.reuse, UR6, 0x3 ;  /* 0x000000061c0a0c11 */ /* 0x040fe2000f8418ff */
[----:B------:R-:W-:Y:S02]  /*03d0*/  CS2R R14, SRZ ;  /* 0x00000000000e7805 */ /* 0x000fe4000001ff00 */
[----:B------:R0:W2:Y:S01]  /*03e0*/  @P1 LDG.E.64 R12, [R22.64] ;  /* 0x0000000e160c1981 */ /* 0x0000a2000c1e1b00 */
[----:B------:R-:W-:Y:S02]  /*03f0*/  @P0 LEA.HI.X R11, R28, UR7, R25, 0x3, P2 ;  /* 0x000000071c0b0c11 */ /* 0x000fe400090f1c19 */
[C---:B------:R-:W-:Y:S02]  /*0400*/  @P3 LEA R18, P2, R26.reuse, UR6, 0x3 ;  /* 0x000000061a123c11 */ /* 0x040fe4000f8418ff */
[----:B------:R-:W-:Y:S01]  /*0410*/  @P4 LEA R20, P5, R5, UR6, 0x3 ;  /* 0x0000000605144c11 */ /* 0x000fe2000f8a18ff */
[----:B------:R1:W3:Y:S01]  /*0420*/  @P0 LDG.E.64 R16, [R10.64] ;  /* 0x0000000e0a100981 */ /* 0x0002e2000c1e1b00 */
[----:B------:R-:W-:-:S02]  /*0430*/  @P3 LEA.HI.X R19, R26, UR7, R7, 0x3, P2 ;  /* 0x000000071a133c11 */ /* 0x000fc400090f1c07 */
[----:B------:R-:W-:-:S05]  /*0440*/  @P4 LEA.HI.X R21, R5, UR7, R4, 0x3, P5 ;  /* 0x0000000705154c11 */ /* 0x000fca000a8f1c04 */
[----:B------:R-:W4:Y:S01]  /*0450*/  @P4 LDG.E.64 R14, [R20.64] ;  /* 0x0000000e140e4981 */ /* 0x000f22000c1e1b00 */
[----:B-1----:R-:W-:-:S06]  /*0460*/  CS2R R10, SRZ ;  /* 0x00000000000a7805 */ /* 0x002fcc000001ff00 */
[----:B------:R1:W5:Y:S01]  /*0470*/  @P3 LDG.E.64 R10, [R18.64] ;  /* 0x0000000e120a3981 */ /* 0x000362000c1e1b00 */
[C---:B0-----:R-:W-:Y:S02]  /*0480*/  @P1 LEA R22, P2, R9.reuse, UR8, 0x3 ;  /* 0x0000000809161c11 */ /* 0x041fe4000f8418ff */
[----:B------:R-:W-:Y:S02]  /*0490*/  @P0 LEA R24, P5, R28, UR8, 0x3 ;  /* 0x000000081c180c11 */ /* 0x000fe4000f8a18ff */
[----:B------:R-:W-:Y:S02]  /*04a0*/  @P1 LEA.HI.X R23, R9, UR9, R8, 0x3, P2 ;  /* 0x0000000909171c11 */ /* 0x000fe400090f1c08 */
[----:B------:R-:W-:Y:S02]  /*04b0*/  @P3 LEA R8, P6, R26, UR8, 0x3 ;  /* 0x000000081a083c11 */ /* 0x000fe4000f8c18ff */
[----:B------:R-:W-:Y:S02]  /*04c0*/  @P0 LEA.HI.X R25, R28, UR9, R25, 0x3, P5 ;  /* 0x000000091c190c11 */ /* 0x000fe4000a8f1c19 */
[----:B------:R-:W-:-:S02]  /*04d0*/  @P3 LEA.HI.X R9, R26, UR9, R7, 0x3, P6 ;  /* 0x000000091a093c11 */ /* 0x000fc4000b0f1c07 */
[----:B-1----:R-:W-:Y:S01]  /*04e0*/  @P4 LEA R18, P6, R5, UR8, 0x3 ;  /* 0x0000000805124c11 */ /* 0x002fe2000f8c18ff */
[----:B------:R-:W-:-:S03]  /*04f0*/  IMAD.MOV.U32 R7, RZ, RZ, R3 ;  /* 0x000000ffff077224 */ /* 0x000fc600078e0003 */
[----:B------:R-:W-:Y:S01]  /*0500*/  @P4 LEA.HI.X R19, R5, UR9, R4, 0x3, P6 ;  /* 0x0000000905134c11 */ /* 0x000fe2000b0f1c04 */
[----:B------:R-:W-:-:S04]  /*0510*/  IMAD.MOV.U32 R5, RZ, RZ, c[0x0][0x0] ;  /* 0x00000000ff057624 */ /* 0x000fc800078e00ff */
[----:B------:R-:W-:-:S04]  /*0520*/  IMAD.WIDE.U32 R6, R5, 0x4, R6 ;  /* 0x0000000405067825 */ /* 0x000fc800078e0006 */
[----:B------:R-:W-:Y:S01]  /*0530*/  IMAD.MOV.U32 R3, RZ, RZ, R7 ;  /* 0x000000ffff037224 */ /* 0x000fe200078e0007 */
[----:B--2---:R-:W-:Y:S02]  /*0540*/  IADD3 R12, P2, R12, -UR4, RZ ;  /* 0x800000040c0c7c10 */ /* 0x004fe4000ff5e0ff */
[----:B---3--:R-:W-:Y:S02]  /*0550*/  IADD3 R16, P5, R16, -UR4, RZ ;  /* 0x8000000410107c10 */ /* 0x008fe4000ffbe0ff */
[----:B------:R-:W-:Y:S02]  /*0560*/  IADD3.X R13, R13, ~UR5, RZ, P2, !PT ;  /* 0x800000050d0d7c10 */ /* 0x000fe400097fe4ff */
[----:B------:R-:W-:Y:S02]  /*0570*/  IADD3.X R17, R17, ~UR5, RZ, P5, !PT ;  /* 0x8000000511117c10 */ /* 0x000fe4000affe4ff */
[----:B----4-:R-:W-:Y:S01]  /*0580*/  IADD3 R14, P5, R14, -UR4, RZ ;  /* 0x800000040e0e7c10 */ /* 0x010fe2000ffbe0ff */
[----:B------:R0:W-:Y:S01]  /*0590*/  @P1 STG.E.64 [R22.64], R12 ;  /* 0x0000000c16001986 */ /* 0x0001e2000c101b0e */
[----:B-----5:R-:W-:-:S02]  /*05a0*/  IADD3 R10, P2, R10, -UR4, RZ ;  /* 0x800000040a0a7c10 */ /* 0x020fc4000ff5e0ff */
[----:B------:R-:W-:Y:S02]  /*05b0*/  IADD3.X R15, R15, ~UR5, RZ, P5, !PT ;  /* 0x800000050f0f7c10 */ /* 0x000fe4000affe4ff */
[----:B------:R-:W-:Y:S01]  /*05c0*/  IADD3.X R11, R11, ~UR5, RZ, P2, !PT ;  /* 0x800000050b0b7c10 */ /* 0x000fe200097fe4ff */
[----:B------:R0:W-:Y:S01]  /*05d0*/  @P0 STG.E.64 [R24.64], R16 ;  /* 0x0000001018000986 */ /* 0x0001e2000c101b0e */
[----:B------:R-:W-:-:S03]  /*05e0*/  ISETP.GE.U32.AND P0, PT, R6, 0x10000, PT ;  /* 0x000100000600780c */ /* 0x000fc60003f06070 */
[----:B------:R0:W-:Y:S01]  /*05f0*/  @P3 STG.E.64 [R8.64], R10 ;  /* 0x0000000a08003986 */ /* 0x0001e2000c101b0e */
[----:B------:R-:W-:-:S03]  /*0600*/  ISETP.LT.U32.AND P1, PT, R6, UR13, PT ;  /* 0x0000000d06007c0c */ /* 0x000fc6000bf21070 */
[----:B------:R0:W-:Y:S01]  /*0610*/  @P4 STG.E.64 [R18.64], R14 ;  /* 0x0000000e12004986 */ /* 0x0001e2000c101b0e */
[C---:B------:R-:W-:Y:S02]  /*0620*/  ISETP.GE.U32.AND.EX P0, PT, R7.reuse, RZ, PT, P0 ;  /* 0x000000ff0700720c */ /* 0x040fe40003f06100 */
[----:B------:R-:W-:-:S13]  /*0630*/  ISETP.LT.AND.EX P1, PT, R7, UR10, PT, P1 ;  /* 0x0000000a07007c0c */ /* 0x000fda000bf21310 */
[----:B0-----:R-:W-:Y:S05]  /*0640*/  @!P0 BRA P1, `(.L_x_177) ;  /* 0xfffffba000008947 */ /* 0x001fea000083ffff */
[----:B------:R-:W-:Y:S05]  /*0650*/  EXIT ;  /* 0x000000000000794d */ /* 0x000fea0003800000 */
.L_x_176:
[----:B------:R-:W0:Y:S02]  /*0660*/  S2R R13, SR_TID.X ;  /* 0x00000000000d7919 */ /* 0x000e240000002100 */
[----:B0-----:R-:W-:-:S05]  /*0670*/  IMAD.WIDE.U32 R2, R13, 0x4, RZ ;  /* 0x000000040d027825 */ /* 0x001fca00078e00ff */
[----:B------:R-:W-:-:S04]  /*0680*/  ISETP.GE.U32.AND P0, PT, R2, UR13, PT ;  /* 0x0000000d02007c0c */ /* 0x000fc8000bf06070 */
[----:B------:R-:W-:-:S04]  /*0690*/  ISETP.GE.AND.EX P0, PT, R3, UR10, PT, P0 ;  /* 0x0000000a03007c0c */ /* 0x000fc8000bf06300 */
[----:B------:R-:W-:-:S13]  /*06a0*/  ISETP.GT.U32.OR P0, PT, R13, 0x3fff, P0 ;  /* 0x00003fff0d00780c */ /* 0x000fda0000704470 */
[----:B------:R-:W-:Y:S05]  /*06b0*/  @P0 EXIT ;  /* 0x000000000000094d */ /* 0x000fea0003800000 */
[----:B------:R-:W-:-:S04]  /*06c0*/  IMAD.MOV.U32 R0, RZ, RZ, RZ ;  /* 0x000000ffff007224 */ /* 0x000fc800078e00ff */
.L_x_178:
        /* <DEDUP_REMOVED lines=8> */
[----:B--2---:R-:W-:Y:S02]  /*0750*/  IADD3 R6, P0, R6, -UR4, RZ ;  /* 0x8000000406067c10 */ /* 0x004fe4000ff1e0ff */
[----:B------:R-:W-:Y:S02]  /*0760*/  IADD3 R4, P1, R4, -UR4, RZ ;  /* 0x8000000404047c10 */ /* 0x000fe4000ff3e0ff */
[----:B---3--:R-:W-:Y:S02]  /*0770*/  IADD3 R10, P2, R10, -UR4, RZ ;  /* 0x800000040a0a7c10 */ /* 0x008fe4000ff5e0ff */
[----:B------:R-:W-:Y:S02]  /*0780*/  IADD3 R8, P3, R8, -UR4, RZ ;  /* 0x8000000408087c10 */ /* 0x000fe4000ff7e0ff */
[----:B------:R-:W-:-:S02]  /*0790*/  IADD3.X R7, R7, ~UR5, RZ, P0, !PT ;  /* 0x8000000507077c10 */ /* 0x000fc400087fe4ff */
[----:B------:R-:W-:Y:S02]  /*07a0*/  IADD3.X R5, R5, ~UR5, RZ, P1, !PT ;  /* 0x8000000505057c10 */ /* 0x000fe40008ffe4ff */
[----:B------:R-:W-:Y:S02]  /*07b0*/  IADD3.X R11, R11, ~UR5, RZ, P2, !PT ;  /* 0x800000050b0b7c10 */ /* 0x000fe400097fe4ff */
[----:B------:R-:W-:Y:S01]  /*07c0*/  IADD3.X R9, R9, ~UR5, RZ, P3, !PT ;  /* 0x8000000509097c10 */ /* 0x000fe20009ffe4ff */
[----:B------:R0:W-:Y:S01]  /*07d0*/  STG.E.128 [R2.64], R4 ;  /* 0x0000000402007986 */ /* 0x0001e2000c101d0e */
        /* <DEDUP_REMOVED lines=15> */
.L_x_179:
        /* <DEDUP_REMOVED lines=11> */
.L_x_3968:


//--------------------- .text._ZN2at6native61_GLOBAL__N__44eb8e94_28_ForeachBinaryOpScalarList_cu_dda10a6925multi_tensor_apply_kernelINS1_28TensorListScalarListMetadataIiLi2EEENS1_25BinaryOpScalarListFunctorIiLi2ELi1ELi1EEEJSt5minusIiEEEEvT_T0_DpT1_ --------------------------
	.section	.text._ZN2at6native61_GLOBAL__N__44eb8e94_28_ForeachBinaryOpScalarList_cu_dda10a6925multi_tensor_apply_kernelINS1_28TensorListScalarListMetadataIiLi2EEENS1_25BinaryOpScalarListFunctorIiLi2ELi1ELi1EEEJSt5minusIiEEEEvT_T0_DpT1_,"ax",@progbits
	.sectioninfo	@"SHI_REGISTERS=32"
	.align	128
.text._ZN2at6native61_GLOBAL__N__44eb8e94_28_ForeachBinaryOpScalarList_cu_dda10a6925multi_tensor_apply_kernelINS1_28TensorListScalarListMetadataIiLi2EEENS1_25BinaryOpScalarListFunctorIiLi2ELi1ELi1EEEJSt5minusIiEEEEvT_T0_DpT1_:
        .type           _ZN2at6native61_GLOBAL__N__44eb8e94_28_ForeachBinaryOpScalarList_cu_dda10a6925multi_tensor_apply_kernelINS1_28TensorListScalarListMetadataIiLi2EEENS1_25BinaryOpScalarListFunctorIiLi2ELi1ELi1EEEJSt5minusIiEEEEvT_T0_DpT1_,@function
        .size           _ZN2at6native61_GLOBAL__N__44eb8e94_28_ForeachBinaryOpScalarList_cu_dda10a6925multi_tensor_apply_kernelINS1_28TensorListScalarListMetadataIiLi2EEENS1_25BinaryOpScalarListFunctorIiLi2ELi1ELi1EEEJSt5minusIiEEEEvT_T0_DpT1_,(.L_x_3969 - _ZN2at6native61_GLOBAL__N__44eb8e94_28_ForeachBinaryOpScalarList_cu_dda10a6925multi_tensor_apply_kernelINS1_28TensorListScalarListMetadataIiLi2EEENS1_25BinaryOpScalarListFunctorIiLi2ELi1ELi1EEEJSt5minusIiEEEEvT_T0_DpT1_)
        .other          _ZN2at6native61_GLOBAL__N__44eb8e94_28_ForeachBinaryOpScalarList_cu_dda10a6925multi_tensor_apply_kernelINS1_28TensorListScalarListMetadataIiLi2EEENS1_25BinaryOpScalarListFunctorIiLi2ELi1ELi1EEEJSt5minusIiEEEEvT_T0_DpT1_,@"STO_CUDA_ENTRY STV_DEFAULT"
_ZN2at6native61_GLOBAL__N__44eb8e94_28_ForeachBinaryOpScalarList_cu_dda10a6925multi_tensor_apply_kernelINS1_28TensorListScalarListMetadataIiLi2EEENS1_25BinaryOpScalarListFunctorIiLi2ELi1ELi1EEEJSt5minusIiEEEEvT_T0_DpT1_:
        /* <DEDUP_REMOVED lines=27> */
.L_x_181:
        /* <DEDUP_REMOVED lines=50> */
[----:B------:R-:W-:-:S03]  /*04d0*/  @P2 LEA.HI.X R11, R22, R15, R23, 0x2, P5 ;  /* 0x0000000f160b2211 */ /* 0x000fc600028f1417 */
[--C-:B--2---:R-:W-:Y:S02]  /*04e0*/  IMAD.IADD R6, R6, 0x1, -R0.reuse ;  /* 0x0000000106067824 */ /* 0x104fe400078e0a00 */
[----:B---3--:R-:W-:-:S03]  /*04f0*/  IMAD.IADD R21, R21, 0x1, -R0 ;  /* 0x0000000115157824 */ /* 0x008fc600078e0a00 */
[----:B------:R0:W-:Y:S01]  /*0500*/  @P1 STG.E [R16.64], R6 ;  /* 0x0000000610001986 */ /* 0x0001e2000c101904 */
[----:B-----5:R-:W-:-:S03]  /*0510*/  IMAD.IADD R25, R25, 0x1, -R0 ;  /* 0x0000000119197824 */ /* 0x020fc600078e0a00 */
[----:B------:R0:W-:Y:S01]  /*0520*/  @P0 STG.E [R18.64], R21 ;  /* 0x0000001512000986 */ /* 0x0001e2000c101904 */
[----:B------:R-:W-:-:S03]  /*0530*/  ISETP.GE.U32.AND P0, PT, R8, 0x10000, PT ;  /* 0x000100000800780c */ /* 0x000fc60003f06070 */
[----:B------:R0:W-:Y:S01]  /*0540*/  @P4 STG.E [R28.64], R25 ;  /* 0x000000191c004986 */ /* 0x0001e2000c101904 */
[----:B------:R-:W-:Y:S01]  /*0550*/  ISETP.LT.U32.AND P1, PT, R8, R2, PT ;  /* 0x000000020800720c */ /* 0x000fe20003f21070 */
[----:B----4-:R-:W-:-:S05]  /*0560*/  IMAD.IADD R7, R26, 0x1, -R0 ;  /* 0x000000011a077824 */ /* 0x010fca00078e0a00 */
[----:B------:R0:W-:Y:S01]  /*0570*/  @P2 STG.E [R10.64], R7 ;  /* 0x000000070a002986 */ /* 0x0001e2000c101904 */
[C---:B------:R-:W-:Y:S02]  /*0580*/  ISETP.GE.U32.AND.EX P0, PT, R9.reuse, RZ, PT, P0 ;  /* 0x000000ff0900720c */ /* 0x040fe40003f06100 */
[----:B------:R-:W-:-:S13]  /*0590*/  ISETP.LT.AND.EX P1, PT, R9, R3, PT, P1 ;  /* 0x000000030900720c */ /* 0x000fda0003f21310 */
[----:B0-----:R-:W-:Y:S05]  /*05a0*/  @!P0 BRA P1, `(.L_x_181) ;  /* 0xfffffc0000008947 */ /* 0x001fea000083ffff */
[----:B------:R-:W-:Y:S05]  /*05b0*/  EXIT ;  /* 0x000000000000794d */ /* 0x000fea0003800000 */
.L_x_180:
[----:B0-----:R-:W0:Y:S02]  /*05c0*/  S2R R16, SR_TID.X ;  /* 0x0000000000107919 */ /* 0x001e240000002100 */
[----:B0-----:R-:W-:-:S05]  /*05d0*/  IMAD.WIDE.U32 R4, R16, 0x4, RZ ;  /* 0x0000000410047825 */ /* 0x001fca00078e00ff */
[----:B------:R-:W-:-:S04]  /*05e0*/  ISETP.GE.U32.AND P0, PT, R4, R2, PT ;  /* 0x000000020400720c */ /* 0x000fc80003f06070 */
[----:B------:R-:W-:-:S04]  /*05f0*/  ISETP.GE.AND.EX P0, PT, R5, R3, PT, P0 ;  /* 0x000000030500720c */ /* 0x000fc80003f06300 */
[----:B------:R-:W-:-:S13]  /*0600*/  ISETP.GT.U32.OR P0, PT, R16, 0x3fff, P0 ;  /* 0x00003fff1000780c */ /* 0x000fda0000704470 */
[----:B------:R-:W-:Y:S05]  /*0610*/  @P0 EXIT ;  /* 0x000000000000094d */ /* 0x000fea0003800000 */
[----:B------:R-:W-:-:S04]  /*0620*/  IMAD.MOV.U32 R19, RZ, RZ, RZ ;  /* 0x000000ffff137224 */ /* 0x000fc800078e00ff */
.L_x_182:
        /* <DEDUP_REMOVED lines=15> */
[--C-:B--2---:R-:W-:Y:S02]  /*0720*/  IMAD.IADD R7, R7, 0x1, -R0.reuse ;  /* 0x0000000107077824 */ /* 0x104fe400078e0a00 */
[--C-:B------:R-:W-:Y:S02]  /*0730*/  IMAD.IADD R6, R6, 0x1, -R0.reuse ;  /* 0x0000000106067824 */ /* 0x100fe400078e0a00 */
[----:B------:R-:W-:-:S02]  /*0740*/  IMAD.IADD R5, R5, 0x1, -R0 ;  /* 0x0000000105057824 */ /* 0x000fc400078e0a00 */
[----:B------:R-:W-:-:S05]  /*0750*/  IMAD.IADD R4, R4, 0x1, -R0 ;  /* 0x0000000104047824 */ /* 0x000fca00078e0a00 */
[----:B------:R0:W-:Y:S01]  /*0760*/  STG.E.128 [R10.64], R4 ;  /* 0x000000040a007986 */ /* 0x0001e2000c101d04 */
[----:B------:R-:W-:Y:S05]  /*0770*/  @!P0 BRA P1, `(.L_x_182) ;  /* 0xfffffeb000008947 */ /* 0x000fea000083ffff */
[----:B------:R-:W-:Y:S05]  /*0780*/  EXIT ;  /* 0x000000000000794d */ /* 0x000fea0003800000 */
.L_x_183:
        /* <DEDUP_REMOVED lines=15> */
.L_x_3969:


//--------------------- .text._ZN2at6native61_GLOBAL__N__44eb8e94_28_ForeachBinaryOpScalarList_cu_dda10a6925multi_tensor_apply_kernelINS1_28TensorListScalarListMetadataIaLi2EEENS1_25BinaryOpScalarListFunctorIaLi2ELi1ELi1EEEJSt5minusIaEEEEvT_T0_DpT1_ --------------------------
	.section	.text._ZN2at6native61_GLOBAL__N__44eb8e94_28_ForeachBinaryOpScalarList_cu_dda10a6925multi_tensor_apply_kernelINS1_28TensorListScalarListMetadataIaLi2EEENS1_25BinaryOpScalarListFunctorIaLi2ELi1ELi1EEEJSt5minusIaEEEEvT_T0_DpT1_,"ax",@progbits
	.sectioninfo	@"SHI_REGISTERS=32"
	.align	128
.text._ZN2at6native61_GLOBAL__N__44eb8e94_28_ForeachBinaryOpScalarList_cu_dda10a6925multi_tensor_apply_kernelINS1_28TensorListScalarListMetadataIaLi2EEENS1_25BinaryOpScalarListFunctorIaLi2ELi1ELi1EEEJSt5minusIaEEEEvT_T0_DpT1_:
        .type           _ZN2at6native61_GLOBAL__N__44eb8e94_28_ForeachBinaryOpScalarList_cu_dda10a6925multi_tensor_apply_kernelINS1_28TensorListScalarListMetadataIaLi2EEENS1_25BinaryOpScalarListFunctorIaLi2ELi1ELi1EEEJSt5minusIaEEEEvT_T0_DpT1_,@function
        .size           _ZN2at6native61_GLOBAL__N__44eb8e94_28_ForeachBinaryOpScalarList_cu_dda10a6925multi_tensor_apply_kernelINS1_28TensorListScalarListMetadataIaLi2EEENS1_25BinaryOpScalarListFunctorIaLi2ELi1ELi1EEEJSt5minusIaEEEEvT_T0_DpT1_,(.L_x_3970 - _ZN2at6native61_GLOBAL__N__44eb8e94_28_ForeachBinaryOpScalarList_cu_dda10a6925multi_tensor_apply_kernelINS1_28TensorListScalarListMetadataIaLi2EEENS1_25BinaryOpScalarListFunctorIaLi2ELi1ELi1EEEJSt5minusIaEEEEvT_T0_DpT1_)
        .other          _ZN2at6native61_GLOBAL__N__44eb8e94_28_ForeachBinaryOpScalarList_cu_dda10a6925multi_tensor_apply_kernelINS1_28TensorListScalarListMetadataIaLi2EEENS1_25BinaryOpScalarListFunctorIaLi2ELi1ELi1EEEJSt5minusIaEEEEvT_T0_DpT1_,@"STO_CUDA_ENTRY STV_DEFAULT"
_ZN2at6native61_GLOBAL__N__44eb8e94_28_ForeachBinaryOpScalarList_cu_dda10a6925multi_tensor_apply_kernelINS1_28TensorListScalarListMetadataIaLi2EEENS1_25BinaryOpScalarListFunctorIaLi2ELi1ELi1EEEJSt5minusIaEEEEvT_T0_DpT1_:
        /* <DEDUP_REMOVED lines=29> */
.L_x_185:
        /* <DEDUP_REMOVED lines=9> */
[----:B------:R-:W-:Y:S02]  /*0260*/  ISETP.GE.U32.AND.EX P0, PT, R26, RZ, PT, P0 ;  /* 0x000000ff1a00720c */ /* 0x000fe40003f06100 */
[----:B------:R-:W-:Y:S02]  /*0270*/  ISETP.GE.U32.AND P2, PT, R13, 0x10000, PT ;  /* 0x000100000d00780c */ /* 0x000fe40003f46070 */
[----:B------:R-:W-:Y:S01]  /*0280*/  IADD3 R11, P5, R12, R29, RZ ;  /* 0x0000001d0c0b7210 */ /* 0x000fe20007fbe0ff */
[--C-:B------:R-:W-:Y:S01]  /*0290*/  IMAD.X R12, RZ, RZ, R26.reuse, P4 ;  /* 0x000000ffff0c7224 */ /* 0x100fe200020e061a */
[----:B------:R-:W-:Y:S02]  /*02a0*/  ISETP.LT.AND.EX P0, PT, R26, R7, !P0, P1 ;  /* 0x000000071a00720c */ /* 0x000fe40004701310 */
[----:B------:R-:W-:Y:S01]  /*02b0*/  ISETP.GE.U32.AND P3, PT, R27, 0x10000, PT ;  /* 0x000100001b00780c */ /* 0x000fe20003f66070 */
[----:B------:R-:W-:Y:S01]  /*02c0*/  IMAD.X R24, RZ, RZ, R26, P5 ;  /* 0x000000ffff187224 */ /* 0x000fe200028e061a */
[----:B------:R-:W-:-:S02]  /*02d0*/  ISETP.LT.U32.AND P1, PT, R13, R4, PT ;  /* 0x000000040d00720c */ /* 0x000fc40003f21070 */
[----:B------:R-:W-:Y:S02]  /*02e0*/  ISETP.GE.U32.AND.EX P2, PT, R10, RZ, PT, P2 ;  /* 0x000000ff0a00720c */ /* 0x000fe40003f46120 */
[----:B------:R-:W-:Y:S02]  /*02f0*/  ISETP.LT.U32.AND P4, PT, R27, R4, PT ;  /* 0x000000041b00720c */ /* 0x000fe40003f81070 */
[----:B------:R-:W-:Y:S02]  /*0300*/  ISETP.GE.U32.AND.EX P3, PT, R12, RZ, PT, P3 ;  /* 0x000000ff0c00720c */ /* 0x000fe40003f66130 */
[-C--:B------:R-:W-:Y:S02]  /*0310*/  ISETP.LT.AND.EX P1, PT, R10, R7.reuse, !P2, P1 ;  /* 0x000000070a00720c */ /* 0x080fe40005721310 */
[----:B------:R-:W-:Y:S02]  /*0320*/  ISETP.GE.U32.AND P2, PT, R11, 0x10000, PT ;  /* 0x000100000b00780c */ /* 0x000fe40003f46070 */
[----:B------:R-:W-:-:S02]  /*0330*/  ISETP.LT.AND.EX P4, PT, R12, R7, !P3, P4 ;  /* 0x000000070c00720c */ /* 0x000fc40005f81340 */
[----:B------:R-:W-:Y:S02]  /*0340*/  ISETP.LT.U32.AND P3, PT, R11, R4, PT ;  /* 0x000000040b00720c */ /* 0x000fe40003f61070 */
[C---:B------:R-:W-:Y:S02]  /*0350*/  ISETP.GE.U32.AND.EX P2, PT, R24.reuse, RZ, PT, P2 ;  /* 0x000000ff1800720c */ /* 0x040fe40003f46120 */
[----:B------:R-:W-:Y:S02]  /*0360*/  @P0 IADD3 R18, P5, R29, R2, RZ ;  /* 0x000000021d120210 */ /* 0x000fe40007fbe0ff */
[----:B------:R-:W-:-:S03]  /*0370*/  ISETP.LT.AND.EX P2, PT, R24, R7, !P2, P3 ;  /* 0x000000071800720c */ /* 0x000fc60005741330 */
[--C-:B------:R-:W-:Y:S01]  /*0380*/  @P0 IMAD.X R19, R26, 0x1, R5.reuse, P5 ;  /* 0x000000011a130824 */ /* 0x100fe200028e0605 */
[-C--:B------:R-:W-:Y:S02]  /*0390*/  @P1 IADD3 R14, P5, R13, R2.reuse, RZ ;  /* 0x000000020d0e1210 */ /* 0x080fe40007fbe0ff */
[-C--:B------:R-:W-:Y:S02]  /*03a0*/  @P4 IADD3 R16, P3, R27, R2.reuse, RZ ;  /* 0x000000021b104210 */ /* 0x080fe40007f7e0ff */
[----:B------:R-:W-:Y:S01]  /*03b0*/  PRMT R28, RZ, 0x7610, R28 ;  /* 0x00007610ff1c7816 */ /* 0x000fe2000000001c */
[--C-:B------:R-:W-:Y:S01]  /*03c0*/  @P1 IMAD.X R15, R10, 0x1, R5.reuse, P5 ;  /* 0x000000010a0f1824 */ /* 0x100fe200028e0605 */
[----:B------:R0:W2:Y:S01]  /*03d0*/  @P0 LDG.E.U8 R25, [R18.64] ;  /* 0x0000000412190981 */ /* 0x0000a2000c1e1100 */
[--C-:B------:R-:W-:Y:S02]  /*03e0*/  @P4 IMAD.X R17, R12, 0x1, R5.reuse, P3 ;  /* 0x000000010c114824 */ /* 0x100fe400018e0605 */
[----:B------:R-:W-:Y:S01]  /*03f0*/  @P2 IADD3 R20, P3, R11, R2, RZ ;  /* 0x000000020b142210 */ /* 0x000fe20007f7e0ff */
[----:B------:R1:W3:Y:S04]  /*0400*/  @P1 LDG.E.U8 R28, [R14.64] ;  /* 0x000000040e1c1981 */ /* 0x0002e8000c1e1100 */
[----:B------:R-:W-:Y:S01]  /*0410*/  @P2 IMAD.X R21, R24, 0x1, R5, P3 ;  /* 0x0000000118152824 */ /* 0x000fe200018e0605 */
[----:B-1----:R-:W-:-:S02]  /*0420*/  PRMT R14, RZ, 0x7610, R14 ;  /* 0x00007610ff0e7816 */ /* 0x002fc4000000000e */
[----:B------:R-:W-:-:S04]  /*0430*/  PRMT R15, RZ, 0x7610, R15 ;  /* 0x00007610ff0f7816 */ /* 0x000fc8000000000f */
[----:B------:R1:W4:Y:S04]  /*0440*/  @P4 LDG.E.U8 R14, [R16.64] ;  /* 0x00000004100e4981 */ /* 0x000328000c1e1100 */
[----:B------:R4:W5:Y:S01]  /*0450*/  @P2 LDG.E.U8 R15, [R20.64] ;  /* 0x00000004140f2981 */ /* 0x000962000c1e1100 */
[----:B0-----:R-:W-:Y:S01]  /*0460*/  IMAD.MOV R19, RZ, RZ, -R0 ;  /* 0x000000ffff137224 */ /* 0x001fe200078e0a00 */
[----:B------:R-:W-:-:S04]  /*0470*/  @P0 IADD3 R18, P3, R29, R3, RZ ;  /* 0x000000031d120210 */ /* 0x000fc80007f7e0ff */
[----:B------:R-:W-:Y:S01]  /*0480*/  PRMT R29, R19, 0x7710, RZ ;  /* 0x00007710131d7816 */ /* 0x000fe200000000ff */
[----:B------:R-:W-:Y:S01]  /*0490*/  @P0 IMAD.X R19, R26, 0x1, R6, P3 ;  /* 0x000000011a130824 */ /* 0x000fe200018e0606 */
[-C--:B------:R-:W-:Y:S02]  /*04a0*/  @P1 IADD3 R26, P5, R13, R3.reuse, RZ ;  /* 0x000000030d1a1210 */ /* 0x080fe40007fbe0ff */
[----:B-1----:R-:W-:-:S03]  /*04b0*/  @P4 IADD3 R16, P3, R27, R3, RZ ;  /* 0x000000031b104210 */ /* 0x002fc60007f7e0ff */
[--C-:B------:R-:W-:Y:S02]  /*04c0*/  @P1 IMAD.X R27, R10, 0x1, R6.reuse, P5 ;  /* 0x000000010a1b1824 */ /* 0x100fe400028e0606 */
[----:B------:R-:W-:Y:S02]  /*04d0*/  @P4 IMAD.X R17, R12, 0x1, R6, P3 ;  /* 0x000000010c114824 */ /* 0x000fe400018e0606 */
[C---:B--2---:R-:W-:Y:S02]  /*04e0*/  IMAD.IADD R25, R29.reuse, 0x1, R25 ;  /* 0x000000011d197824 */ /* 0x044fe400078e0219 */
[----:B---3--:R-:W-:-:S03]  /*04f0*/  IMAD.IADD R13, R29, 0x1, R28 ;  /* 0x000000011d0d7824 */ /* 0x008fc600078e021c */
[----:B------:R0:W-:Y:S01]  /*0500*/  @P0 STG.E.U8 [R18.64], R25 ;  /* 0x0000001912000986 */ /* 0x0001e2000c101104 */
[----:B------:R-:W-:-:S03]  /*0510*/  @P2 IADD3 R10, P0, R11, R3, RZ ;  /* 0x000000030b0a2210 */ /* 0x000fc60007f1e0ff */
[----:B------:R0:W-:Y:S02]  /*0520*/  @P1 STG.E.U8 [R26.64], R13 ;  /* 0x0000000d1a001986 */ /* 0x0001e4000c101104 */
[----:B------:R-:W-:Y:S02]  /*0530*/  @P2 IMAD.X R11, R24, 0x1, R6, P0 ;  /* 0x00000001180b2824 */ /* 0x000fe400000e0606 */
[C---:B----4-:R-:W-:Y:S02]  /*0540*/  IMAD.IADD R21, R29.reuse, 0x1, R14 ;  /* 0x000000011d157824 */ /* 0x050fe400078e020e */
[----:B-----5:R-:W-:-:S03]  /*0550*/  IMAD.IADD R15, R29, 0x1, R15 ;  /* 0x000000011d0f7824 */ /* 0x020fc600078e020f */
[----:B------:R0:W-:Y:S01]  /*0560*/  @P4 STG.E.U8 [R16.64], R21 ;  /* 0x0000001510004986 */ /* 0x0001e2000c101104 */
[----:B------:R-:W-:-:S03]  /*0570*/  IMAD.MOV.U32 R29, RZ, RZ, c[0x0][0x0] ;  /* 0x00000000ff1d7624 */ /* 0x000fc600078e00ff */
[----:B------:R0:W-:Y:S01]  /*0580*/  @P2 STG.E.U8 [R10.64], R15 ;  /* 0x0000000f0a002986 */ /* 0x0001e2000c101104 */
[----:B------:R-:W-:-:S05]  /*0590*/  IMAD.WIDE.U32 R22, R29, 0x4, R22 ;  /* 0x000000041d167825 */ /* 0x000fca00078e0016 */
[C---:B------:R-:W-:Y:S02]  /*05a0*/  ISETP.GE.U32.AND P0, PT, R22.reuse, 0x10000, PT ;  /* 0x000100001600780c */ /* 0x040fe40003f06070 */
[----:B------:R-:W-:Y:S02]  /*05b0*/  ISETP.LT.U32.AND P1, PT, R22, R4, PT ;  /* 0x000000041600720c */ /* 0x000fe40003f21070 */
[C---:B------:R-:W-:Y:S02]  /*05c0*/  ISETP.GE.U32.AND.EX P0, PT, R23.reuse, RZ, PT, P0 ;  /* 0x000000ff1700720c */ /* 0x040fe40003f06100 */
[----:B------:R-:W-:-:S13]  /*05d0*/  ISETP.LT.AND.EX P1, PT, R23, R7, PT, P1 ;  /* 0x000000071700720c */ /* 0x000fda0003f21310 */
[----:B0-----:R-:W-:Y:S05]  /*05e0*/  @!P0 BRA P1, `(.L_x_185) ;  /* 0xfffffbe000008947 */ /* 0x001fea000083ffff */
[----:B------:R-:W-:Y:S05]  /*05f0*/  EXIT ;  /* 0x000000000000794d */ /* 0x000fea0003800000 */
.L_x_184:
        /* <DEDUP_REMOVED lines=9> */
.L_x_186:
[C---:B------:R-:W-:Y:S01]  /*0690*/  IMAD.SHL.U32 R16, R11.reuse, 0x4, RZ ;  /* 0x000000040b107824 */ /* 0x040fe200078e00ff */
[----:B------:R-:W-:-:S04]  /*06a0*/  SHF.L.U64.HI R17, R11, 0x2, R0 ;  /* 0x000000020b117819 */ /* 0x000fc80000010200 */
[----:B------:R-:W-:-:S05]  /*06b0*/  IADD3 R12, P0, R16, R2, RZ ;  /* 0x00000002100c7210 */ /* 0x000fca0007f1e0ff */
[----:B------:R-:W-:-:S05]  /*06c0*/  IMAD.X R13, R17, 0x1, R5, P0 ;  /* 0x00000001110d7824 */ /* 0x000fca00000e0605 */
[----:B------:R-:W2:Y:S02]  /*06d0*/  LDG.E R12, [R12.64] ;  /* 0x000000040c0c7981 */ /* 0x000ea4000c1e1900 */
[C---:B--2---:R-:W-:Y:S02]  /*06e0*/  PRMT R8, R12.reuse, 0x7770, RZ ;  /* 0x000077700c087816 */ /* 0x044fe400000000ff */
[C---:B------:R-:W-:Y:S02]  /*06f0*/  PRMT R9, R12.reuse, 0x7771, RZ ;  /* 0x000077710c097816 */ /* 0x040fe400000000ff */
[----:B------:R-:W-:Y:S01]  /*0700*/  PRMT R10, R12, 0x7772, RZ ;  /* 0x000077720c0a7816 */ /* 0x000fe200000000ff */
[--C-:B------:R-:W-:Y:S02]  /*0710*/  IMAD.IADD R15, R8, 0x1, R18.reuse ;  /* 0x00000001080f7824 */ /* 0x100fe400078e0212 */
[--C-:B------:R-:W-:Y:S01]  /*0720*/  IMAD.IADD R8, R9, 0x1, R18.reuse ;  /* 0x0000000109087824 */ /* 0x100fe200078e0212 */
[----:B------:R-:W-:Y:S01]  /*0730*/  PRMT R9, R12, 0x7773, RZ ;  /* 0x000077730c097816 */ /* 0x000fe200000000ff */
[----:B------:R-:W-:-:S03]  /*0740*/  IMAD.IADD R14, R10, 0x1, R18 ;  /* 0x000000010a0e7824 */ /* 0x000fc600078e0212 */
[----:B------:R-:W-:Y:S01]  /*0750*/  PRMT R15, R8, 0x7604, R15 ;  /* 0x00007604080f7816 */ /* 0x000fe2000000000f */
[----:B------:R-:W-:Y:S01]  /*0760*/  IMAD.IADD R10, R9, 0x1, R18 ;  /* 0x00000001090a7824 */ /* 0x000fe200078e0212 */
[----:B------:R-:W-:Y:S02]  /*0770*/  IADD3 R8, P0, R16, R3, RZ ;  /* 0x0000000310087210 */ /* 0x000fe40007f1e0ff */
[----:B------:R-:W-:-:S03]  /*0780*/  PRMT R15, R14, 0x7054, R15 ;  /* 0x000070540e0f7816 */ /* 0x000fc6000000000f */
[----:B------:R-:W-:Y:S01]  /*0790*/  IMAD.X R9, R17, 0x1, R6, P0 ;  /* 0x0000000111097824 */ /* 0x000fe200000e0606 */
        /* <DEDUP_REMOVED lines=12> */
.L_x_187:
        /* <DEDUP_REMOVED lines=10> */
.L_x_3970:


//--------------------- .text._ZN2at6native61_GLOBAL__N__44eb8e94_28_ForeachBinaryOpScalarList_cu_dda10a6925multi_tensor_apply_kernelINS1_28TensorListScalarListMetadataIhLi2EEENS1_25BinaryOpScalarListFunctorIhLi2ELi1ELi1EEEJSt5minusIhEEEEvT_T0_DpT1_ --------------------------
	.section	.text._ZN2at6native61_GLOBAL__N__44eb8e94_28_ForeachBinaryOpScalarList_cu_dda10a6925multi_tensor_apply_kernelINS1_28TensorListScalarListMetadataIhLi2EEENS1_25BinaryOpScalarListFunctorIhLi2ELi1ELi1EEEJSt5minusIhEEEEvT_T0_DpT1_,"ax",@progbits
	.sectioninfo	@"SHI_REGISTERS=32"
	.align	128
.text._ZN2at6native61_GLOBAL__N__44eb8e94_28_ForeachBinaryOpScalarList_cu_dda10a6925multi_tensor_apply_kernelINS1_28TensorListScalarListMetadataIhLi2EEENS1_25BinaryOpScalarListFunctorIhLi2ELi1ELi1EEEJSt5minusIhEEEEvT_T0_DpT1_:
        .type           _ZN2at6native61_GLOBAL__N__44eb8e94_28_ForeachBinaryOpScalarList_cu_dda10a6925multi_tensor_apply_kernelINS1_28TensorListScalarListMetadataIhLi2EEENS1_25BinaryOpScalarListFunctorIhLi2ELi1ELi1EEEJSt5minusIhEEEEvT_T0_DpT1_,@function
        .size           _ZN2at6native61_GLOBAL__N__44eb8e94_28_ForeachBinaryOpScalarList_cu_dda10a6925multi_tensor_apply_kernelINS1_28TensorListScalarListMetadataIhLi2EEENS1_25BinaryOpScalarListFunctorIhLi2ELi1ELi1EEEJSt5minusIhEEEEvT_T0_DpT1_,(.L_x_3971 - _ZN2at6native61_GLOBAL__N__44eb8e94_28_ForeachBinaryOpScalarList_cu_dda10a6925multi_tensor_apply_kernelINS1_28TensorListScalarListMetadataIhLi2EEENS1_25BinaryOpScalarListFunctorIhLi2ELi1ELi1EEEJSt5minusIhEEEEvT_T0_DpT1_)
        .other          _ZN2at6native61_GLOBAL__N__44eb8e94_28_ForeachBinaryOpScalarList_cu_dda10a6925multi_tensor_apply_kernelINS1_28TensorListScalarListMetadataIhLi2EEENS1_25BinaryOpScalarListFunctorIhLi2ELi1ELi1EEEJSt5minusIhEEEEvT_T0_DpT1_,@"STO_CUDA_ENTRY STV_DEFAULT"
_ZN2at6native61_GLOBAL__N__44eb8e94_28_ForeachBinaryOpScalarList_cu_dda10a6925multi_tensor_apply_kernelINS1_28TensorListScalarListMetadataIhLi2EEENS1_25BinaryOpScalarListFunctorIhLi2ELi1ELi1EEEJSt5minusIhEEEEvT_T0_DpT1_:
        /* <DEDUP_REMOVED lines=29> */
.L_x_189:
        /* <DEDUP_REMOVED lines=67> */
.L_x_188:
        /* <DEDUP_REMOVED lines=9> */
.L_x_190:
        /* <DEDUP_REMOVED lines=29> */
.L_x_191:
        /* <DEDUP_REMOVED lines=10> */
.L_x_3971:


//--------------------- .text._ZN2at6native61_GLOBAL__N__44eb8e94_28_ForeachBinaryOpScalarList_cu_dda10a6925multi_tensor_apply_kernelINS1_28TensorListScalarListMetadataIfLi1EEENS1_25BinaryOpScalarListFunctorIN3c108BFloat16ELi1ELi1ELi0EEEJSt5minusIfEEEEvT_T0_DpT1_ --------------------------
	.section	.text._ZN2at6native61_GLOBAL__N__44eb8e94_28_ForeachBinaryOpScalarList_cu_dda10a6925multi_tensor_apply_kernelINS1_28TensorListScalarListMetadataIfLi1EEENS1_25BinaryOpScalarListFunctorIN3c108BFloat16ELi1ELi1ELi0EEEJSt5minusIfEEEEvT_T0_DpT1_,"ax",@progbits
	.sectioninfo	@"SHI_REGISTERS=28"
	.align	128
.text._ZN2at6native61_GLOBAL__N__44eb8e94_28_ForeachBinaryOpScalarList_cu_dda10a6925multi_tensor_apply_kernelINS1_28TensorListScalarListMetadataIfLi1EEENS1_25BinaryOpScalarListFunctorIN3c108BFloat16ELi1ELi1ELi0EEEJSt5minusIfEEEEvT_T0_DpT1_:
        .type           _ZN2at6native61_GLOBAL__N__44eb8e94_28_ForeachBinaryOpScalarList_cu_dda10a6925multi_tensor_apply_kernelINS1_28TensorListScalarListMetadataIfLi1EEENS1_25BinaryOpScalarListFunctorIN3c108BFloat16ELi1ELi1ELi0EEEJSt5minusIfEEEEvT_T0_DpT1_,@function
        .size           _ZN2at6native61_GLOBAL__N__44eb8e94_28_ForeachBinaryOpScalarList_cu_dda10a6925multi_tensor_apply_kernelINS1_28TensorListScalarListMetadataIfLi1EEENS1_25BinaryOpScalarListFunctorIN3c108BFloat16ELi1ELi1ELi0EEEJSt5minusIfEEEEvT_T0_DpT1_,(.L_x_3972 - _ZN2at6native61_GLOBAL__N__44eb8e94_28_ForeachBinaryOpScalarList_cu_dda10a6925multi_tensor_apply_kernelINS1_28TensorListScalarListMetadataIfLi1EEENS1_25BinaryOpScalarListFunctorIN3c108BFloat16ELi1ELi1ELi0EEEJSt5minusIfEEEEvT_T0_DpT1_)
        .other          _ZN2at6native61_GLOBAL__N__44eb8e94_28_ForeachBinaryOpScalarList_cu_dda10a6925multi_tensor_apply_kernelINS1_28TensorListScalarListMetadataIfLi1EEENS1_25BinaryOpScalarListFunctorIN3c108BFloat16ELi1ELi1ELi0EEEJSt5minusIfEEEEvT_T0_DpT1_,@"STO_CUDA_ENTRY STV_DEFAULT"
_ZN2at6native61_GLOBAL__N__44eb8e94_28_ForeachBinaryOpScalarList_cu_dda10a6925multi_tensor_apply_kernelINS1_28TensorListScalarListMetadataIfLi1EEENS1_25BinaryOpScalarListFunctorIN3c108BFloat16ELi1ELi1ELi0EEEJSt5minusIfEEEEvT_T0_DpT1_:
        /* <DEDUP_REMOVED lines=26> */
.L_x_193:
[----:B0-----:R-:W-:Y:S01]  /*01a0*/  IADD3 R11, P0, R14, R16, RZ ;  /* 0x000000100e0b7210 */ /* 0x001fe20007f1e0ff */
[----:B------:R-:W-:Y:S01]  /*01b0*/  IMAD R18, R15, 0x3, RZ ;  /* 0x000000030f127824 */ /* 0x000fe200078e02ff */
[----:B------:R-:W-:Y:S02]  /*01c0*/  PRMT R19, RZ, 0x7610, R19 ;  /* 0x00007610ff137816 */ /* 0x000fe40000000013 */
[----:B------:R-:W-:Y:S01]  /*01d0*/  IADD3 R9, P1, R11, c[0x0][0x0], RZ ;  /* 0x000000000b097a10 */ /* 0x000fe20007f3e0ff */
[----:B------:R-:W-:Y:S01]  /*01e0*/  IMAD.X R20, RZ, RZ, R17, P0 ;  /* 0x000000ffff147224 */ /* 0x000fe200000e0611 */
[----:B------:R-:W-:Y:S02]  /*01f0*/  LEA R7, P4, R15, R11, 0x1 ;  /* 0x0000000b0f077211 */ /* 0x000fe400078808ff */
[-C--:B------:R-:W-:Y:S01]  /*0200*/  LEA R8, P5, R9, R2.reuse, 0x1 ;  /* 0x0000000209087211 */ /* 0x080fe200078a08ff */
[--C-:B------:R-:W-:Y:S01]  /*0210*/  IMAD.X R10, RZ, RZ, R20.reuse, P1 ;  /* 0x000000ffff0a7224 */ /* 0x100fe200008e0614 */
[C---:B------:R-:W-:Y:S01]  /*0220*/  ISETP.GE.U32.AND P2, PT, R7.reuse, 0x10000, PT ;  /* 0x000100000700780c */ /* 0x040fe20003f46070 */
[----:B------:R-:W-:Y:S01]  /*0230*/  IMAD.X R6, RZ, RZ, R20, P4 ;  /* 0x000000ffff067224 */ /* 0x000fe200020e0614 */
[----:B------:R-:W-:-:S02]  /*0240*/  LEA R12, P4, R7, R2, 0x1 ;  /* 0x00000002070c7211 */ /* 0x000fc400078808ff */
[C---:B------:R-:W-:Y:S02]  /*0250*/  ISETP.GE.U32.AND P3, PT, R9.reuse, 0x10000, PT ;  /* 0x000100000900780c */ /* 0x040fe40003f66070 */
[-C--:B------:R-:W-:Y:S02]  /*0260*/  ISETP.LT.U32.AND P0, PT, R9, R0.reuse, PT ;  /* 0x000000000900720c */ /* 0x080fe40003f01070 */
[----:B------:R-:W-:Y:S02]  /*0270*/  ISETP.LT.U32.AND P1, PT, R7, R0, PT ;  /* 0x000000000700720c */ /* 0x000fe40003f21070 */
[-C--:B------:R-:W-:Y:S02]  /*0280*/  LEA.HI.X R9, R9, R3.reuse, R10, 0x1, P5 ;  /* 0x0000000309097211 */ /* 0x080fe400028f0c0a */
[----:B------:R-:W-:Y:S02]  /*0290*/  LEA.HI.X R13, R7, R3, R6, 0x1, P4 ;  /* 0x00000003070d7211 */ /* 0x000fe400020f0c06 */
[----:B------:R-:W-:-:S02]  /*02a0*/  ISETP.GE.U32.AND.EX P5, PT, R6, RZ, PT, P2 ;  /* 0x000000ff0600720c */ /* 0x000fc40003fa6120 */
[----:B------:R-:W-:Y:S02]  /*02b0*/  IADD3 R7, P4, R18, R11, RZ ;  /* 0x0000000b12077210 */ /* 0x000fe40007f9e0ff */
[----:B------:R-:W-:Y:S02]  /*02c0*/  ISETP.GE.U32.AND P2, PT, R11, 0x10000, PT ;  /* 0x000100000b00780c */ /* 0x000fe40003f46070 */
[----:B------:R-:W-:Y:S01]  /*02d0*/  ISETP.GE.U32.AND.EX P3, PT, R10, RZ, PT, P3 ;  /* 0x000000ff0a00720c */ /* 0x000fe20003f66130 */
[----:B------:R-:W-:Y:S01]  /*02e0*/  IMAD.X R18, RZ, RZ, R20, P4 ;  /* 0x000000ffff127224 */ /* 0x000fe200020e0614 */
[----:B------:R-:W-:Y:S02]  /*02f0*/  ISETP.GE.U32.AND.EX P6, PT, R20, RZ, PT, P2 ;  /* 0x000000ff1400720c */ /* 0x000fe40003fc6120 */
[----:B------:R-:W-:Y:S02]  /*0300*/  ISETP.LT.AND.EX P0, PT, R10, R5, !P3, P0 ;  /* 0x000000050a00720c */ /* 0x000fe40005f01300 */
[----:B------:R-:W-:-:S02]  /*0310*/  ISETP.GE.U32.AND P2, PT, R7, 0x10000, PT ;  /* 0x000100000700780c */ /* 0x000fc40003f46070 */
[-C--:B------:R-:W-:Y:S02]  /*0320*/  ISETP.LT.U32.AND P3, PT, R11, R0.reuse, PT ;  /* 0x000000000b00720c */ /* 0x080fe40003f61070 */
[C---:B------:R-:W-:Y:S02]  /*0330*/  ISETP.LT.U32.AND P4, PT, R7.reuse, R0, PT ;  /* 0x000000000700720c */ /* 0x040fe40003f81070 */
[----:B------:R-:W-:Y:S02]  /*0340*/  ISETP.GE.U32.AND.EX P2, PT, R18, RZ, PT, P2 ;  /* 0x000000ff1200720c */ /* 0x000fe40003f46120 */
[-C--:B------:R-:W-:Y:S02]  /*0350*/  ISETP.LT.AND.EX P3, PT, R20, R5.reuse, !P6, P3 ;  /* 0x000000051400720c */ /* 0x080fe40007761330 */
[----:B------:R-:W-:Y:S01]  /*0360*/  ISETP.LT.AND.EX P1, PT, R6, R5, !P5, P1 ;  /* 0x000000050600720c */ /* 0x000fe20006f21310 */
[----:B------:R-:W2:Y:S01]  /*0370*/  @P0 LDG.E.U16 R19, [R8.64] ;  /* 0x0000000408130981 */ /* 0x000ea2000c1e1500 */
[----:B------:R-:W-:-:S02]  /*0380*/  LEA R6, P6, R7, R2, 0x1 ;  /* 0x0000000207067211 */ /* 0x000fc400078c08ff */
[----:B------:R-:W-:Y:S02]  /*0390*/  ISETP.LT.AND.EX P2, PT, R18, R5, !P2, P4 ;  /* 0x000000051200720c */ /* 0x000fe40005741340 */
[----:B------:R-:W-:Y:S02]  /*03a0*/  LEA R10, P5, R11, R2, 0x1 ;  /* 0x000000020b0a7211 */ /* 0x000fe400078a08ff */
[-CC-:B------:R-:W-:Y:S02]  /*03b0*/  LEA.HI.X R7, R7, R3.reuse, R18.reuse, 0x1, P6 ;  /* 0x0000000307077211 */ /* 0x180fe400030f0c12 */
[----:B------:R-:W-:Y:S02]  /*03c0*/  PRMT R18, RZ, 0x7610, R18 ;  /* 0x00007610ff127816 */ /* 0x000fe40000000012 */
[--C-:B------:R-:W-:Y:S02]  /*03d0*/  LEA.HI.X R11, R11, R3, R20.reuse, 0x1, P5 ;  /* 0x000000030b0b7211 */ /* 0x100fe400028f0c14 */
[----:B------:R-:W-:-:S02]  /*03e0*/  PRMT R20, RZ, 0x7610, R20 ;  /* 0x00007610ff147816 */ /* 0x000fc40000000014 */
[----:B------:R-:W-:Y:S01]  /*03f0*/  PRMT R21, RZ, 0x7610, R21 ;  /* 0x00007610ff157816 */ /* 0x000fe20000000015 */
[----:B------:R-:W3:Y:S04]  /*0400*/  @P3 LDG.E.U16 R18, [R10.64] ;  /* 0x000000040a123981 */ /* 0x000ee8000c1e1500 */
[----:B------:R-:W4:Y:S04]  /*0410*/  @P1 LDG.E.U16 R20, [R12.64] ;  /* 0x000000040c141981 */ /* 0x000f28000c1e1500 */
[----:B------:R-:W5:Y:S01]  /*0420*/  @P2 LDG.E.U16 R21, [R6.64] ;  /* 0x0000000406152981 */ /* 0x000f62000c1e1500 */
[----:B--2---:R-:W-:-:S05]  /*0430*/  PRMT R19, RZ, 0x5410, R19 ;  /* 0x00005410ff137816 */ /* 0x004fca0000000013 */
[----:B------:R-:W-:-:S05]  /*0440*/  FADD.FTZ R19, -R4, R19 ;  /* 0x0000001304137221 */ /* 0x000fca0000010100 */
[----:B------:R-:W-:Y:S02]  /*0450*/  F2FP.BF16.PACK_AB R19, RZ, R19 ;  /* 0x00000013ff13723e */ /* 0x000fe400000010ff */
[----:B---3--:R-:W-:Y:S02]  /*0460*/  PRMT R23, RZ, 0x5410, R18 ;  /* 0x00005410ff177816 */ /* 0x008fe40000000012 */
[----:B----4-:R-:W-:-:S03]  /*0470*/  PRMT R25, RZ, 0x5410, R20 ;  /* 0x00005410ff197816 */ /* 0x010fc60000000014 */
[C---:B------:R-:W-:Y:S01]  /*0480*/  FADD.FTZ R23, -R4.reuse, R23 ;  /* 0x0000001704177221 */ /* 0x040fe20000010100 */
[----:B-----5:R-:W-:Y:S01]  /*0490*/  PRMT R21, RZ, 0x5410, R21 ;  /* 0x00005410ff157816 */ /* 0x020fe20000000015 */
[C---:B------:R-:W-:Y:S01]  /*04a0*/  FADD.FTZ R25, -R4.reuse, R25 ;  /* 0x0000001904197221 */ /* 0x040fe20000010100 */
[----:B------:R-:W-:Y:S01]  /*04b0*/  PRMT R18, R19, 0x7610, R18 ;  /* 0x0000761013127816 */ /* 0x000fe20000000012 */
[----:B------:R-:W-:Y:S02]  /*04c0*/  IMAD.MOV.U32 R19, RZ, RZ, c[0x0][0x0] ;  /* 0x00000000ff137624 */ /* 0x000fe400078e00ff */
[----:B------:R-:W-:Y:S01]  /*04d0*/  FADD.FTZ R21, -R4, R21 ;  /* 0x0000001504157221 */ /* 0x000fe20000010100 */
        /* <DEDUP_REMOVED lines=14> */
.L_x_192:
[----:B0-2---:R-:W0:Y:S02]  /*05c0*/  S2R R17, SR_TID.X ;  /* 0x0000000000117919 */ /* 0x005e240000002100 */
[----:B0-----:R-:W-:-:S05]  /*05d0*/  IMAD.WIDE.U32 R6, R17, 0x4, RZ ;  /* 0x0000000411067825 */ /* 0x001fca00078e00ff */
[----:B------:R-:W-:-:S04]  /*05e0*/  ISETP.GE.U32.AND P0, PT, R6, R0, PT ;  /* 0x000000000600720c */ /* 0x000fc80003f06070 */
[----:B------:R-:W-:-:S04]  /*05f0*/  ISETP.GE.AND.EX P0, PT, R7, R5, PT, P0 ;  /* 0x000000050700720c */ /* 0x000fc80003f06300 */
[----:B------:R-:W-:-:S13]  /*0600*/  ISETP.GT.U32.OR P0, PT, R17, 0x3fff, P0 ;  /* 0x00003fff1100780c */ /* 0x000fda0000704470 */
[----:B------:R-:W-:Y:S05]  /*0610*/  @P0 EXIT ;  /* 0x000000000000094d */ /* 0x000fea0003800000 */
[----:B------:R-:W-:Y:S02]  /*0620*/  IMAD.MOV.U32 R12, RZ, RZ, RZ ;  /* 0x000000ffff0c7224 */ /* 0x000fe400078e00ff */
.L_x_194:
[----:B------:R-:W-:-:S04]  /*0630*/  LEA R6, P0, R17, R2, 0x3 ;  /* 0x0000000211067211 */ /* 0x000fc800078018ff */
[----:B------:R-:W-:-:S05]  /*0640*/  LEA.HI.X R7, R17, R3, R12, 0x3, P0 ;  /* 0x0000000311077211 */ /* 0x000fca00000f1c0c */
[----:B------:R-:W2:Y:S01]  /*0650*/  LDG.E.64 R14, [R6.64] ;  /* 0x00000004060e7981 */ /* 0x000ea2000c1e1b00 */
[----:B------:R-:W-:-:S04]  /*0660*/  IADD3 R17, P0, R17, c[0x0][0x0], RZ ;  /* 0x0000000011117a10 */ /* 0x000fc80007f1e0ff */
[----:B------:R-:W-:Y:S01]  /*0670*/  ISETP.LT.U32.AND P1, PT, R17, 0x4000, PT ;  /* 0x000040001100780c */ /* 0x000fe20003f21070 */
[----:B------:R-:W-:-:S05]  /*0680*/  IMAD.X R12, RZ, RZ, R12, P0 ;  /* 0x000000ffff0c7224 */ /* 0x000fca00000e060c */
[----:B------:R-:W-:Y:S02]  /*0690*/  ISETP.LT.U32.AND.EX P1, PT, R12, RZ, PT, P1 ;  /* 0x000000ff0c00720c */ /* 0x000fe40003f21110 */
[--C-:B--2---:R-:W-:Y:S02]  /*06a0*/  PRMT R9, RZ, 0x5410, R14.reuse ;  /* 0x00005410ff097816 */ /* 0x104fe4000000000e */
[----:B------:R-:W-:Y:S02]  /*06b0*/  PRMT R11, RZ, 0x7610, R14 ;  /* 0x00007610ff0b7816 */ /* 0x000fe4000000000e */
[----:B------:R-:W-:Y:S01]  /*06c0*/  PRMT R13, RZ, 0x5410, R15 ;  /* 0x00005410ff0d7816 */ /* 0x000fe2000000000f */
[C---:B------:R-:W-:Y:S01]  /*06d0*/  FADD.FTZ R9, -R4.reuse, R9 ;  /* 0x0000000904097221 */ /* 0x040fe20000010100 */
[----:B------:R-:W-:Y:S01]  /*06e0*/  PRMT R15, RZ, 0x7610, R15 ;  /* 0x00007610ff0f7816 */ /* 0x000fe2000000000f */
[C---:B------:R-:W-:Y:S02]  /*06f0*/  FADD.FTZ R8, -R4.reuse, R11 ;  /* 0x0000000b04087221 */ /* 0x040fe40000010100 */
[----:B------:R-:W-:-:S02]  /*0700*/  FADD.FTZ R13, -R4, R13 ;  /* 0x0000000d040d7221 */ /* 0x000fc40000010100 */
[----:B------:R-:W-:Y:S01]  /*0710*/  FADD.FTZ R10, -R4, R15 ;  /* 0x0000000f040a7221 */ /* 0x000fe20000010100 */
[----:B------:R-:W-:Y:S01]  /*0720*/  F2FP.BF16.PACK_AB R8, R8, R9 ;  /* 0x000000090808723e */ /* 0x000fe200000010ff */
[----:B------:R-:W-:-:S03]  /*0730*/  IMAD.SHL.U32 R11, R17, 0x4, RZ ;  /* 0x00000004110b7824 */ /* 0x000fc600078e00ff */
[----:B------:R-:W-:Y:S02]  /*0740*/  F2FP.BF16.PACK_AB R9, R10, R13 ;  /* 0x0000000d0a09723e */ /* 0x000fe400000010ff */
[----:B------:R-:W-:Y:S02]  /*0750*/  ISETP.GE.U32.AND P0, PT, R11, R0, PT ;  /* 0x000000000b00720c */ /* 0x000fe40003f06070 */
[----:B------:R-:W-:Y:S01]  /*0760*/  SHF.L.U64.HI R10, R17, 0x2, R12 ;  /* 0x00000002110a7819 */ /* 0x000fe2000001020c */
[----:B------:R0:W-:Y:S03]  /*0770*/  STG.E.64 [R6.64], R8 ;  /* 0x0000000806007986 */ /* 0x0001e6000c101b04 */
[----:B------:R-:W-:-:S13]  /*0780*/  ISETP.GE.AND.EX P0, PT, R10, R5, PT, P0 ;  /* 0x000000050a00720c */ /* 0x000fda0003f06300 */
[----:B0-----:R-:W-:Y:S05]  /*0790*/  @!P0 BRA P1, `(.L_x_194) ;  /* 0xfffffe9000008947 */ /* 0x001fea000083ffff */
[----:B------:R-:W-:Y:S05]  /*07a0*/  EXIT ;  /* 0x000000000000794d */ /* 0x000fea0003800000 */
.L_x_195:
        /* <DEDUP_REMOVED lines=13> */
.L_x_3972:


//--------------------- .text._ZN2at6native61_GLOBAL__N__44eb8e94_28_ForeachBinaryOpScalarList_cu_dda10a6925multi_tensor_apply_kernelINS1_28TensorListScalarListMetadataIfLi1EEENS1_25BinaryOpScalarListFunctorIN3c104HalfELi1ELi1ELi0EEEJSt5minusIfEEEEvT_T0_DpT1_ --------------------------
	.section	.text._ZN2at6native61_GLOBAL__N__44eb8e94_28_ForeachBinaryOpScalarList_cu_dda10a6925multi_tensor_apply_kernelINS1_28TensorListScalarListMetadataIfLi1EEENS1_25BinaryOpScalarListFunctorIN3c104HalfELi1ELi1ELi0EEEJSt5minusIfEEEEvT_T0_DpT1_,"ax",@progbits
	.sectioninfo	@"SHI_REGISTERS=28"
	.align	128
.text._ZN2at6native61_GLOBAL__N__44eb8e94_28_ForeachBinaryOpScalarList_cu_dda10a6925multi_tensor_apply_kernelINS1_28TensorListScalarListMetadataIfLi1EEENS1_25BinaryOpScalarListFunctorIN3c104HalfELi1ELi1ELi0EEEJSt5minusIfEEEEvT_T0_DpT1_:
        .type           _ZN2at6native61_GLOBAL__N__44eb8e94_28_ForeachBinaryOpScalarList_cu_dda10a6925multi_tensor_apply_kernelINS1_28TensorListScalarListMetadataIfLi1EEENS1_25BinaryOpScalarListFunctorIN3c104HalfELi1ELi1ELi0EEEJSt5minusIfEEEEvT_T0_DpT1_,@function
        .size           _ZN2at6native61_GLOBAL__N__44eb8e94_28_ForeachBinaryOpScalarList_cu_dda10a6925multi_tensor_apply_kernelINS1_28TensorListScalarListMetadataIfLi1EEENS1_25BinaryOpScalarListFunctorIN3c104HalfELi1ELi1ELi0EEEJSt5minusIfEEEEvT_T0_DpT1_,(.L_x_3973 - _ZN2at6native61_GLOBAL__N__44eb8e94_28_ForeachBinaryOpScalarList_cu_dda10a6925multi_tensor_apply_kernelINS1_28TensorListScalarListMetadataIfLi1EEENS1_25BinaryOpScalarListFunctorIN3c104HalfELi1ELi1ELi0EEEJSt5minusIfEEEEvT_T0_DpT1_)
        .other          _ZN2at6native61_GLOBAL__N__44eb8e94_28_ForeachBinaryOpScalarList_cu_dda10a6925multi_tensor_apply_kernelINS1_28TensorListScalarListMetadataIfLi1EEENS1_25BinaryOpScalarListFunctorIN3c104HalfELi1ELi1ELi0EEEJSt5minusIfEEEEvT_T0_DpT1_,@"STO_CUDA_ENTRY STV_DEFAULT"
_ZN2at6native61_GLOBAL__N__44eb8e94_28_ForeachBinaryOpScalarList_cu_dda10a6925multi_tensor_apply_kernelINS1_28TensorListScalarListMetadataIfLi1EEENS1_25BinaryOpScalarListFunctorIN3c104HalfELi1ELi1ELi0EEEJSt5minusIfEEEEvT_T0_DpT1_:
        /* <DEDUP_REMOVED lines=26> */
.L_x_197:
        /* <DEDUP_REMOVED lines=41> */
[----:B--2---:R-:W-:-:S05]  /*0430*/  HADD2.F32 R19, -RZ, R19.H0_H0 ;  /* 0x20000013ff137230 */ /* 0x004fca0000004100 */
[----:B------:R-:W-:-:S05]  /*0440*/  FADD.FTZ R19, -R4, R19 ;  /* 0x0000001304137221 */ /* 0x000fca0000010100 */
[----:B------:R-:W-:Y:S01]  /*0450*/  F2FP.PACK_AB R19, RZ, R19 ;  /* 0x00000013ff13723e */ /* 0x000fe200000000ff */
[----:B---3--:R-:W-:Y:S02]  /*0460*/  HADD2.F32 R23, -RZ, R18.H0_H0 ;  /* 0x20000012ff177230 */ /* 0x008fe40000004100 */
[----:B----4-:R-:W-:-:S03]  /*0470*/  HADD2.F32 R25, -RZ, R20.H0_H0 ;  /* 0x20000014ff197230 */ /* 0x010fc60000004100 */
[C---:B------:R-:W-:Y:S01]  /*0480*/  FADD.FTZ R23, -R4.reuse, R23 ;  /* 0x0000001704177221 */ /* 0x040fe20000010100 */
[----:B-----5:R-:W-:Y:S01]  /*0490*/  HADD2.F32 R21, -RZ, R21.H0_H0 ;  /* 0x20000015ff157230 */ /* 0x020fe20000004100 */
[C---:B------:R-:W-:Y:S01]  /*04a0*/  FADD.FTZ R25, -R4.reuse, R25 ;  /* 0x0000001904197221 */ /* 0x040fe20000010100 */
[----:B------:R-:W-:Y:S01]  /*04b0*/  PRMT R18, R19, 0x7610, R18 ;  /* 0x0000761013127816 */ /* 0x000fe20000000012 */
        /* <DEDUP_REMOVED lines=16> */
.L_x_196:
[----:B0-2---:R-:W0:Y:S02]  /*05c0*/  S2R R17, SR_TID.X ;  /* 0x0000000000117919 */ /* 0x005e240000002100 */
[----:B0-----:R-:W-:-:S05]  /*05d0*/  IMAD.WIDE.U32 R6, R17, 0x4, RZ ;  /* 0x0000000411067825 */ /* 0x001fca00078e00ff */
[----:B------:R-:W-:-:S04]  /*05e0*/  ISETP.GE.U32.AND P0, PT, R6, R0, PT ;  /* 0x000000000600720c */ /* 0x000fc80003f06070 */
[----:B------:R-:W-:-:S04]  /*05f0*/  ISETP.GE.AND.EX P0, PT, R7, R5, PT, P0 ;  /* 0x000000050700720c */ /* 0x000fc80003f06300 */
[----:B------:R-:W-:-:S13]  /*0600*/  ISETP.GT.U32.OR P0, PT, R17, 0x3fff, P0 ;  /* 0x00003fff1100780c */ /* 0x000fda0000704470 */
[----:B------:R-:W-:Y:S05]  /*0610*/  @P0 EXIT ;  /* 0x000000000000094d */ /* 0x000fea0003800000 */
[----:B------:R-:W-:Y:S02]  /*0620*/  IMAD.MOV.U32 R12, RZ, RZ, RZ ;  /* 0x000000ffff0c7224 */ /* 0x000fe400078e00ff */
.L_x_198:
[----:B------:R-:W-:-:S04]  /*0630*/  LEA R6, P0, R17, R2, 0x3 ;  /* 0x0000000211067211 */ /* 0x000fc800078018ff */
[----:B------:R-:W-:-:S05]  /*0640*/  LEA.HI.X R7, R17, R3, R12, 0x3, P0 ;  /* 0x0000000311077211 */ /* 0x000fca00000f1c0c */
[----:B------:R-:W2:Y:S01]  /*0650*/  LDG.E.64 R14, [R6.64] ;  /* 0x00000004060e7981 */ /* 0x000ea2000c1e1b00 */
[----:B------:R-:W-:-:S04]  /*0660*/  IADD3 R17, P0, R17, c[0x0][0x0], RZ ;  /* 0x0000000011117a10 */ /* 0x000fc80007f1e0ff */
[----:B------:R-:W-:Y:S01]  /*0670*/  ISETP.LT.U32.AND P1, PT, R17, 0x4000, PT ;  /* 0x000040001100780c */ /* 0x000fe20003f21070 */
[----:B------:R-:W-:-:S05]  /*0680*/  IMAD.X R12, RZ, RZ, R12, P0 ;  /* 0x000000ffff0c7224 */ /* 0x000fca00000e060c */
[----:B------:R-:W-:Y:S01]  /*0690*/  ISETP.LT.U32.AND.EX P1, PT, R12, RZ, PT, P1 ;  /* 0x000000ff0c00720c */ /* 0x000fe20003f21110 */
        /* <DEDUP_REMOVED lines=9> */
[----:B------:R-:W-:-:S03]  /*0730*/  IMAD.SHL.U32 R11, R17, 0x4, RZ ;  /* 0x00000004110b7824 */ /* 0x000fc600078e00ff */
[----:B------:R-:W-:Y:S02]  /*0740*/  F2FP.PACK_AB R9, R10, R13 ;  /* 0x0000000d0a09723e */ /* 0x000fe400000000ff */
[----:B------:R-:W-:Y:S02]  /*0750*/  ISETP.GE.U32.AND P0, PT, R11, R0, PT ;  /* 0x000000000b00720c */ /* 0x000fe40003f06070 */
[----:B------:R-:W-:Y:S01]  /*0760*/  SHF.L.U64.HI R10, R17, 0x2, R12 ;  /* 0x00000002110a7819 */ /* 0x000fe2000001020c */
[----:B------:R0:W-:Y:S03]  /*0770*/  STG.E.64 [R6.64], R8 ;  /* 0x0000000806007986 */ /* 0x0001e6000c101b04 */
[----:B------:R-:W-:-:S13]  /*0780*/  ISETP.GE.AND.EX P0, PT, R10, R5, PT, P0 ;  /* 0x000000050a00720c */ /* 0x000fda0003f06300 */
[----:B0-----:R-:W-:Y:S05]  /*0790*/  @!P0 BRA P1, `(.L_x_198) ;  /* 0xfffffe9000008947 */ /* 0x001fea000083ffff */
[----:B------:R-:W-:Y:S05]  /*07a0*/  EXIT ;  /* 0x000000000000794d */ /* 0x000fea0003800000 */
.L_x_199:
        /* <DEDUP_REMOVED lines=13> */
.L_x_3973:


//--------------------- .text._ZN2at6native61_GLOBAL__N__44eb8e94_28_ForeachBinaryOpScalarList_cu_dda10a6925multi_tensor_apply_kernelINS1_28TensorListScalarListMetadataIbLi1EEENS1_25BinaryOpScalarListFunctorIbLi1ELi1ELi0EEEJSt5minusIbEEEEvT_T0_DpT1_ --------------------------
	.section	.text._ZN2at6native61_GLOBAL__N__44eb8e94_28_ForeachBinaryOpScalarList_cu_dda10a6925multi_tensor_apply_kernelINS1_28TensorListScalarListMetadataIbLi1EEENS1_25BinaryOpScalarListFunctorIbLi1ELi1ELi0EEEJSt5minusIbEEEEvT_T0_DpT1_,"ax",@progbits
	.sectioninfo	@"SHI_REGISTERS=30"
	.align	128
.text._ZN2at6native61_GLOBAL__N__44eb8e94_28_ForeachBinaryOpScalarList_cu_dda10a6925multi_tensor_apply_kernelINS1_28TensorListScalarListMetadataIbLi1EEENS1_25BinaryOpScalarListFunctorIbLi1ELi1ELi0EEEJSt5minusIbEEEEvT_T0_DpT1_:
        .type           _ZN2at6native61_GLOBAL__N__44eb8e94_28_ForeachBinaryOpScalarList_cu_dda10a6925multi_tensor_apply_kernelINS1_28TensorListScalarListMetadataIbLi1EEENS1_25BinaryOpScalarListFunctorIbLi1ELi1ELi0EEEJSt5minusIbEEEEvT_T0_DpT1_,@function
        .size           _ZN2at6native61_GLOBAL__N__44eb8e94_28_ForeachBinaryOpScalarList_cu_dda10a6925multi_tensor_apply_kernelINS1_28TensorListScalarListMetadataIbLi1EEENS1_25BinaryOpScalarListFunctorIbLi1ELi1ELi0EEEJSt5minusIbEEEEvT_T0_DpT1_,(.L_x_3974 - _ZN2at6native61_GLOBAL__N__44eb8e94_28_ForeachBinaryOpScalarList_cu_dda10a6925multi_tensor_apply_kernelINS1_28TensorListScalarListMetadataIbLi1EEENS1_25BinaryOpScalarListFunctorIbLi1ELi1ELi0EEEJSt5minusIbEEEEvT_T0_DpT1_)
        .other          _ZN2at6native61_GLOBAL__N__44eb8e94_28_ForeachBinaryOpScalarList_cu_dda10a6925multi_tensor_apply_kernelINS1_28TensorListScalarListMetadataIbLi1EEENS1_25BinaryOpScalarListFunctorIbLi1ELi1ELi0EEEJSt5minusIbEEEEvT_T0_DpT1_,@"STO_CUDA_ENTRY STV_DEFAULT"
_ZN2at6native61_GLOBAL__N__44eb8e94_28_ForeachBinaryOpScalarList_cu_dda10a6925multi_tensor_apply_kernelINS1_28TensorListScalarListMetadataIbLi1EEENS1_25BinaryOpScalarListFunctorIbLi1ELi1ELi0EEEJSt5minusIbEEEEvT_T0_DpT1_:
        /* <DEDUP_REMOVED lines=25> */
.L_x_201:
[----:B0-----:R-:W-:Y:S01]  /*0190*/  IADD3 R10, P0, R14, R16, RZ ;  /* 0x000000100e0a7210 */ /* 0x001fe20007f1e0ff */
[C---:B------:R-:W-:Y:S01]  /*01a0*/  IMAD R7, R15.reuse, 0x3, RZ ;  /* 0x000000030f077824 */ /* 0x040fe200078e02ff */
[----:B------:R-:W-:Y:S02]  /*01b0*/  PRMT R21, RZ, 0x7610, R21 ;  /* 0x00007610ff157816 */ /* 0x000fe40000000015 */
[C---:B------:R-:W-:Y:S01]  /*01c0*/  IADD3 R8, P1, R10.reuse, c[0x0][0x0], RZ ;  /* 0x000000000a087a10 */ /* 0x040fe20007f3e0ff */
[----:B------:R-:W-:Y:S01]  /*01d0*/  IMAD.X R11, RZ, RZ, R17, P0 ;  /* 0x000000ffff0b7224 */ /* 0x000fe200000e0611 */
[----:B------:R-:W-:Y:S02]  /*01e0*/  ISETP.GE.U32.AND P3, PT, R10, 0x10000, PT ;  /* 0x000100000a00780c */ /* 0x000fe40003f66070 */
[----:B------:R-:W-:Y:S01]  /*01f0*/  ISETP.GE.U32.AND P0, PT, R8, 0x10000, PT ;  /* 0x000100000800780c */ /* 0x000fe20003f06070 */
[----:B------:R-:W-:Y:S01]  /*0200*/  IMAD.X R9, RZ, RZ, R11, P1 ;  /* 0x000000ffff097224 */ /* 0x000fe200008e060b */
[----:B------:R-:W-:-:S02]  /*0210*/  LEA R12, P5, R15, R10, 0x1 ;  /* 0x0000000a0f0c7211 */ /* 0x000fc400078a08ff */
[-C--:B------:R-:W-:Y:S02]  /*0220*/  ISETP.LT.U32.AND P2, PT, R10, R3.reuse, PT ;  /* 0x000000030a00720c */ /* 0x080fe40003f41070 */
[----:B------:R-:W-:Y:S01]  /*0230*/  IADD3 R6, P4, R7, R10, RZ ;  /* 0x0000000a07067210 */ /* 0x000fe20007f9e0ff */
[--C-:B------:R-:W-:Y:S01]  /*0240*/  IMAD.X R13, RZ, RZ, R11.reuse, P5 ;  /* 0x000000ffff0d7224 */ /* 0x100fe200028e060b */
[----:B------:R-:W-:Y:S02]  /*0250*/  ISETP.GE.U32.AND.EX P3, PT, R11, RZ, PT, P3 ;  /* 0x000000ff0b00720c */ /* 0x000fe40003f66130 */
[C---:B------:R-:W-:Y:S01]  /*0260*/  ISETP.LT.U32.AND P1, PT, R8.reuse, R3, PT ;  /* 0x000000030800720c */ /* 0x040fe20003f21070 */
[----:B------:R-:W-:Y:S01]  /*0270*/  IMAD.X R7, RZ, RZ, R11, P4 ;  /* 0x000000ffff077224 */ /* 0x000fe200020e060b */
[----:B------:R-:W-:Y:S02]  /*0280*/  ISETP.GE.U32.AND.EX P0, PT, R9, RZ, PT, P0 ;  /* 0x000000ff0900720c */ /* 0x000fe40003f06100 */
[----:B------:R-:W-:-:S02]  /*0290*/  IADD3 R8, P6, R8, R0, RZ ;  /* 0x0000000008087210 */ /* 0x000fc40007fde0ff */
[-C--:B------:R-:W-:Y:S02]  /*02a0*/  ISETP.LT.AND.EX P2, PT, R11, R5.reuse, !P3, P2 ;  /* 0x000000050b00720c */ /* 0x080fe40005f41320 */
[----:B------:R-:W-:Y:S02]  /*02b0*/  ISETP.GE.U32.AND P3, PT, R12, 0x10000, PT ;  /* 0x000100000c00780c */ /* 0x000fe40003f66070 */
[C---:B------:R-:W-:Y:S01]  /*02c0*/  ISETP.LT.AND.EX P1, PT, R9.reuse, R5, !P0, P1 ;  /* 0x000000050900720c */ /* 0x040fe20004721310 */
[----:B------:R-:W-:Y:S01]  /*02d0*/  IMAD.X R9, R9, 0x1, R4, P6 ;  /* 0x0000000109097824 */ /* 0x000fe200030e0604 */
[----:B------:R-:W-:Y:S02]  /*02e0*/  ISETP.GE.U32.AND P5, PT, R6, 0x10000, PT ;  /* 0x000100000600780c */ /* 0x000fe40003fa6070 */
[----:B------:R-:W-:Y:S02]  /*02f0*/  IADD3 R10, P6, R10, R0, RZ ;  /* 0x000000000a0a7210 */ /* 0x000fe40007fde0ff */
[----:B------:R-:W-:-:S02]  /*0300*/  ISETP.LT.U32.AND P0, PT, R12, R3, PT ;  /* 0x000000030c00720c */ /* 0x000fc40003f01070 */
[----:B------:R-:W-:Y:S01]  /*0310*/  ISETP.GE.U32.AND.EX P3, PT, R13, RZ, PT, P3 ;  /* 0x000000ff0d00720c */ /* 0x000fe20003f66130 */
[----:B------:R-:W-:Y:S01]  /*0320*/  IMAD.X R11, R11, 0x1, R4, P6 ;  /* 0x000000010b0b7824 */ /* 0x000fe200030e0604 */
[----:B------:R-:W-:Y:S02]  /*0330*/  ISETP.LT.U32.AND P4, PT, R6, R3, PT ;  /* 0x000000030600720c */ /* 0x000fe40003f81070 */
[----:B------:R-:W-:Y:S02]  /*0340*/  ISETP.GE.U32.AND.EX P5, PT, R7, RZ, PT, P5 ;  /* 0x000000ff0700720c */ /* 0x000fe40003fa6150 */
[-C--:B------:R-:W-:Y:S01]  /*0350*/  ISETP.LT.AND.EX P0, PT, R13, R5.reuse, !P3, P0 ;  /* 0x000000050d00720c */ /* 0x080fe20005f01300 */
[----:B------:R-:W2:Y:S01]  /*0360*/  @P2 LDG.E.U8 R21, [R10.64] ;  /* 0x000000040a152981 */ /* 0x000ea2000c1e1100 */
[----:B------:R-:W-:Y:S02]  /*0370*/  ISETP.LT.AND.EX P4, PT, R7, R5, !P5, P4 ;  /* 0x000000050700720c */ /* 0x000fe40006f81340 */
[----:B------:R-:W-:-:S02]  /*0380*/  IADD3 R12, P3, R12, R0, RZ ;  /* 0x000000000c0c7210 */ /* 0x000fc40007f7e0ff */
[----:B------:R-:W-:Y:S02]  /*0390*/  IADD3 R6, P5, R6, R0, RZ ;  /* 0x0000000006067210 */ /* 0x000fe40007fbe0ff */
        /* <DEDUP_REMOVED lines=10> */
[----:B--2---:R-:W-:-:S04]  /*0440*/  LOP3.LUT P3, RZ, R21, 0xff, RZ, 0xc0, !PT ;  /* 0x000000ff15ff7812 */ /* 0x004fc8000786c0ff */
[----:B------:R-:W-:-:S04]  /*0450*/  ISETP.NE.XOR P5, PT, R2, RZ, P3 ;  /* 0x000000ff0200720c */ /* 0x000fc80001fa5a70 */
[----:B------:R-:W-:Y:S02]  /*0460*/  @P2 SEL R21, RZ, 0x1, !P5 ;  /* 0x00000001ff152807 */ /* 0x000fe40006800000 */
[----:B---3--:R-:W-:Y:S02]  /*0470*/  LOP3.LUT P6, RZ, R18, 0xff, RZ, 0xc0, !PT ;  /* 0x000000ff12ff7812 */ /* 0x008fe400078cc0ff */
[----:B----4-:R-:W-:Y:S02]  /*0480*/  LOP3.LUT P3, RZ, R20, 0xff, RZ, 0xc0, !PT ;  /* 0x000000ff14ff7812 */ /* 0x010fe4000786c0ff */
[C---:B------:R-:W-:Y:S02]  /*0490*/  ISETP.NE.XOR P6, PT, R2.reuse, RZ, P6 ;  /* 0x000000ff0200720c */ /* 0x040fe400037c5a70 */
[----:B-----5:R-:W-:Y:S02]  /*04a0*/  LOP3.LUT P5, RZ, R19, 0xff, RZ, 0xc0, !PT ;  /* 0x000000ff13ff7812 */ /* 0x020fe400078ac0ff */
[----:B------:R-:W-:-:S02]  /*04b0*/  ISETP.NE.XOR P3, PT, R2, RZ, P3 ;  /* 0x000000ff0200720c */ /* 0x000fc40001f65a70 */
[----:B------:R-:W-:Y:S02]  /*04c0*/  ISETP.NE.XOR P5, PT, R2, RZ, P5 ;  /* 0x000000ff0200720c */ /* 0x000fe40002fa5a70 */
[----:B------:R-:W-:Y:S02]  /*04d0*/  SEL R23, RZ, 0x1, !P6 ;  /* 0x00000001ff177807 */ /* 0x000fe40007000000 */
[----:B------:R-:W-:Y:S02]  /*04e0*/  SEL R25, RZ, 0x1, !P3 ;  /* 0x00000001ff197807 */ /* 0x000fe40005800000 */
[----:B------:R-:W-:Y:S01]  /*04f0*/  @P4 SEL R19, RZ, 0x1, !P5 ;  /* 0x00000001ff134807 */ /* 0x000fe20006800000 */
[----:B------:R0:W-:Y:S04]  /*0500*/  @P2 STG.E.U8 [R10.64], R21 ;  /* 0x000000150a002986 */ /* 0x0001e8000c101104 */
[----:B------:R0:W-:Y:S01]  /*0510*/  @P1 STG.E.U8 [R8.64], R23 ;  /* 0x0000001708001986 */ /* 0x0001e2000c101104 */
[----:B------:R-:W-:-:S03]  /*0520*/  ISETP.LT.U32.AND P1, PT, R16, R3, PT ;  /* 0x000000031000720c */ /* 0x000fc60003f21070 */
[----:B------:R0:W-:Y:S01]  /*0530*/  @P0 STG.E.U8 [R12.64], R25 ;  /* 0x000000190c000986 */ /* 0x0001e2000c101104 */
[----:B------:R-:W-:-:S03]  /*0540*/  ISETP.GE.U32.AND P0, PT, R16, 0x10000, PT ;  /* 0x000100001000780c */ /* 0x000fc60003f06070 */
[----:B------:R0:W-:Y:S01]  /*0550*/  @P4 STG.E.U8 [R6.64], R19 ;  /* 0x0000001306004986 */ /* 0x0001e2000c101104 */
[C---:B------:R-:W-:Y:S02]  /*0560*/  ISETP.GE.U32.AND.EX P0, PT, R17.reuse, RZ, PT, P0 ;  /* 0x000000ff1100720c */ /* 0x040fe40003f06100 */
[----:B------:R-:W-:-:S13]  /*0570*/  ISETP.LT.AND.EX P1, PT, R17, R5, PT, P1 ;  /* 0x000000051100720c */ /* 0x000fda0003f21310 */
[----:B0-----:R-:W-:Y:S05]  /*0580*/  @!P0 BRA P1, `(.L_x_201) ;  /* 0xfffffc0000008947 */ /* 0x001fea000083ffff */
[----:B------:R-:W-:Y:S05]  /*0590*/  EXIT ;  /* 0x000000000000794d */ /* 0x000fea0003800000 */
.L_x_200:
[----:B--2---:R-:W0:Y:S02]  /*05a0*/  S2R R11, SR_TID.X ;  /* 0x00000000000b7919 */ /* 0x004e240000002100 */
[----:B0-----:R-:W-:-:S05]  /*05b0*/  IMAD.WIDE.U32 R6, R11, 0x4, RZ ;  /* 0x000000040b067825 */ /* 0x001fca00078e00ff */
[----:B------:R-:W-:-:S04]  /*05c0*/  ISETP.GE.U32.AND P0, PT, R6, R3, PT ;  /* 0x000000030600720c */ /* 0x000fc80003f06070 */
[----:B------:R-:W-:-:S04]  /*05d0*/  ISETP.GE.AND.EX P0, PT, R7, R5, PT, P0 ;  /* 0x000000050700720c */ /* 0x000fc80003f06300 */
[----:B------:R-:W-:-:S13]  /*05e0*/  ISETP.GT.U32.OR P0, PT, R11, 0x3fff, P0 ;  /* 0x00003fff0b00780c */ /* 0x000fda0000704470 */
[----:B------:R-:W-:Y:S05]  /*05f0*/  @P0 EXIT ;  /* 0x000000000000094d */ /* 0x000fea0003800000 */
[----:B------:R-:W-:Y:S01]  /*0600*/  ISETP.NE.AND P2, PT, R2, RZ, PT ;  /* 0x000000ff0200720c */ /* 0x000fe20003f45270 */
[----:B------:R-:W-:Y:S02]  /*0610*/  IMAD.MOV.U32 R12, RZ, RZ, RZ ;  /* 0x000000ffff0c7224 */ /* 0x000fe400078e00ff */
.L_x_202:
[----:B------:R-:W-:-:S04]  /*0620*/  LEA R6, P0, R11, R0, 0x2 ;  /* 0x000000000b067211 */ /* 0x000fc800078010ff */
[----:B------:R-:W-:-:S05]  /*0630*/  LEA.HI.X R7, R11, R4, R12, 0x2, P0 ;  /* 0x000000040b077211 */ /* 0x000fca00000f140c */
[----:B------:R-:W2:Y:S02]  /*0640*/  LDG.E R10, [R6.64] ;  /* 0x00000004060a7981 */ /* 0x000ea4000c1e1900 */
[C---:B--2---:R-:W-:Y:S02]  /*0650*/  PRMT R2, R10.reuse, 0x7770, RZ ;  /* 0x000077700a027816 */ /* 0x044fe400000000ff */
[C---:B------:R-:W-:Y:S02]  /*0660*/  PRMT R8, R10.reuse, 0x7771, RZ ;  /* 0x000077710a087816 */ /* 0x040fe400000000ff */
[----:B------:R-:W-:Y:S02]  /*0670*/  PRMT R9, R10, 0x7772, RZ ;  /* 0x000077720a097816 */ /* 0x000fe400000000ff */
[----:B------:R-:W-:Y:S02]  /*0680*/  ISETP.NE.XOR P0, PT, R2, RZ, P2 ;  /* 0x000000ff0200720c */ /* 0x000fe40001705a70 */
[----:B------:R-:W-:-:S02]  /*0690*/  ISETP.NE.XOR P1, PT, R8, RZ, P2 ;  /* 0x000000ff0800720c */ /* 0x000fc40001725a70 */
[----:B------:R-:W-:Y:S02]  /*06a0*/  PRMT R2, R10, 0x7773, RZ ;  /* 0x000077730a027816 */ /* 0x000fe400000000ff */
[----:B------:R-:W-:Y:S02]  /*06b0*/  ISETP.NE.XOR P3, PT, R9, RZ, P2 ;  /* 0x000000ff0900720c */ /* 0x000fe40001765a70 */
[----:B------:R-:W-:Y:S02]  /*06c0*/  SEL R8, RZ, 0x1, !P0 ;  /* 0x00000001ff087807 */ /* 0x000fe40004000000 */
[----:B------:R-:W-:Y:S02]  /*06d0*/  SEL R9, RZ, 0x1, !P1 ;  /* 0x00000001ff097807 */ /* 0x000fe40004800000 */
[----:B------:R-:W-:Y:S02]  /*06e0*/  ISETP.NE.XOR P0, PT, R2, RZ, P2 ;  /* 0x000000ff0200720c */ /* 0x000fe40001705a70 */
[----:B------:R-:W-:-:S02]  /*06f0*/  SEL R2, RZ, 0x1, !P3 ;  /* 0x00000001ff027807 */ /* 0x000fc40005800000 */
[----:B------:R-:W-:Y:S02]  /*0700*/  PRMT R9, R9, 0x7604, R8 ;  /* 0x0000760409097816 */ /* 0x000fe40000000008 */
[----:B------:R-:W-:Y:S02]  /*0710*/  SEL R8, RZ, 0x1, !P0 ;  /* 0x00000001ff087807 */ /* 0x000fe40004000000 */
[----:B------:R-:W-:Y:S02]  /*0720*/  IADD3 R11, P0, R11, c[0x0][0x0], RZ ;  /* 0x000000000b0b7a10 */ /* 0x000fe40007f1e0ff */
[----:B------:R-:W-:Y:S02]  /*0730*/  PRMT R9, R2, 0x7054, R9 ;  /* 0x0000705402097816 */ /* 0x000fe40000000009 */
[C---:B------:R-:W-:Y:S01]  /*0740*/  ISETP.LT.U32.AND P1, PT, R11.reuse, 0x4000, PT ;  /* 0x000040000b00780c */ /* 0x040fe20003f21070 */
[----:B------:R-:W-:Y:S01]  /*0750*/  IMAD.SHL.U32 R2, R11, 0x4, RZ ;  /* 0x000000040b027824 */ /* 0x000fe200078e00ff */
[----:B------:R-:W-:Y:S01]  /*0760*/  PRMT R9, R8, 0x654, R9 ;  /* 0x0000065408097816 */ /* 0x000fe20000000009 */
[----:B------:R-:W-:-:S03]  /*0770*/  IMAD.X R12, RZ, RZ, R12, P0 ;  /* 0x000000ffff0c7224 */ /* 0x000fc600000e060c */
[----:B------:R-:W-:Y:S01]  /*0780*/  ISETP.GE.U32.AND P0, PT, R2, R3, PT ;  /* 0x000000030200720c */ /* 0x000fe20003f06070 */
[----:B------:R0:W-:Y:S01]  /*0790*/  STG.E [R6.64], R9 ;  /* 0x0000000906007986 */ /* 0x0001e2000c101904 */
[----:B------:R-:W-:Y:S02]  /*07a0*/  SHF.L.U64.HI R2, R11, 0x2, R12 ;  /* 0x000000020b027819 */ /* 0x000fe4000001020c */
[----:B------:R-:W-:Y:S02]  /*07b0*/  ISETP.LT.U32.AND.EX P1, PT, R12, RZ, PT, P1 ;  /* 0x000000ff0c00720c */ /* 0x000fe40003f21110 */
[----:B------:R-:W-:-:S13]  /*07c0*/  ISETP.GE.AND.EX P0, PT, R2, R5, PT, P0 ;  /* 0x000000050200720c */ /* 0x000fda0003f06300 */
[----:B0-----:R-:W-:Y:S05]  /*07d0*/  @!P0 BRA P1, `(.L_x_202) ;  /* 0xfffffe4000008947 */ /* 0x001fea000083ffff */
[----:B------:R-:W-:Y:S05]  /*07e0*/  EXIT ;  /* 0x000000000000794d */ /* 0x000fea0003800000 */
.L_x_203:
        /* <DEDUP_REMOVED lines=9> */
.L_x_3974:


//--------------------- .text._ZN2at6native61_GLOBAL__N__44eb8e94_28_ForeachBinaryOpScalarList_cu_dda10a6925multi_tensor_apply_kernelINS1_28TensorListScalarListMetadataIN3c107complexIfEELi1EEENS1_25BinaryOpScalarListFunctorIS6_Li1ELi1ELi0EEEJSt5minusIS6_EEEEvT_T0_DpT1_ --------------------------
	.section	.text._ZN2at6native61_GLOBAL__N__44eb8e94_28_ForeachBinaryOpScalarList_cu_dda10a6925multi_tensor_apply_kernelINS1_28TensorListScalarListMetadataIN3c107complexIfEELi1EEENS1_25BinaryOpScalarListFunctorIS6_Li1ELi1ELi0EEEJSt5minusIS6_EEEEvT_T0_DpT1_,"ax",@progbits
	.sectioninfo	@"SHI_REGISTERS=31"
	.align	128
.text._ZN2at6native61_GLOBAL__N__44eb8e94_28_ForeachBinaryOpScalarList_cu_dda10a6925multi_tensor_apply_kernelINS1_28TensorListScalarListMetadataIN3c107complexIfEELi1EEENS1_25BinaryOpScalarListFunctorIS6_Li1ELi1ELi0EEEJSt5minusIS6_EEEEvT_T0_DpT1_:
        .type           _ZN2at6native61_GLOBAL__N__44eb8e94_28_ForeachBinaryOpScalarList_cu_dda10a6925multi_tensor_apply_kernelINS1_28TensorListScalarListMetadataIN3c107complexIfEELi1EEENS1_25BinaryOpScalarListFunctorIS6_Li1ELi1ELi0EEEJSt5minusIS6_EEEEvT_T0_DpT1_,@function
        .size           _ZN2at6native61_GLOBAL__N__44eb8e94_28_ForeachBinaryOpScalarList_cu_dda10a6925multi_tensor_apply_kernelINS1_28TensorListScalarListMetadataIN3c107complexIfEELi1EEENS1_25BinaryOpScalarListFunctorIS6_Li1ELi1ELi0EEEJSt5minusIS6_EEEEvT_T0_DpT1_,(.L_x_3975 - _ZN2at6native61_GLOBAL__N__44eb8e94_28_ForeachBinaryOpScalarList_cu_dda10a6925multi_tensor_apply_kernelINS1_28TensorListScalarListMetadataIN3c107complexIfEELi1EEENS1_25BinaryOpScalarListFunctorIS6_Li1ELi1ELi0EEEJSt5minusIS6_EEEEvT_T0_DpT1_)
        .other          _ZN2at6native61_GLOBAL__N__44eb8e94_28_ForeachBinaryOpScalarList_cu_dda10a6925multi_tensor_apply_kernelINS1_28TensorListScalarListMetadataIN3c107complexIfEELi1EEENS1_25BinaryOpScalarListFunctorIS6_Li1ELi1ELi0EEEJSt5minusIS6_EEEEvT_T0_DpT1_,@"STO_CUDA_ENTRY STV_DEFAULT"
_ZN2at6native61_GLOBAL__N__44eb8e94_28_ForeachBinaryOpScalarList_cu_dda10a6925multi_tensor_apply_kernelINS1_28TensorListScalarListMetadataIN3c107complexIfEELi1EEENS1_25BinaryOpScalarListFunctorIS6_Li1ELi1ELi0EEEJSt5minusIS6_EEEEvT_T0_DpT1_:
        /* <DEDUP_REMOVED lines=10> */
[----:B------:R-:W-:Y:S02]  /*00a0*/  UIADD3 UR12, UP1, -UR6, UR8, URZ ;  /* 0x00000008060c7290 */ /* 0x000fe4000ff3e13f */
[----:B------:R-:W-:Y:S02]  /*00b0*/  ULDC.64 UR4, c[0x0][UR10+0x160] ;  /* 0x000058000a047abb */ /* 0x000fe40008000a00 */
[----:B------:R-:W-:Y:S02]  /*00c0*/  UIMAD.WIDE UR4, UR11, 0x80000, UR4 ;  /* 0x000800000b0478a5 */ /* 0x000fe4000f8e0204 */
[----:B------:R-:W-:Y:S02]  /*00d0*/  ULOP3.LUT UR6, UR12, 0x3, URZ, 0xc0, !UPT ;  /* 0x000000030c067892 */ /* 0x000fe4000f8ec03f */
[----:B------:R-:W-:-:S02]  /*00e0*/  ULDC.64 UR10, c[0x0][UR10+0x760] ;  /* 0x0001d8000a0a7abb */ /* 0x000fc40008000a00 */
[----:B------:R-:W-:Y:S02]  /*00f0*/  ULOP3.LUT UP0, URZ, UR6, 0x1f, UR4, 0xf8, !UPT ;  /* 0x0000001f063f7892 */ /* 0x000fe4000f80f804 */
[----:B------:R-:W-:Y:S02]  /*0100*/  UIADD3.X UR6, ~UR7, UR9, URZ, UP1, !UPT ;  /* 0x0000000907067290 */ /* 0x000fe40008ffe53f */
        /* <DEDUP_REMOVED lines=11> */
.L_x_205:
[----:B0-----:R-:W-:Y:S01]  /*01c0*/  IADD3 R3, P0, R20, R26, RZ ;  /* 0x0000001a14037210 */ /* 0x001fe20007f1e0ff */
[----:B------:R-:W-:Y:S01]  /*01d0*/  IMAD R4, R22, 0x3, RZ ;  /* 0x0000000316047824 */ /* 0x000fe200078e02ff */
[----:B------:R-:W-:Y:S02]  /*01e0*/  CS2R R8, SRZ ;  /* 0x0000000000087805 */ /* 0x000fe4000001ff00 */
[C---:B------:R-:W-:Y:S01]  /*01f0*/  IADD3 R24, P3, R3.reuse, c[0x0][0x0], RZ ;  /* 0x0000000003187a10 */ /* 0x040fe20007f7e0ff */
[----:B------:R-:W-:Y:S01]  /*0200*/  IMAD.X R0, RZ, RZ, R27, P0 ;  /* 0x000000ffff007224 */ /* 0x000fe200000e061b */
[----:B------:R-:W-:Y:S02]  /*0210*/  ISETP.GE.U32.AND P2, PT, R3, 0x10000, PT ;  /* 0x000100000300780c */ /* 0x000fe40003f46070 */
[C---:B------:R-:W-:Y:S01]  /*0220*/  ISETP.GE.U32.AND P1, PT, R24.reuse, 0x10000, PT ;  /* 0x000100001800780c */ /* 0x040fe20003f26070 */
[----:B------:R-:W-:Y:S01]  /*0230*/  IMAD.X R15, RZ, RZ, R0, P3 ;  /* 0x000000ffff0f7224 */ /* 0x000fe200018e0600 */
[----:B------:R-:W-:-:S02]  /*0240*/  ISETP.LT.U32.AND P3, PT, R24, UR12, PT ;  /* 0x0000000c18007c0c */ /* 0x000fc4000bf61070 */
[----:B------:R-:W-:Y:S02]  /*0250*/  ISETP.LT.U32.AND P0, PT, R3, UR12, PT ;  /* 0x0000000c03007c0c */ /* 0x000fe4000bf01070 */
[C---:B------:R-:W-:Y:S02]  /*0260*/  ISETP.GE.U32.AND.EX P1, PT, R15.reuse, RZ, PT, P1 ;  /* 0x000000ff0f00720c */ /* 0x040fe40003f26110 */
[C---:B------:R-:W-:Y:S02]  /*0270*/  ISETP.GE.U32.AND.EX P2, PT, R0.reuse, RZ, PT, P2 ;  /* 0x000000ff0000720c */ /* 0x040fe40003f46120 */
[----:B------:R-:W-:Y:S02]  /*0280*/  ISETP.LT.AND.EX P1, PT, R15, UR6, !P1, P3 ;  /* 0x000000060f007c0c */ /* 0x000fe4000cf21330 */
[----:B------:R-:W-:Y:S02]  /*0290*/  ISETP.LT.AND.EX P2, PT, R0, UR6, !P2, P0 ;  /* 0x0000000600007c0c */ /* 0x000fe4000d741300 */
[----:B------:R-:W-:-:S02]  /*02a0*/  IADD3 R19, P3, R4, R3, RZ ;  /* 0x0000000304137210 */ /* 0x000fc40007f7e0ff */
[----:B------:R-:W-:Y:S01]  /*02b0*/  LEA R2, P4, R22, R3, 0x1 ;  /* 0x0000000316027211 */ /* 0x000fe200078808ff */
[----:B------:R-:W-:Y:S01]  /*02c0*/  CS2R R4, SRZ ;  /* 0x0000000000047805 */ /* 0x000fe2000001ff00 */
[C---:B------:R-:W-:Y:S01]  /*02d0*/  ISETP.GE.U32.AND P6, PT, R19.reuse, 0x10000, PT ;  /* 0x000100001300780c */ /* 0x040fe20003fc6070 */
[--C-:B------:R-:W-:Y:S01]  /*02e0*/  IMAD.X R28, RZ, RZ, R0.reuse, P3 ;  /* 0x000000ffff1c7224 */ /* 0x100fe200018e0600 */
[----:B------:R-:W-:Y:S01]  /*02f0*/  ISETP.GE.U32.AND P0, PT, R2, 0x10000, PT ;  /* 0x000100000200780c */ /* 0x000fe20003f06070 */
[----:B------:R-:W-:Y:S01]  /*0300*/  IMAD.X R7, RZ, RZ, R0, P4 ;  /* 0x000000ffff077224 */ /* 0x000fe200020e0600 */
[----:B------:R-:W-:Y:S02]  /*0310*/  ISETP.LT.U32.AND P4, PT, R19, UR12, PT ;  /* 0x0000000c13007c0c */ /* 0x000fe4000bf81070 */
[----:B------:R-:W-:Y:S02]  /*0320*/  ISETP.GE.U32.AND.EX P6, PT, R28, RZ, PT, P6 ;  /* 0x000000ff1c00720c */ /* 0x000fe40003fc6160 */
[----:B------:R-:W-:-:S02]  /*0330*/  @P2 LEA R10, P3, R3, UR4, 0x3 ;  /* 0x00000004030a2c11 */ /* 0x000fc4000f8618ff */
[----:B------:R-:W-:Y:S02]  /*0340*/  ISETP.LT.AND.EX P4, PT, R28, UR6, !P6, P4 ;  /* 0x000000061c007c0c */ /* 0x000fe4000f781340 */
[----:B------:R-:W-:Y:S02]  /*0350*/  @P2 LEA.HI.X R11, R3, UR5, R0, 0x3, P3 ;  /* 0x00000005030b2c11 */ /* 0x000fe400098f1c00 */
[----:B------:R-:W-:Y:S02]  /*0360*/  @P1 LEA R16, P5, R24, UR4, 0x3 ;  /* 0x0000000418101c11 */ /* 0x000fe4000f8a18ff */
[----:B------:R-:W-:Y:S01]  /*0370*/  ISETP.LT.U32.AND P3, PT, R2, UR12, PT ;  /* 0x0000000c02007c0c */ /* 0x000fe2000bf61070 */
[----:B------:R0:W2:Y:S01]  /*0380*/  @P2 LDG.E.64 R4, [R10.64] ;  /* 0x000000080a042981 */ /* 0x0000a2000c1e1b00 */
[----:B------:R-:W-:Y:S02]  /*0390*/  ISETP.GE.U32.AND.EX P0, PT, R7, RZ, PT, P0 ;  /* 0x000000ff0700720c */ /* 0x000fe40003f06100 */
[----:B------:R-:W-:-:S02]  /*03a0*/  @P1 LEA.HI.X R17, R24, UR5, R15, 0x3, P5 ;  /* 0x0000000518111c11 */ /* 0x000fc4000a8f1c0f */
[----:B------:R-:W-:Y:S02]  /*03b0*/  ISETP.LT.AND.EX P3, PT, R7, UR6, !P0, P3 ;  /* 0x0000000607007c0c */ /* 0x000fe4000c761330 */
[C---:B------:R-:W-:Y:S01]  /*03c0*/  LEA R6, P5, R2.reuse, UR4, 0x3 ;  /* 0x0000000402067c11 */ /* 0x040fe2000f8a18ff */
[----:B------:R1:W3:Y:S01]  /*03d0*/  @P1 LDG.E.64 R8, [R16.64] ;  /* 0x0000000810081981 */ /* 0x0002e2000c1e1b00 */
[----:B------:R-:W-:Y:S01]  /*03e0*/  CS2R R12, SRZ ;  /* 0x00000000000c7805 */ /* 0x000fe2000001ff00 */
[----:B0-----:R-:W-:Y:S01]  /*03f0*/  CS2R R10, SRZ ;  /* 0x00000000000a7805 */ /* 0x001fe2000001ff00 */
[----:B------:R-:W-:Y:S02]  /*0400*/  LEA.HI.X R7, R2, UR5, R7, 0x3, P5 ;  /* 0x0000000502077c11 */ /* 0x000fe4000a8f1c07 */
[----:B-1----:R-:W-:-:S05]  /*0410*/  @P4 LEA R16, P0, R19, UR4, 0x3 ;  /* 0x0000000413104c11 */ /* 0x002fca000f8018ff */
[----:B------:R-:W4:Y:S01]  /*0420*/  @P3 LDG.E.64 R10, [R6.64] ;  /* 0x00000008060a3981 */ /* 0x000f22000c1e1b00 */
[----:B------:R-:W-:-:S05]  /*0430*/  @P4 LEA.HI.X R17, R19, UR5, R28, 0x3, P0 ;  /* 0x0000000513114c11 */ /* 0x000fca00080f1c1c */
[----:B------:R0:W5:Y:S01]  /*0440*/  @P4 LDG.E.64 R12, [R16.64] ;  /* 0x00000008100c4981 */ /* 0x000162000c1e1b00 */
[C---:B------:R-:W-:Y:S02]  /*0450*/  @P2 LEA R2, P0, R3.reuse, UR4, 0x3 ;  /* 0x0000000403022c11 */ /* 0x040fe4000f8018ff */
[C---:B------:R-:W-:Y:S02]  /*0460*/  @P1 LEA R14, P5, R24.reuse, UR4, 0x3 ;  /* 0x00000004180e1c11 */ /* 0x040fe4000f8a18ff */
[----:B------:R-:W-:Y:S02]  /*0470*/  @P2 LEA.HI.X R3, R3, UR5, R0, 0x3, P0 ;  /* 0x0000000503032c11 */ /* 0x000fe400080f1c00 */
[C---:B------:R-:W-:Y:S02]  /*0480*/  @P4 LEA R18, P0, R19.reuse, UR4, 0x3 ;  /* 0x0000000413124c11 */ /* 0x040fe4000f8018ff */
[----:B------:R-:W-:Y:S01]  /*0490*/  @P1 LEA.HI.X R15, R24, UR5, R15, 0x3, P5 ;  /* 0x00000005180f1c11 */ /* 0x000fe2000a8f1c0f */
[----:B0-----:R-:W-:Y:S01]  /*04a0*/  IMAD.MOV.U32 R17, RZ, RZ, c[0x0][0x0] ;  /* 0x00000000ff117624 */ /* 0x001fe200078e00ff */
[----:B------:R-:W-:-:S03]  /*04b0*/  @P4 LEA.HI.X R19, R19, UR5, R28, 0x3, P0 ;  /* 0x0000000513134c11 */ /* 0x000fc600080f1c1c */
[----:B------:R-:W-:-:S05]  /*04c0*/  IMAD.WIDE.U32 R26, R17, 0x4, R26 ;  /* 0x00000004111a7825 */ /* 0x000fca00078e001a */
[----:B------:R-:W-:-:S04]  /*04d0*/  ISETP.GE.U32.AND P0, PT, R26, 0x10000, PT ;  /* 0x000100001a00780c */ /* 0x000fc80003f06070 */
[----:B------:R-:W-:Y:S01]  /*04e0*/  ISETP.GE.U32.AND.EX P0, PT, R27, RZ, PT, P0 ;  /* 0x000000ff1b00720c */ /* 0x000fe20003f06100 */
[----:B--2---:R-:W-:Y:S02]  /*04f0*/  FADD.FTZ R4, R4, -UR10 ;  /* 0x8000000a04047e21 */ /* 0x004fe40008010000 */
[----:B------:R-:W-:Y:S02]  /*0500*/  FADD.FTZ R5, R5, -UR11 ;  /* 0x8000000b05057e21 */ /* 0x000fe40008010000 */
[----:B---3--:R-:W-:Y:S02]  /*0510*/  FADD.FTZ R8, R8, -UR10 ;  /* 0x8000000a08087e21 */ /* 0x008fe40008010000 */
[----:B------:R-:W-:Y:S01]  /*0520*/  FADD.FTZ R9, R9, -UR11 ;  /* 0x8000000b09097e21 */ /* 0x000fe20008010000 */
[----:B------:R0:W-:Y:S04]  /*0530*/  @P2 STG.E.64 [R2.64], R4 ;  /* 0x0000000402002986 */ /* 0x0001e8000c101b08 */
[----:B------:R0:W-:Y:S01]  /*0540*/  @P1 STG.E.64 [R14.64], R8 ;  /* 0x000000080e001986 */ /* 0x0001e2000c101b08 */
[----:B----4-:R-:W-:-:S02]  /*0550*/  FADD.FTZ R10, R10, -UR10 ;  /* 0x8000000a0a0a7e21 */ /* 0x010fc40008010000 */
[----:B------:R-:W-:Y:S02]  /*0560*/  FADD.FTZ R11, R11, -UR11 ;  /* 0x8000000b0b0b7e21 */ /* 0x000fe40008010000 */
[----:B-----5:R-:W-:Y:S02]  /*0570*/  FADD.FTZ R12, R12, -UR10 ;  /* 0x8000000a0c0c7e21 */ /* 0x020fe40008010000 */
[----:B------:R-:W-:Y:S01]  /*0580*/  FADD.FTZ R13, R13, -UR11 ;  /* 0x8000000b0d0d7e21 */ /* 0x000fe20008010000 */
[----:B------:R0:W-:Y:S01]  /*0590*/  @P3 STG.E.64 [R6.64], R10 ;  /* 0x0000000a06003986 */ /* 0x0001e2000c101b08 */
[----:B------:R-:W-:-:S03]  /*05a0*/  ISETP.LT.U32.AND P1, PT, R26, UR12, PT ;  /* 0x0000000c1a007c0c */ /* 0x000fc6000bf21070 */
[----:B------:R0:W-:Y:S01]  /*05b0*/  @P4 STG.E.64 [R18.64], R12 ;  /* 0x0000000c12004986 */ /* 0x0001e2000c101b08 */
[----:B------:R-:W-:-:S13]  /*05c0*/  ISETP.LT.AND.EX P1, PT, R27, UR6, PT, P1 ;  /* 0x000000061b007c0c */ /* 0x000fda000bf21310 */
[----:B0-----:R-:W-:Y:S05]  /*05d0*/  @!P0 BRA P1, `(.L_x_205) ;  /* 0xfffffbe000008947 */ /* 0x001fea000083ffff */
[----:B------:R-:W-:Y:S05]  /*05e0*/  EXIT ;  /* 0x000000000000794d */ /* 0x000fea0003800000 */
.L_x_204:
[----:B------:R-:W0:Y:S02]  /*05f0*/  S2R R12, SR_TID.X ;  /* 0x00000000000c7919 */ /* 0x000e240000002100 */
[----:B0-----:R-:W-:-:S05]  /*0600*/  IMAD.WIDE.U32 R2, R12, 0x4, RZ ;  /* 0x000000040c027825 */ /* 0x001fca00078e00ff */
[----:B------:R-:W-:-:S04]  /*0610*/  ISETP.GE.U32.AND P0, PT, R2, UR12, PT ;  /* 0x0000000c02007c0c */ /* 0x000fc8000bf06070 */
[----:B------:R-:W-:-:S04]  /*0620*/  ISETP.GE.AND.EX P0, PT, R3, UR6, PT, P0 ;  /* 0x0000000603007c0c */ /* 0x000fc8000bf06300 */
[----:B------:R-:W-:-:S13]  /*0630*/  ISETP.GT.U32.OR P0, PT, R12, 0x3fff, P0 ;  /* 0x00003fff0c00780c */ /* 0x000fda0000704470 */
[----:B------:R-:W-:Y:S05]  /*0640*/  @P0 EXIT ;  /* 0x000000000000094d */ /* 0x000fea0003800000 */
[----:B------:R-:W-:Y:S02]  /*0650*/  IMAD.MOV.U32 R13, RZ, RZ, RZ ;  /* 0x000000ffff0d7224 */ /* 0x000fe400078e00ff */
.L_x_206:
[----:B0-----:R-:W-:-:S04]  /*0660*/  LEA R2, P0, R12, UR4, 0x5 ;  /* 0x000000040c027c11 */ /* 0x001fc8000f8028ff */
[----:B------:R-:W-:-:S05]  /*0670*/  LEA.HI.X R3, R12, UR5, R13, 0x5, P0 ;  /* 0x000000050c037c11 */ /* 0x000fca00080f2c0d */
[----:B------:R-:W2:Y:S04]  /*0680*/  LDG.E.128 R4, [R2.64] ;  /* 0x0000000802047981 */ /* 0x000ea8000c1e1d00 */
[----:B------:R-:W3:Y:S01]  /*0690*/  LDG.E.128 R8, [R2.64+0x10] ;  /* 0x0000100802087981 */ /* 0x000ee2000c1e1d00 */
        /* <DEDUP_REMOVED lines=20> */
.L_x_207:
        /* <DEDUP_REMOVED lines=10> */
.L_x_3975:


//--------------------- .text._ZN2at6native61_GLOBAL__N__44eb8e94_28_ForeachBinaryOpScalarList_cu_dda10a6925multi_tensor_apply_kernelINS1_28TensorListScalarListMetadataIN3c107complexIdEELi1EEENS1_25BinaryOpScalarListFunctorIS6_Li1ELi1ELi0EEEJSt5minusIS6_EEEEvT_T0_DpT1_ --------------------------
	.section	.text._ZN2at6native61_GLOBAL__N__44eb8e94_28_ForeachBinaryOpScalarList_cu_dda10a6925multi_tensor_apply_kernelINS1_28TensorListScalarListMetadataIN3c107complexIdEELi1EEENS1_25BinaryOpScalarListFunctorIS6_Li1ELi1ELi0EEEJSt5minusIS6_EEEEvT_T0_DpT1_,"ax",@progbits
	.sectioninfo	@"SHI_REGISTERS=32"
	.align	128
.text._ZN2at6native61_GLOBAL__N__44eb8e94_28_ForeachBinaryOpScalarList_cu_dda10a6925multi_tensor_apply_kernelINS1_28TensorListScalarListMetadataIN3c107complexIdEELi1EEENS1_25BinaryOpScalarListFunctorIS6_Li1ELi1ELi0EEEJSt5minusIS6_EEEEvT_T0_DpT1_:
        .type           _ZN2at6native61_GLOBAL__N__44eb8e94_28_ForeachBinaryOpScalarList_cu_dda10a6925multi_tensor_apply_kernelINS1_28TensorListScalarListMetadataIN3c107complexIdEELi1EEENS1_25BinaryOpScalarListFunctorIS6_Li1ELi1ELi0EEEJSt5minusIS6_EEEEvT_T0_DpT1_,@function
        .size           _ZN2at6native61_GLOBAL__N__44eb8e94_28_ForeachBinaryOpScalarList_cu_dda10a6925multi_tensor_apply_kernelINS1_28TensorListScalarListMetadataIN3c107complexIdEELi1EEENS1_25BinaryOpScalarListFunctorIS6_Li1ELi1ELi0EEEJSt5minusIS6_EEEEvT_T0_DpT1_,(.L_x_3976 - _ZN2at6native61_GLOBAL__N__44eb8e94_28_ForeachBinaryOpScalarList_cu_dda10a6925multi_tensor_apply_kernelINS1_28TensorListScalarListMetadataIN3c107complexIdEELi1EEENS1_25BinaryOpScalarListFunctorIS6_Li1ELi1ELi0EEEJSt5minusIS6_EEEEvT_T0_DpT1_)
        .other          _ZN2at6native61_GLOBAL__N__44eb8e94_28_ForeachBinaryOpScalarList_cu_dda10a6925multi_tensor_apply_kernelINS1_28TensorListScalarListMetadataIN3c107complexIdEELi1EEENS1_25BinaryOpScalarListFunctorIS6_Li1ELi1ELi0EEEJSt5minusIS6_EEEEvT_T0_DpT1_,@"STO_CUDA_ENTRY STV_DEFAULT"
_ZN2at6native61_GLOBAL__N__44eb8e94_28_ForeachBinaryOpScalarList_cu_dda10a6925multi_tensor_apply_kernelINS1_28TensorListScalarListMetadataIN3c107complexIdEELi1EEENS1_25BinaryOpScalarListFunctorIS6_Li1ELi1ELi0EEEJSt5minusIS6_EEEEvT_T0_DpT1_:
        /* <DEDUP_REMOVED lines=15> */
[----:B------:R-:W-:-:S02]  /*00f0*/  UMOV UR6, 0x10 ;  /* 0x0000001000067882 */ /* 0x000fc40000000000 */
[----:B------:R-:W-:Y:S02]  /*0100*/  ULOP3.LUT UP0, URZ, UR4, 0x3f, UR8, 0xf8, !UPT ;  /* 0x0000003f043f7892 */ /* 0x000fe4000f80f808 */
[----:B------:R-:W-:Y:S02]  /*0110*/  UIADD3.X UR10, ~UR7, UR11, URZ, UP1, !UPT ;  /* 0x0000000b070a7290 */ /* 0x000fe40008ffe53f */
[----:B------:R-:W-:Y:S02]  /*0120*/  ULOP3.LUT UP0, URZ, URZ, URZ, URZ, 0xfc, UP0 ;  /* 0x0000003f3f3f7292 */ /* 0x000fe4000800fc3f */
[----:B------:R-:W-:Y:S02]  /*0130*/  ULDC UR4, c[0x2][0x8] ;  /* 0x0080020000047ab9 */ /* 0x000fe40000000800 */
[----:B------:R-:W-:Y:S02]  /*0140*/  UIMAD UR6, UR12, UR6, UR4 ;  /* 0x000000060c0672a4 */ /* 0x000fe4000f8e0204 */
[----:B------:R-:W-:-:S10]  /*0150*/  PLOP3.LUT P0, PT, PT, PT, UP0, 0x80, 0x0 ;  /* 0x000000000000781c */ /* 0x000fd40003f0f008 */
[----:B------:R-:W-:Y:S02]  /*0160*/  ULDC.64 UR12, c[0x0][UR6+0x160] ;  /* 0x00005800060c7abb */ /* 0x000fe40008000a00 */
[----:B------:R-:W-:Y:S01]  /*0170*/  ULDC.64 UR6, c[0x0][UR6+0x168] ;  /* 0x00005a0006067abb */ /* 0x000fe20008000a00 */
        /* <DEDUP_REMOVED lines=9> */
.L_x_209:
[----:B0-----:R-:W-:Y:S01]  /*0210*/  IADD3 R9, P0, R0, UR4, RZ ;  /* 0x0000000400097c10 */ /* 0x001fe2000ff1e0ff */
[----:B------:R-:W-:Y:S01]  /*0220*/  IMAD R20, R2, 0x3, RZ ;  /* 0x0000000302147824 */ /* 0x000fe200078e02ff */
[----:B------:R-:W-:Y:S01]  /*0230*/  CS2R R18, SRZ ;  /* 0x0000000000127805 */ /* 0x000fe2000001ff00 */
[----:B------:R-:W-:Y:S01]  /*0240*/  CS2R R16, SRZ ;  /* 0x0000000000107805 */ /* 0x000fe2000001ff00 */
[C---:B------:R-:W-:Y:S01]  /*0250*/  ISETP.GE.U32.AND P2, PT, R9.reuse, 0x10000, PT ;  /* 0x000100000900780c */ /* 0x040fe20003f46070 */
[----:B------:R-:W-:Y:S01]  /*0260*/  IMAD.X R8, RZ, RZ, UR5, P0 ;  /* 0x00000005ff087e24 */ /* 0x000fe200080e06ff */
[C---:B------:R-:W-:Y:S01]  /*0270*/  IADD3 R22, P3, R9.reuse, c[0x0][0x0], RZ ;  /* 0x0000000009167a10 */ /* 0x040fe20007f7e0ff */
[----:B------:R-:W-:Y:S01]  /*0280*/  CS2R R6, SRZ ;  /* 0x0000000000067805 */ /* 0x000fe2000001ff00 */
[----:B------:R-:W-:Y:S01]  /*0290*/  ISETP.LT.U32.AND P0, PT, R9, UR16, PT ;  /* 0x0000001009007c0c */ /* 0x000fe2000bf01070 */
[----:B------:R-:W-:Y:S01]  /*02a0*/  CS2R R4, SRZ ;  /* 0x0000000000047805 */ /* 0x000fe2000001ff00 */
[----:B------:R-:W-:Y:S01]  /*02b0*/  ISETP.GE.U32.AND.EX P2, PT, R8, RZ, PT, P2 ;  /* 0x000000ff0800720c */ /* 0x000fe20003f46120 */
[----:B------:R-:W-:Y:S01]  /*02c0*/  IMAD.X R21, RZ, RZ, R8, P3 ;  /* 0x000000ffff157224 */ /* 0x000fe200018e0608 */
[----:B------:R-:W-:-:S02]  /*02d0*/  ISETP.GE.U32.AND P1, PT, R22, 0x10000, PT ;  /* 0x000100001600780c */ /* 0x000fc40003f26070 */
[----:B------:R-:W-:Y:S02]  /*02e0*/  ISETP.LT.AND.EX P2, PT, R8, UR10, !P2, P0 ;  /* 0x0000000a08007c0c */ /* 0x000fe4000d741300 */
[----:B------:R-:W-:Y:S02]  /*02f0*/  ISETP.LT.U32.AND P3, PT, R22, UR16, PT ;  /* 0x0000001016007c0c */ /* 0x000fe4000bf61070 */
[C---:B------:R-:W-:Y:S02]  /*0300*/  ISETP.GE.U32.AND.EX P1, PT, R21.reuse, RZ, PT, P1 ;  /* 0x000000ff1500720c */ /* 0x040fe40003f26110 */
[-C--:B------:R-:W-:Y:S02]  /*0310*/  IADD3 R20, P6, R20, R9.reuse, RZ ;  /* 0x0000000914147210 */ /* 0x080fe40007fde0ff */
[----:B------:R-:W-:Y:S02]  /*0320*/  ISETP.LT.AND.EX P1, PT, R21, UR10, !P1, P3 ;  /* 0x0000000a15007c0c */ /* 0x000fe4000cf21330 */
[----:B------:R-:W-:Y:S01]  /*0330*/  ISETP.GE.U32.AND P3, PT, R20, 0x10000, PT ;  /* 0x000100001400780c */ /* 0x000fe20003f66070 */
[----:B------:R-:W-:Y:S01]  /*0340*/  IMAD.X R3, RZ, RZ, R8, P6 ;  /* 0x000000ffff037224 */ /* 0x000fe200030e0608 */
[----:B------:R-:W-:-:S02]  /*0350*/  LEA R14, P0, R2, R9, 0x1 ;  /* 0x00000009020e7211 */ /* 0x000fc400078008ff */
[----:B------:R-:W-:Y:S02]  /*0360*/  @P2 LEA R12, P4, R9, UR8, 0x4 ;  /* 0x00000008090c2c11 */ /* 0x000fe4000f8820ff */
[----:B------:R-:W-:Y:S01]  /*0370*/  ISETP.GE.U32.AND.EX P3, PT, R3, RZ, PT, P3 ;  /* 0x000000ff0300720c */ /* 0x000fe20003f66130 */
[--C-:B------:R-:W-:Y:S01]  /*0380*/  IMAD.X R15, RZ, RZ, R8.reuse, P0 ;  /* 0x000000ffff0f7224 */ /* 0x100fe200000e0608 */
[----:B------:R-:W-:Y:S02]  /*0390*/  @P2 LEA.HI.X R13, R9, UR9, R8, 0x4, P4 ;  /* 0x00000009090d2c11 */ /* 0x000fe4000a0f2408 */
[----:B------:R-:W-:Y:S02]  /*03a0*/  ISETP.LT.U32.AND P4, PT, R20, UR16, PT ;  /* 0x0000001014007c0c */ /* 0x000fe4000bf81070 */
[----:B------:R-:W-:Y:S01]  /*03b0*/  @P1 LEA R10, P0, R22, UR8, 0x4 ;  /* 0x00000008160a1c11 */ /* 0x000fe2000f8020ff */
[----:B------:R0:W2:Y:S01]  /*03c0*/  @P2 LDG.E.128 R16, [R12.64] ;  /* 0x0000000e0c102981 */ /* 0x0000a2000c1e1d00 */
[----:B------:R-:W-:-:S02]  /*03d0*/  ISETP.GE.U32.AND P5, PT, R14, 0x10000, PT ;  /* 0x000100000e00780c */ /* 0x000fc40003fa6070 */
[----:B------:R-:W-:Y:S02]  /*03e0*/  ISETP.LT.AND.EX P3, PT, R3, UR10, !P3, P4 ;  /* 0x0000000a03007c0c */ /* 0x000fe4000df61340 */
[----:B------:R-:W-:Y:S02]  /*03f0*/  @P1 LEA.HI.X R11, R22, UR9, R21, 0x4, P0 ;  /* 0x00000009160b1c11 */ /* 0x000fe400080f2415 */
[C---:B------:R-:W-:Y:S02]  /*0400*/  ISETP.LT.U32.AND P0, PT, R14.reuse, UR16, PT ;  /* 0x000000100e007c0c */ /* 0x040fe4000bf01070 */
[C---:B------:R-:W-:Y:S01]  /*0410*/  ISETP.GE.U32.AND.EX P5, PT, R15.reuse, RZ, PT, P5 ;  /* 0x000000ff0f00720c */ /* 0x040fe20003fa6150 */
[----:B------:R1:W3:Y:S01]  /*0420*/  @P1 LDG.E.128 R4, [R10.64] ;  /* 0x0000000e0a041981 */ /* 0x0002e2000c1e1d00 */
[----:B------:R-:W-:Y:S02]  /*0430*/  LEA R24, P6, R14, UR8, 0x4 ;  /* 0x000000080e187c11 */ /* 0x000fe4000f8c20ff */
[----:B------:R-:W-:-:S02]  /*0440*/  ISETP.LT.AND.EX P0, PT, R15, UR10, !P5, P0 ;  /* 0x0000000a0f007c0c */ /* 0x000fc4000ef01300 */
[C---:B------:R-:W-:Y:S02]  /*0450*/  @P2 LEA R26, P5, R9.reuse, UR8, 0x4 ;  /* 0x00000008091a2c11 */ /* 0x040fe4000f8a20ff */
[----:B------:R-:W-:Y:S01]  /*0460*/  @P3 LEA R28, P4, R20, UR8, 0x4 ;  /* 0x00000008141c3c11 */ /* 0x000fe2000f8820ff */
[----:B0-----:R-:W-:Y:S01]  /*0470*/  CS2R R12, SRZ ;  /* 0x00000000000c7805 */ /* 0x001fe2000001ff00 */
[----:B------:R-:W-:Y:S01]  /*0480*/  LEA.HI.X R25, R14, UR9, R15, 0x4, P6 ;  /* 0x000000090e197c11 */ /* 0x000fe2000b0f240f */
[----:B-1----:R-:W-:Y:S01]  /*0490*/  CS2R R10, SRZ ;  /* 0x00000000000a7805 */ /* 0x002fe2000001ff00 */
[----:B------:R-:W-:Y:S01]  /*04a0*/  CS2R R14, SRZ ;  /* 0x00000000000e7805 */ /* 0x000fe2000001ff00 */
[----:B------:R-:W-:Y:S02]  /*04b0*/  @P2 LEA.HI.X R27, R9, UR9, R8, 0x4, P5 ;  /* 0x00000009091b2c11 */ /* 0x000fe4000a8f2408 */
[----:B------:R-:W-:Y:S01]  /*04c0*/  CS2R R8, SRZ ;  /* 0x0000000000087805 */ /* 0x000fe2000001ff00 */
[----:B------:R-:W-:-:S02]  /*04d0*/  @P3 LEA.HI.X R29, R20, UR9, R3, 0x4, P4 ;  /* 0x00000009141d3c11 */ /* 0x000fc4000a0f2403 */
[----:B------:R-:W4:Y:S04]  /*04e0*/  @P0 LDG.E.128 R12, [R24.64] ;  /* 0x0000000e180c0981 */ /* 0x000f28000c1e1d00 */
[----:B------:R0:W5:Y:S01]  /*04f0*/  @P3 LDG.E.128 R8, [R28.64] ;  /* 0x0000000e1c083981 */ /* 0x000162000c1e1d00 */
[----:B------:R-:W-:Y:S02]  /*0500*/  ULDC UR11, c[0x0][0x0] ;  /* 0x00000000000b7ab9 */ /* 0x000fe40000000800 */
[----:B------:R-:W-:-:S04]  /*0510*/  UIMAD.WIDE.U32 UR4, UR11, 0x4, UR4 ;  /* 0x000000040b0478a5 */ /* 0x000fc8000f8e0004 */
[----:B------:R-:W-:Y:S02]  /*0520*/  UISETP.LT.U32.AND UP1, UPT, UR4, UR16, UPT ;  /* 0x000000100400728c */ /* 0x000fe4000bf21070 */
[----:B------:R-:W-:-:S04]  /*0530*/  UISETP.GE.U32.AND UP0, UPT, UR4, 0x10000, UPT ;  /* 0x000100000400788c */ /* 0x000fc8000bf06070 */
[----:B------:R-:W-:Y:S01]  /*0540*/  UISETP.GE.U32.AND.EX UP0, UPT, UR5, URZ, UPT, UP0 ;  /* 0x0000003f0500728c */ /* 0x000fe2000bf06100 */
[----:B--2---:R-:W-:-:S04]  /*0550*/  DADD R16, R16, -UR12 ;  /* 0x8000000c10107e29 */ /* 0x004fc80008000000 */
[----:B------:R-:W1:-:S07]  /*0560*/  DADD R18, R18, -UR6 ;  /* 0x8000000612127e29 */ /* 0x000e4e0008000000 */
[----:B-1----:R1:W-:Y:S01]  /*0570*/  @P2 STG.E.128 [R26.64], R16 ;  /* 0x000000101a002986 */ /* 0x0023e2000c101d0e */
[----:B0-----:R-:W-:Y:S01]  /*0580*/  @P1 LEA R28, P2, R22, UR8, 0x4 ;  /* 0x00000008161c1c11 */ /* 0x001fe2000f8420ff */
[----:B---3--:R-:W-:-:S04]  /*0590*/  DADD R4, R4, -UR12 ;  /* 0x8000000c04047e29 */ /* 0x008fc80008000000 */
[----:B------:R-:W0:Y:S01]  /*05a0*/  DADD R6, R6, -UR6 ;  /* 0x8000000606067e29 */ /* 0x000e220008000000 */
[----:B------:R-:W-:-:S03]  /*05b0*/  @P1 LEA.HI.X R29, R22, UR9, R21, 0x4, P2 ;  /* 0x00000009161d1c11 */ /* 0x000fc600090f2415 */
[----:B----4-:R-:W-:Y:S01]  /*05c0*/  DADD R12, R12, -UR12 ;  /* 0x8000000c0c0c7e29 */ /* 0x010fe20008000000 */
[----:B-1----:R-:W-:-:S03]  /*05d0*/  @P3 LEA R16, P4, R20, UR8, 0x4 ;  /* 0x0000000814103c11 */ /* 0x002fc6000f8820ff */
[----:B------:R-:W1:Y:S01]  /*05e0*/  DADD R14, R14, -UR6 ;  /* 0x800000060e0e7e29 */ /* 0x000e620008000000 */
[----:B------:R-:W-:-:S03]  /*05f0*/  @P3 LEA.HI.X R17, R20, UR9, R3, 0x4, P4 ;  /* 0x0000000914113c11 */ /* 0x000fc6000a0f2403 */
[----:B-----5:R-:W-:-:S04]  /*0600*/  DADD R8, R8, -UR12 ;  /* 0x8000000c08087e29 */ /* 0x020fc80008000000 */
[----:B------:R-:W2:Y:S01]  /*0610*/  DADD R10, R10, -UR6 ;  /* 0x800000060a0a7e29 */ /* 0x000ea20008000000 */
[----:B0-----:R0:W-:Y:S01]  /*0620*/  @P1 STG.E.128 [R28.64], R4 ;  /* 0x000000041c001986 */ /* 0x0011e2000c101d0e */
[----:B------:R-:W-:-:S03]  /*0630*/  IMAD.U32 R19, RZ, RZ, UR5 ;  /* 0x00000005ff137e24 */ /* 0x000fc6000f8e00ff */
[----:B-1----:R0:W-:Y:S01]  /*0640*/  @P0 STG.E.128 [R24.64], R12 ;  /* 0x0000000c18000986 */ /* 0x0021e2000c101d0e */
[----:B------:R-:W-:-:S03]  /*0650*/  PLOP3.LUT P0, PT, PT, PT, UP1, 0x80, 0x0 ;  /* 0x000000000000781c */ /* 0x000fc60003f0f018 */
[----:B--2---:R0:W-:Y:S01]  /*0660*/  @P3 STG.E.128 [R16.64], R8 ;  /* 0x0000000810003986 */ /* 0x0041e2000c101d0e */
[----:B------:R-:W-:Y:S02]  /*0670*/  ISETP.LT.AND.EX P0, PT, R19, UR10, PT, P0 ;  /* 0x0000000a13007c0c */ /* 0x000fe4000bf01300 */
[----:B------:R-:W-:Y:S01]  /*0680*/  PLOP3.LUT P1, PT, PT, PT, UP0, 0x80, 0x0 ;  /* 0x000000000000781c */ /* 0x000fe20003f2f008 */
[----:B------:R-:W-:-:S12]  /*0690*/  IMAD.U32 R18, RZ, RZ, UR4 ;  /* 0x00000004ff127e24 */ /* 0x000fd8000f8e00ff */
[----:B------:R-:W-:Y:S05]  /*06a0*/  @!P1 BRA P0, `(.L_x_209) ;  /* 0xfffffb6000009947 */ /* 0x000fea000003ffff */
[----:B------:R-:W-:Y:S05]  /*06b0*/  EXIT ;  /* 0x000000000000794d */ /* 0x000fea0003800000 */
.L_x_208:
[----:B------:R-:W0:Y:S02]  /*06c0*/  S2R R0, SR_TID.X ;  /* 0x0000000000007919 */ /* 0x000e240000002100 */
[----:B0-----:R-:W-:-:S05]  /*06d0*/  IMAD.WIDE.U32 R2, R0, 0x4, RZ ;  /* 0x0000000400027825 */ /* 0x001fca00078e00ff */
[----:B------:R-:W-:-:S04]  /*06e0*/  ISETP.GE.U32.AND P0, PT, R2, UR16, PT ;  /* 0x0000001002007c0c */ /* 0x000fc8000bf06070 */
[----:B------:R-:W-:-:S04]  /*06f0*/  ISETP.GE.AND.EX P0, PT, R3, UR10, PT, P0 ;  /* 0x0000000a03007c0c */ /* 0x000fc8000bf06300 */
[----:B------:R-:W-:-:S13]  /*0700*/  ISETP.GT.U32.OR P0, PT, R0, 0x3fff, P0 ;  /* 0x00003fff0000780c */ /* 0x000fda0000704470 */
[----:B------:R-:W-:Y:S05]  /*0710*/  @P0 EXIT ;  /* 0x000000000000094d */ /* 0x000fea0003800000 */
[----:B------:R-:W-:Y:S02]  /*0720*/  IMAD.MOV.U32 R3, RZ, RZ, RZ ;  /* 0x000000ffff037224 */ /* 0x000fe400078e00ff */
.L_x_210:
[----:B0-----:R-:W-:-:S04]  /*0730*/  LEA R20, P0, R0, UR8, 0x6 ;  /* 0x0000000800147c11 */ /* 0x001fc8000f8030ff */
[----:B------:R-:W-:-:S05]  /*0740*/  LEA.HI.X R21, R0, UR9, R3, 0x6, P0 ;  /* 0x0000000900157c11 */ /* 0x000fca00080f3403 */
[----:B------:R-:W2:Y:S04]  /*0750*/  LDG.E.128 R12, [R20.64] ;  /* 0x0000000e140c7981 */ /* 0x000ea8000c1e1d00 */
[----:B------:R-:W3:Y:S04]  /*0760*/  LDG.E.128 R16, [R20.64+0x10] ;  /* 0x0000100e14107981 */ /* 0x000ee8000c1e1d00 */
[----:B------:R-:W4:Y:S04]  /*0770*/  LDG.E.128 R4, [R20.64+0x20] ;  /* 0x0000200e14047981 */ /* 0x000f28000c1e1d00 */
[----:B------:R-:W5:Y:S01]  /*0780*/  LDG.E.128 R8, [R20.64+0x30] ;  /* 0x0000300e14087981 */ /* 0x000f62000c1e1d00 */
        /* <DEDUP_REMOVED lines=22> */
.L_x_211:
        /* <DEDUP_REMOVED lines=9> */
.L_x_3976:


//--------------------- .text._ZN2at6native61_GLOBAL__N__44eb8e94_28_ForeachBinaryOpScalarList_cu_dda10a6925multi_tensor_apply_kernelINS1_28TensorListScalarListMetadataIfLi1EEENS1_25BinaryOpScalarListFunctorIfLi1ELi1ELi0EEEJSt5minusIfEEEEvT_T0_DpT1_ --------------------------
	.section	.text._ZN2at6native61_GLOBAL__N__44eb8e94_28_ForeachBinaryOpScalarList_cu_dda10a6925multi_tensor_apply_kernelINS1_28TensorListScalarListMetadataIfLi1EEENS1_25BinaryOpScalarListFunctorIfLi1ELi1ELi0EEEJSt5minusIfEEEEvT_T0_DpT1_,"ax",@progbits
	.sectioninfo	@"SHI_REGISTERS=30"
	.align	128
.text._ZN2at6native61_GLOBAL__N__44eb8e94_28_ForeachBinaryOpScalarList_cu_dda10a6925multi_tensor_apply_kernelINS1_28TensorListScalarListMetadataIfLi1EEENS1_25BinaryOpScalarListFunctorIfLi1ELi1ELi0EEEJSt5minusIfEEEEvT_T0_DpT1_:
        .type           _ZN2at6native61_GLOBAL__N__44eb8e94_28_ForeachBinaryOpScalarList_cu_dda10a6925multi_tensor_apply_kernelINS1_28TensorListScalarListMetadataIfLi1EEENS1_25BinaryOpScalarListFunctorIfLi1ELi1ELi0EEEJSt5minusIfEEEEvT_T0_DpT1_,@function
        .size           _ZN2at6native61_GLOBAL__N__44eb8e94_28_ForeachBinaryOpScalarList_cu_dda10a6925multi_tensor_apply_kernelINS1_28TensorListScalarListMetadataIfLi1EEENS1_25BinaryOpScalarListFunctorIfLi1ELi1ELi0EEEJSt5minusIfEEEEvT_T0_DpT1_,(.L_x_3977 - _ZN2at6native61_GLOBAL__N__44eb8e94_28_ForeachBinaryOpScalarList_cu_dda10a6925multi_tensor_apply_kernelINS1_28TensorListScalarListMetadataIfLi1EEENS1_25BinaryOpScalarListFunctorIfLi1ELi1ELi0EEEJSt5minusIfEEEEvT_T0_DpT1_)
        .other          _ZN2at6native61_GLOBAL__N__44eb8e94_28_ForeachBinaryOpScalarList_cu_dda10a6925multi_tensor_apply_kernelINS1_28TensorListScalarListMetadataIfLi1EEENS1_25BinaryOpScalarListFunctorIfLi1ELi1ELi0EEEJSt5minusIfEEEEvT_T0_DpT1_,@"STO_CUDA_ENTRY STV_DEFAULT"
_ZN2at6native61_GLOBAL__N__44eb8e94_28_ForeachBinaryOpScalarList_cu_dda10a6925multi_tensor_apply_kernelINS1_28TensorListScalarListMetadataIfLi1EEENS1_25BinaryOpScalarListFunctorIfLi1ELi1ELi0EEEJSt5minusIfEEEEvT_T0_DpT1_:
        /* <DEDUP_REMOVED lines=26> */
.L_x_213:
[----:B0-----:R-:W-:Y:S01]  /*01a0*/  IADD3 R19, P0, R14, R16, RZ ;  /* 0x000000100e137210 */ /* 0x001fe20007f1e0ff */
[----:B------:R-:W-:Y:S02]  /*01b0*/  IMAD R10, R15, 0x3, RZ ;  /* 0x000000030f0a7824 */ /* 0x000fe400078e02ff */
[----:B------:R-:W-:Y:S01]  /*01c0*/  IMAD.MOV.U32 R21, RZ, RZ, RZ ;  /* 0x000000ffff157224 */ /* 0x000fe200078e00ff */
[----:B------:R-:W-:Y:S01]  /*01d0*/  IADD3 R7, P1, R19, c[0x0][0x0], RZ ;  /* 0x0000000013077a10 */ /* 0x000fe20007f3e0ff */
[----:B------:R-:W-:Y:S01]  /*01e0*/  IMAD.X R20, RZ, RZ, R17, P0 ;  /* 0x000000ffff147224 */ /* 0x000fe200000e0611 */
[----:B------:R-:W-:Y:S01]  /*01f0*/  LEA R11, P4, R15, R19, 0x1 ;  /* 0x000000130f0b7211 */ /* 0x000fe200078808ff */
[----:B------:R-:W-:Y:S01]  /*0200*/  IMAD.MOV.U32 R25, RZ, RZ, RZ ;  /* 0x000000ffff197224 */ /* 0x000fe200078e00ff */
[C---:B------:R-:W-:Y:S01]  /*0210*/  ISETP.GE.U32.AND P0, PT, R7.reuse, 0x10000, PT ;  /* 0x000100000700780c */ /* 0x040fe20003f06070 */
[----:B------:R-:W-:Y:S01]  /*0220*/  IMAD.X R6, RZ, RZ, R20, P1 ;  /* 0x000000ffff067224 */ /* 0x000fe200008e0614 */
[C---:B------:R-:W-:Y:S01]  /*0230*/  ISETP.LT.U32.AND P2, PT, R7.reuse, R4, PT ;  /* 0x000000040700720c */ /* 0x040fe20003f41070 */
[----:B------:R-:W-:Y:S01]  /*0240*/  IMAD.MOV.U32 R23, RZ, RZ, RZ ;  /* 0x000000ffff177224 */ /* 0x000fe200078e00ff */
[----:B------:R-:W-:-:S02]  /*0250*/  LEA R8, P3, R7, R2, 0x2 ;  /* 0x0000000207087211 */ /* 0x000fc400078610ff */
[C---:B------:R-:W-:Y:S02]  /*0260*/  ISETP.GE.U32.AND.EX P0, PT, R6.reuse, RZ, PT, P0 ;  /* 0x000000ff0600720c */ /* 0x040fe40003f06100 */
[----:B------:R-:W-:Y:S02]  /*0270*/  LEA.HI.X R9, R7, R3, R6, 0x2, P3 ;  /* 0x0000000307097211 */ /* 0x000fe400018f1406 */
[----:B------:R-:W-:Y:S01]  /*0280*/  ISETP.LT.AND.EX P0, PT, R6, R5, !P0, P2 ;  /* 0x000000050600720c */ /* 0x000fe20004701320 */
[----:B------:R-:W-:Y:S01]  /*0290*/  IMAD.X R6, RZ, RZ, R20, P4 ;  /* 0x000000ffff067224 */ /* 0x000fe200020e0614 */
[C---:B------:R-:W-:Y:S02]  /*02a0*/  ISETP.GE.U32.AND P1, PT, R11.reuse, 0x10000, PT ;  /* 0x000100000b00780c */ /* 0x040fe40003f26070 */
[C---:B------:R-:W-:Y:S02]  /*02b0*/  ISETP.LT.U32.AND P3, PT, R11.reuse, R4, PT ;  /* 0x000000040b00720c */ /* 0x040fe40003f61070 */
[----:B------:R-:W-:-:S02]  /*02c0*/  LEA R12, P4, R11, R2, 0x2 ;  /* 0x000000020b0c7211 */ /* 0x000fc400078810ff */
[----:B------:R-:W-:Y:S02]  /*02d0*/  ISETP.GE.U32.AND.EX P1, PT, R6, RZ, PT, P1 ;  /* 0x000000ff0600720c */ /* 0x000fe40003f26110 */
[----:B------:R-:W-:Y:S02]  /*02e0*/  IADD3 R7, P5, R10, R19, RZ ;  /* 0x000000130a077210 */ /* 0x000fe40007fbe0ff */
[----:B------:R-:W-:Y:S02]  /*02f0*/  ISETP.GE.U32.AND P2, PT, R19, 0x10000, PT ;  /* 0x000100001300780c */ /* 0x000fe40003f46070 */
[----:B------:R-:W-:Y:S01]  /*0300*/  LEA.HI.X R13, R11, R3, R6, 0x2, P4 ;  /* 0x000000030b0d7211 */ /* 0x000fe200020f1406 */
[----:B------:R-:W-:Y:S01]  /*0310*/  IMAD.X R18, RZ, RZ, R20, P5 ;  /* 0x000000ffff127224 */ /* 0x000fe200028e0614 */
[----:B------:R-:W-:Y:S02]  /*0320*/  ISETP.LT.AND.EX P1, PT, R6, R5, !P1, P3 ;  /* 0x000000050600720c */ /* 0x000fe40004f21330 */
[----:B------:R-:W-:-:S02]  /*0330*/  ISETP.LT.U32.AND P3, PT, R19, R4, PT ;  /* 0x000000041300720c */ /* 0x000fc40003f61070 */
[C---:B------:R-:W-:Y:S02]  /*0340*/  ISETP.GE.U32.AND.EX P4, PT, R20.reuse, RZ, PT, P2 ;  /* 0x000000ff1400720c */ /* 0x040fe40003f86120 */
[C---:B------:R-:W-:Y:S02]  /*0350*/  ISETP.GE.U32.AND P2, PT, R7.reuse, 0x10000, PT ;  /* 0x000100000700780c */ /* 0x040fe40003f46070 */
[----:B------:R-:W-:Y:S02]  /*0360*/  ISETP.LT.AND.EX P3, PT, R20, R5, !P4, P3 ;  /* 0x000000051400720c */ /* 0x000fe40006761330 */
[----:B------:R-:W-:Y:S02]  /*0370*/  ISETP.LT.U32.AND P4, PT, R7, R4, PT ;  /* 0x000000040700720c */ /* 0x000fe40003f81070 */
[----:B------:R-:W-:Y:S01]  /*0380*/  ISETP.GE.U32.AND.EX P2, PT, R18, RZ, PT, P2 ;  /* 0x000000ff1200720c */ /* 0x000fe20003f46120 */
[----:B------:R-:W2:Y:S01]  /*0390*/  @P1 LDG.E R25, [R12.64] ;  /* 0x000000040c191981 */ /* 0x000ea2000c1e1900 */
[----:B------:R-:W-:-:S02]  /*03a0*/  LEA R10, P5, R19, R2, 0x2 ;  /* 0x00000002130a7211 */ /* 0x000fc400078a10ff */
[----:B------:R-:W-:Y:S02]  /*03b0*/  ISETP.LT.AND.EX P2, PT, R18, R5, !P2, P4 ;  /* 0x000000051200720c */ /* 0x000fe40005741340 */
[----:B------:R-:W-:Y:S02]  /*03c0*/  LEA R6, P6, R7, R2, 0x2 ;  /* 0x0000000207067211 */ /* 0x000fe400078c10ff */
[-C--:B------:R-:W-:Y:S01]  /*03d0*/  LEA.HI.X R11, R19, R3.reuse, R20, 0x2, P5 ;  /* 0x00000003130b7211 */ /* 0x080fe200028f1414 */
[----:B------:R-:W-:Y:S01]  /*03e0*/  IMAD.MOV.U32 R19, RZ, RZ, RZ ;  /* 0x000000ffff137224 */ /* 0x000fe200078e00ff */
[----:B------:R-:W-:-:S03]  /*03f0*/  LEA.HI.X R7, R7, R3, R18, 0x2, P6 ;  /* 0x0000000307077211 */ /* 0x000fc600030f1412 */
[----:B------:R-:W3:Y:S04]  /*0400*/  @P3 LDG.E R21, [R10.64] ;  /* 0x000000040a153981 */ /* 0x000ee8000c1e1900 */
[----:B------:R-:W4:Y:S04]  /*0410*/  @P0 LDG.E R19, [R8.64] ;  /* 0x0000000408130981 */ /* 0x000f28000c1e1900 */
[----:B------:R-:W5:Y:S01]  /*0420*/  @P2 LDG.E R23, [R6.64] ;  /* 0x0000000406172981 */ /* 0x000f62000c1e1900 */
[----:B------:R-:W-:-:S04]  /*0430*/  IMAD.MOV.U32 R27, RZ, RZ, c[0x0][0x0] ;  /* 0x00000000ff1b7624 */ /* 0x000fc800078e00ff */
[----:B------:R-:W-:-:S04]  /*0440*/  IMAD.WIDE.U32 R16, R27, 0x4, R16 ;  /* 0x000000041b107825 */ /* 0x000fc800078e0010 */
[C---:B--2---:R-:W-:Y:S02]  /*0450*/  FADD.FTZ R25, -R0.reuse, R25 ;  /* 0x0000001900197221 */ /* 0x044fe40000010100 */
[C---:B---3--:R-:W-:Y:S02]  /*0460*/  FADD.FTZ R21, -R0.reuse, R21 ;  /* 0x0000001500157221 */ /* 0x048fe40000010100 */
[----:B----4-:R-:W-:-:S03]  /*0470*/  FADD.FTZ R19, -R0, R19 ;  /* 0x0000001300137221 */ /* 0x010fc60000010100 */
[----:B------:R0:W-:Y:S01]  /*0480*/  @P3 STG.E [R10.64], R21 ;  /* 0x000000150a003986 */ /* 0x0001e2000c101904 */
[----:B-----5:R-:W-:-:S03]  /*0490*/  FADD.FTZ R23, -R0, R23 ;  /* 0x0000001700177221 */ /* 0x020fc60000010100 */
        /* <DEDUP_REMOVED lines=9> */
.L_x_212:
[----:B--2---:R-:W0:Y:S02]  /*0530*/  S2R R15, SR_TID.X ;  /* 0x00000000000f7919 */ /* 0x004e240000002100 */
[----:B0-----:R-:W-:-:S05]  /*0540*/  IMAD.WIDE.U32 R6, R15, 0x4, RZ ;  /* 0x000000040f067825 */ /* 0x001fca00078e00ff */
[----:B------:R-:W-:-:S04]  /*0550*/  ISETP.GE.U32.AND P0, PT, R6, R4, PT ;  /* 0x000000040600720c */ /* 0x000fc80003f06070 */
[----:B------:R-:W-:-:S04]  /*0560*/  ISETP.GE.AND.EX P0, PT, R7, R5, PT, P0 ;  /* 0x000000050700720c */ /* 0x000fc80003f06300 */
[----:B------:R-:W-:-:S13]  /*0570*/  ISETP.GT.U32.OR P0, PT, R15, 0x3fff, P0 ;  /* 0x00003fff0f00780c */ /* 0x000fda0000704470 */
[----:B------:R-:W-:Y:S05]  /*0580*/  @P0 EXIT ;  /* 0x000000000000094d */ /* 0x000fea0003800000 */
[----:B------:R-:W-:Y:S02]  /*0590*/  IMAD.MOV.U32 R14, RZ, RZ, RZ ;  /* 0x000000ffff0e7224 */ /* 0x000fe400078e00ff */
.L_x_214:
        /* <DEDUP_REMOVED lines=18> */
.L_x_215:
        /* <DEDUP_REMOVED lines=12> */
.L_x_3977:


//--------------------- .text._ZN2at6native61_GLOBAL__N__44eb8e94_28_ForeachBinaryOpScalarList_cu_dda10a6925multi_tensor_apply_kernelINS1_28TensorListScalarListMetadataIdLi1EEENS1_25BinaryOpScalarListFunctorIdLi1ELi1ELi0EEEJSt5minusIdEEEEvT_T0_DpT1_ --------------------------
	.section	.text._ZN2at6native61_GLOBAL__N__44eb8e94_28_ForeachBinaryOpScalarList_cu_dda10a6925multi_tensor_apply_kernelINS1_28TensorListScalarListMetadataIdLi1EEENS1_25BinaryOpScalarListFunctorIdLi1ELi1ELi0EEEJSt5minusIdEEEEvT_T0_DpT1_,"ax",@progbits
	.sectioninfo	@"SHI_REGISTERS=30"
	.align	128
.text._ZN2at6native61_GLOBAL__N__44eb8e94_28_ForeachBinaryOpScalarList_cu_dda10a6925multi_tensor_apply_kernelINS1_28TensorListScalarListMetadataIdLi1EEENS1_25BinaryOpScalarListFunctorIdLi1ELi1ELi0EEEJSt5minusIdEEEEvT_T0_DpT1_:
        .type           _ZN2at6native61_GLOBAL__N__44eb8e94_28_ForeachBinaryOpScalarList_cu_dda10a6925multi_tensor_apply_kernelINS1_28TensorListScalarListMetadataIdLi1EEENS1_25BinaryOpScalarListFunctorIdLi1ELi1ELi0EEEJSt5minusIdEEEEvT_T0_DpT1_,@function
        .size           _ZN2at6native61_GLOBAL__N__44eb8e94_28_ForeachBinaryOpScalarList_cu_dda10a6925multi_tensor_apply_kernelINS1_28TensorListScalarListMetadataIdLi1EEENS1_25BinaryOpScalarListFunctorIdLi1ELi1ELi0EEEJSt5minusIdEEEEvT_T0_DpT1_,(.L_x_3978 - _ZN2at6native61_GLOBAL__N__44eb8e94_28_ForeachBinaryOpScalarList_cu_dda10a6925multi_tensor_apply_kernelINS1_28TensorListScalarListMetadataIdLi1EEENS1_25BinaryOpScalarListFunctorIdLi1ELi1ELi0EEEJSt5minusIdEEEEvT_T0_DpT1_)
        .other          _ZN2at6native61_GLOBAL__N__44eb8e94_28_ForeachBinaryOpScalarList_cu_dda10a6925multi_tensor_apply_kernelINS1_28TensorListScalarListMetadataIdLi1EEENS1_25BinaryOpScalarListFunctorIdLi1ELi1ELi0EEEJSt5minusIdEEEEvT_T0_DpT1_,@"STO_CUDA_ENTRY STV_DEFAULT"
_ZN2at6native61_GLOBAL__N__44eb8e94_28_ForeachBinaryOpScalarList_cu_dda10a6925multi_tensor_apply_kernelINS1_28TensorListScalarListMetadataIdLi1EEENS1_25BinaryOpScalarListFunctorIdLi1ELi1ELi0EEEJSt5minusIdEEEEvT_T0_DpT1_:
        /* <DEDUP_REMOVED lines=25> */
.L_x_217:
        /* <DEDUP_REMOVED lines=8> */
[----:B------:R-:W-:-:S02]  /*0210*/  ISETP.LT.U32.AND P1, PT, R7, R0, PT ;  /* 0x000000000700720c */ /* 0x000fc40003f21070 */
[----:B------:R-:W-:Y:S02]  /*0220*/  LEA R6, P2, R7, R2, 0x3 ;  /* 0x0000000207067211 */ /* 0x000fe400078418ff */
[----:B------:R-:W-:Y:S02]  /*0230*/  ISETP.GE.U32.AND.EX P0, PT, R9, RZ, PT, P0 ;  /* 0x000000ff0900720c */ /* 0x000fe40003f06100 */
[----:B------:R-:W-:Y:S02]  /*0240*/  LEA.HI.X R7, R7, R3, R9, 0x3, P2 ;  /* 0x0000000307077211 */ /* 0x000fe400010f1c09 */
[----:B------:R-:W-:Y:S02]  /*0250*/  ISETP.LT.AND.EX P0, PT, R9, R22, !P0, P1 ;  /* 0x000000160900720c */ /* 0x000fe40004701310 */
[-C--:B------:R-:W-:Y:S02]  /*0260*/  LEA R11, P1, R24, R17.reuse, 0x1 ;  /* 0x00000011180b7211 */ /* 0x080fe400078208ff */
[----:B------:R-:W-:-:S02]  /*0270*/  IADD3 R15, P5, R8, R17, RZ ;  /* 0x00000011080f7210 */ /* 0x000fc40007fbe0ff */
[C---:B------:R-:W-:Y:S01]  /*0280*/  ISETP.LT.U32.AND P2, PT, R17.reuse, R0, PT ;  /* 0x000000001100720c */ /* 0x040fe20003f41070 */
[--C-:B------:R-:W-:Y:S01]  /*0290*/  IMAD.X R13, RZ, RZ, R19.reuse, P1 ;  /* 0x000000ffff0d7224 */ /* 0x100fe200008e0613 */
[----:B------:R-:W-:Y:S02]  /*02a0*/  LEA R8, P6, R17, R2, 0x3 ;  /* 0x0000000211087211 */ /* 0x000fe400078c18ff */
[----:B------:R-:W-:Y:S02]  /*02b0*/  ISETP.GE.U32.AND.EX P4, PT, R19, RZ, PT, P4 ;  /* 0x000000ff1300720c */ /* 0x000fe40003f86140 */
[----:B------:R-:W-:Y:S02]  /*02c0*/  ISETP.GE.U32.AND P3, PT, R11, 0x10000, PT ;  /* 0x000100000b00780c */ /* 0x000fe40003f66070 */
[--C-:B------:R-:W-:Y:S01]  /*02d0*/  LEA.HI.X R9, R17, R3, R19.reuse, 0x3, P6 ;  /* 0x0000000311097211 */ /* 0x100fe200030f1c13 */
[----:B------:R-:W-:Y:S01]  /*02e0*/  IMAD.X R17, RZ, RZ, R19, P5 ;  /* 0x000000ffff117224 */ /* 0x000fe200028e0613 */
[----:B------:R-:W-:-:S02]  /*02f0*/  ISETP.LT.AND.EX P2, PT, R19, R22, !P4, P2 ;  /* 0x000000161300720c */ /* 0x000fc40006741320 */
[----:B------:R-:W-:Y:S02]  /*0300*/  LEA R10, P4, R11, R2, 0x3 ;  /* 0x000000020b0a7211 */ /* 0x000fe400078818ff */
[----:B------:R-:W-:Y:S02]  /*0310*/  ISETP.GE.U32.AND.EX P6, PT, R13, RZ, PT, P3 ;  /* 0x000000ff0d00720c */ /* 0x000fe40003fc6130 */
[----:B------:R-:W-:Y:S02]  /*0320*/  ISETP.GE.U32.AND P3, PT, R15, 0x10000, PT ;  /* 0x000100000f00780c */ /* 0x000fe40003f66070 */
[CC--:B------:R-:W-:Y:S02]  /*0330*/  ISETP.LT.U32.AND P1, PT, R11.reuse, R0.reuse, PT ;  /* 0x000000000b00720c */ /* 0x0c0fe40003f21070 */
[----:B------:R-:W-:Y:S02]  /*0340*/  LEA.HI.X R11, R11, R3, R13, 0x3, P4 ;  /* 0x000000030b0b7211 */ /* 0x000fe400020f1c0d */
[----:B------:R-:W-:-:S02]  /*0350*/  ISETP.LT.U32.AND P4, PT, R15, R0, PT ;  /* 0x000000000f00720c */ /* 0x000fc40003f81070 */
[----:B------:R-:W-:Y:S01]  /*0360*/  LEA R14, P5, R15, R2, 0x3 ;  /* 0x000000020f0e7211 */ /* 0x000fe200078a18ff */
[----:B------:R-:W-:Y:S01]  /*0370*/  CS2R R18, SRZ ;  /* 0x0000000000127805 */ /* 0x000fe2000001ff00 */
[----:B------:R-:W-:Y:S01]  /*0380*/  ISETP.GE.U32.AND.EX P3, PT, R17, RZ, PT, P3 ;  /* 0x000000ff1100720c */ /* 0x000fe20003f66130 */
[----:B------:R-:W2:Y:S01]  /*0390*/  @P2 LDG.E.64 R20, [R8.64] ;  /* 0x0000000408142981 */ /* 0x000ea2000c1e1b00 */
[-C--:B------:R-:W-:Y:S02]  /*03a0*/  ISETP.LT.AND.EX P1, PT, R13, R22.reuse, !P6, P1 ;  /* 0x000000160d00720c */ /* 0x080fe40007721310 */
[----:B------:R-:W-:Y:S01]  /*03b0*/  ISETP.LT.AND.EX P3, PT, R17, R22, !P3, P4 ;  /* 0x000000161100720c */ /* 0x000fe20005f61340 */
[----:B------:R-:W-:Y:S01]  /*03c0*/  CS2R R12, SRZ ;  /* 0x00000000000c7805 */ /* 0x000fe2000001ff00 */
[----:B------:R-:W-:Y:S02]  /*03d0*/  LEA.HI.X R15, R15, R3, R17, 0x3, P5 ;  /* 0x000000030f0f7211 */ /* 0x000fe400028f1c11 */
[----:B------:R-:W-:-:S03]  /*03e0*/  CS2R R16, SRZ ;  /* 0x0000000000107805 */ /* 0x000fc6000001ff00 */
[----:B------:R-:W3:Y:S04]  /*03f0*/  @P0 LDG.E.64 R12, [R6.64] ;  /* 0x00000004060c0981 */ /* 0x000ee8000c1e1b00 */
[----:B------:R-:W4:Y:S04]  /*0400*/  @P1 LDG.E.64 R16, [R10.64] ;  /* 0x000000040a101981 */ /* 0x000f28000c1e1b00 */
[----:B------:R-:W5:Y:S01]  /*0410*/  @P3 LDG.E.64 R18, [R14.64] ;  /* 0x000000040e123981 */ /* 0x000f62000c1e1b00 */
[----:B------:R-:W-:-:S04]  /*0420*/  IMAD.MOV.U32 R25, RZ, RZ, c[0x0][0x0] ;  /* 0x00000000ff197624 */ /* 0x000fc800078e00ff */
[----:B------:R-:W-:Y:S01]  /*0430*/  IMAD.WIDE.U32 R26, R25, 0x4, R26 ;  /* 0x00000004191a7825 */ /* 0x000fe200078e001a */
[----:B--2---:R-:W0:-:S04]  /*0440*/  DADD R20, -R4, R20 ;  /* 0x0000000004147229 */ /* 0x004e080000000114 */
[----:B---3--:R-:W1:-:S04]  /*0450*/  DADD R12, -R4, R12 ;  /* 0x00000000040c7229 */ /* 0x008e48000000010c */
[----:B----4-:R-:W2:-:S04]  /*0460*/  DADD R16, -R4, R16 ;  /* 0x0000000004107229 */ /* 0x010e880000000110 */
[----:B-----5:R-:W3:Y:S01]  /*0470*/  DADD R18, -R4, R18 ;  /* 0x0000000004127229 */ /* 0x020ee20000000112 */
[----:B0-----:R0:W-:Y:S04]  /*0480*/  @P2 STG.E.64 [R8.64], R20 ;  /* 0x0000001408002986 */ /* 0x0011e8000c101b04 */
[----:B-1----:R0:W-:Y:S01]  /*0490*/  @P0 STG.E.64 [R6.64], R12 ;  /* 0x0000000c06000986 */ /* 0x0021e2000c101b04 */
[----:B------:R-:W-:-:S03]  /*04a0*/  ISETP.GE.U32.AND P0, PT, R26, 0x10000, PT ;  /* 0x000100001a00780c */ /* 0x000fc60003f06070 */
[----:B--2---:R0:W-:Y:S01]  /*04b0*/  @P1 STG.E.64 [R10.64], R16 ;  /* 0x000000100a001986 */ /* 0x0041e2000c101b04 */
[----:B------:R-:W-:-:S03]  /*04c0*/  ISETP.LT.U32.AND P1, PT, R26, R0, PT ;  /* 0x000000001a00720c */ /* 0x000fc60003f21070 */
[----:B---3--:R0:W-:Y:S01]  /*04d0*/  @P3 STG.E.64 [R14.64], R18 ;  /* 0x000000120e003986 */ /* 0x0081e2000c101b04 */
[C---:B------:R-:W-:Y:S02]  /*04e0*/  ISETP.GE.U32.AND.EX P0, PT, R27.reuse, RZ, PT, P0 ;  /* 0x000000ff1b00720c */ /* 0x040fe40003f06100 */
[----:B------:R-:W-:-:S13]  /*04f0*/  ISETP.LT.AND.EX P1, PT, R27, R22, PT, P1 ;  /* 0x000000161b00720c */ /* 0x000fda0003f21310 */
[----:B0-----:R-:W-:Y:S05]  /*0500*/  @!P0 BRA P1, `(.L_x_217) ;  /* 0xfffffc8000008947 */ /* 0x001fea000083ffff */
[----:B------:R-:W-:Y:S05]  /*0510*/  EXIT ;  /* 0x000000000000794d */ /* 0x000fea0003800000 */
.L_x_216:
[----:B--23--:R-:W0:Y:S02]  /*0520*/  S2R R19, SR_TID.X ;  /* 0x0000000000137919 */ /* 0x00ce240000002100 */
[----:B0-----:R-:W-:-:S05]  /*0530*/  IMAD.WIDE.U32 R6, R19, 0x4, RZ ;  /* 0x0000000413067825 */ /* 0x001fca00078e00ff */
[----:B------:R-:W-:-:S04]  /*0540*/  ISETP.GE.U32.AND P0, PT, R6, R0, PT ;  /* 0x000000000600720c */ /* 0x000fc80003f06070 */
[----:B------:R-:W-:-:S04]  /*0550*/  ISETP.GE.AND.EX P0, PT, R7, R22, PT, P0 ;  /* 0x000000160700720c */ /* 0x000fc80003f06300 */
[----:B------:R-:W-:-:S13]  /*0560*/  ISETP.GT.U32.OR P0, PT, R19, 0x3fff, P0 ;  /* 0x00003fff1300780c */ /* 0x000fda0000704470 */
[----:B------:R-:W-:Y:S05]  /*0570*/  @P0 EXIT ;  /* 0x000000000000094d */ /* 0x000fea0003800000 */
[----:B------:R-:W-:Y:S02]  /*0580*/  IMAD.MOV.U32 R16, RZ, RZ, RZ ;  /* 0x000000ffff107224 */ /* 0x000fe400078e00ff */
.L_x_218:
[----:B0-----:R-:W-:-:S04]  /*0590*/  LEA R6, P0, R19, R2, 0x5 ;  /* 0x0000000213067211 */ /* 0x001fc800078028ff */
[----:B------:R-:W-:-:S05]  /*05a0*/  LEA.HI.X R7, R19, R3, R16, 0x5, P0 ;  /* 0x0000000313077211 */ /* 0x000fca00000f2c10 */
[----:B------:R-:W2:Y:S04]  /*05b0*/  LDG.E.128 R12, [R6.64] ;  /* 0x00000004060c7981 */ /* 0x000ea8000c1e1d00 */
[----:B------:R-:W3:Y:S01]  /*05c0*/  LDG.E.128 R8, [R6.64+0x10] ;  /* 0x0000100406087981 */ /* 0x000ee2000c1e1d00 */
        /* <DEDUP_REMOVED lines=8> */
[----:B--2---:R-:W-:-:S04]  /*0650*/  DADD R14, -R4, R14 ;  /* 0x00000000040e7229 */ /* 0x004fc8000000010e */
[----:B------:R-:W0:-:S04]  /*0660*/  DADD R12, -R4, R12 ;  /* 0x00000000040c7229 */ /* 0x000e08000000010c */
[----:B---3--:R-:W-:-:S03]  /*0670*/  DADD R10, -R4, R10 ;  /* 0x00000000040a7229 */ /* 0x008fc6000000010a */
[----:B0-----:R0:W-:Y:S01]  /*0680*/  STG.E.128 [R6.64], R12 ;  /* 0x0000000c06007986 */ /* 0x0011e2000c101d04 */
[----:B------:R-:W1:-:S07]  /*0690*/  DADD R8, -R4, R8 ;  /* 0x0000000004087229 */ /* 0x000e4e0000000108 */
[----:B-1----:R0:W-:Y:S01]  /*06a0*/  STG.E.128 [R6.64+0x10], R8 ;  /* 0x0000100806007986 */ /* 0x0021e2000c101d04 */
[----:B------:R-:W-:Y:S05]  /*06b0*/  @!P0 BRA P1, `(.L_x_218) ;  /* 0xfffffed000008947 */ /* 0x000fea000083ffff */
[----:B------:R-:W-:Y:S05]  /*06c0*/  EXIT ;  /* 0x000000000000794d */ /* 0x000fea0003800000 */
.L_x_219:
        /* <DEDUP_REMOVED lines=11> */
.L_x_3978:


//--------------------- .text._ZN2at6native61_GLOBAL__N__44eb8e94_28_ForeachBinaryOpScalarList_cu_dda10a6925multi_tensor_apply_kernelINS1_28TensorListScalarListMetadataIsLi1EEENS1_25BinaryOpScalarListFunctorIsLi1ELi1ELi0EEEJSt5minusIsEEEEvT_T0_DpT1_ --------------------------
	.section	.text._ZN2at6native61_GLOBAL__N__44eb8e94_28_ForeachBinaryOpScalarList_cu_dda10a6925multi_tensor_apply_kernelINS1_28TensorListScalarListMetadataIsLi1EEENS1_25BinaryOpScalarListFunctorIsLi1ELi1ELi0EEEJSt5minusIsEEEEvT_T0_DpT1_,"ax",@progbits
	.sectioninfo	@"SHI_REGISTERS=30"
	.align	128
.text._ZN2at6native61_GLOBAL__N__44eb8e94_28_ForeachBinaryOpScalarList_cu_dda10a6925multi_tensor_apply_kernelINS1_28TensorListScalarListMetadataIsLi1EEENS1_25BinaryOpScalarListFunctorIsLi1ELi1ELi0EEEJSt5minusIsEEEEvT_T0_DpT1_:
        .type           _ZN2at6native61_GLOBAL__N__44eb8e94_28_ForeachBinaryOpScalarList_cu_dda10a6925multi_tensor_apply_kernelINS1_28TensorListScalarListMetadataIsLi1EEENS1_25BinaryOpScalarListFunctorIsLi1ELi1ELi0EEEJSt5minusIsEEEEvT_T0_DpT1_,@function
        .size           _ZN2at6native61_GLOBAL__N__44eb8e94_28_ForeachBinaryOpScalarList_cu_dda10a6925multi_tensor_apply_kernelINS1_28TensorListScalarListMetadataIsLi1EEENS1_25BinaryOpScalarListFunctorIsLi1ELi1ELi0EEEJSt5minusIsEEEEvT_T0_DpT1_,(.L_x_3979 - _ZN2at6native61_GLOBAL__N__44eb8e94_28_ForeachBinaryOpScalarList_cu_dda10a6925multi_tensor_apply_kernelINS1_28TensorListScalarListMetadataIsLi1EEENS1_25BinaryOpScalarListFunctorIsLi1ELi1ELi0EEEJSt5minusIsEEEEvT_T0_DpT1_)
        .other          _ZN2at6native61_GLOBAL__N__44eb8e94_28_ForeachBinaryOpScalarList_cu_dda10a6925multi_tensor_apply_kernelINS1_28TensorListScalarListMetadataIsLi1EEENS1_25BinaryOpScalarListFunctorIsLi1ELi1ELi0EEEJSt5minusIsEEEEvT_T0_DpT1_,@"STO_CUDA_ENTRY STV_DEFAULT"
_ZN2at6native61_GLOBAL__N__44eb8e94_28_ForeachBinaryOpScalarList_cu_dda10a6925multi_tensor_apply_kernelINS1_28TensorListScalarListMetadataIsLi1EEENS1_25BinaryOpScalarListFunctorIsLi1ELi1ELi0EEEJSt5minusIsEEEEvT_T0_DpT1_:
        /* <DEDUP_REMOVED lines=27> */
.L_x_221:
        /* <DEDUP_REMOVED lines=14> */
[C---:B------:R-:W-:Y:S02]  /*0290*/  ISETP.GE.U32.AND P1, PT, R11.reuse, 0x10000, PT ;  /* 0x000100000b00780c */ /* 0x040fe40003f26070 */
[----:B------:R-:W-:-:S02]  /*02a0*/  ISETP.LT.U32.AND P3, PT, R11, R0, PT ;  /* 0x000000000b00720c */ /* 0x000fc40003f61070 */
[----:B------:R-:W-:Y:S02]  /*02b0*/  LEA R12, P4, R11, R2, 0x1 ;  /* 0x000000020b0c7211 */ /* 0x000fe400078808ff */
[----:B------:R-:W-:Y:S02]  /*02c0*/  ISETP.GE.U32.AND.EX P1, PT, R6, RZ, PT, P1 ;  /* 0x000000ff0600720c */ /* 0x000fe40003f26110 */
[----:B------:R-:W-:Y:S02]  /*02d0*/  IADD3 R7, P5, R10, R19, RZ ;  /* 0x000000130a077210 */ /* 0x000fe40007fbe0ff */
[----:B------:R-:W-:Y:S02]  /*02e0*/  ISETP.GE.U32.AND P2, PT, R19, 0x10000, PT ;  /* 0x000100001300780c */ /* 0x000fe40003f46070 */
[----:B------:R-:W-:Y:S01]  /*02f0*/  LEA.HI.X R13, R11, R3, R6, 0x1, P4 ;  /* 0x000000030b0d7211 */ /* 0x000fe200020f0c06 */
[----:B------:R-:W-:Y:S01]  /*0300*/  IMAD.X R18, RZ, RZ, R20, P5 ;  /* 0x000000ffff127224 */ /* 0x000fe200028e0614 */
[----:B------:R-:W-:-:S02]  /*0310*/  ISETP.LT.AND.EX P1, PT, R6, R5, !P1, P3 ;  /* 0x000000050600720c */ /* 0x000fc40004f21330 */
[-C--:B------:R-:W-:Y:S02]  /*0320*/  ISETP.LT.U32.AND P3, PT, R19, R0.reuse, PT ;  /* 0x000000001300720c */ /* 0x080fe40003f61070 */
[C---:B------:R-:W-:Y:S02]  /*0330*/  ISETP.GE.U32.AND.EX P4, PT, R20.reuse, RZ, PT, P2 ;  /* 0x000000ff1400720c */ /* 0x040fe40003f86120 */
[C---:B------:R-:W-:Y:S02]  /*0340*/  ISETP.GE.U32.AND P2, PT, R7.reuse, 0x10000, PT ;  /* 0x000100000700780c */ /* 0x040fe40003f46070 */
[----:B------:R-:W-:Y:S02]  /*0350*/  ISETP.LT.AND.EX P3, PT, R20, R5, !P4, P3 ;  /* 0x000000051400720c */ /* 0x000fe40006761330 */
[----:B------:R-:W-:Y:S02]  /*0360*/  ISETP.LT.U32.AND P4, PT, R7, R0, PT ;  /* 0x000000000700720c */ /* 0x000fe40003f81070 */
[----:B------:R-:W-:Y:S01]  /*0370*/  ISETP.GE.U32.AND.EX P2, PT, R18, RZ, PT, P2 ;  /* 0x000000ff1200720c */ /* 0x000fe20003f46120 */
[----:B------:R-:W2:Y:S01]  /*0380*/  @P1 LDG.E.U16 R21, [R12.64] ;  /* 0x000000040c151981 */ /* 0x000ea2000c1e1500 */
[----:B------:R-:W-:-:S02]  /*0390*/  LEA R10, P5, R19, R2, 0x1 ;  /* 0x00000002130a7211 */ /* 0x000fc400078a08ff */
[----:B------:R-:W-:Y:S02]  /*03a0*/  LEA R6, P6, R7, R2, 0x1 ;  /* 0x0000000207067211 */ /* 0x000fe400078c08ff */
[----:B------:R-:W-:Y:S02]  /*03b0*/  ISETP.LT.AND.EX P2, PT, R18, R5, !P2, P4 ;  /* 0x000000051200720c */ /* 0x000fe40005741340 */
[-C--:B------:R-:W-:Y:S02]  /*03c0*/  LEA.HI.X R11, R19, R3.reuse, R20, 0x1, P5 ;  /* 0x00000003130b7211 */ /* 0x080fe400028f0c14 */
[--C-:B------:R-:W-:Y:S02]  /*03d0*/  LEA.HI.X R7, R7, R3, R18.reuse, 0x1, P6 ;  /* 0x0000000307077211 */ /* 0x100fe400030f0c12 */
[----:B------:R-:W-:Y:S02]  /*03e0*/  PRMT R19, RZ, 0x7610, R19 ;  /* 0x00007610ff137816 */ /* 0x000fe40000000013 */
[----:B------:R-:W-:-:S02]  /*03f0*/  PRMT R18, RZ, 0x7610, R18 ;  /* 0x00007610ff127816 */ /* 0x000fc40000000012 */
[----:B------:R-:W-:Y:S02]  /*0400*/  PRMT R20, RZ, 0x7610, R20 ;  /* 0x00007610ff147816 */ /* 0x000fe40000000014 */
[----:B------:R-:W3:Y:S04]  /*0410*/  @P3 LDG.E.U16 R19, [R10.64] ;  /* 0x000000040a133981 */ /* 0x000ee8000c1e1500 */
[----:B------:R-:W4:Y:S04]  /*0420*/  @P0 LDG.E.U16 R18, [R8.64] ;  /* 0x0000000408120981 */ /* 0x000f28000c1e1500 */
[----:B------:R-:W5:Y:S01]  /*0430*/  @P2 LDG.E.U16 R20, [R6.64] ;  /* 0x0000000406142981 */ /* 0x000f62000c1e1500 */
[----:B------:R-:W-:-:S05]  /*0440*/  IMAD.MOV R22, RZ, RZ, -R4 ;  /* 0x000000ffff167224 */ /* 0x000fca00078e0a04 */
[----:B------:R-:W-:Y:S01]  /*0450*/  PRMT R22, R22, 0x7710, RZ ;  /* 0x0000771016167816 */ /* 0x000fe200000000ff */
[----:B------:R-:W-:-:S04]  /*0460*/  IMAD.MOV.U32 R27, RZ, RZ, c[0x0][0x0] ;  /* 0x00000000ff1b7624 */ /* 0x000fc800078e00ff */
[----:B------:R-:W-:-:S04]  /*0470*/  IMAD.WIDE.U32 R16, R27, 0x4, R16 ;  /* 0x000000041b107825 */ /* 0x000fc800078e0010 */
[C---:B--2---:R-:W-:Y:S02]  /*0480*/  IMAD.IADD R21, R22.reuse, 0x1, R21 ;  /* 0x0000000116157824 */ /* 0x044fe400078e0215 */
[C---:B---3--:R-:W-:Y:S02]  /*0490*/  IMAD.IADD R19, R22.reuse, 0x1, R19 ;  /* 0x0000000116137824 */ /* 0x048fe400078e0213 */
[----:B----4-:R-:W-:-:S03]  /*04a0*/  IMAD.IADD R23, R22, 0x1, R18 ;  /* 0x0000000116177824 */ /* 0x010fc600078e0212 */
[----:B------:R0:W-:Y:S01]  /*04b0*/  @P3 STG.E.U16 [R10.64], R19 ;  /* 0x000000130a003986 */ /* 0x0001e2000c101504 */
[----:B-----5:R-:W-:-:S03]  /*04c0*/  IMAD.IADD R25, R22, 0x1, R20 ;  /* 0x0000000116197824 */ /* 0x020fc600078e0214 */
        /* <DEDUP_REMOVED lines=9> */
.L_x_220:
[----:B0-2---:R-:W0:Y:S02]  /*0560*/  S2R R13, SR_TID.X ;  /* 0x00000000000d7919 */ /* 0x005e240000002100 */
        /* <DEDUP_REMOVED lines=8> */
.L_x_222:
[----:B------:R-:W-:-:S04]  /*05f0*/  LEA R6, P0, R13, R2, 0x3 ;  /* 0x000000020d067211 */ /* 0x000fc800078018ff */
[----:B------:R-:W-:-:S05]  /*0600*/  LEA.HI.X R7, R13, R3, R12, 0x3, P0 ;  /* 0x000000030d077211 */ /* 0x000fca00000f1c0c */
[----:B------:R-:W2:Y:S01]  /*0610*/  LDG.E.64 R10, [R6.64] ;  /* 0x00000004060a7981 */ /* 0x000ea2000c1e1b00 */
[----:B------:R-:W-:-:S04]  /*0620*/  IADD3 R13, P0, R13, c[0x0][0x0], RZ ;  /* 0x000000000d0d7a10 */ /* 0x000fc80007f1e0ff */
[----:B------:R-:W-:Y:S01]  /*0630*/  ISETP.LT.U32.AND P1, PT, R13, 0x4000, PT ;  /* 0x000040000d00780c */ /* 0x000fe20003f21070 */
[----:B------:R-:W-:-:S05]  /*0640*/  IMAD.X R12, RZ, RZ, R12, P0 ;  /* 0x000000ffff0c7224 */ /* 0x000fca00000e060c */
[----:B------:R-:W-:Y:S02]  /*0650*/  ISETP.LT.U32.AND.EX P1, PT, R12, RZ, PT, P1 ;  /* 0x000000ff0c00720c */ /* 0x000fe40003f21110 */
[----:B--2---:R-:W-:Y:S01]  /*0660*/  PRMT R8, R11, 0x7632, R8 ;  /* 0x000076320b087816 */ /* 0x004fe20000000008 */
[C---:B------:R-:W-:Y:S01]  /*0670*/  IMAD.IADD R9, R15.reuse, 0x1, R11 ;  /* 0x000000010f097824 */ /* 0x040fe200078e020b */
[----:B------:R-:W-:Y:S01]  /*0680*/  PRMT R4, R10, 0x7632, R4 ;  /* 0x000076320a047816 */ /* 0x000fe20000000004 */
[----:B------:R-:W-:Y:S02]  /*0690*/  IMAD.IADD R11, R15, 0x1, R10 ;  /* 0x000000010f0b7824 */ /* 0x000fe400078e020a */
[--C-:B------:R-:W-:Y:S02]  /*06a0*/  IMAD.IADD R8, R8, 0x1, R15.reuse ;  /* 0x0000000108087824 */ /* 0x100fe400078e020f */
[----:B------:R-:W-:-:S03]  /*06b0*/  IMAD.IADD R4, R4, 0x1, R15 ;  /* 0x0000000104047824 */ /* 0x000fc600078e020f */
        /* <DEDUP_REMOVED lines=9> */
.L_x_223:
        /* <DEDUP_REMOVED lines=11> */
.L_x_3979:


//--------------------- .text._ZN2at6native61_GLOBAL__N__44eb8e94_28_ForeachBinaryOpScalarList_cu_dda10a6925multi_tensor_apply_kernelINS1_28TensorListScalarListMetadataIlLi1EEENS1_25BinaryOpScalarListFunctorIlLi1ELi1ELi0EEEJSt5minusIlEEEEvT_T0_DpT1_ --------------------------
	.section	.text._ZN2at6native61_GLOBAL__N__44eb8e94_28_ForeachBinaryOpScalarList_cu_dda10a6925multi_tensor_apply_kernelINS1_28TensorListScalarListMetadataIlLi1EEENS1_25BinaryOpScalarListFunctorIlLi1ELi1ELi0EEEJSt5minusIlEEEEvT_T0_DpT1_,"ax",@progbits
	.sectioninfo	@"SHI_REGISTERS=30"
	.align	128
.text._ZN2at6native61_GLOBAL__N__44eb8e94_28_ForeachBinaryOpScalarList_cu_dda10a6925multi_tensor_apply_kernelINS1_28TensorListScalarListMetadataIlLi1EEENS1_25BinaryOpScalarListFunctorIlLi1ELi1ELi0EEEJSt5minusIlEEEEvT_T0_DpT1_:
        .type           _ZN2at6native61_GLOBAL__N__44eb8e94_28_ForeachBinaryOpScalarList_cu_dda10a6925multi_tensor_apply_kernelINS1_28TensorListScalarListMetadataIlLi1EEENS1_25BinaryOpScalarListFunctorIlLi1ELi1ELi0EEEJSt5minusIlEEEEvT_T0_DpT1_,@function
        .size           _ZN2at6native61_GLOBAL__N__44eb8e94_28_ForeachBinaryOpScalarList_cu_dda10a6925multi_tensor_apply_kernelINS1_28TensorListScalarListMetadataIlLi1EEENS1_25BinaryOpScalarListFunctorIlLi1ELi1ELi0EEEJSt5minusIlEEEEvT_T0_DpT1_,(.L_x_3980 - _ZN2at6native61_GLOBAL__N__44eb8e94_28_ForeachBinaryOpScalarList_cu_dda10a6925multi_tensor_apply_kernelINS1_28TensorListScalarListMetadataIlLi1EEENS1_25BinaryOpScalarListFunctorIlLi1ELi1ELi0EEEJSt5minusIlEEEEvT_T0_DpT1_)
        .other          _ZN2at6native61_GLOBAL__N__44eb8e94_28_ForeachBinaryOpScalarList_cu_dda10a6925multi_tensor_apply_kernelINS1_28TensorListScalarListMetadataIlLi1EEENS1_25BinaryOpScalarListFunctorIlLi1ELi1ELi0EEEJSt5minusIlEEEEvT_T0_DpT1_,@"STO_CUDA_ENTRY STV_DEFAULT"
_ZN2at6native61_GLOBAL__N__44eb8e94_28_ForeachBinaryOpScalarList_cu_dda10a6925multi_tensor_apply_kernelINS1_28TensorListScalarListMetadataIlLi1EEENS1_25BinaryOpScalarListFunctorIlLi1ELi1ELi0EEEJSt5minusIlEEEEvT_T0_DpT1_:
        /* <DEDUP_REMOVED lines=25> */
.L_x_225:
[----:B0-----:R-:W-:Y:S01]  /*0190*/  IADD3 R13, P0, R23, R26, RZ ;  /* 0x0000001a170d7210 */ /* 0x001fe20007f1e0ff */
[----:B------:R-:W-:-:S03]  /*01a0*/  CS2R R14, SRZ ;  /* 0x00000000000e7805 */ /* 0x000fc6000001ff00 */
[C---:B------:R-:W-:Y:S01]  /*01b0*/  ISETP.GE.U32.AND P1, PT, R13.reuse, 0x10000, PT ;  /* 0x000100000d00780c */ /* 0x040fe20003f26070 */
[----:B------:R-:W-:Y:S01]  /*01c0*/  IMAD.X R21, RZ, RZ, R27, P0 ;  /* 0x000000ffff157224 */ /* 0x000fe200000e061b */
[----:B------:R-:W-:-:S04]  /*01d0*/  ISETP.LT.U32.AND P0, PT, R13, R0, PT ;  /* 0x000000000d00720c */ /* 0x000fc80003f01070 */
[----:B------:R-:W-:Y:S02]  /*01e0*/  ISETP.GE.U32.AND.EX P1, PT, R21, RZ, PT, P1 ;  /* 0x000000ff1500720c */ /* 0x000fe40003f26110 */
[----:B------:R-:W-:Y:S02]  /*01f0*/  IADD3 R9, P2, R13, c[0x0][0x0], RZ ;  /* 0x000000000d097a10 */ /* 0x000fe40007f5e0ff */
[----:B------:R-:W-:Y:S02]  /*0200*/  ISETP.LT.AND.EX P1, PT, R21, R22, !P1, P0 ;  /* 0x000000161500720c */ /* 0x000fe40004f21300 */
[C---:B------:R-:W-:Y:S01]  /*0210*/  LEA R6, P0, R13.reuse, R2, 0x3 ;  /* 0x000000020d067211 */ /* 0x040fe200078018ff */
[--C-:B------:R-:W-:Y:S01]  /*0220*/  IMAD.X R17, RZ, RZ, R21.reuse, P2 ;  /* 0x000000ffff117224 */ /* 0x100fe200010e0615 */
[C---:B------:R-:W-:Y:S01]  /*0230*/  LEA R11, P4, R24.reuse, R13, 0x1 ;  /* 0x0000000d180b7211 */ /* 0x040fe200078808ff */
[----:B------:R-:W-:Y:S01]  /*0240*/  IMAD R10, R24, 0x3, RZ ;  /* 0x00000003180a7824 */ /* 0x000fe200078e02ff */
[----:B------:R-:W-:-:S02]  /*0250*/  LEA.HI.X R7, R13, R3, R21, 0x3, P0 ;  /* 0x000000030d077211 */ /* 0x000fc400000f1c15 */
[C---:B------:R-:W-:Y:S02]  /*0260*/  ISETP.GE.U32.AND P0, PT, R9.reuse, 0x10000, PT ;  /* 0x000100000900780c */ /* 0x040fe40003f06070 */
[C---:B------:R-:W-:Y:S01]  /*0270*/  LEA R8, P5, R9.reuse, R2, 0x3 ;  /* 0x0000000209087211 */ /* 0x040fe200078a18ff */
[----:B------:R-:W-:Y:S01]  /*0280*/  IMAD.X R19, RZ, RZ, R21, P4 ;  /* 0x000000ffff137224 */ /* 0x000fe200020e0615 */
[----:B------:R-:W-:Y:S01]  /*0290*/  ISETP.LT.U32.AND P2, PT, R9, R0, PT ;  /* 0x000000000900720c */ /* 0x000fe20003f41070 */
[----:B------:R-:W2:Y:S01]  /*02a0*/  @P1 LDG.E.64 R14, [R6.64] ;  /* 0x00000004060e1981 */ /* 0x000ea2000c1e1b00 */
[----:B------:R-:W-:Y:S02]  /*02b0*/  ISETP.GE.U32.AND.EX P0, PT, R17, RZ, PT, P0 ;  /* 0x000000ff1100720c */ /* 0x000fe40003f06100 */
[----:B------:R-:W-:Y:S02]  /*02c0*/  IADD3 R13, P3, R10, R13, RZ ;  /* 0x0000000d0a0d7210 */ /* 0x000fe40007f7e0ff */
[----:B------:R-:W-:-:S02]  /*02d0*/  LEA.HI.X R9, R9, R3, R17, 0x3, P5 ;  /* 0x0000000309097211 */ /* 0x000fc400028f1c11 */
[----:B------:R-:W-:Y:S02]  /*02e0*/  ISETP.GE.U32.AND P5, PT, R11, 0x10000, PT ;  /* 0x000100000b00780c */ /* 0x000fe40003fa6070 */
[----:B------:R-:W-:Y:S01]  /*02f0*/  ISETP.LT.AND.EX P0, PT, R17, R22, !P0, P2 ;  /* 0x000000161100720c */ /* 0x000fe20004701320 */
[----:B------:R-:W-:Y:S01]  /*0300*/  IMAD.X R17, RZ, RZ, R21, P3 ;  /* 0x000000ffff117224 */ /* 0x000fe200018e0615 */
[----:B------:R-:W-:Y:S02]  /*0310*/  ISETP.LT.U32.AND P4, PT, R11, R0, PT ;  /* 0x000000000b00720c */ /* 0x000fe40003f81070 */
[----:B------:R-:W-:Y:S02]  /*0320*/  ISETP.GE.U32.AND.EX P5, PT, R19, RZ, PT, P5 ;  /* 0x000000ff1300720c */ /* 0x000fe40003fa6150 */
[----:B------:R-:W-:Y:S02]  /*0330*/  ISETP.GE.U32.AND P3, PT, R13, 0x10000, PT ;  /* 0x000100000d00780c */ /* 0x000fe40003f66070 */
[----:B------:R-:W-:-:S02]  /*0340*/  ISETP.LT.AND.EX P4, PT, R19, R22, !P5, P4 ;  /* 0x000000161300720c */ /* 0x000fc40006f81340 */
[----:B------:R-:W-:Y:S02]  /*0350*/  ISETP.LT.U32.AND P2, PT, R13, R0, PT ;  /* 0x000000000d00720c */ /* 0x000fe40003f41070 */
[----:B------:R-:W-:Y:S02]  /*0360*/  ISETP.GE.U32.AND.EX P3, PT, R17, RZ, PT, P3 ;  /* 0x000000ff1100720c */ /* 0x000fe40003f66130 */
[----:B------:R-:W-:Y:S02]  /*0370*/  LEA R12, P5, R13, R2, 0x3 ;  /* 0x000000020d0c7211 */ /* 0x000fe400078a18ff */
[----:B------:R-:W-:Y:S02]  /*0380*/  ISETP.LT.AND.EX P2, PT, R17, R22, !P3, P2 ;  /* 0x000000161100720c */ /* 0x000fe40005f41320 */
[----:B------:R-:W-:Y:S02]  /*0390*/  LEA.HI.X R13, R13, R3, R17, 0x3, P5 ;  /* 0x000000030d0d7211 */ /* 0x000fe400028f1c11 */
[----:B------:R-:W-:Y:S01]  /*03a0*/  LEA R10, P6, R11, R2, 0x3 ;  /* 0x000000020b0a7211 */ /* 0x000fe200078c18ff */
[----:B------:R-:W-:Y:S01]  /*03b0*/  CS2R R16, SRZ ;  /* 0x0000000000107805 */ /* 0x000fe2000001ff00 */
[----:B------:R-:W-:-:S02]  /*03c0*/  CS2R R20, SRZ ;  /* 0x0000000000147805 */ /* 0x000fc4000001ff00 */
[----:B------:R-:W-:Y:S02]  /*03d0*/  LEA.HI.X R11, R11, R3, R19, 0x3, P6 ;  /* 0x000000030b0b7211 */ /* 0x000fe400030f1c13 */
[----:B------:R-:W-:Y:S01]  /*03e0*/  CS2R R18, SRZ ;  /* 0x0000000000127805 */ /* 0x000fe2000001ff00 */
[----:B------:R-:W3:Y:S04]  /*03f0*/  @P0 LDG.E.64 R16, [R8.64] ;  /* 0x0000000408100981 */ /* 0x000ee8000c1e1b00 */
[----:B------:R-:W4:Y:S04]  /*0400*/  @P2 LDG.E.64 R20, [R12.64] ;  /* 0x000000040c142981 */ /* 0x000f28000c1e1b00 */
[----:B------:R-:W5:Y:S01]  /*0410*/  @P4 LDG.E.64 R18, [R10.64] ;  /* 0x000000040a124981 */ /* 0x000f62000c1e1b00 */
[----:B------:R-:W-:-:S04]  /*0420*/  IMAD.MOV.U32 R25, RZ, RZ, c[0x0][0x0] ;  /* 0x00000000ff197624 */ /* 0x000fc800078e00ff */
[----:B------:R-:W-:Y:S01]  /*0430*/  IMAD.WIDE.U32 R26, R25, 0x4, R26 ;  /* 0x00000004191a7825 */ /* 0x000fe200078e001a */
[----:B--2---:R-:W-:-:S05]  /*0440*/  IADD3 R14, P6, -R4, R14, RZ ;  /* 0x0000000e040e7210 */ /* 0x004fca0007fde1ff */
[----:B------:R-:W-:-:S05]  /*0450*/  IMAD.X R15, R15, 0x1, ~R5, P6 ;  /* 0x000000010f0f7824 */ /* 0x000fca00030e0e05 */
[----:B------:R0:W-:Y:S01]  /*0460*/  @P1 STG.E.64 [R6.64], R14 ;  /* 0x0000000e06001986 */ /* 0x0001e2000c101b04 */
[----:B---3--:R-:W-:-:S05]  /*0470*/  IADD3 R16, P1, -R4, R16, RZ ;  /* 0x0000001004107210 */ /* 0x008fca0007f3e1ff */
[----:B------:R-:W-:Y:S01]  /*0480*/  IMAD.X R17, R17, 0x1, ~R5, P1 ;  /* 0x0000000111117824 */ /* 0x000fe200008e0e05 */
[C---:B----4-:R-:W-:Y:S02]  /*0490*/  IADD3 R20, P1, -R4.reuse, R20, RZ ;  /* 0x0000001404147210 */ /* 0x050fe40007f3e1ff */
[----:B-----5:R-:W-:-:S03]  /*04a0*/  IADD3 R18, P3, -R4, R18, RZ ;  /* 0x0000001204127210 */ /* 0x020fc60007f7e1ff */
[--C-:B------:R-:W-:Y:S02]  /*04b0*/  IMAD.X R21, R21, 0x1, ~R5.reuse, P1 ;  /* 0x0000000115157824 */ /* 0x100fe400008e0e05 */
[----:B------:R-:W-:Y:S01]  /*04c0*/  IMAD.X R19, R19, 0x1, ~R5, P3 ;  /* 0x0000000113137824 */ /* 0x000fe200018e0e05 */
[----:B------:R0:W-:Y:S01]  /*04d0*/  @P0 STG.E.64 [R8.64], R16 ;  /* 0x0000001008000986 */ /* 0x0001e2000c101b04 */
[----:B------:R-:W-:-:S03]  /*04e0*/  ISETP.GE.U32.AND P0, PT, R26, 0x10000, PT ;  /* 0x000100001a00780c */ /* 0x000fc60003f06070 */
[----:B------:R0:W-:Y:S01]  /*04f0*/  @P4 STG.E.64 [R10.64], R18 ;  /* 0x000000120a004986 */ /* 0x0001e2000c101b04 */
[----:B------:R-:W-:-:S03]  /*0500*/  ISETP.LT.U32.AND P1, PT, R26, R0, PT ;  /* 0x000000001a00720c */ /* 0x000fc60003f21070 */
[----:B------:R0:W-:Y:S01]  /*0510*/  @P2 STG.E.64 [R12.64], R20 ;  /* 0x000000140c002986 */ /* 0x0001e2000c101b04 */
[C---:B------:R-:W-:Y:S02]  /*0520*/  ISETP.GE.U32.AND.EX P0, PT, R27.reuse, RZ, PT, P0 ;  /* 0x000000ff1b00720c */ /* 0x040fe40003f06100 */
[----:B------:R-:W-:-:S13]  /*0530*/  ISETP.LT.AND.EX P1, PT, R27, R22, PT, P1 ;  /* 0x000000161b00720c */ /* 0x000fda0003f21310 */
[----:B0-----:R-:W-:Y:S05]  /*0540*/  @!P0 BRA P1, `(.L_x_225) ;  /* 0xfffffc4000008947 */ /* 0x001fea000083ffff */
[----:B------:R-:W-:Y:S05]  /*0550*/  EXIT ;  /* 0x000000000000794d */ /* 0x000fea0003800000 */
.L_x_224:
[----:B--23--:R-:W0:Y:S02]  /*0560*/  S2R R17, SR_TID.X ;  /* 0x0000000000117919 */ /* 0x00ce240000002100 */
[----:B0-----:R-:W-:-:S05]  /*0570*/  IMAD.WIDE.U32 R6, R17, 0x4, RZ ;  /* 0x0000000411067825 */ /* 0x001fca00078e00ff */
[----:B------:R-:W-:-:S04]  /*0580*/  ISETP.GE.U32.AND P0, PT, R6, R0, PT ;  /* 0x000000000600720c */ /* 0x000fc80003f06070 */
[----:B------:R-:W-:-:S04]  /*0590*/  ISETP.GE.AND.EX P0, PT, R7, R22, PT, P0 ;  /* 0x000000160700720c */ /* 0x000fc80003f06300 */
[----:B------:R-:W-:-:S13]  /*05a0*/  ISETP.GT.U32.OR P0, PT, R17, 0x3fff, P0 ;  /* 0x00003fff1100780c */ /* 0x000fda0000704470 */
[----:B------:R-:W-:Y:S05]  /*05b0*/  @P0 EXIT ;  /* 0x000000000000094d */ /* 0x000fea0003800000 */
[----:B------:R-:W-:Y:S02]  /*05c0*/  IMAD.MOV.U32 R16, RZ, RZ, RZ ;  /* 0x000000ffff107224 */ /* 0x000fe400078e00ff */
.L_x_226:
[----:B------:R-:W-:-:S04]  /*05d0*/  LEA R6, P0, R17, R2, 0x5 ;  /* 0x0000000211067211 */ /* 0x000fc800078028ff */
[----:B------:R-:W-:-:S05]  /*05e0*/  LEA.HI.X R7, R17, R3, R16, 0x5, P0 ;  /* 0x0000000311077211 */ /* 0x000fca00000f2c10 */
[----:B------:R-:W2:Y:S04]  /*05f0*/  LDG.E.128 R8, [R6.64] ;  /* 0x0000000406087981 */ /* 0x000ea8000c1e1d00 */
[----:B------:R-:W3:Y:S01]  /*0600*/  LDG.E.128 R12, [R6.64+0x10] ;  /* 0x00001004060c7981 */ /* 0x000ee2000c1e1d00 */
[C---:B--2---:R-:W-:Y:S02]  /*0610*/  IADD3 R10, P0, -R4.reuse, R10, RZ ;  /* 0x0000000a040a7210 */ /* 0x044fe40007f1e1ff */
[C---:B------:R-:W-:Y:S02]  /*0620*/  IADD3 R8, P1, -R4.reuse, R8, RZ ;  /* 0x0000000804087210 */ /* 0x040fe40007f3e1ff */
[C---:B---3--:R-:W-:Y:S01]  /*0630*/  IADD3 R14, P2, -R4.reuse, R14, RZ ;  /* 0x0000000e040e7210 */ /* 0x048fe20007f5e1ff */
[--C-:B------:R-:W-:Y:S01]  /*0640*/  IMAD.X R11, R11, 0x1, ~R5.reuse, P0 ;  /* 0x000000010b0b7824 */ /* 0x100fe200000e0e05 */
[----:B------:R-:W-:Y:S01]  /*0650*/  IADD3 R12, P0, -R4, R12, RZ ;  /* 0x0000000c040c7210 */ /* 0x000fe20007f1e1ff */
[----:B------:R-:W-:-:S02]  /*0660*/  IMAD.X R9, R9, 0x1, ~R5, P1 ;  /* 0x0000000109097824 */ /* 0x000fc400008e0e05 */
[--C-:B------:R-:W-:Y:S02]  /*0670*/  IMAD.X R15, R15, 0x1, ~R5.reuse, P2 ;  /* 0x000000010f0f7824 */ /* 0x100fe400010e0e05 */
[----:B------:R-:W-:Y:S01]  /*0680*/  IMAD.X R13, R13, 0x1, ~R5, P0 ;  /* 0x000000010d0d7824 */ /* 0x000fe200000e0e05 */
[----:B------:R-:W-:Y:S01]  /*0690*/  IADD3 R17, P0, R17, c[0x0][0x0], RZ ;  /* 0x0000000011117a10 */ /* 0x000fe20007f1e0ff */
[----:B------:R0:W-:Y:S03]  /*06a0*/  STG.E.128 [R6.64], R8 ;  /* 0x0000000806007986 */ /* 0x0001e6000c101d04 */
        /* <DEDUP_REMOVED lines=14> */
.L_x_227:
        /* <DEDUP_REMOVED lines=15> */
.L_x_3980:


//--------------------- .text._ZN2at6native61_GLOBAL__N__44eb8e94_28_ForeachBinaryOpScalarList_cu_dda10a6925multi_tensor_apply_kernelINS1_28TensorListScalarListMetadataIiLi1EEENS1_25BinaryOpScalarListFunctorIiLi1ELi1ELi0EEEJSt5minusIiEEEEvT_T0_DpT1_ --------------------------
	.section	.text._ZN2at6native61_GLOBAL__N__44eb8e94_28_ForeachBinaryOpScalarList_cu_dda10a6925multi_tensor_apply_kernelINS1_28TensorListScalarListMetadataIiLi1EEENS1_25BinaryOpScalarListFunctorIiLi1ELi1ELi0EEEJSt5minusIiEEEEvT_T0_DpT1_,"ax",@progbits
	.sectioninfo	@"SHI_REGISTERS=28"
	.align	128
.text._ZN2at6native61_GLOBAL__N__44eb8e94_28_ForeachBinaryOpScalarList_cu_dda10a6925multi_tensor_apply_kernelINS1_28TensorListScalarListMetadataIiLi1EEENS1_25BinaryOpScalarListFunctorIiLi1ELi1ELi0EEEJSt5minusIiEEEEvT_T0_DpT1_:
        .type           _ZN2at6native61_GLOBAL__N__44eb8e94_28_ForeachBinaryOpScalarList_cu_dda10a6925multi_tensor_apply_kernelINS1_28TensorListScalarListMetadataIiLi1EEENS1_25BinaryOpScalarListFunctorIiLi1ELi1ELi0EEEJSt5minusIiEEEEvT_T0_DpT1_,@function
        .size           _ZN2at6native61_GLOBAL__N__44eb8e94_28_ForeachBinaryOpScalarList_cu_dda10a6925multi_tensor_apply_kernelINS1_28TensorListScalarListMetadataIiLi1EEENS1_25BinaryOpScalarListFunctorIiLi1ELi1ELi0EEEJSt5minusIiEEEEvT_T0_DpT1_,(.L_x_3981 - _ZN2at6native61_GLOBAL__N__44eb8e94_28_ForeachBinaryOpScalarList_cu_dda10a6925multi_tensor_apply_kernelINS1_28TensorListScalarListMetadataIiLi1EEENS1_25BinaryOpScalarListFunctorIiLi1ELi1ELi0EEEJSt5minusIiEEEEvT_T0_DpT1_)
        .other          _ZN2at6native61_GLOBAL__N__44eb8e94_28_ForeachBinaryOpScalarList_cu_dda10a6925multi_tensor_apply_kernelINS1_28TensorListScalarListMetadataIiLi1EEENS1_25BinaryOpScalarListFunctorIiLi1ELi1ELi0EEEJSt5minusIiEEEEvT_T0_DpT1_,@"STO_CUDA_ENTRY STV_DEFAULT"
_ZN2at6native61_GLOBAL__N__44eb8e94_28_ForeachBinaryOpScalarList_cu_dda10a6925multi_tensor_apply_kernelINS1_28TensorListScalarListMetadataIiLi1EEENS1_25BinaryOpScalarListFunctorIiLi1ELi1ELi0EEEJSt5minusIiEEEEvT_T0_DpT1_:
        /* <DEDUP_REMOVED lines=25> */
.L_x_229:
        /* <DEDUP_REMOVED lines=42> */
[----:B------:R-:W-:-:S04]  /*0430*/  IMAD.WIDE.U32 R16, R15, 0x4, R16 ;  /* 0x000000040f107825 */ /* 0x000fc800078e0010 */
[--C-:B--2---:R-:W-:Y:S02]  /*0440*/  IMAD.IADD R19, R19, 0x1, -R0.reuse ;  /* 0x0000000113137824 */ /* 0x104fe400078e0a00 */
[--C-:B---3--:R-:W-:Y:S02]  /*0450*/  IMAD.IADD R25, R25, 0x1, -R0.reuse ;  /* 0x0000000119197824 */ /* 0x108fe400078e0a00 */
[--C-:B----4-:R-:W-:Y:S02]  /*0460*/  IMAD.IADD R21, R21, 0x1, -R0.reuse ;  /* 0x0000000115157824 */ /* 0x110fe400078e0a00 */
[----:B-----5:R-:W-:-:S03]  /*0470*/  IMAD.IADD R23, R23, 0x1, -R0 ;  /* 0x0000000117177824 */ /* 0x020fc600078e0a00 */
        /* <DEDUP_REMOVED lines=10> */
.L_x_228:
[----:B--2---:R-:W0:Y:S02]  /*0520*/  S2R R15, SR_TID.X ;  /* 0x00000000000f7919 */ /* 0x004e240000002100 */
[----:B0-----:R-:W-:-:S05]  /*0530*/  IMAD.WIDE.U32 R6, R15, 0x4, RZ ;  /* 0x000000040f067825 */ /* 0x001fca00078e00ff */
[----:B------:R-:W-:-:S04]  /*0540*/  ISETP.GE.U32.AND P0, PT, R6, R4, PT ;  /* 0x000000040600720c */ /* 0x000fc80003f06070 */
[----:B------:R-:W-:-:S04]  /*0550*/  ISETP.GE.AND.EX P0, PT, R7, R5, PT, P0 ;  /* 0x000000050700720c */ /* 0x000fc80003f06300 */
[----:B------:R-:W-:-:S13]  /*0560*/  ISETP.GT.U32.OR P0, PT, R15, 0x3fff, P0 ;  /* 0x00003fff0f00780c */ /* 0x000fda0000704470 */
[----:B------:R-:W-:Y:S05]  /*0570*/  @P0 EXIT ;  /* 0x000000000000094d */ /* 0x000fea0003800000 */
[----:B------:R-:W-:Y:S02]  /*0580*/  IMAD.MOV.U32 R14, RZ, RZ, RZ ;  /* 0x000000ffff0e7224 */ /* 0x000fe400078e00ff */
.L_x_230:
        /* <DEDUP_REMOVED lines=18> */
.L_x_231:
        /* <DEDUP_REMOVED lines=13> */
.L_x_3981:


//--------------------- .text._ZN2at6native61_GLOBAL__N__44eb8e94_28_ForeachBinaryOpScalarList_cu_dda10a6925multi_tensor_apply_kernelINS1_28TensorListScalarListMetadataIaLi1EEENS1_25BinaryOpScalarListFunctorIaLi1ELi1ELi0EEEJSt5minusIaEEEEvT_T0_DpT1_ --------------------------
	.section	.text._ZN2at6native61_GLOBAL__N__44eb8e94_28_ForeachBinaryOpScalarList_cu_dda10a6925multi_tensor_apply_kernelINS1_28TensorListScalarListMetadataIaLi1EEENS1_25BinaryOpScalarListFunctorIaLi1ELi1ELi0EEEJSt5minusIaEEEEvT_T0_DpT1_,"ax",@progbits
	.sectioninfo	@"SHI_REGISTERS=32"
	.align	128
.text._ZN2at6native61_GLOBAL__N__44eb8e94_28_ForeachBinaryOpScalarList_cu_dda10a6925multi_tensor_apply_kernelINS1_28TensorListScalarListMetadataIaLi1EEENS1_25BinaryOpScalarListFunctorIaLi1ELi1ELi0EEEJSt5minusIaEEEEvT_T0_DpT1_:
        .type           _ZN2at6native61_GLOBAL__N__44eb8e94_28_ForeachBinaryOpScalarList_cu_dda10a6925multi_tensor_apply_kernelINS1_28TensorListScalarListMetadataIaLi1EEENS1_25BinaryOpScalarListFunctorIaLi1ELi1ELi0EEEJSt5minusIaEEEEvT_T0_DpT1_,@function
        .size           _ZN2at6native61_GLOBAL__N__44eb8e94_28_ForeachBinaryOpScalarList_cu_dda10a6925multi_tensor_apply_kernelINS1_28TensorListScalarListMetadataIaLi1EEENS1_25BinaryOpScalarListFunctorIaLi1ELi1ELi0EEEJSt5minusIaEEEEvT_T0_DpT1_,(.L_x_3982 - _ZN2at6native61_GLOBAL__N__44eb8e94_28_ForeachBinaryOpScalarList_cu_dda10a6925multi_tensor_apply_kernelINS1_28TensorListScalarListMetadataIaLi1EEENS1_25BinaryOpScalarListFunctorIaLi1ELi1ELi0EEEJSt5minusIaEEEEvT_T0_DpT1_)
        .other          _ZN2at6native61_GLOBAL__N__44eb8e94_28_ForeachBinaryOpScalarList_cu_dda10a6925multi_tensor_apply_kernelINS1_28TensorListScalarListMetadataIaLi1EEENS1_25BinaryOpScalarListFunctorIaLi1ELi1ELi0EEEJSt5minusIaEEEEvT_T0_DpT1_,@"STO_CUDA_ENTRY STV_DEFAULT"
_ZN2at6native61_GLOBAL__N__44eb8e94_28_ForeachBinaryOpScalarList_cu_dda10a6925multi_tensor_apply_kernelINS1_28TensorListScalarListMetadataIaLi1EEENS1_25BinaryOpScalarListFunctorIaLi1ELi1ELi0EEEJSt5minusIaEEEEvT_T0_DpT1_:
        /* <DEDUP_REMOVED lines=23> */
[----:B------:R-:W-:Y:S02]  /*0170*/  IMAD.MOV.U32 R15, RZ, RZ, c[0x0][0x0] ;  /* 0x00000000ff0f7624 */ /* 0x000fe400078e00ff */
[----:B------:R-:W-:Y:S02]  /*0180*/  IMAD.MOV.U32 R16, RZ, RZ, RZ ;  /* 0x000000ffff107224 */ /* 0x000fe400078e00ff */
[----:B------:R-:W-:-:S03]  /*0190*/  IMAD.MOV.U32 R19, RZ, RZ, RZ ;  /* 0x000000ffff137224 */ /* 0x000fc600078e00ff */
.L_x_233:
[----:B0-----:R-:W-:Y:S01]  /*01a0*/  IADD3 R2, P2, R14, R16, RZ ;  /* 0x000000100e027210 */ /* 0x001fe20007f5e0ff */
[C---:B------:R-:W-:Y:S01]  /*01b0*/  IMAD R5, R15.reuse, 0x3, RZ ;  /* 0x000000030f057824 */ /* 0x040fe200078e02ff */
[----:B------:R-:W-:Y:S02]  /*01c0*/  PRMT R17, RZ, 0x7610, R17 ;  /* 0x00007610ff117816 */ /* 0x000fe40000000011 */
[----:B------:R-:W-:Y:S01]  /*01d0*/  IADD3 R4, P3, R2, c[0x0][0x0], RZ ;  /* 0x0000000002047a10 */ /* 0x000fe20007f7e0ff */
[----:B------:R-:W-:Y:S01]  /*01e0*/  IMAD.X R3, RZ, RZ, R19, P2 ;  /* 0x000000ffff037224 */ /* 0x000fe200010e0613 */
[----:B------:R-:W-:-:S02]  /*01f0*/  LEA R6, P2, R15, R2, 0x1 ;  /* 0x000000020f067211 */ /* 0x000fc400078408ff */
[C---:B------:R-:W-:Y:S02]  /*0200*/  ISETP.GE.U32.AND P0, PT, R2.reuse, 0x10000, PT ;  /* 0x000100000200780c */ /* 0x040fe40003f06070 */
[----:B------:R-:W-:Y:S01]  /*0210*/  IADD3 R8, P6, R5, R2, RZ ;  /* 0x0000000205087210 */ /* 0x000fe20007fde0ff */
[--C-:B------:R-:W-:Y:S01]  /*0220*/  IMAD.X R5, RZ, RZ, R3.reuse, P3 ;  /* 0x000000ffff057224 */ /* 0x100fe200018e0603 */
[----:B------:R-:W-:Y:S01]  /*0230*/  ISETP.LT.U32.AND P1, PT, R2, R11, PT ;  /* 0x0000000b0200720c */ /* 0x000fe20003f21070 */
[--C-:B------:R-:W-:Y:S01]  /*0240*/  IMAD.X R7, RZ, RZ, R3.reuse, P2 ;  /* 0x000000ffff077224 */ /* 0x100fe200010e0603 */
[----:B------:R-:W-:Y:S01]  /*0250*/  ISETP.GE.U32.AND.EX P0, PT, R3, RZ, PT, P0 ;  /* 0x000000ff0300720c */ /* 0x000fe20003f06100 */
[----:B------:R-:W-:Y:S01]  /*0260*/  IMAD.X R9, RZ, RZ, R3, P6 ;  /* 0x000000ffff097224 */ /* 0x000fe200030e0603 */
[----:B------:R-:W-:Y:S02]  /*0270*/  ISETP.GE.U32.AND P5, PT, R4, 0x10000, PT ;  /* 0x000100000400780c */ /* 0x000fe40003fa6070 */
[----:B------:R-:W-:-:S02]  /*0280*/  ISETP.GE.U32.AND P3, PT, R6, 0x10000, PT ;  /* 0x000100000600780c */ /* 0x000fc40003f66070 */
[----:B------:R-:W-:Y:S02]  /*0290*/  ISETP.LT.U32.AND P4, PT, R4, R11, PT ;  /* 0x0000000b0400720c */ /* 0x000fe40003f81070 */
[----:B------:R-:W-:Y:S02]  /*02a0*/  ISETP.LT.AND.EX P1, PT, R3, R13, !P0, P1 ;  /* 0x0000000d0300720c */ /* 0x000fe40004721310 */
[----:B------:R-:W-:Y:S02]  /*02b0*/  ISETP.GE.U32.AND.EX P5, PT, R5, RZ, PT, P5 ;  /* 0x000000ff0500720c */ /* 0x000fe40003fa6150 */
[----:B------:R-:W-:Y:S02]  /*02c0*/  ISETP.LT.U32.AND P0, PT, R6, R11, PT ;  /* 0x0000000b0600720c */ /* 0x000fe40003f01070 */
[----:B------:R-:W-:Y:S02]  /*02d0*/  ISETP.GE.U32.AND P2, PT, R8, 0x10000, PT ;  /* 0x000100000800780c */ /* 0x000fe40003f46070 */
[----:B------:R-:W-:-:S02]  /*02e0*/  ISETP.GE.U32.AND.EX P3, PT, R7, RZ, PT, P3 ;  /* 0x000000ff0700720c */ /* 0x000fc40003f66130 */
[-C--:B------:R-:W-:Y:S02]  /*02f0*/  IADD3 R2, P6, R2, R0.reuse, RZ ;  /* 0x0000000002027210 */ /* 0x080fe40007fde0ff */
[----:B------:R-:W-:Y:S02]  /*0300*/  ISETP.LT.AND.EX P4, PT, R5, R13, !P5, P4 ;  /* 0x0000000d0500720c */ /* 0x000fe40006f81340 */
[----:B------:R-:W-:Y:S01]  /*0310*/  ISETP.LT.U32.AND P5, PT, R8, R11, PT ;  /* 0x0000000b0800720c */ /* 0x000fe20003fa1070 */
[----:B------:R-:W-:Y:S01]  /*0320*/  IMAD.X R3, R3, 0x1, R12, P6 ;  /* 0x0000000103037824 */ /* 0x000fe200030e060c */
[----:B------:R-:W-:Y:S02]  /*0330*/  ISETP.GE.U32.AND.EX P2, PT, R9, RZ, PT, P2 ;  /* 0x000000ff0900720c */ /* 0x000fe40003f46120 */
[----:B------:R-:W-:Y:S02]  /*0340*/  ISETP.LT.AND.EX P0, PT, R7, R13, !P3, P0 ;  /* 0x0000000d0700720c */ /* 0x000fe40005f01300 */
[----:B------:R-:W-:-:S02]  /*0350*/  IADD3 R4, P3, R4, R0, RZ ;  /* 0x0000000004047210 */ /* 0x000fc40007f7e0ff */
[-C--:B------:R-:W-:Y:S02]  /*0360*/  IADD3 R6, P6, R6, R0.reuse, RZ ;  /* 0x0000000006067210 */ /* 0x080fe40007fde0ff */
[----:B------:R-:W-:Y:S01]  /*0370*/  ISETP.LT.AND.EX P2, PT, R9, R13, !P2, P5 ;  /* 0x0000000d0900720c */ /* 0x000fe20005741350 */
[--C-:B------:R-:W-:Y:S01]  /*0380*/  IMAD.X R5, R5, 0x1, R12.reuse, P3 ;  /* 0x0000000105057824 */ /* 0x100fe200018e060c */
[----:B------:R-:W-:Y:S01]  /*0390*/  IADD3 R8, P3, R8, R0, RZ ;  /* 0x0000000008087210 */ /* 0x000fe20007f7e0ff */
[----:B------:R-:W-:Y:S01]  /*03a0*/  IMAD.X R7, R7, 0x1, R12, P6 ;  /* 0x0000000107077824 */ /* 0x000fe200030e060c */
[----:B------:R-:W-:Y:S02]  /*03b0*/  PRMT R20, RZ, 0x7610, R20 ;  /* 0x00007610ff147816 */ /* 0x000fe40000000014 */
[----:B------:R-:W-:Y:S01]  /*03c0*/  PRMT R18, RZ, 0x7610, R18 ;  /* 0x00007610ff127816 */ /* 0x000fe20000000012 */
[----:B------:R-:W-:Y:S01]  /*03d0*/  IMAD.X R9, R9, 0x1, R12, P3 ;  /* 0x0000000109097824 */ /* 0x000fe200018e060c */
[----:B------:R-:W-:Y:S01]  /*03e0*/  PRMT R21, RZ, 0x7610, R21 ;  /* 0x00007610ff157816 */ /* 0x000fe20000000015 */
[----:B------:R-:W2:Y:S04]  /*03f0*/  @P0 LDG.E.U8 R17, [R6.64] ;  /* 0x0000000406110981 */ /* 0x000ea8000c1e1100 */
[----:B------:R-:W3:Y:S04]  /*0400*/  @P1 LDG.E.U8 R20, [R2.64] ;  /* 0x0000000402141981 */ /* 0x000ee8000c1e1100 */
[----:B------:R-:W4:Y:S04]  /*0410*/  @P4 LDG.E.U8 R18, [R4.64] ;  /* 0x0000000404124981 */ /* 0x000f28000c1e1100 */
[----:B------:R-:W5:Y:S01]  /*0420*/  @P2 LDG.E.U8 R21, [R8.64] ;  /* 0x0000000408152981 */ /* 0x000f62000c1e1100 */
[----:B------:R-:W-:-:S05]  /*0430*/  IMAD.MOV R22, RZ, RZ, -R10 ;  /* 0x000000ffff167224 */ /* 0x000fca00078e0a0a */
[----:B------:R-:W-:Y:S01]  /*0440*/  PRMT R22, R22, 0x7710, RZ ;  /* 0x0000771016167816 */ /* 0x000fe200000000ff */
[----:B------:R-:W-:-:S04]  /*0450*/  IMAD.MOV.U32 R29, RZ, RZ, c[0x0][0x0] ;  /* 0x00000000ff1d7624 */ /* 0x000fc800078e00ff */
[C---:B--2---:R-:W-:Y:S02]  /*0460*/  IMAD.IADD R27, R22.reuse, 0x1, R17 ;  /* 0x00000001161b7824 */ /* 0x044fe400078e0211 */
[----:B------:R-:W-:Y:S02]  /*0470*/  IMAD.MOV.U32 R17, RZ, RZ, R19 ;  /* 0x000000ffff117224 */ /* 0x000fe400078e0013 */
[C---:B---3--:R-:W-:Y:S02]  /*0480*/  IMAD.IADD R23, R22.reuse, 0x1, R20 ;  /* 0x0000000116177824 */ /* 0x048fe400078e0214 */
[----:B----4-:R-:W-:-:S03]  /*0490*/  IMAD.IADD R25, R22, 0x1, R18 ;  /* 0x0000000116197824 */ /* 0x010fc600078e0212 */
[----:B------:R0:W-:Y:S01]  /*04a0*/  @P1 STG.E.U8 [R2.64], R23 ;  /* 0x0000001702001986 */ /* 0x0001e2000c101104 */
[----:B------:R-:W-:-:S04]  /*04b0*/  IMAD.WIDE.U32 R16, R29, 0x4, R16 ;  /* 0x000000041d107825 */ /* 0x000fc800078e0010 */
[----:B-----5:R-:W-:Y:S01]  /*04c0*/  IMAD.IADD R21, R22, 0x1, R21 ;  /* 0x0000000116157824 */ /* 0x020fe200078e0215 */
[----:B------:R0:W-:Y:S01]  /*04d0*/  @P4 STG.E.U8 [R4.64], R25 ;  /* 0x0000001904004986 */ /* 0x0001e2000c101104 */
[----:B------:R-:W-:-:S03]  /*04e0*/  ISETP.LT.U32.AND P1, PT, R16, R11, PT ;  /* 0x0000000b1000720c */ /* 0x000fc60003f21070 */
[----:B------:R0:W-:Y:S01]  /*04f0*/  @P0 STG.E.U8 [R6.64], R27 ;  /* 0x0000001b06000986 */ /* 0x0001e2000c101104 */
[----:B------:R-:W-:-:S03]  /*0500*/  ISETP.GE.U32.AND P0, PT, R16, 0x10000, PT ;  /* 0x000100001000780c */ /* 0x000fc60003f06070 */
[----:B------:R0:W-:Y:S01]  /*0510*/  @P2 STG.E.U8 [R8.64], R21 ;  /* 0x0000001508002986 */ /* 0x0001e2000c101104 */
[C---:B------:R-:W-:Y:S02]  /*0520*/  ISETP.GE.U32.AND.EX P0, PT, R17.reuse, RZ, PT, P0 ;  /* 0x000000ff1100720c */ /* 0x040fe40003f06100 */
[----:B------:R-:W-:Y:S01]  /*0530*/  ISETP.LT.AND.EX P1, PT, R17, R13, PT, P1 ;  /* 0x0000000d1100720c */ /* 0x000fe20003f21310 */
[----:B------:R-:W-:-:S12]  /*0540*/  IMAD.MOV.U32 R19, RZ, RZ, R17 ;  /* 0x000000ffff137224 */ /* 0x000fd800078e0011 */
[----:B0-----:R-:W-:Y:S05]  /*0550*/  @!P0 BRA P1, `(.L_x_233) ;  /* 0xfffffc4000008947 */ /* 0x001fea000083ffff */
[----:B------:R-:W-:Y:S05]  /*0560*/  EXIT ;  /* 0x000000000000794d */ /* 0x000fea0003800000 */
.L_x_232:
[----:B--2---:R-:W0:Y:S02]  /*0570*/  S2R R9, SR_TID.X ;  /* 0x0000000000097919 */ /* 0x004e240000002100 */
        /* <DEDUP_REMOVED lines=8> */
.L_x_234:
        /* <DEDUP_REMOVED lines=9> */
[C---:B------:R-:W-:Y:S01]  /*0690*/  PRMT R6, R7.reuse, 0x7772, RZ ;  /* 0x0000777207067816 */ /* 0x040fe200000000ff */
[--C-:B------:R-:W-:Y:S01]  /*06a0*/  IMAD.IADD R8, R4, 0x1, R15.reuse ;  /* 0x0000000104087824 */ /* 0x100fe200078e020f */
[----:B------:R-:W-:Y:S01]  /*06b0*/  PRMT R4, R7, 0x7773, RZ ;  /* 0x0000777307047816 */ /* 0x000fe200000000ff */
[--C-:B------:R-:W-:Y:S02]  /*06c0*/  IMAD.IADD R5, R5, 0x1, R15.reuse ;  /* 0x0000000105057824 */ /* 0x100fe400078e020f */
[----:B------:R-:W-:-:S02]  /*06d0*/  IMAD.IADD R6, R6, 0x1, R15 ;  /* 0x0000000106067824 */ /* 0x000fc400078e020f */
[----:B------:R-:W-:Y:S01]  /*06e0*/  IMAD.IADD R4, R4, 0x1, R15 ;  /* 0x0000000104047824 */ /* 0x000fe200078e020f */
[----:B------:R-:W-:-:S04]  /*06f0*/  PRMT R5, R5, 0x7604, R8 ;  /* 0x0000760405057816 */ /* 0x000fc80000000008 */
        /* <DEDUP_REMOVED lines=9> */
.L_x_235:
        /* <DEDUP_REMOVED lines=15> */
.L_x_3982:


//--------------------- .text._ZN2at6native61_GLOBAL__N__44eb8e94_28_ForeachBinaryOpScalarList_cu_dda10a6925multi_tensor_apply_kernelINS1_28TensorListScalarListMetadataIhLi1EEENS1_25BinaryOpScalarListFunctorIhLi1ELi1ELi0EEEJSt5minusIhEEEEvT_T0_DpT1_ --------------------------
	.section	.text._ZN2at6native61_GLOBAL__N__44eb8e94_28_ForeachBinaryOpScalarList_cu_dda10a6925multi_tensor_apply_kernelINS1_28TensorListScalarListMetadataIhLi1EEENS1_25BinaryOpScalarListFunctorIhLi1ELi1ELi0EEEJSt5minusIhEEEEvT_T0_DpT1_,"ax",@progbits
	.sectioninfo	@"SHI_REGISTERS=32"
	.align	128
.text._ZN2at6native61_GLOBAL__N__44eb8e94_28_ForeachBinaryOpScalarList_cu_dda10a6925multi_tensor_apply_kernelINS1_28TensorListScalarListMetadataIhLi1EEENS1_25BinaryOpScalarListFunctorIhLi1ELi1ELi0EEEJSt5minusIhEEEEvT_T0_DpT1_:
        .type           _ZN2at6native61_GLOBAL__N__44eb8e94_28_ForeachBinaryOpScalarList_cu_dda10a6925multi_tensor_apply_kernelINS1_28TensorListScalarListMetadataIhLi1EEENS1_25BinaryOpScalarListFunctorIhLi1ELi1ELi0EEEJSt5minusIhEEEEvT_T0_DpT1_,@function
        .size           _ZN2at6native61_GLOBAL__N__44eb8e94_28_ForeachBinaryOpScalarList_cu_dda10a6925multi_tensor_apply_kernelINS1_28TensorListScalarListMetadataIhLi1EEENS1_25BinaryOpScalarListFunctorIhLi1ELi1ELi0EEEJSt5minusIhEEEEvT_T0_DpT1_,(.L_x_3983 - _ZN2at6native61_GLOBAL__N__44eb8e94_28_ForeachBinaryOpScalarList_cu_dda10a6925multi_tensor_apply_kernelINS1_28TensorListScalarListMetadataIhLi1EEENS1_25BinaryOpScalarListFunctorIhLi1ELi1ELi0EEEJSt5minusIhEEEEvT_T0_DpT1_)
        .other          _ZN2at6native61_GLOBAL__N__44eb8e94_28_ForeachBinaryOpScalarList_cu_dda10a6925multi_tensor_apply_kernelINS1_28TensorListScalarListMetadataIhLi1EEENS1_25BinaryOpScalarListFunctorIhLi1ELi1ELi0EEEJSt5minusIhEEEEvT_T0_DpT1_,@"STO_CUDA_ENTRY STV_DEFAULT"
_ZN2at6native61_GLOBAL__N__44eb8e94_28_ForeachBinaryOpScalarList_cu_dda10a6925multi_tensor_apply_kernelINS1_28TensorListScalarListMetadataIhLi1EEENS1_25BinaryOpScalarListFunctorIhLi1ELi1ELi0EEEJSt5minusIhEEEEvT_T0_DpT1_:
        /* <DEDUP_REMOVED lines=26> */
.L_x_237:
        /* <DEDUP_REMOVED lines=61> */
.L_x_236:
        /* <DEDUP_REMOVED lines=9> */
.L_x_238:
        /* <DEDUP_REMOVED lines=25> */
.L_x_239:
        /* <DEDUP_REMOVED lines=15> */
.L_x_3983:


//--------------------- .text._ZN2at6native61_GLOBAL__N__44eb8e94_28_ForeachBinaryOpScalarList_cu_dda10a6925multi_tensor_apply_kernelINS1_28TensorListScalarListMetadataIfLi2EEENS1_25BinaryOpScalarListFunctorIN3c108BFloat16ELi2ELi1ELi1EEEJNS1_13power_functorIfEEEEEvT_T0_DpT1_ --------------------------
	.section	.text._ZN2at6native61_GLOBAL__N__44eb8e94_28_ForeachBinaryOpScalarList_cu_dda10a6925multi_tensor_apply_kernelINS1_28TensorListScalarListMetadataIfLi2EEENS1_25BinaryOpScalarListFunctorIN3c108BFloat16ELi2ELi1ELi1EEEJNS1_13power_functorIfEEEEEvT_T0_DpT1_,"ax",@progbits
	.sectioninfo	@"SHI_REGISTERS=32"
	.align	128
.text._ZN2at6native61_GLOBAL__N__44eb8e94_28_ForeachBinaryOpScalarList_cu_dda10a6925multi_tensor_apply_kernelINS1_28TensorListScalarListMetadataIfLi2EEENS1_25BinaryOpScalarListFunctorIN3c108BFloat16ELi2ELi1ELi1EEEJNS1_13power_functorIfEEEEEvT_T0_DpT1_:
        .type           _ZN2at6native61_GLOBAL__N__44eb8e94_28_ForeachBinaryOpScalarList_cu_dda10a6925multi_tensor_apply_kernelINS1_28TensorListScalarListMetadataIfLi2EEENS1_25BinaryOpScalarListFunctorIN3c108BFloat16ELi2ELi1ELi1EEEJNS1_13power_functorIfEEEEEvT_T0_DpT1_,@function
        .size           _ZN2at6native61_GLOBAL__N__44eb8e94_28_ForeachBinaryOpScalarList_cu_dda10a6925multi_tensor_apply_kernelINS1_28TensorListScalarListMetadataIfLi2EEENS1_25BinaryOpScalarListFunctorIN3c108BFloat16ELi2ELi1ELi1EEEJNS1_13power_functorIfEEEEEvT_T0_DpT1_,(.L_x_3984 - _ZN2at6native61_GLOBAL__N__44eb8e94_28_ForeachBinaryOpScalarList_cu_dda10a6925multi_tensor_apply_kernelINS1_28TensorListScalarListMetadataIfLi2EEENS1_25BinaryOpScalarListFunctorIN3c108BFloat16ELi2ELi1ELi1EEEJNS1_13power_functorIfEEEEEvT_T0_DpT1_)
        .other          _ZN2at6native61_GLOBAL__N__44eb8e94_28_ForeachBinaryOpScalarList_cu_dda10a6925multi_tensor_apply_kernelINS1_28TensorListScalarListMetadataIfLi2EEENS1_25BinaryOpScalarListFunctorIN3c108BFloat16ELi2ELi1ELi1EEEJNS1_13power_functorIfEEEEEvT_T0_DpT1_,@"STO_CUDA_ENTRY STV_DEFAULT"
_ZN2at6native61_GLOBAL__N__44eb8e94_28_ForeachBinaryOpScalarList_cu_dda10a6925multi_tensor_apply_kernelINS1_28TensorListScalarListMetadataIfLi2EEENS1_25BinaryOpScalarListFunctorIN3c108BFloat16ELi2ELi1ELi1EEEJNS1_13power_functorIfEEEEEvT_T0_DpT1_:
        /* <DEDUP_REMOVED lines=28> */
.L_x_241:
[----:B0-----:R-:W-:Y:S01]  /*01c0*/  IADD3 R27, P0, R4, R8, RZ ;  /* 0x00000008041b7210 */ /* 0x001fe20007f1e0ff */
[----:B------:R-:W-:Y:S01]  /*01d0*/  IMAD R6, R5, 0x3, RZ ;  /* 0x0000000305067824 */ /* 0x000fe200078e02ff */
[----:B--2---:R-:W-:Y:S02]  /*01e0*/  PRMT R16, RZ, 0x7610, R16 ;  /* 0x00007610ff107816 */ /* 0x004fe40000000010 */
[C---:B------:R-:W-:Y:S01]  /*01f0*/  IADD3 R17, P3, R27.reuse, c[0x0][0x0], RZ ;  /* 0x000000001b117a10 */ /* 0x040fe20007f7e0ff */
[----:B------:R-:W-:Y:S01]  /*0200*/  IMAD.X R19, RZ, RZ, R9, P0 ;  /* 0x000000ffff137224 */ /* 0x000fe200000e0609 */
[C---:B------:R-:W-:Y:S02]  /*0210*/  ISETP.GE.U32.AND P1, PT, R27.reuse, 0x10000, PT ;  /* 0x000100001b00780c */ /* 0x040fe40003f26070 */
[----:B------:R-:W-:Y:S01]  /*0220*/  ISETP.LT.U32.AND P0, PT, R27, R2, PT ;  /* 0x000000021b00720c */ /* 0x000fe20003f01070 */
[----:B------:R-:W-:Y:S01]  /*0230*/  IMAD.X R20, RZ, RZ, R19, P3 ;  /* 0x000000ffff147224 */ /* 0x000fe200018e0613 */
[----:B------:R-:W-:-:S02]  /*0240*/  ISETP.GE.U32.AND.EX P1, PT, R19, RZ, PT, P1 ;  /* 0x000000ff1300720c */ /* 0x000fc40003f26110 */
[----:B------:R-:W-:Y:S02]  /*0250*/  LEA R7, P4, R5, R27, 0x1 ;  /* 0x0000001b05077211 */ /* 0x000fe400078808ff */
[----:B------:R-:W-:Y:S02]  /*0260*/  ISETP.GE.U32.AND P2, PT, R17, 0x10000, PT ;  /* 0x000100001100780c */ /* 0x000fe40003f46070 */
[----:B------:R-:W-:Y:S02]  /*0270*/  ISETP.LT.AND.EX P1, PT, R19, R3, !P1, P0 ;  /* 0x000000031300720c */ /* 0x000fe40004f21300 */
[----:B------:R-:W-:Y:S01]  /*0280*/  IADD3 R23, P5, R6, R27, RZ ;  /* 0x0000001b06177210 */ /* 0x000fe20007fbe0ff */
[--C-:B------:R-:W-:Y:S01]  /*0290*/  IMAD.X R6, RZ, RZ, R19.reuse, P4 ;  /* 0x000000ffff067224 */ /* 0x100fe200020e0613 */
[----:B------:R-:W-:Y:S02]  /*02a0*/  ISETP.LT.U32.AND P0, PT, R17, R2, PT ;  /* 0x000000021100720c */ /* 0x000fe40003f01070 */
[----:B------:R-:W-:Y:S01]  /*02b0*/  ISETP.GE.U32.AND.EX P2, PT, R20, RZ, PT, P2 ;  /* 0x000000ff1400720c */ /* 0x000fe20003f46120 */
[----:B------:R-:W-:Y:S01]  /*02c0*/  IMAD.X R21, RZ, RZ, R19, P5 ;  /* 0x000000ffff157224 */ /* 0x000fe200028e0613 */
[----:B------:R-:W-:-:S02]  /*02d0*/  ISETP.GE.U32.AND P3, PT, R7, 0x10000, PT ;  /* 0x000100000700780c */ /* 0x000fc40003f66070 */
[-C--:B------:R-:W-:Y:S02]  /*02e0*/  ISETP.LT.AND.EX P0, PT, R20, R3.reuse, !P2, P0 ;  /* 0x000000031400720c */ /* 0x080fe40005701300 */
[-C--:B------:R-:W-:Y:S02]  /*02f0*/  ISETP.LT.U32.AND P4, PT, R7, R2.reuse, PT ;  /* 0x000000020700720c */ /* 0x080fe40003f81070 */
[C---:B------:R-:W-:Y:S02]  /*0300*/  ISETP.GE.U32.AND.EX P3, PT, R6.reuse, RZ, PT, P3 ;  /* 0x000000ff0600720c */ /* 0x040fe40003f66130 */
[C---:B------:R-:W-:Y:S02]  /*0310*/  ISETP.GE.U32.AND P2, PT, R23.reuse, 0x10000, PT ;  /* 0x000100001700780c */ /* 0x040fe40003f46070 */
[----:B------:R-:W-:Y:S02]  /*0320*/  ISETP.LT.AND.EX P4, PT, R6, R3, !P3, P4 ;  /* 0x000000030600720c */ /* 0x000fe40005f81340 */
[----:B------:R-:W-:-:S02]  /*0330*/  ISETP.LT.U32.AND P3, PT, R23, R2, PT ;  /* 0x000000021700720c */ /* 0x000fc40003f61070 */
[----:B------:R-:W-:Y:S02]  /*0340*/  ISETP.GE.U32.AND.EX P2, PT, R21, RZ, PT, P2 ;  /* 0x000000ff1500720c */ /* 0x000fe40003f46120 */
[-C--:B------:R-:W-:Y:S02]  /*0350*/  @P1 LEA R14, P5, R27, R12.reuse, 0x1 ;  /* 0x0000000c1b0e1211 */ /* 0x080fe400078a08ff */
[----:B------:R-:W-:Y:S02]  /*0360*/  ISETP.LT.AND.EX P2, PT, R21, R3, !P2, P3 ;  /* 0x000000031500720c */ /* 0x000fe40005741330 */
[-C--:B------:R-:W-:Y:S02]  /*0370*/  @P1 LEA.HI.X R15, R27, R13.reuse, R19, 0x1, P5 ;  /* 0x0000000d1b0f1211 */ /* 0x080fe400028f0c13 */
[C---:B------:R-:W-:Y:S02]  /*0380*/  @P0 LEA R28, P5, R17.reuse, R12, 0x1 ;  /* 0x0000000c111c0211 */ /* 0x040fe400078a08ff */
[----:B------:R-:W-:Y:S01]  /*0390*/  PRMT R18, RZ, 0x7610, R18 ;  /* 0x00007610ff127816 */ /* 0x000fe20000000012 */
[----:B------:R0:W2:Y:S01]  /*03a0*/  @P1 LDG.E.U16 R16, [R14.64] ;  /* 0x000000040e101981 */ /* 0x0000a2000c1e1500 */
[----:B------:R-:W-:-:S02]  /*03b0*/  @P0 LEA.HI.X R29, R17, R13, R20, 0x1, P5 ;  /* 0x0000000d111d0211 */ /* 0x000fc400028f0c14 */
[CC--:B------:R-:W-:Y:S02]  /*03c0*/  @P4 LEA R24, P3, R7.reuse, R12.reuse, 0x1 ;  /* 0x0000000c07184211 */ /* 0x0c0fe400078608ff */
[----:B------:R-:W-:Y:S01]  /*03d0*/  PRMT R22, RZ, 0x7610, R22 ;  /* 0x00007610ff167816 */ /* 0x000fe20000000016 */
[----:B------:R-:W3:Y:S01]  /*03e0*/  @P0 LDG.E.U16 R18, [R28.64] ;  /* 0x000000041c120981 */ /* 0x000ee2000c1e1500 */
[-C--:B------:R-:W-:Y:S02]  /*03f0*/  @P4 LEA.HI.X R25, R7, R13.reuse, R6, 0x1, P3 ;  /* 0x0000000d07194211 */ /* 0x080fe400018f0c06 */
[C---:B0-----:R-:W-:Y:S02]  /*0400*/  @P2 LEA R14, P3, R23.reuse, R12, 0x1 ;  /* 0x0000000c170e2211 */ /* 0x041fe400078608ff */
[----:B------:R-:W-:Y:S01]  /*0410*/  PRMT R26, RZ, 0x7610, R26 ;  /* 0x00007610ff1a7816 */ /* 0x000fe2000000001a */
[----:B------:R-:W4:Y:S01]  /*0420*/  @P4 LDG.E.U16 R22, [R24.64] ;  /* 0x0000000418164981 */ /* 0x000f22000c1e1500 */
[----:B------:R-:W-:-:S05]  /*0430*/  @P2 LEA.HI.X R15, R23, R13, R21, 0x1, P3 ;  /* 0x0000000d170f2211 */ /* 0x000fca00018f0c15 */
[----:B------:R0:W5:Y:S02]  /*0440*/  @P2 LDG.E.U16 R26, [R14.64] ;  /* 0x000000040e1a2981 */ /* 0x000164000c1e1500 */
[----:B0-----:R-:W-:-:S04]  /*0450*/  @P1 LEA R14, P5, R27, R10, 0x1 ;  /* 0x0000000a1b0e1211 */ /* 0x001fc800078a08ff */
[----:B------:R-:W-:Y:S02]  /*0460*/  @P1 LEA.HI.X R15, R27, R11, R19, 0x1, P5 ;  /* 0x0000000b1b0f1211 */ /* 0x000fe400028f0c13 */
[----:B--2---:R-:W-:Y:S02]  /*0470*/  PRMT R16, RZ, 0x5410, R16 ;  /* 0x00005410ff107816 */ /* 0x004fe40000000010 */
[----:B---3--:R-:W-:-:S04]  /*0480*/  PRMT R18, RZ, 0x5410, R18 ;  /* 0x00005410ff127816 */ /* 0x008fc80000000012 */
[----:B------:R-:W-:Y:S08]  /*0490*/  MUFU.LG2 R16, R16 ;  /* 0x0000001000107308 */ /* 0x000ff00000000c00 */
[----:B------:R4:W0:Y:S02]  /*04a0*/  MUFU.LG2 R29, R18 ;  /* 0x00000012001d7308 */ /* 0x0008240000000c00 */
[----:B----4-:R-:W-:-:S06]  /*04b0*/  PRMT R18, RZ, 0x5410, R22 ;  /* 0x00005410ff127816 */ /* 0x010fcc0000000016 */
[----:B------:R5:W1:Y:S01]  /*04c0*/  MUFU.LG2 R28, R18 ;  /* 0x00000012001c7308 */ /* 0x000a620000000c00 */
[C---:B0-----:R-:W-:Y:S01]  /*04d0*/  FMUL.FTZ R22, R0.reuse, R29 ;  /* 0x0000001d00167220 */ /* 0x041fe20000410000 */
[----:B-----5:R-:W-:Y:S01]  /*04e0*/  PRMT R18, RZ, 0x5410, R26 ;  /* 0x00005410ff127816 */ /* 0x020fe2000000001a */
[----:B------:R-:W-:-:S05]  /*04f0*/  FMUL.FTZ R26, R0, R16 ;  /* 0x00000010001a7220 */ /* 0x000fca0000410000 */
[----:B------:R-:W0:Y:S01]  /*0500*/  MUFU.EX2 R22, R22 ;  /* 0x0000001600167308 */ /* 0x000e220000000800 */
[----:B------:R-:W-:Y:S01]  /*0510*/  @P0 LEA R16, P3, R17, R10, 0x1 ;  /* 0x0000000a11100211 */ /* 0x000fe200078608ff */
[----:B-1----:R-:W-:-:S03]  /*0520*/  FMUL.FTZ R24, R0, R28 ;  /* 0x0000001c00187220 */ /* 0x002fc60000410000 */
[----:B------:R-:W-:-:S03]  /*0530*/  @P0 LEA.HI.X R17, R17, R11, R20, 0x1, P3 ;  /* 0x0000000b11110211 */ /* 0x000fc600018f0c14 */
[----:B------:R1:W2:Y:S01]  /*0540*/  MUFU.LG2 R25, R18 ;  /* 0x0000001200197308 */ /* 0x0002a20000000c00 */
[----:B------:R-:W-:-:S04]  /*0550*/  @P2 LEA R20, P3, R23, R10, 0x1 ;  /* 0x0000000a17142211 */ /* 0x000fc800078608ff */
[----:B------:R-:W-:-:S03]  /*0560*/  @P2 LEA.HI.X R21, R23, R11, R21, 0x1, P3 ;  /* 0x0000000b17152211 */ /* 0x000fc600018f0c15 */
[----:B------:R-:W3:Y:S01]  /*0570*/  MUFU.EX2 R26, R26 ;  /* 0x0000001a001a7308 */ /* 0x000ee20000000800 */
[C---:B-1----:R-:W-:Y:S02]  /*0580*/  @P4 LEA R18, P5, R7.reuse, R10, 0x1 ;  /* 0x0000000a07124211 */ /* 0x042fe400078a08ff */
[----:B0-----:R-:W-:Y:S02]  /*0590*/  F2FP.BF16.PACK_AB R22, RZ, R22 ;  /* 0x00000016ff16723e */ /* 0x001fe400000010ff */
[----:B------:R-:W-:Y:S01]  /*05a0*/  @P4 LEA.HI.X R19, R7, R11, R6, 0x1, P5 ;  /* 0x0000000b07134211 */ /* 0x000fe200028f0c06 */
[----:B------:R-:W-:Y:S02]  /*05b0*/  IMAD.MOV.U32 R7, RZ, RZ, c[0x0][0x0] ;  /* 0x00000000ff077624 */ /* 0x000fe400078e00ff */
[----:B--2---:R-:W-:Y:S01]  /*05c0*/  FMUL.FTZ R25, R0, R25 ;  /* 0x0000001900197220 */ /* 0x004fe20000410000 */
[----:B------:R-:W0:Y:S01]  /*05d0*/  MUFU.EX2 R24, R24 ;  /* 0x0000001800187308 */ /* 0x000e220000000800 */
[----:B------:R-:W-:Y:S01]  /*05e0*/  IMAD.WIDE.U32 R8, R7, 0x4, R8 ;  /* 0x0000000407087825 */ /* 0x000fe200078e0008 */
[----:B---3--:R-:W-:-:S06]  /*05f0*/  F2FP.BF16.PACK_AB R26, RZ, R26 ;  /* 0x0000001aff1a723e */ /* 0x008fcc00000010ff */
[----:B------:R-:W1:Y:S01]  /*0600*/  MUFU.EX2 R25, R25 ;  /* 0x0000001900197308 */ /* 0x000e620000000800 */
[----:B------:R2:W-:Y:S01]  /*0610*/  @P1 STG.E.U16 [R14.64], R26 ;  /* 0x0000001a0e001986 */ /* 0x0005e2000c101504 */
[C---:B------:R-:W-:Y:S02]  /*0620*/  ISETP.LT.U32.AND P1, PT, R8.reuse, R2, PT ;  /* 0x000000020800720c */ /* 0x040fe40003f21070 */
[----:B0-----:R-:W-:Y:S01]  /*0630*/  F2FP.BF16.PACK_AB R24, RZ, R24 ;  /* 0x00000018ff18723e */ /* 0x001fe200000010ff */
[----:B------:R2:W-:Y:S01]  /*0640*/  @P0 STG.E.U16 [R16.64], R22 ;  /* 0x0000001610000986 */ /* 0x0005e2000c101504 */
[----:B------:R-:W-:Y:S02]  /*0650*/  ISETP.GE.U32.AND P0, PT, R8, 0x10000, PT ;  /* 0x000100000800780c */ /* 0x000fe40003f06070 */
[C---:B------:R-:W-:Y:S01]  /*0660*/  ISETP.LT.AND.EX P1, PT, R9.reuse, R3, PT, P1 ;  /* 0x000000030900720c */ /* 0x040fe20003f21310 */
[----:B------:R2:W-:Y:S01]  /*0670*/  @P4 STG.E.U16 [R18.64], R24 ;  /* 0x0000001812004986 */ /* 0x0005e2000c101504 */
[----:B------:R-:W-:-:S02]  /*0680*/  ISETP.GE.U32.AND.EX P0, PT, R9, RZ, PT, P0 ;  /* 0x000000ff0900720c */ /* 0x000fc40003f06100 */
[----:B-1----:R-:W-:-:S05]  /*0690*/  F2FP.BF16.PACK_AB R25, RZ, R25 ;  /* 0x00000019ff19723e */ /* 0x002fca00000010ff */
[----:B------:R2:W-:Y:S06]  /*06a0*/  @P2 STG.E.U16 [R20.64], R25 ;  /* 0x0000001914002986 */ /* 0x0005ec000c101504 */
[----:B------:R-:W-:Y:S05]  /*06b0*/  @!P0 BRA P1, `(.L_x_241) ;  /* 0xfffffb0000008947 */ /* 0x000fea000083ffff */
[----:B------:R-:W-:Y:S05]  /*06c0*/  EXIT ;  /* 0x000000000000794d */ /* 0x000fea0003800000 */
.L_x_240:
[----:B0-----:R-:W0:Y:S02]  /*06d0*/  S2R R9, SR_TID.X ;  /* 0x0000000000097919 */ /* 0x001e240000002100 */
[----:B0-----:R-:W-:-:S05]  /*06e0*/  IMAD.WIDE.U32 R4, R9, 0x4, RZ ;  /* 0x0000000409047825 */ /* 0x001fca00078e00ff */
[----:B------:R-:W-:-:S04]  /*06f0*/  ISETP.GE.U32.AND P0, PT, R4, R2, PT ;  /* 0x000000020400720c */ /* 0x000fc80003f06070 */
[----:B------:R-:W-:-:S04]  /*0700*/  ISETP.GE.AND.EX P0, PT, R5, R3, PT, P0 ;  /* 0x000000030500720c */ /* 0x000fc80003f06300 */
[----:B------:R-:W-:-:S13]  /*0710*/  ISETP.GT.U32.OR P0, PT, R9, 0x3fff, P0 ;  /* 0x00003fff0900780c */ /* 0x000fda0000704470 */
[----:B------:R-:W-:Y:S05]  /*0720*/  @P0 EXIT ;  /* 0x000000000000094d */ /* 0x000fea0003800000 */
[----:B------:R-:W-:-:S04]  /*0730*/  IMAD.MOV.U32 R6, RZ, RZ, RZ ;  /* 0x000000ffff067224 */ /* 0x000fc800078e00ff */
.L_x_242:
[C---:B0-----:R-:W-:Y:S01]  /*0740*/  IMAD.SHL.U32 R15, R9.reuse, 0x8, RZ ;  /* 0x00000008090f7824 */ /* 0x041fe200078e00ff */
[----:B------:R-:W-:-:S04]  /*0750*/  SHF.L.U64.HI R7, R9, 0x3, R6 ;  /* 0x0000000309077819 */ /* 0x000fc80000010206 */
[----:B------:R-:W-:-:S05]  /*0760*/  IADD3 R4, P0, R12, R15, RZ ;  /* 0x0000000f0c047210 */ /* 0x000fca0007f1e0ff */
[----:B------:R-:W-:-:S06]  /*0770*/  IMAD.X R5, R13, 0x1, R7, P0 ;  /* 0x000000010d057824 */ /* 0x000fcc00000e0607 */
[----:B------:R-:W2:Y:S02]  /*0780*/  LDG.E.64 R4, [R4.64] ;  /* 0x0000000404047981 */ /* 0x000ea4000c1e1b00 */
[--C-:B--2---:R-:W-:Y:S02]  /*0790*/  PRMT R8, RZ, 0x5410, R4.reuse ;  /* 0x00005410ff087816 */ /* 0x104fe40000000004 */
[----:B------:R-:W-:Y:S02]  /*07a0*/  PRMT R4, RZ, 0x7610, R4 ;  /* 0x00007610ff047816 */ /* 0x000fe40000000004 */
[----:B------:R0:W1:Y:S08]  /*07b0*/  MUFU.LG2 R17, R8 ;  /* 0x0000000800117308 */ /* 0x0000700000000c00 */
[----:B------:R2:W3:Y:S01]  /*07c0*/  MUFU.LG2 R19, R4 ;  /* 0x0000000400137308 */ /* 0x0004e20000000c00 */
[----:B0-----:R-:W-:-:S07]  /*07d0*/  PRMT R8, RZ, 0x7610, R5 ;  /* 0x00007610ff087816 */ /* 0x001fce0000000005 */
[----:B------:R-:W0:Y:S01]  /*07e0*/  MUFU.LG2 R23, R8 ;  /* 0x0000000800177308 */ /* 0x000e220000000c00 */
[----:B--2---:R-:W-:Y:S01]  /*07f0*/  PRMT R4, RZ, 0x5410, R5 ;  /* 0x00005410ff047816 */ /* 0x004fe20000000005 */
[----:B-1----:R-:W-:-:S06]  /*0800*/  FMUL.FTZ R17, R0, R17 ;  /* 0x0000001100117220 */ /* 0x002fcc0000410000 */
[----:B------:R1:W2:Y:S01]  /*0810*/  MUFU.LG2 R21, R4 ;  /* 0x0000000400157308 */ /* 0x0002a20000000c00 */
[C---:B---3--:R-:W-:Y:S02]  /*0820*/  FMUL.FTZ R19, R0.reuse, R19 ;  /* 0x0000001300137220 */ /* 0x048fe40000410000 */
[----:B0-----:R-:W-:-:S05]  /*0830*/  FMUL.FTZ R23, R0, R23 ;  /* 0x0000001700177220 */ /* 0x001fca0000410000 */
[----:B------:R-:W-:Y:S01]  /*0840*/  MUFU.EX2 R17, R17 ;  /* 0x0000001100117308 */ /* 0x000fe20000000800 */
[----:B-1----:R-:W-:-:S05]  /*0850*/  IADD3 R4, P0, R10, R15, RZ ;  /* 0x0000000f0a047210 */ /* 0x002fca0007f1e0ff */
[----:B------:R-:W-:Y:S01]  /*0860*/  IMAD.X R5, R11, 0x1, R7, P0 ;  /* 0x000000010b057824 */ /* 0x000fe200000e0607 */
[----:B------:R-:W-:Y:S01]  /*0870*/  IADD3 R9, P0, R9, c[0x0][0x0], RZ ;  /* 0x0000000009097a10 */ /* 0x000fe20007f1e0ff */
[----:B--2---:R-:W-:Y:S01]  /*0880*/  FMUL.FTZ R21, R0, R21 ;  /* 0x0000001500157220 */ /* 0x004fe20000410000 */
[----:B------:R-:W0:Y:S02]  /*0890*/  MUFU.EX2 R14, R19 ;  /* 0x00000013000e7308 */ /* 0x000e240000000800 */
[C---:B------:R-:W-:Y:S01]  /*08a0*/  ISETP.LT.U32.AND P1, PT, R9.reuse, 0x4000, PT ;  /* 0x000040000900780c */ /* 0x040fe20003f21070 */
[----:B------:R-:W-:Y:S02]  /*08b0*/  IMAD.SHL.U32 R7, R9, 0x4, RZ ;  /* 0x0000000409077824 */ /* 0x000fe400078e00ff */
[----:B------:R-:W-:-:S03]  /*08c0*/  IMAD.X R6, RZ, RZ, R6, P0 ;  /* 0x000000ffff067224 */ /* 0x000fc600000e0606 */
[----:B------:R-:W-:Y:S01]  /*08d0*/  MUFU.EX2 R21, R21 ;  /* 0x0000001500157308 */ /* 0x000fe20000000800 */
[----:B------:R-:W-:Y:S02]  /*08e0*/  ISETP.GE.U32.AND P0, PT, R7, R2, PT ;  /* 0x000000020700720c */ /* 0x000fe40003f06070 */
[----:B------:R-:W-:Y:S02]  /*08f0*/  SHF.L.U64.HI R8, R9, 0x2, R6 ;  /* 0x0000000209087819 */ /* 0x000fe40000010206 */
[----:B------:R-:W-:Y:S02]  /*0900*/  ISETP.LT.U32.AND.EX P1, PT, R6, RZ, PT, P1 ;  /* 0x000000ff0600720c */ /* 0x000fe40003f21110 */
[----:B------:R-:W-:Y:S01]  /*0910*/  ISETP.GE.AND.EX P0, PT, R8, R3, PT, P0 ;  /* 0x000000030800720c */ /* 0x000fe20003f06300 */
[----:B------:R-:W1:Y:S01]  /*0920*/  MUFU.EX2 R16, R23 ;  /* 0x0000001700107308 */ /* 0x000e620000000800 */
[----:B0-----:R-:W-:Y:S02]  /*0930*/  F2FP.BF16.PACK_AB R14, R14, R17 ;  /* 0x000000110e0e723e */ /* 0x001fe400000010ff */
[----:B-1----:R-:W-:-:S05]  /*0940*/  F2FP.BF16.PACK_AB R15, R16, R21 ;  /* 0x00000015100f723e */ /* 0x002fca00000010ff */
[----:B------:R0:W-:Y:S04]  /*0950*/  STG.E.64 [R4.64], R14 ;  /* 0x0000000e04007986 */ /* 0x0001e8000c101b04 */
[----:B------:R-:W-:Y:S05]  /*0960*/  @!P0 BRA P1, `(.L_x_242) ;  /* 0xfffffdd000008947 */ /* 0x000fea000083ffff */
[----:B------:R-:W-:Y:S05]  /*0970*/  EXIT ;  /* 0x000000000000794d */ /* 0x000fea0003800000 */
.L_x_243:
        /* <DEDUP_REMOVED lines=16> */
.L_x_3984:


//--------------------- .text._ZN2at6native61_GLOBAL__N__44eb8e94_28_ForeachBinaryOpScalarList_cu_dda10a6925multi_tensor_apply_kernelINS1_28TensorListScalarListMetadataIfLi2EEENS1_25BinaryOpScalarListFunctorIN3c104HalfELi2ELi1ELi1EEEJNS1_13power_functorIfEEEEEvT_T0_DpT1_ --------------------------
	.section	.text._ZN2at6native61_GLOBAL__N__44eb8e94_28_ForeachBinaryOpScalarList_cu_dda10a6925multi_tensor_apply_kernelINS1_28TensorListScalarListMetadataIfLi2EEENS1_25BinaryOpScalarListFunctorIN3c104HalfELi2ELi1ELi1EEEJNS1_13power_functorIfEEEEEvT_T0_DpT1_,"ax",@progbits
	.sectioninfo	@"SHI_REGISTERS=32"
	.align	128
.text._ZN2at6native61_GLOBAL__N__44eb8e94_28_ForeachBinaryOpScalarList_cu_dda10a6925multi_tensor_apply_kernelINS1_28TensorListScalarListMetadataIfLi2EEENS1_25BinaryOpScalarListFunctorIN3c104HalfELi2ELi1ELi1EEEJNS1_13power_functorIfEEEEEvT_T0_DpT1_:
        .type           _ZN2at6native61_GLOBAL__N__44eb8e94_28_ForeachBinaryOpScalarList_cu_dda10a6925multi_tensor_apply_kernelINS1_28TensorListScalarListMetadataIfLi2EEENS1_25BinaryOpScalarListFunctorIN3c104HalfELi2ELi1ELi1EEEJNS1_13power_functorIfEEEEEvT_T0_DpT1_,@function
        .size           _ZN2at6native61_GLOBAL__N__44eb8e94_28_ForeachBinaryOpScalarList_cu_dda10a6925multi_tensor_apply_kernelINS1_28TensorListScalarListMetadataIfLi2EEENS1_25BinaryOpScalarListFunctorIN3c104HalfELi2ELi1ELi1EEEJNS1_13power_functorIfEEEEEvT_T0_DpT1_,(.L_x_3985 - _ZN2at6native61_GLOBAL__N__44eb8e94_28_ForeachBinaryOpScalarList_cu_dda10a6925multi_tensor_apply_kernelINS1_28TensorListScalarListMetadataIfLi2EEENS1_25BinaryOpScalarListFunctorIN3c104HalfELi2ELi1ELi1EEEJNS1_13power_functorIfEEEEEvT_T0_DpT1_)
        .other          _ZN2at6native61_GLOBAL__N__44eb8e94_28_ForeachBinaryOpScalarList_cu_dda10a6925multi_tensor_apply_kernelINS1_28TensorListScalarListMetadataIfLi2EEENS1_25BinaryOpScalarListFunctorIN3c104HalfELi2ELi1ELi1EEEJNS1_13power_functorIfEEEEEvT_T0_DpT1_,@"STO_CUDA_ENTRY STV_DEFAULT"
_ZN2at6native61_GLOBAL__N__44eb8e94_28_ForeachBinaryOpScalarList_cu_dda10a6925multi_tensor_apply_kernelINS1_28TensorListScalarListMetadataIfLi2EEENS1_25BinaryOpScalarListFunctorIN3c104HalfELi2ELi1ELi1EEEJNS1_13power_functorIfEEEEEvT_T0_DpT1_:
        /* <DEDUP_REMOVED lines=28> */
.L_x_245:
[----:B0-----:R-:W-:Y:S01]  /*01c0*/  IADD3 R27, P0, R4, R8, RZ ;  /* 0x00000008041b7210 */ /* 0x001fe20007f1e0ff */
[----:B------:R-:W-:Y:S01]  /*01d0*/  IMAD R6, R5, 0x3, RZ ;  /* 0x0000000305067824 */ /* 0x000fe200078e02ff */
[----:B--2---:R-:W-:Y:S02]  /*01e0*/  PRMT R16, RZ, 0x7610, R16 ;  /* 0x00007610ff107816 */ /* 0x004fe40000000010 */
        /* <DEDUP_REMOVED lines=11> */
[----:B------:R-:W-:Y:S01]  /*02a0*/  ISETP.LT.U32.AND P0, PT, R17, R2, PT ;  /* 0x000000021100720c */ /* 0x000fe20003f01070 */
[----:B------:R-:W-:Y:S01]  /*02b0*/  IMAD.X R21, RZ, RZ, R19, P5 ;  /* 0x000000ffff157224 */ /* 0x000fe200028e0613 */
[----:B------:R-:W-:-:S02]  /*02c0*/  ISETP.GE.U32.AND.EX P2, PT, R20, RZ, PT, P2 ;  /* 0x000000ff1400720c */ /* 0x000fc40003f46120 */
[C---:B------:R-:W-:Y:S02]  /*02d0*/  ISETP.GE.U32.AND P3, PT, R7.reuse, 0x10000, PT ;  /* 0x000100000700780c */ /* 0x040fe40003f66070 */
[-C--:B------:R-:W-:Y:S02]  /*02e0*/  ISETP.LT.AND.EX P0, PT, R20, R3.reuse, !P2, P0 ;  /* 0x000000031400720c */ /* 0x080fe40005701300 */
[----:B------:R-:W-:Y:S02]  /*02f0*/  ISETP.LT.U32.AND P4, PT, R7, R2, PT ;  /* 0x000000020700720c */ /* 0x000fe40003f81070 */
[C---:B------:R-:W-:Y:S02]  /*0300*/  ISETP.GE.U32.AND.EX P3, PT, R6.reuse, RZ, PT, P3 ;  /* 0x000000ff0600720c */ /* 0x040fe40003f66130 */
        /* <DEDUP_REMOVED lines=8> */
[-C--:B------:R-:W-:Y:S01]  /*0390*/  @P4 LEA R24, P3, R7, R12.reuse, 0x1 ;  /* 0x0000000c07184211 */ /* 0x080fe200078608ff */
[----:B------:R0:W2:Y:S01]  /*03a0*/  @P1 LDG.E.U16 R16, [R14.64] ;  /* 0x000000040e101981 */ /* 0x0000a2000c1e1500 */
[----:B------:R-:W-:Y:S02]  /*03b0*/  PRMT R18, RZ, 0x7610, R18 ;  /* 0x00007610ff127816 */ /* 0x000fe40000000012 */
[-C--:B------:R-:W-:Y:S02]  /*03c0*/  @P0 LEA.HI.X R29, R17, R13.reuse, R20, 0x1, P5 ;  /* 0x0000000d111d0211 */ /* 0x080fe400028f0c14 */
[----:B------:R-:W-:Y:S02]  /*03d0*/  @P4 LEA.HI.X R25, R7, R13, R6, 0x1, P3 ;  /* 0x0000000d07194211 */ /* 0x000fe400018f0c06 */
[----:B------:R-:W-:Y:S01]  /*03e0*/  PRMT R22, RZ, 0x7610, R22 ;  /* 0x00007610ff167816 */ /* 0x000fe20000000016 */
[----:B------:R-:W3:Y:S01]  /*03f0*/  @P0 LDG.E.U16 R18, [R28.64] ;  /* 0x000000041c120981 */ /* 0x000ee2000c1e1500 */
[----:B0-----:R-:W-:-:S02]  /*0400*/  @P2 LEA R14, P3, R23, R12, 0x1 ;  /* 0x0000000c170e2211 */ /* 0x001fc400078608ff */
[----:B------:R-:W-:Y:S02]  /*0410*/  PRMT R26, RZ, 0x7610, R26 ;  /* 0x00007610ff1a7816 */ /* 0x000fe4000000001a */
[----:B------:R-:W4:Y:S01]  /*0420*/  @P4 LDG.E.U16 R22, [R24.64] ;  /* 0x0000000418164981 */ /* 0x000f22000c1e1500 */
[----:B------:R-:W-:-:S05]  /*0430*/  @P2 LEA.HI.X R15, R23, R13, R21, 0x1, P3 ;  /* 0x0000000d170f2211 */ /* 0x000fca00018f0c15 */
[----:B------:R0:W5:Y:S02]  /*0440*/  @P2 LDG.E.U16 R26, [R14.64] ;  /* 0x000000040e1a2981 */ /* 0x000164000c1e1500 */
[----:B0-----:R-:W-:-:S04]  /*0450*/  @P1 LEA R14, P5, R27, R10, 0x1 ;  /* 0x0000000a1b0e1211 */ /* 0x001fc800078a08ff */
[----:B------:R-:W-:Y:S01]  /*0460*/  @P1 LEA.HI.X R15, R27, R11, R19, 0x1, P5 ;  /* 0x0000000b1b0f1211 */ /* 0x000fe200028f0c13 */
[----:B--2---:R-:W-:-:S06]  /*0470*/  HADD2.F32 R16, -RZ, R16.H0_H0 ;  /* 0x20000010ff107230 */ /* 0x004fcc0000004100 */
[----:B------:R-:W0:Y:S01]  /*0480*/  MUFU.LG2 R16, R16 ;  /* 0x0000001000107308 */ /* 0x000e220000000c00 */
[----:B---3--:R-:W-:Y:S02]  /*0490*/  HADD2.F32 R18, -RZ, R18.H0_H0 ;  /* 0x20000012ff127230 */ /* 0x008fe40000004100 */
[----:B----4-:R-:W-:-:S05]  /*04a0*/  HADD2.F32 R28, -RZ, R22.H0_H0 ;  /* 0x20000016ff1c7230 */ /* 0x010fca0000004100 */
[----:B------:R5:W1:Y:S08]  /*04b0*/  MUFU.LG2 R29, R18 ;  /* 0x00000012001d7308 */ /* 0x000a700000000c00 */
[----:B------:R-:W2:Y:S01]  /*04c0*/  MUFU.LG2 R28, R28 ;  /* 0x0000001c001c7308 */ /* 0x000ea20000000c00 */
[----:B-----5:R-:W-:Y:S01]  /*04d0*/  HADD2.F32 R18, -RZ, R26.H0_H0 ;  /* 0x2000001aff127230 */ /* 0x020fe20000004100 */
[----:B0-----:R-:W-:Y:S01]  /*04e0*/  FMUL.FTZ R26, R0, R16 ;  /* 0x00000010001a7220 */ /* 0x001fe20000410000 */
[----:B------:R-:W-:-:S04]  /*04f0*/  @P0 LEA R16, P3, R17, R10, 0x1 ;  /* 0x0000000a11100211 */ /* 0x000fc800078608ff */
[----:B------:R-:W-:Y:S01]  /*0500*/  @P0 LEA.HI.X R17, R17, R11, R20, 0x1, P3 ;  /* 0x0000000b11110211 */ /* 0x000fe200018f0c14 */
[----:B------:R0:W3:Y:S01]  /*0510*/  MUFU.LG2 R25, R18 ;  /* 0x0000001200197308 */ /* 0x0000e20000000c00 */
[----:B-1----:R-:W-:Y:S01]  /*0520*/  FMUL.FTZ R22, R0, R29 ;  /* 0x0000001d00167220 */ /* 0x002fe20000410000 */
[----:B------:R-:W-:-:S04]  /*0530*/  @P2 LEA R20, P3, R23, R10, 0x1 ;  /* 0x0000000a17142211 */ /* 0x000fc800078608ff */
[----:B------:R-:W-:Y:S01]  /*0540*/  @P2 LEA.HI.X R21, R23, R11, R21, 0x1, P3 ;  /* 0x0000000b17152211 */ /* 0x000fe200018f0c15 */
[----:B--2---:R-:W-:Y:S01]  /*0550*/  FMUL.FTZ R24, R0, R28 ;  /* 0x0000001c00187220 */ /* 0x004fe20000410000 */
[----:B------:R-:W1:Y:S01]  /*0560*/  MUFU.EX2 R26, R26 ;  /* 0x0000001a001a7308 */ /* 0x000e620000000800 */
[----:B0-----:R-:W-:-:S04]  /*0570*/  @P4 LEA R18, P5, R7, R10, 0x1 ;  /* 0x0000000a07124211 */ /* 0x001fc800078a08ff */
[----:B------:R-:W-:Y:S01]  /*0580*/  @P4 LEA.HI.X R19, R7, R11, R6, 0x1, P5 ;  /* 0x0000000b07134211 */ /* 0x000fe200028f0c06 */
[----:B------:R-:W-:Y:S02]  /*0590*/  IMAD.MOV.U32 R7, RZ, RZ, c[0x0][0x0] ;  /* 0x00000000ff077624 */ /* 0x000fe400078e00ff */
[----:B---3--:R-:W-:Y:S01]  /*05a0*/  FMUL.FTZ R25, R0, R25 ;  /* 0x0000001900197220 */ /* 0x008fe20000410000 */
[----:B------:R-:W0:Y:S01]  /*05b0*/  MUFU.EX2 R22, R22 ;  /* 0x0000001600167308 */ /* 0x000e220000000800 */
[----:B------:R-:W-:Y:S01]  /*05c0*/  IMAD.WIDE.U32 R8, R7, 0x4, R8 ;  /* 0x0000000407087825 */ /* 0x000fe200078e0008 */
[----:B-1----:R-:W-:-:S06]  /*05d0*/  F2FP.PACK_AB R26, RZ, R26 ;  /* 0x0000001aff1a723e */ /* 0x002fcc00000000ff */
[----:B------:R-:W1:Y:S01]  /*05e0*/  MUFU.EX2 R24, R24 ;  /* 0x0000001800187308 */ /* 0x000e620000000800 */
[----:B------:R2:W-:Y:S01]  /*05f0*/  @P1 STG.E.U16 [R14.64], R26 ;  /* 0x0000001a0e001986 */ /* 0x0005e2000c101504 */
[----:B------:R-:W-:-:S06]  /*0600*/  ISETP.LT.U32.AND P1, PT, R8, R2, PT ;  /* 0x000000020800720c */ /* 0x000fcc0003f21070 */
[----:B------:R-:W3:Y:S01]  /*0610*/  MUFU.EX2 R25, R25 ;  /* 0x0000001900197308 */ /* 0x000ee20000000800 */
[----:B0-----:R-:W-:Y:S02]  /*0620*/  F2FP.PACK_AB R22, RZ, R22 ;  /* 0x00000016ff16723e */ /* 0x001fe400000000ff */
[----:B------:R-:W-:-:S03]  /*0630*/  ISETP.LT.AND.EX P1, PT, R9, R3, PT, P1 ;  /* 0x000000030900720c */ /* 0x000fc60003f21310 */
[----:B------:R2:W-:Y:S01]  /*0640*/  @P0 STG.E.U16 [R16.64], R22 ;  /* 0x0000001610000986 */ /* 0x0005e2000c101504 */
[----:B------:R-:W-:Y:S02]  /*0650*/  ISETP.GE.U32.AND P0, PT, R8, 0x10000, PT ;  /* 0x000100000800780c */ /* 0x000fe40003f06070 */
[----:B-1----:R-:W-:Y:S02]  /*0660*/  F2FP.PACK_AB R24, RZ, R24 ;  /* 0x00000018ff18723e */ /* 0x002fe400000000ff */
[----:B------:R-:W-:-:S03]  /*0670*/  ISETP.GE.U32.AND.EX P0, PT, R9, RZ, PT, P0 ;  /* 0x000000ff0900720c */ /* 0x000fc60003f06100 */
[----:B------:R2:W-:Y:S01]  /*0680*/  @P4 STG.E.U16 [R18.64], R24 ;  /* 0x0000001812004986 */ /* 0x0005e2000c101504 */
[----:B---3--:R-:W-:-:S05]  /*0690*/  F2FP.PACK_AB R25, RZ, R25 ;  /* 0x00000019ff19723e */ /* 0x008fca00000000ff */
[----:B------:R2:W-:Y:S04]  /*06a0*/  @P2 STG.E.U16 [R20.64], R25 ;  /* 0x0000001914002986 */ /* 0x0005e8000c101504 */
[----:B------:R-:W-:Y:S05]  /*06b0*/  @!P0 BRA P1, `(.L_x_245) ;  /* 0xfffffb0000008947 */ /* 0x000fea000083ffff */
[----:B------:R-:W-:Y:S05]  /*06c0*/  EXIT ;  /* 0x000000000000794d */ /* 0x000fea0003800000 */
.L_x_244:
[----:B0-----:R-:W0:Y:S02]  /*06d0*/  S2R R9, SR_TID.X ;  /* 0x0000000000097919 */ /* 0x001e240000002100 */
[----:B0-----:R-:W-:-:S05]  /*06e0*/  IMAD.WIDE.U32 R4, R9, 0x4, RZ ;  /* 0x0000000409047825 */ /* 0x001fca00078e00ff */
[----:B------:R-:W-:-:S04]  /*06f0*/  ISETP.GE.U32.AND P0, PT, R4, R2, PT ;  /* 0x000000020400720c */ /* 0x000fc80003f06070 */
[----:B------:R-:W-:-:S04]  /*0700*/  ISETP.GE.AND.EX P0, PT, R5, R3, PT, P0 ;  /* 0x000000030500720c */ /* 0x000fc80003f06300 */
[----:B------:R-:W-:-:S13]  /*0710*/  ISETP.GT.U32.OR P0, PT, R9, 0x3fff, P0 ;  /* 0x00003fff0900780c */ /* 0x000fda0000704470 */
[----:B------:R-:W-:Y:S05]  /*0720*/  @P0 EXIT ;  /* 0x000000000000094d */ /* 0x000fea0003800000 */
[----:B------:R-:W-:-:S04]  /*0730*/  IMAD.MOV.U32 R6, RZ, RZ, RZ ;  /* 0x000000ffff067224 */ /* 0x000fc800078e00ff */
.L_x_246:
        /* <DEDUP_REMOVED lines=8> */
[----:B------:R-:W0:Y:S01]  /*07c0*/  MUFU.LG2 R17, R8 ;  /* 0x0000000800117308 */ /* 0x000e220000000c00 */
[----:B------:R-:W-:Y:S01]  /*07d0*/  HADD2.F32 R20, -RZ, R5.H1_H1 ;  /* 0x30000005ff147230 */ /* 0x000fe20000004100 */
[----:B------:R-:W-:-:S05]  /*07e0*/  IADD3 R4, P0, R10, R15, RZ ;  /* 0x0000000f0a047210 */ /* 0x000fca0007f1e0ff */
[----:B------:R-:W-:Y:S01]  /*07f0*/  IMAD.X R5, R11, 0x1, R7, P0 ;  /* 0x000000010b057824 */ /* 0x000fe200000e0607 */
[----:B------:R-:W1:Y:S01]  /*0800*/  MUFU.LG2 R21, R18 ;  /* 0x0000001200157308 */ /* 0x000e620000000c00 */
[----:B------:R-:W-:-:S04]  /*0810*/  IADD3 R9, P0, R9, c[0x0][0x0], RZ ;  /* 0x0000000009097a10 */ /* 0x000fc80007f1e0ff */
[C---:B------:R-:W-:Y:S01]  /*0820*/  ISETP.LT.U32.AND P1, PT, R9.reuse, 0x4000, PT ;  /* 0x000040000900780c */ /* 0x040fe20003f21070 */
[----:B------:R-:W-:Y:S02]  /*0830*/  IMAD.SHL.U32 R7, R9, 0x4, RZ ;  /* 0x0000000409077824 */ /* 0x000fe400078e00ff */
[----:B------:R-:W2:Y:S01]  /*0840*/  MUFU.LG2 R19, R14 ;  /* 0x0000000e00137308 */ /* 0x000ea20000000c00 */
[----:B0-----:R-:W-:Y:S02]  /*0850*/  FMUL.FTZ R17, R0, R17 ;  /* 0x0000001100117220 */ /* 0x001fe40000410000 */
[----:B------:R-:W-:Y:S01]  /*0860*/  IMAD.X R6, RZ, RZ, R6, P0 ;  /* 0x000000ffff067224 */ /* 0x000fe200000e0606 */
[----:B------:R-:W-:-:S04]  /*0870*/  ISETP.GE.U32.AND P0, PT, R7, R2, PT ;  /* 0x000000020700720c */ /* 0x000fc80003f06070 */
[----:B------:R-:W0:Y:S01]  /*0880*/  MUFU.LG2 R23, R20 ;  /* 0x0000001400177308 */ /* 0x000e220000000c00 */
[----:B-1----:R-:W-:Y:S01]  /*0890*/  FMUL.FTZ R21, R0, R21 ;  /* 0x0000001500157220 */ /* 0x002fe20000410000 */
[----:B------:R-:W-:Y:S01]  /*08a0*/  ISETP.LT.U32.AND.EX P1, PT, R6, RZ, PT, P1 ;  /* 0x000000ff0600720c */ /* 0x000fe20003f21110 */
[----:B--2---:R-:W-:-:S05]  /*08b0*/  FMUL.FTZ R19, R0, R19 ;  /* 0x0000001300137220 */ /* 0x004fca0000410000 */
[----:B------:R-:W-:Y:S01]  /*08c0*/  MUFU.EX2 R17, R17 ;  /* 0x0000001100117308 */ /* 0x000fe20000000800 */
[----:B0-----:R-:W-:-:S07]  /*08d0*/  FMUL.FTZ R23, R0, R23 ;  /* 0x0000001700177220 */ /* 0x001fce0000410000 */
[----:B------:R-:W0:Y:S08]  /*08e0*/  MUFU.EX2 R16, R19 ;  /* 0x0000001300107308 */ /* 0x000e300000000800 */
[----:B------:R-:W-:Y:S08]  /*08f0*/  MUFU.EX2 R21, R21 ;  /* 0x0000001500157308 */ /* 0x000ff00000000800 */
[----:B------:R-:W1:Y:S01]  /*0900*/  MUFU.EX2 R8, R23 ;  /* 0x0000001700087308 */ /* 0x000e620000000800 */
[----:B0-----:R-:W-:-:S02]  /*0910*/  F2FP.PACK_AB R14, R16, R17 ;  /* 0x00000011100e723e */ /* 0x001fc400000000ff */
[----:B-1----:R-:W-:Y:S02]  /*0920*/  F2FP.PACK_AB R15, R8, R21 ;  /* 0x00000015080f723e */ /* 0x002fe400000000ff */
[----:B------:R-:W-:-:S03]  /*0930*/  SHF.L.U64.HI R8, R9, 0x2, R6 ;  /* 0x0000000209087819 */ /* 0x000fc60000010206 */
[----:B------:R0:W-:Y:S01]  /*0940*/  STG.E.64 [R4.64], R14 ;  /* 0x0000000e04007986 */ /* 0x0001e2000c101b04 */
[----:B------:R-:W-:-:S13]  /*0950*/  ISETP.GE.AND.EX P0, PT, R8, R3, PT, P0 ;  /* 0x000000030800720c */ /* 0x000fda0003f06300 */
[----:B0-----:R-:W-:Y:S05]  /*0960*/  @!P0 BRA P1, `(.L_x_246) ;  /* 0xfffffdd000008947 */ /* 0x001fea000083ffff */
[----:B------:R-:W-:Y:S05]  /*0970*/  EXIT ;  /* 0x000000000000794d */ /* 0x000fea0003800000 */
.L_x_247:
        /* <DEDUP_REMOVED lines=16> */
.L_x_3985:


//--------------------- .text._ZN2at6native61_GLOBAL__N__44eb8e94_28_ForeachBinaryOpScalarList_cu_dda10a6925multi_tensor_apply_kernelINS1_28TensorListScalarListMetadataIN3c107complexIfEELi2EEENS1_25BinaryOpScalarListFunctorIS6_Li2ELi1ELi1EEEJNS1_13power_functorIS6_EEEEEvT_T0_DpT1_ --------------------------
	.section	.text._ZN2at6native61_GLOBAL__N__44eb8e94_28_ForeachBinaryOpScalarList_cu_dda10a6925multi_tensor_apply_kernelINS1_28TensorListScalarListMetadataIN3c107complexIfEELi2EEENS1_25BinaryOpScalarListFunctorIS6_Li2ELi1ELi1EEEJNS1_13power_functorIS6_EEEEEvT_T0_DpT1_,"ax",@progbits
	.sectioninfo	@"SHI_REGISTERS=38"
	.align	128
.text._ZN2at6native61_GLOBAL__N__44eb8e94_28_ForeachBinaryOpScalarList_cu_dda10a6925multi_tensor_apply_kernelINS1_28TensorListScalarListMetadataIN3c107complexIfEELi2EEENS1_25BinaryOpScalarListFunctorIS6_Li2ELi1ELi1EEEJNS1_13power_functorIS6_EEEEEvT_T0_DpT1_:
        .type           _ZN2at6native61_GLOBAL__N__44eb8e94_28_ForeachBinaryOpScalarList_cu_dda10a6925multi_tensor_apply_kernelINS1_28TensorListScalarListMetadataIN3c107complexIfEELi2EEENS1_25BinaryOpScalarListFunctorIS6_Li2ELi1ELi1EEEJNS1_13power_functorIS6_EEEEEvT_T0_DpT1_,@function
        .size           _ZN2at6native61_GLOBAL__N__44eb8e94_28_ForeachBinaryOpScalarList_cu_dda10a6925multi_tensor_apply_kernelINS1_28TensorListScalarListMetadataIN3c107complexIfEELi2EEENS1_25BinaryOpScalarListFunctorIS6_Li2ELi1ELi1EEEJNS1_13power_functorIS6_EEEEEvT_T0_DpT1_,(.L_x_3986 - _ZN2at6native61_GLOBAL__N__44eb8e94_28_ForeachBinaryOpScalarList_cu_dda10a6925multi_tensor_apply_kernelINS1_28TensorListScalarListMetadataIN3c107complexIfEELi2EEENS1_25BinaryOpScalarListFunctorIS6_Li2ELi1ELi1EEEJNS1_13power_functorIS6_EEEEEvT_T0_DpT1_)
        .other          _ZN2at6native61_GLOBAL__N__44eb8e94_28_ForeachBinaryOpScalarList_cu_dda10a6925multi_tensor_apply_kernelINS1_28TensorListScalarListMetadataIN3c107complexIfEELi2EEENS1_25BinaryOpScalarListFunctorIS6_Li2ELi1ELi1EEEJNS1_13power_functorIS6_EEEEEvT_T0_DpT1_,@"STO_CUDA_ENTRY STV_DEFAULT"
_ZN2at6native61_GLOBAL__N__44eb8e94_28_ForeachBinaryOpScalarList_cu_dda10a6925multi_tensor_apply_kernelINS1_28TensorListScalarListMetadataIN3c107complexIfEELi2EEENS1_25BinaryOpScalarListFunctorIS6_Li2ELi1ELi1EEEJNS1_13power_functorIS6_EEEEEvT_T0_DpT1_:
[----:B------:R-:W-:Y:S02]  /*0000*/  MOV R1, c[0x0][0x28] ;  /* 0x00000a0000017a02 */ /* 0x000fe40000000f00 */
        /* <DEDUP_REMOVED lines=17> */
[----:B------:R-:W-:Y:S02]  /*0120*/  ULOP3.LUT UP0, URZ, UR4, 0x3, UR16, 0xf8, !UPT ;  /* 0x00000003043f7892 */ /* 0x000fe4000f80f810 */
[----:B------:R-:W-:-:S02]  /*0130*/  ULDC.64 UR12, c[0x0][UR12+0x760] ;  /* 0x0001d8000c0c7abb */ /* 0x000fc40008000a00 */
        /* <DEDUP_REMOVED lines=8> */
[----:B------:R-:W-:Y:S01]  /*01c0*/  MOV R24, c[0x0][0x0] ;  /* 0x0000000000187a02 */ /* 0x000fe20000000f00 */
[----:B------:R-:W-:Y:S02]  /*01d0*/  UMOV UR4, URZ ;  /* 0x0000003f00047c82 */ /* 0x000fe40008000000 */
[----:B------:R-:W-:Y:S02]  /*01e0*/  UMOV UR5, URZ ;  /* 0x0000003f00057c82 */ /* 0x000fe40008000000 */
.L_x_497:
[----:B0-----:R-:W-:Y:S01]  /*01f0*/  IADD3 R3, P0, R25, UR4, RZ ;  /* 0x0000000419037c10 */ /* 0x001fe2000ff1e0ff */
[----:B------:R-:W-:Y:S01]  /*0200*/  CS2R R12, SRZ ;  /* 0x00000000000c7805 */ /* 0x000fe2000001ff00 */
[----:B------:R-:W-:Y:S02]  /*0210*/  LEA R0, R24, R24, 0x1 ;  /* 0x0000001818007211 */ /* 0x000fe400078e08ff */
[----:B------:R-:W-:Y:S02]  /*0220*/  ISETP.GE.U32.AND P3, PT, R3, 0x10000, PT ;  /* 0x000100000300780c */ /* 0x000fe40003f66070 */
[----:B------:R-:W-:-:S02]  /*0230*/  IADD3.X R20, RZ, UR5, RZ, P0, !PT ;  /* 0x00000005ff147c10 */ /* 0x000fc400087fe4ff */
[C---:B------:R-:W-:Y:S02]  /*0240*/  ISETP.LT.U32.AND P0, PT, R3.reuse, UR16, PT ;  /* 0x0000001003007c0c */ /* 0x040fe4000bf01070 */
[C---:B------:R-:W-:Y:S02]  /*0250*/  ISETP.GE.U32.AND.EX P3, PT, R20.reuse, RZ, PT, P3 ;  /* 0x000000ff1400720c */ /* 0x040fe40003f66130 */
[----:B------:R-:W-:Y:S02]  /*0260*/  IADD3 R23, P5, R3, c[0x0][0x0], RZ ;  /* 0x0000000003177a10 */ /* 0x000fe40007fbe0ff */
[----:B------:R-:W-:Y:S02]  /*0270*/  ISETP.LT.AND.EX P3, PT, R20, UR10, !P3, P0 ;  /* 0x0000000a14007c0c */ /* 0x000fe4000df61300 */
[-C--:B------:R-:W-:Y:S02]  /*0280*/  LEA R18, P4, R24, R3.reuse, 0x1 ;  /* 0x0000000318127211 */ /* 0x080fe400078808ff */
[----:B------:R-:W-:-:S02]  /*0290*/  IADD3 R19, P0, R0, R3, RZ ;  /* 0x0000000300137210 */ /* 0x000fc40007f1e0ff */
[-C--:B------:R-:W-:Y:S02]  /*02a0*/  IADD3.X R22, RZ, R20.reuse, RZ, P5, !PT ;  /* 0x00000014ff167210 */ /* 0x080fe40002ffe4ff */
[----:B------:R-:W-:Y:S02]  /*02b0*/  IADD3.X R21, RZ, R20, RZ, P4, !PT ;  /* 0x00000014ff157210 */ /* 0x000fe400027fe4ff */
[C---:B------:R-:W-:Y:S02]  /*02c0*/  ISETP.GE.U32.AND P6, PT, R23.reuse, 0x10000, PT ;  /* 0x000100001700780c */ /* 0x040fe40003fc6070 */
[----:B------:R-:W-:Y:S02]  /*02d0*/  ISETP.LT.U32.AND P2, PT, R23, UR16, PT ;  /* 0x0000001017007c0c */ /* 0x000fe4000bf41070 */
[----:B------:R-:W-:Y:S02]  /*02e0*/  @P3 LEA R2, P1, R3, UR6, 0x3 ;  /* 0x0000000603023c11 */ /* 0x000fe4000f8218ff */
[----:B------:R-:W-:-:S02]  /*02f0*/  ISETP.LT.U32.AND P5, PT, R18, UR16, PT ;  /* 0x0000001012007c0c */ /* 0x000fc4000bfa1070 */
[----:B------:R-:W-:Y:S02]  /*0300*/  @P3 LEA.HI.X R3, R3, UR7, R20, 0x3, P1 ;  /* 0x0000000703033c11 */ /* 0x000fe400088f1c14 */
[----:B------:R-:W-:Y:S02]  /*0310*/  IADD3.X R20, RZ, R20, RZ, P0, !PT ;  /* 0x00000014ff147210 */ /* 0x000fe400007fe4ff */
[----:B------:R-:W-:Y:S01]  /*0320*/  ISETP.GE.U32.AND P1, PT, R18, 0x10000, PT ;  /* 0x000100001200780c */ /* 0x000fe20003f26070 */
[----:B------:R-:W2:Y:S01]  /*0330*/  @P3 LDG.E.64 R12, [R2.64] ;  /* 0x0000000e020c3981 */ /* 0x000ea2000c1e1b00 */
[C---:B------:R-:W-:Y:S02]  /*0340*/  ISETP.GE.U32.AND P0, PT, R19.reuse, 0x10000, PT ;  /* 0x000100001300780c */ /* 0x040fe40003f06070 */
[----:B------:R-:W-:Y:S02]  /*0350*/  ISETP.GE.U32.AND.EX P6, PT, R22, RZ, PT, P6 ;  /* 0x000000ff1600720c */ /* 0x000fe40003fc6160 */
[----:B------:R-:W-:-:S02]  /*0360*/  ISETP.LT.U32.AND P4, PT, R19, UR16, PT ;  /* 0x0000001013007c0c */ /* 0x000fc4000bf81070 */
[C---:B------:R-:W-:Y:S02]  /*0370*/  ISETP.GE.U32.AND.EX P1, PT, R21.reuse, RZ, PT, P1 ;  /* 0x000000ff1500720c */ /* 0x040fe40003f26110 */
[----:B------:R-:W-:Y:S02]  /*0380*/  ISETP.GE.U32.AND.EX P0, PT, R20, RZ, PT, P0 ;  /* 0x000000ff1400720c */ /* 0x000fe40003f06100 */
[----:B------:R-:W-:Y:S02]  /*0390*/  ISETP.LT.AND.EX P6, PT, R22, UR10, !P6, P2 ;  /* 0x0000000a16007c0c */ /* 0x000fe4000f7c1320 */
[----:B------:R-:W-:Y:S02]  /*03a0*/  ISETP.LT.AND.EX P5, PT, R21, UR10, !P1, P5 ;  /* 0x0000000a15007c0c */ /* 0x000fe4000cfa1350 */
[----:B------:R-:W-:Y:S01]  /*03b0*/  ISETP.LT.AND.EX P4, PT, R20, UR10, !P0, P4 ;  /* 0x0000000a14007c0c */ /* 0x000fe2000c781340 */
[----:B------:R-:W-:Y:S01]  /*03c0*/  CS2R R14, SRZ ;  /* 0x00000000000e7805 */ /* 0x000fe2000001ff00 */
[----:B------:R-:W-:Y:S01]  /*03d0*/  CS2R R8, SRZ ;  /* 0x0000000000087805 */ /* 0x000fe2000001ff00 */
[----:B------:R-:W-:Y:S01]  /*03e0*/  CS2R R10, SRZ ;  /* 0x00000000000a7805 */ /* 0x000fe2000001ff00 */
[----:B------:R-:W-:Y:S01]  /*03f0*/  BSSY B2, `(.L_x_249) ;  /* 0x000028c000027945 */ /* 0x000fe20003800000 */
[----:B------:R-:W-:-:S04]  /*0400*/  P2R R26, PR, RZ, 0x40 ;  /* 0x00000040ff1a7803 */ /* 0x000fc80000000000 */
[----:B------:R-:W-:Y:S02]  /*0410*/  @P6 LEA R4, P0, R23, UR6, 0x3 ;  /* 0x0000000617046c11 */ /* 0x000fe4000f8018ff */
[C---:B------:R-:W-:Y:S02]  /*0420*/  @P5 LEA R6, P1, R18.reuse, UR6, 0x3 ;  /* 0x0000000612065c11 */ /* 0x040fe4000f8218ff */
[----:B------:R-:W-:Y:S02]  /*0430*/  @P4 LEA R16, P2, R19, UR6, 0x3 ;  /* 0x0000000613104c11 */ /* 0x000fe4000f8418ff */
[----:B------:R-:W-:Y:S02]  /*0440*/  @P6 LEA.HI.X R5, R23, UR7, R22, 0x3, P0 ;  /* 0x0000000717056c11 */ /* 0x000fe400080f1c16 */
[----:B------:R-:W-:Y:S02]  /*0450*/  @P5 LEA.HI.X R7, R18, UR7, R21, 0x3, P1 ;  /* 0x0000000712075c11 */ /* 0x000fe400088f1c15 */
[----:B------:R-:W-:Y:S01]  /*0460*/  @P4 LEA.HI.X R17, R19, UR7, R20, 0x3, P2 ;  /* 0x0000000713114c11 */ /* 0x000fe200090f1c14 */
[----:B------:R0:W5:Y:S04]  /*0470*/  @P6 LDG.E.64 R14, [R4.64] ;  /* 0x0000000e040e6981 */ /* 0x000168000c1e1b00 */
[----:B------:R0:W5:Y:S04]  /*0480*/  @P5 LDG.E.64 R8, [R6.64] ;  /* 0x0000000e06085981 */ /* 0x000168000c1e1b00 */
[----:B------:R0:W5:Y:S01]  /*0490*/  @P4 LDG.E.64 R10, [R16.64] ;  /* 0x0000000e100a4981 */ /* 0x000162000c1e1b00 */
[C---:B--2---:R-:W-:Y:S01]  /*04a0*/  FSETP.NAN.FTZ.AND P0, PT, R12.reuse, R13, PT ;  /* 0x0000000d0c00720b */ /* 0x044fe20003f18000 */
[----:B------:R-:W-:-:S12]  /*04b0*/  FADD.FTZ R28, |R12|, -RZ ;  /* 0x800000ff0c1c7221 */ /* 0x000fd80000010200 */
[----:B------:R-:W-:Y:S05]  /*04c0*/  @P0 BRA `(.L_x_250) ;  /* 0x000023f000000947 */ /* 0x000fea0003800000 */
[----:B0-----:R-:W-:Y:S01]  /*04d0*/  FADD.FTZ R27, |R13|, -RZ ;  /* 0x800000ff0d1b7221 */ /* 0x001fe20000010200 */
[----:B------:R-:W-:-:S04]  /*04e0*/  FSETP.GEU.FTZ.AND P2, PT, |R12|, |R13|, PT ;  /* 0x4000000d0c00720b */ /* 0x000fc80003f5e200 */
[----:B------:R-:W-:Y:S02]  /*04f0*/  FSEL R29, R28, R27, !P2 ;  /* 0x0000001b1c1d7208 */ /* 0x000fe40005000000 */
[----:B------:R-:W-:Y:S02]  /*0500*/  FSEL R30, R27, R28, !P2 ;  /* 0x0000001c1b1e7208 */ /* 0x000fe40005000000 */
[----:B------:R-:W-:-:S13]  /*0510*/  FSETP.GT.FTZ.AND P0, PT, R29, 9.99999979021476795361e+33, PT ;  /* 0x77f684df1d00780b */ /* 0x000fda0003f14000 */
[----:B------:R-:W-:Y:S05]  /*0520*/  @P0 BRA `(.L_x_251) ;  /* 0x00001f3000000947 */ /* 0x000fea0003800000 */
[----:B------:R-:W-:-:S13]  /*0530*/  FSETP.NEU.FTZ.AND P0, PT, R30, 1, PT ;  /* 0x3f8000001e00780b */ /* 0x000fda0003f1d000 */
[----:B------:R-:W-:Y:S05]  /*0540*/  @!P0 BRA `(.L_x_252) ;  /* 0x0000170000008947 */ /* 0x000fea0003800000 */
[C---:B------:R-:W-:Y:S02]  /*0550*/  FSETP.GEU.FTZ.AND P0, PT, R30.reuse, 9.9999999747524270788e-07, PT ;  /* 0x358637bd1e00780b */ /* 0x040fe40003f1e000 */
[----:B------:R-:W-:Y:S02]  /*0560*/  FSETP.GEU.FTZ.AND P1, PT, R29, 9.9999999747524270788e-07, PT ;  /* 0x358637bd1d00780b */ /* 0x000fe40003f3e000 */
[----:B------:R-:W-:-:S04]  /*0570*/  FSETP.GT.FTZ.AND P6, PT, R30, 1000000, PT ;  /* 0x497424001e00780b */ /* 0x000fc80003fd4000 */
[----:B------:R-:W-:Y:S02]  /*0580*/  PLOP3.LUT P0, PT, P6, P0, P1, 0xf7, 0x0 ;  /* 0x000000000000781c */ /* 0x000fe40003701e17 */
[----:B------:R-:W-:-:S04]  /*0590*/  FSETP.GT.FTZ.AND P1, PT, R29, 1000000, PT ;  /* 0x497424001d00780b */ /* 0x000fc80003f34000 */
[----:B------:R-:W-:-:S13]  /*05a0*/  PLOP3.LUT P0, PT, P1, P0, PT, 0xa8, 0x0 ;  /* 0x000000000000781c */ /* 0x000fda0000f01570 */
[----:B------:R-:W-:Y:S05]  /*05b0*/  @P0 BRA `(.L_x_253) ;  /* 0x0000129000000947 */ /* 0x000fea0003800000 */
[----:B------:R-:W-:-:S13]  /*05c0*/  FSETP.GE.FTZ.AND P0, PT, R30, 1, PT ;  /* 0x3f8000001e00780b */ /* 0x000fda0003f16000 */
[----:B------:R-:W-:Y:S05]  /*05d0*/  @!P0 BRA `(.L_x_254) ;  /* 0x0000054000008947 */ /* 0x000fea0003800000 */
[C---:B------:R-:W-:Y:S01]  /*05e0*/  FADD.FTZ R0, R30.reuse, -1 ;  /* 0xbf8000001e007421 */ /* 0x040fe20000010000 */
[----:B------:R-:W-:Y:S01]  /*05f0*/  HFMA2.MMA R5, -RZ, RZ, 1.625, 0 ;  /* 0x3e800000ff057435 */ /* 0x000fe200000001ff */
[----:B------:R-:W-:Y:S01]  /*0600*/  FADD.FTZ R3, R30, 1 ;  /* 0x3f8000001e037421 */ /* 0x000fe20000010000 */
[----:B------:R-:W-:Y:S01]  /*0610*/  MOV R7, 0x3d39bf78 ;  /* 0x3d39bf7800077802 */ /* 0x000fe20000000f00 */
[----:B------:R-:W-:Y:S01]  /*0620*/  FCHK P0, R29, R30 ;  /* 0x0000001e1d007302 */ /* 0x000fe20000000000 */
[----:B------:R-:W-:Y:S01]  /*0630*/  BSSY B0, `(.L_x_255) ;  /* 0x0000023000007945 */ /* 0x000fe20003800000 */
[----:B------:R-:W-:-:S04]  /*0640*/  FMUL.FTZ R0, R0, R3 ;  /* 0x0000000300007220 */ /* 0x000fc80000410000 */
[----:B------:R-:W-:-:S04]  /*0650*/  FFMA.FTZ R0, R29, R29, R0 ;  /* 0x0000001d1d007223 */ /* 0x000fc80000010000 */
[C---:B------:R-:W-:Y:S01]  /*0660*/  FADD.FTZ.RZ R2, R0.reuse, 1 ;  /* 0x3f80000000027421 */ /* 0x040fe2000001c000 */
[----:B------:R-:W-:-:S04]  /*0670*/  ISETP.GE.U32.AND P1, PT, R0, 0x7f800000, PT ;  /* 0x7f8000000000780c */ /* 0x000fc80003f26070 */
[----:B------:R-:W-:-:S04]  /*0680*/  IADD3 R2, R2, -0x3f400000, RZ ;  /* 0xc0c0000002027810 */ /* 0x000fc80007ffe0ff */
[----:B------:R-:W-:-:S04]  /*0690*/  LOP3.LUT R3, R2, 0xff800000, RZ, 0xc0, !PT ;  /* 0xff80000002037812 */ /* 0x000fc800078ec0ff */
[----:B------:R-:W-:Y:S02]  /*06a0*/  IADD3 R4, -R3, 0x40800000, RZ ;  /* 0x4080000003047810 */ /* 0x000fe40007ffe1ff */
[----:B------:R-:W-:Y:S02]  /*06b0*/  IADD3 R2, R0, -R3, RZ ;  /* 0x8000000300027210 */ /* 0x000fe40007ffe0ff */
[----:B------:R-:W0:Y:S01]  /*06c0*/  I2F R3, R3 ;  /* 0x0000000300037306 */ /* 0x000e220000201400 */
[----:B------:R-:W-:-:S04]  /*06d0*/  FFMA.FTZ R5, R4, R5, -1 ;  /* 0xbf80000004057423 */ /* 0x000fc80000010005 */
[----:B------:R-:W-:-:S04]  /*06e0*/  FADD.FTZ R2, R2, R5 ;  /* 0x0000000502027221 */ /* 0x000fc80000010000 */
[C---:B------:R-:W-:Y:S02]  /*06f0*/  FFMA.FTZ R5, R2.reuse, -R7, 0.10546888411045074463 ;  /* 0x3dd8001202057423 */ /* 0x040fe40000010807 */
[----:B------:R-:W1:Y:S02]  /*0700*/  MUFU.RCP R7, R30 ;  /* 0x0000001e00077308 */ /* 0x000e640000001000 */
[C---:B------:R-:W-:Y:S02]  /*0710*/  FFMA.FTZ R5, R2.reuse, R5, -0.13229703903198242188 ;  /* 0xbe0778e002057423 */ /* 0x040fe40000010005 */
[----:B0-----:R-:W-:Y:S02]  /*0720*/  FMUL.FTZ R27, R3, 1.1920928955078125e-07 ;  /* 0x34000000031b7820 */ /* 0x001fe40000410000 */
[----:B------:R-:W-:-:S04]  /*0730*/  FFMA.FTZ R5, R2, R5, 0.14491446316242218018 ;  /* 0x3e14647502057423 */ /* 0x000fc80000010005 */
[----:B------:R-:W-:-:S04]  /*0740*/  FFMA.FTZ R5, R2, R5, -0.16641564667224884033 ;  /* 0xbe2a68dd02057423 */ /* 0x000fc80000010005 */
[----:B------:R-:W-:Y:S02]  /*0750*/  FFMA.FTZ R5, R2, R5, 0.19988867640495300293 ;  /* 0x3e4caf9e02057423 */ /* 0x000fe40000010005 */
[----:B-1----:R-:W-:Y:S02]  /*0760*/  FFMA R4, -R30, R7, 1 ;  /* 0x3f8000001e047423 */ /* 0x002fe40000000107 */
[C---:B------:R-:W-:Y:S02]  /*0770*/  FFMA.FTZ R5, R2.reuse, R5, -0.25000196695327758789 ;  /* 0xbe80004202057423 */ /* 0x040fe40000010005 */
[----:B------:R-:W-:Y:S02]  /*0780*/  FFMA R4, R7, R4, R7 ;  /* 0x0000000407047223 */ /* 0x000fe40000000007 */
[----:B------:R-:W-:-:S04]  /*0790*/  FFMA.FTZ R5, R2, R5, 0.33333510160446166992 ;  /* 0x3eaaaae602057423 */ /* 0x000fc80000010005 */
[----:B------:R-:W-:-:S04]  /*07a0*/  FFMA.FTZ R5, R2, R5, -0.5 ;  /* 0xbf00000002057423 */ /* 0x000fc80000010005 */
[----:B------:R-:W-:-:S04]  /*07b0*/  FMUL.FTZ R5, R2, R5 ;  /* 0x0000000502057220 */ /* 0x000fc80000410000 */
[----:B------:R-:W-:Y:S02]  /*07c0*/  FFMA.FTZ R2, R2, R5, R2 ;  /* 0x0000000502027223 */ /* 0x000fe40000010002 */
[----:B------:R-:W-:Y:S02]  /*07d0*/  FFMA R5, R29, R4, RZ ;  /* 0x000000041d057223 */ /* 0x000fe400000000ff */
[----:B------:R-:W-:Y:S02]  /*07e0*/  FFMA.FTZ R27, R27, 0.69314718246459960938, R2 ;  /* 0x3f3172181b1b7823 */ /* 0x000fe40000010002 */
[----:B------:R-:W-:Y:S01]  /*07f0*/  FFMA R3, -R30, R5, R29 ;  /* 0x000000051e037223 */ /* 0x000fe2000000011d */
[----:B------:R-:W-:Y:S05]  /*0800*/  @!P1 BRA `(.L_x_256) ;  /* 0x0000005000009947 */ /* 0x000fea0003800000 */
[----:B------:R-:W-:-:S13]  /*0810*/  ISETP.GE.AND P1, PT, R0, -0x407fffff, PT ;  /* 0xbf8000010000780c */ /* 0x000fda0003f26270 */
[----:B------:R-:W-:-:S05]  /*0820*/  @P1 MOV R7, 0x7f800000 ;  /* 0x7f80000000071802 */ /* 0x000fca0000000f00 */
[C---:B------:R-:W-:Y:S01]  /*0830*/  @P1 FFMA.FTZ R27, R0.reuse, R7, +INF ;  /* 0x7f800000001b1423 */ /* 0x040fe20000010007 */
[----:B------:R-:W-:-:S04]  /*0840*/  FSETP.NEU.FTZ.AND P1, PT, R0, RZ, PT ;  /* 0x000000ff0000720b */ /* 0x000fc80003f3d000 */
[----:B------:R-:W-:-:S04]  /*0850*/  FSEL R27, R27, -RZ, P1 ;  /* 0x800000ff1b1b7208 */ /* 0x000fc80000800000 */
.L_x_256:
[----:B------:R-:W-:Y:S05]  /*0860*/  BSYNC B0 ;  /* 0x0000000000007941 */ /* 0x000fea0003800000 */
.L_x_255:
[----:B------:R-:W-:Y:S01]  /*0870*/  BSSY B3, `(.L_x_257) ;  /* 0x0000007000037945 */ /* 0x000fe20003800000 */
[----:B------:R-:W-:Y:S01]  /*0880*/  FFMA R2, R4, R3, R5 ;  /* 0x0000000304027223 */ /* 0x000fe20000000005 */
[----:B------:R-:W-:Y:S05]  /*0890*/  @!P0 BRA `(.L_x_258) ;  /* 0x0000004000008947 */ /* 0x000fea0003800000 */
[----:B------:R-:W-:Y:S02]  /*08a0*/  MOV R4, R29 ;  /* 0x0000001d00047202 */ /* 0x000fe40000000f00 */
[----:B------:R-:W-:Y:S02]  /*08b0*/  MOV R3, R30 ;  /* 0x0000001e00037202 */ /* 0x000fe40000000f00 */
[----:B------:R-:W-:Y:S02]  /*08c0*/  MOV R0, 0x8e0 ;  /* 0x000008e000007802 */ /* 0x000fe40000000f00 */
[----:B-----5:R-:W-:Y:S05]  /*08d0*/  CALL.REL.NOINC `($__internal_0_$__cuda_sm3x_div_rn_ftz_f32_slowpath) ;  /* 0x00015e7000007944 */ /* 0x020fea0003c00000 */
.L_x_258:
[----:B------:R-:W-:Y:S05]  /*08e0*/  BSYNC B3 ;  /* 0x0000000000037941 */ /* 0x000fea0003800000 */
.L_x_257:
[----:B------:R-:W-:Y:S01]  /*08f0*/  HFMA2.MMA R3, -RZ, RZ, 0.89990234375, 10328 ;  /* 0x3b33710bff037435 */ /* 0x000fe200000001ff */
[----:B0-----:R-:W-:Y:S01]  /*0900*/  FMUL.FTZ R0, R2, R2 ;  /* 0x0000000202007220 */ /* 0x001fe20000410000 */
[----:B------:R-:W-:Y:S08]  /*0910*/  BSSY B0, `(.L_x_259) ;  /* 0x0000014000007945 */ /* 0x000ff00003800000 */
[----:B------:R-:W-:-:S04]  /*0920*/  FFMA.FTZ R3, R0, R3, -0.015681877732276916504 ;  /* 0xbc80774800037423 */ /* 0x000fc80000010003 */
[----:B------:R-:W-:-:S04]  /*0930*/  FFMA.FTZ R3, R0, R3, 0.042200751602649688721 ;  /* 0x3d2cdab200037423 */ /* 0x000fc80000010003 */
[----:B------:R-:W-:-:S04]  /*0940*/  FFMA.FTZ R3, R0, R3, -0.074792981147766113281 ;  /* 0xbd992d1000037423 */ /* 0x000fc80000010003 */
[----:B------:R-:W-:-:S04]  /*0950*/  FFMA.FTZ R3, R0, R3, 0.10640415549278259277 ;  /* 0x3dd9ea6c00037423 */ /* 0x000fc80000010003 */
[----:B------:R-:W-:-:S04]  /*0960*/  FFMA.FTZ R3, R0, R3, -0.14207722246646881104 ;  /* 0xbe117cb100037423 */ /* 0x000fc80000010003 */
[----:B------:R-:W-:-:S04]  /*0970*/  FFMA.FTZ R3, R0, R3, 0.19993925094604492188 ;  /* 0x3e4cbce000037423 */ /* 0x000fc80000010003 */
[----:B------:R-:W-:-:S04]  /*0980*/  FFMA.FTZ R3, R0, R3, -0.33333197236061096191 ;  /* 0xbeaaaa7d00037423 */ /* 0x000fc80000010003 */
[----:B------:R-:W-:-:S04]  /*0990*/  FMUL.FTZ R3, R0, R3 ;  /* 0x0000000300037220 */ /* 0x000fc80000410000 */
[----:B------:R-:W-:Y:S01]  /*09a0*/  FFMA.FTZ R2, R3, R2, R2 ;  /* 0x0000000203027223 */ /* 0x000fe20000010002 */
[----:B------:R-:W-:Y:S05]  /*09b0*/  @!P2 BRA `(.L_x_260) ;  /* 0x000000500000a947 */ /* 0x000fea0003800000 */
[----:B------:R-:W-:-:S13]  /*09c0*/  ISETP.GT.AND P0, PT, R12, -0x1, PT ;  /* 0xffffffff0c00780c */ /* 0x000fda0003f04270 */
[----:B------:R-:W-:Y:S05]  /*09d0*/  @P0 BRA `(.L_x_261) ;  /* 0x0000007000000947 */ /* 0x000fea0003800000 */
[----:B------:R-:W-:-:S05]  /*09e0*/  MOV R3, 0x3fd774eb ;  /* 0x3fd774eb00037802 */ /* 0x000fca0000000f00 */
[----:B------:R-:W-:Y:S01]  /*09f0*/  FFMA.FTZ R2, R3, 1.8663789033889770508, -R2 ;  /* 0x3feee58103027823 */ /* 0x000fe20000010802 */
[----:B------:R-:W-:Y:S05]  /*0a00*/  BRA `(.L_x_261) ;  /* 0x0000004000007947 */ /* 0x000fea0003800000 */
.L_x_260:
[----:B------:R-:W-:Y:S02]  /*0a10*/  ISETP.GE.AND P0, PT, R12, RZ, PT ;  /* 0x000000ff0c00720c */ /* 0x000fe40003f06270 */
[----:B------:R-:W-:-:S11]  /*0a20*/  MOV R3, 0x3fd774eb ;  /* 0x3fd774eb00037802 */ /* 0x000fd60000000f00 */
[----:B------:R-:W-:-:S04]  /*0a30*/  @P0 FFMA.FTZ R2, R3, 0.93318945169448852539, -R2 ;  /* 0x3f6ee58103020823 */ /* 0x000fc80000010802 */
[----:B------:R-:W-:Y:S02]  /*0a40*/  @!P0 FFMA.FTZ R2, R3, 0.93318945169448852539, R2 ;  /* 0x3f6ee58103028823 */ /* 0x000fe40000010002 */
.L_x_261:
[----:B------:R-:W-:Y:S05]  /*0a50*/  BSYNC B0 ;  /* 0x0000000000007941 */ /* 0x000fea0003800000 */
.L_x_259:
[----:B------:R-:W-:Y:S01]  /*0a60*/  FSETP.NEU.FTZ.AND P0, PT, |R12|, |R13|, PT ;  /* 0x4000000d0c00720b */ /* 0x000fe20003f1d200 */
[----:B------:R-:W-:Y:S01]  /*0a70*/  HFMA2.MMA R0, -RZ, RZ, 2.04296875, -15.78125 ;  /* 0x4016cbe4ff007435 */ /* 0x000fe200000001ff */
[----:B------:R-:W-:Y:S01]  /*0a80*/  FSETP.NEU.FTZ.AND P1, PT, R30, RZ, PT ;  /* 0x000000ff1e00720b */ /* 0x000fe20003f3d000 */
[----:B------:R-:W-:Y:S01]  /*0a90*/  FMUL.FTZ R28, R27, 0.5 ;  /* 0x3f0000001b1c7820 */ /* 0x000fe20000410000 */
[C---:B------:R-:W-:Y:S01]  /*0aa0*/  ISETP.GE.AND P2, PT, R12.reuse, RZ, PT ;  /* 0x000000ff0c00720c */ /* 0x040fe20003f46270 */
[----:B------:R-:W-:-:S08]  /*0ab0*/  FADD.FTZ R12, |R12|, |R13| ;  /* 0x4000000d0c0c7221 */ /* 0x000fd00000010200 */
[----:B------:R-:W-:Y:S02]  /*0ac0*/  @!P0 FSEL R2, R0, 0.78539818525314331055, !P2 ;  /* 0x3f490fdb00028808 */ /* 0x000fe40005000000 */
[----:B------:R-:W-:Y:S02]  /*0ad0*/  @!P1 FSEL R2, RZ, 3.1415927410125732422, P2 ;  /* 0x40490fdbff029808 */ /* 0x000fe40001000000 */
[----:B------:R-:W-:Y:S02]  /*0ae0*/  FSETP.GTU.FTZ.AND P0, PT, |R12|, +INF , PT ;  /* 0x7f8000000c00780b */ /* 0x000fe40003f1c200 */
[----:B------:R-:W-:-:S04]  /*0af0*/  LOP3.LUT R13, R2, 0x80000000, R13, 0xb8, !PT ;  /* 0x80000000020d7812 */ /* 0x000fc800078eb80d */
[----:B------:R-:W-:Y:S01]  /*0b00*/  FSEL R2, R12, R13, P0 ;  /* 0x0000000d0c027208 */ /* 0x000fe20000000000 */
[----:B------:R-:W-:Y:S05]  /*0b10*/  BRA `(.L_x_262) ;  /* 0x0000219000007947 */ /* 0x000fea0003800000 */
.L_x_254:
[----:B------:R-:W-:-:S04]  /*0b20*/  FMUL.FTZ R27, R29, R29 ;  /* 0x0000001d1d1b7220 */ /* 0x000fc80000410000 */
[----:B------:R-:W-:-:S05]  /*0b30*/  FFMA.FTZ R27, R30, R30, R27 ;  /* 0x0000001e1e1b7223 */ /* 0x000fca000001001b */
[----:B------:R-:W-:-:S13]  /*0b40*/  FSETP.GTU.FTZ.AND P0, PT, R27, 0.69999998807907104492, PT ;  /* 0x3f3333331b00780b */ /* 0x000fda0003f1c000 */
[----:B------:R-:W-:Y:S05]  /*0b50*/  @P0 BRA `(.L_x_263) ;  /* 0x0000032000000947 */ /* 0x000fea0003800000 */
[----:B------:R-:W0:Y:S01]  /*0b60*/  MUFU.RCP R3, R30 ;  /* 0x0000001e00037308 */ /* 0x000e220000001000 */
[----:B------:R-:W-:Y:S07]  /*0b70*/  BSSY B3, `(.L_x_264) ;  /* 0x000000c000037945 */ /* 0x000fee0003800000 */
[----:B------:R-:W1:Y:S01]  /*0b80*/  FCHK P0, R29, R30 ;  /* 0x0000001e1d007302 */ /* 0x000e620000000000 */
[----:B0-----:R-:W-:-:S04]  /*0b90*/  FFMA R0, -R30, R3, 1 ;  /* 0x3f8000001e007423 */ /* 0x001fc80000000103 */
[----:B------:R-:W-:-:S04]  /*0ba0*/  FFMA R0, R3, R0, R3 ;  /* 0x0000000003007223 */ /* 0x000fc80000000003 */
[----:B------:R-:W-:-:S04]  /*0bb0*/  FFMA R3, R29, R0, RZ ;  /* 0x000000001d037223 */ /* 0x000fc800000000ff */
[----:B------:R-:W-:-:S04]  /*0bc0*/  FFMA R2, -R30, R3, R29 ;  /* 0x000000031e027223 */ /* 0x000fc8000000011d */
[----:B------:R-:W-:Y:S01]  /*0bd0*/  FFMA R2, R0, R2, R3 ;  /* 0x0000000200027223 */ /* 0x000fe20000000003 */
[----:B-1----:R-:W-:Y:S05]  /*0be0*/  @!P0 BRA `(.L_x_265) ;  /* 0x0000004000008947 */ /* 0x002fea0003800000 */
[----:B------:R-:W-:Y:S02]  /*0bf0*/  MOV R4, R29 ;  /* 0x0000001d00047202 */ /* 0x000fe40000000f00 */
[----:B------:R-:W-:Y:S02]  /*0c00*/  MOV R3, R30 ;  /* 0x0000001e00037202 */ /* 0x000fe40000000f00 */
[----:B------:R-:W-:Y:S02]  /*0c10*/  MOV R0, 0xc30 ;  /* 0x00000c3000007802 */ /* 0x000fe40000000f00 */
[----:B-----5:R-:W-:Y:S05]  /*0c20*/  CALL.REL.NOINC `($__internal_0_$__cuda_sm3x_div_rn_ftz_f32_slowpath) ;  /* 0x00015b2000007944 */ /* 0x020fea0003c00000 */
.L_x_265:
[----:B------:R-:W-:Y:S05]  /*0c30*/  BSYNC B3 ;  /* 0x0000000000037941 */ /* 0x000fea0003800000 */
.L_x_264:
        /* <DEDUP_REMOVED lines=18> */
.L_x_267:
[----:B------:R-:W-:Y:S02]  /*0d60*/  ISETP.GE.AND P0, PT, R12, RZ, PT ;  /* 0x000000ff0c00720c */ /* 0x000fe40003f06270 */
[----:B------:R-:W-:-:S11]  /*0d70*/  MOV R3, 0x3fd774eb ;  /* 0x3fd774eb00037802 */ /* 0x000fd60000000f00 */
[----:B------:R-:W-:-:S04]  /*0d80*/  @P0 FFMA.FTZ R2, R3, 0.93318945169448852539, -R2 ;  /* 0x3f6ee58103020823 */ /* 0x000fc80000010802 */
[----:B------:R-:W-:Y:S02]  /*0d90*/  @!P0 FFMA.FTZ R2, R3, 0.93318945169448852539, R2 ;  /* 0x3f6ee58103028823 */ /* 0x000fe40000010002 */
.L_x_268:
[----:B------:R-:W-:Y:S05]  /*0da0*/  BSYNC B0 ;  /* 0x0000000000007941 */ /* 0x000fea0003800000 */
.L_x_266:
[----:B------:R-:W-:Y:S01]  /*0db0*/  FSETP.NEU.FTZ.AND P1, PT, |R12|, |R13|, PT ;  /* 0x4000000d0c00720b */ /* 0x000fe20003f3d200 */
[----:B------:R-:W-:Y:S01]  /*0dc0*/  HFMA2.MMA R0, -RZ, RZ, 2.04296875, -15.78125 ;  /* 0x4016cbe4ff007435 */ /* 0x000fe200000001ff */
[----:B------:R-:W-:Y:S01]  /*0dd0*/  FSETP.NEU.FTZ.AND P2, PT, R30, RZ, PT ;  /* 0x000000ff1e00720b */ /* 0x000fe20003f5d000 */
[----:B------:R-:W0:Y:S01]  /*0de0*/  MUFU.LG2 R27, R27 ;  /* 0x0000001b001b7308 */ /* 0x000e220000000c00 */
[C---:B------:R-:W-:Y:S01]  /*0df0*/  ISETP.GE.AND P0, PT, R12.reuse, RZ, PT ;  /* 0x000000ff0c00720c */ /* 0x040fe20003f06270 */
[----:B------:R-:W-:-:S08]  /*0e00*/  FADD.FTZ R3, |R12|, |R13| ;  /* 0x4000000d0c037221 */ /* 0x000fd00000010200 */
[----:B------:R-:W-:Y:S02]  /*0e10*/  @!P1 FSEL R2, R0, 0.78539818525314331055, !P0 ;  /* 0x3f490fdb00029808 */ /* 0x000fe40004000000 */
[----:B------:R-:W-:Y:S02]  /*0e20*/  @!P2 FSEL R2, RZ, 3.1415927410125732422, P0 ;  /* 0x40490fdbff02a808 */ /* 0x000fe40000000000 */
[----:B------:R-:W-:Y:S02]  /*0e30*/  FSETP.GTU.FTZ.AND P0, PT, |R3|, +INF , PT ;  /* 0x7f8000000300780b */ /* 0x000fe40003f1c200 */
[----:B------:R-:W-:Y:S01]  /*0e40*/  LOP3.LUT R2, R2, 0x80000000, R13, 0xb8, !PT ;  /* 0x8000000002027812 */ /* 0x000fe200078eb80d */
[----:B0-----:R-:W-:-:S03]  /*0e50*/  FMUL.FTZ.D2 R28, R27, 0.69314718246459960938 ;  /* 0x3f3172181b1c7820 */ /* 0x001fc60000310000 */
[----:B------:R-:W-:Y:S01]  /*0e60*/  FSEL R2, R3, R2, P0 ;  /* 0x0000000203027208 */ /* 0x000fe20000000000 */
[----:B------:R-:W-:Y:S05]  /*0e70*/  BRA `(.L_x_262) ;  /* 0x00001e3000007947 */ /* 0x000fea0003800000 */
.L_x_263:
[----:B------:R-:W-:Y:S01]  /*0e80*/  LOP3.LUT R3, R30, 0xffff0000, RZ, 0xc0, !PT ;  /* 0xffff00001e037812 */ /* 0x000fe200078ec0ff */
[----:B------:R-:W-:Y:S01]  /*0e90*/  BSSY B0, `(.L_x_269) ;  /* 0x000003f000007945 */ /* 0x000fe20003800000 */
[----:B------:R-:W-:-:S03]  /*0ea0*/  LOP3.LUT R4, R29, 0xffff0000, RZ, 0xc0, !PT ;  /* 0xffff00001d047812 */ /* 0x000fc600078ec0ff */
[--C-:B------:R-:W-:Y:S02]  /*0eb0*/  FADD.FTZ R2, R30, -R3.reuse ;  /* 0x800000031e027221 */ /* 0x100fe40000010000 */
[--C-:B------:R-:W-:Y:S02]  /*0ec0*/  FADD.FTZ R7, R29, -R4.reuse ;  /* 0x800000041d077221 */ /* 0x100fe40000010000 */
[----:B------:R-:W-:Y:S01]  /*0ed0*/  FADD.FTZ R17, R3, R3 ;  /* 0x0000000303117221 */ /* 0x000fe20000010000 */
[----:B------:R-:W-:Y:S01]  /*0ee0*/  LOP3.LUT R5, R2, 0xffff0000, RZ, 0xc0, !PT ;  /* 0xffff000002057812 */ /* 0x000fe200078ec0ff */
[----:B------:R-:W-:Y:S01]  /*0ef0*/  FADD.FTZ R27, R4, R4 ;  /* 0x00000004041b7221 */ /* 0x000fe20000010000 */
[----:B------:R-:W-:Y:S01]  /*0f00*/  LOP3.LUT R16, R7, 0xffff0000, RZ, 0xc0, !PT ;  /* 0xffff000007107812 */ /* 0x000fe200078ec0ff */
[----:B------:R-:W-:Y:S02]  /*0f10*/  FMUL.FTZ R0, R3, R3 ;  /* 0x0000000303007220 */ /* 0x000fe40000410000 */
[----:B------:R-:W-:-:S02]  /*0f20*/  FADD.FTZ R28, R2, -R5 ;  /* 0x80000005021c7221 */ /* 0x000fc40000010000 */
[----:B------:R-:W-:Y:S02]  /*0f30*/  FMUL.FTZ R3, R4, R4 ;  /* 0x0000000404037220 */ /* 0x000fe40000410000 */
[----:B------:R-:W-:Y:S02]  /*0f40*/  FADD.FTZ R7, R7, -R16 ;  /* 0x8000001007077221 */ /* 0x000fe40000010000 */
[C---:B------:R-:W-:Y:S02]  /*0f50*/  FMUL.FTZ R2, R5.reuse, R17 ;  /* 0x0000001105027220 */ /* 0x040fe40000410000 */
[C---:B------:R-:W-:Y:S02]  /*0f60*/  FMUL.FTZ R4, R5.reuse, R5 ;  /* 0x0000000505047220 */ /* 0x040fe40000410000 */
[----:B------:R-:W-:Y:S02]  /*0f70*/  FADD.FTZ R31, R5, R5 ;  /* 0x00000005051f7221 */ /* 0x000fe40000010000 */
[----:B------:R-:W-:-:S02]  /*0f80*/  FMUL.FTZ R5, R16, R27 ;  /* 0x0000001b10057220 */ /* 0x000fc40000410000 */
[C---:B------:R-:W-:Y:S02]  /*0f90*/  FMUL.FTZ R6, R16.reuse, R16 ;  /* 0x0000001010067220 */ /* 0x040fe40000410000 */
[----:B------:R-:W-:Y:S02]  /*0fa0*/  FADD.FTZ R32, R16, R16 ;  /* 0x0000001010207221 */ /* 0x000fe40000010000 */
[C---:B------:R-:W-:Y:S02]  /*0fb0*/  FMUL.FTZ R16, R28.reuse, R17 ;  /* 0x000000111c107220 */ /* 0x040fe40000410000 */
[C---:B------:R-:W-:Y:S02]  /*0fc0*/  FMUL.FTZ R17, R7.reuse, R27 ;  /* 0x0000001b07117220 */ /* 0x040fe40000410000 */
[----:B------:R-:W-:Y:S02]  /*0fd0*/  FMUL.FTZ R27, R28, R31 ;  /* 0x0000001f1c1b7220 */ /* 0x000fe40000410000 */
[----:B------:R-:W-:-:S02]  /*0fe0*/  FMUL.FTZ R31, R7, R32 ;  /* 0x00000020071f7220 */ /* 0x000fc40000410000 */
[----:B------:R-:W-:Y:S02]  /*0ff0*/  FMUL.FTZ R28, R28, R28 ;  /* 0x0000001c1c1c7220 */ /* 0x000fe40000410000 */
[----:B------:R-:W-:Y:S02]  /*1000*/  FMUL.FTZ R7, R7, R7 ;  /* 0x0000000707077220 */ /* 0x000fe40000410000 */
.L_x_270:
[----:B------:R-:W-:-:S04]  /*1010*/  FSETP.GEU.FTZ.AND P0, PT, R0, R3, PT ;  /* 0x000000030000720b */ /* 0x000fc80003f1e000 */
[----:B------:R-:W-:Y:S02]  /*1020*/  FSEL R33, R0, R3, !P0 ;  /* 0x0000000300217208 */ /* 0x000fe40004000000 */
[----:B------:R-:W-:Y:S02]  /*1030*/  FSEL R0, R3, R0, !P0 ;  /* 0x0000000003007208 */ /* 0x000fe40004000000 */
[----:B------:R-:W-:-:S04]  /*1040*/  FSETP.GEU.FTZ.AND P1, PT, R33, R2, PT ;  /* 0x000000022100720b */ /* 0x000fc80003f3e000 */
[----:B------:R-:W-:Y:S02]  /*1050*/  FSEL R32, R33, R2, !P1 ;  /* 0x0000000221207208 */ /* 0x000fe40004800000 */
[----:B------:R-:W-:Y:S02]  /*1060*/  FSEL R3, R2, R33, !P1 ;  /* 0x0000002102037208 */ /* 0x000fe40004800000 */
[----:B------:R-:W-:-:S04]  /*1070*/  FSETP.GEU.FTZ.AND P6, PT, R32, R5, PT ;  /* 0x000000052000720b */ /* 0x000fc80003fde000 */
[----:B------:R-:W-:Y:S02]  /*1080*/  FSEL R33, R32, R5, !P6 ;  /* 0x0000000520217208 */ /* 0x000fe40007000000 */
[----:B------:R-:W-:Y:S02]  /*1090*/  PLOP3.LUT P1, PT, P6, P1, P0, 0x7f, 0x0 ;  /* 0x000000000000781c */ /* 0x000fe40003722f07 */
[----:B------:R-:W-:Y:S02]  /*10a0*/  FSETP.GEU.FTZ.AND P0, PT, R33, R4, PT ;  /* 0x000000042100720b */ /* 0x000fe40003f1e000 */
[----:B------:R-:W-:Y:S02]  /*10b0*/  FSEL R2, R5, R32, !P6 ;  /* 0x0000002005027208 */ /* 0x000fe40007000000 */
[----:B------:R-:W-:Y:S02]  /*10c0*/  FSEL R35, R33, R4, !P0 ;  /* 0x0000000421237208 */ /* 0x000fe40004000000 */
[----:B------:R-:W-:-:S02]  /*10d0*/  FSEL R5, R4, R33, !P0 ;  /* 0x0000002104057208 */ /* 0x000fc40004000000 */
[----:B------:R-:W-:-:S04]  /*10e0*/  FSETP.GEU.FTZ.AND P6, PT, R35, R6, PT ;  /* 0x000000062300720b */ /* 0x000fc80003fde000 */
[----:B------:R-:W-:Y:S02]  /*10f0*/  FSEL R33, R35, R6, !P6 ;  /* 0x0000000623217208 */ /* 0x000fe40007000000 */
[----:B------:R-:W-:Y:S02]  /*1100*/  PLOP3.LUT P1, PT, P6, P0, P1, 0xbf, 0x0 ;  /* 0x000000000000781c */ /* 0x000fe40003721717 */
[CC--:B------:R-:W-:Y:S02]  /*1110*/  FSETP.GEU.FTZ.AND P0, PT, R33.reuse, R16.reuse, PT ;  /* 0x000000102100720b */ /* 0x0c0fe40003f1e000 */
        /* <DEDUP_REMOVED lines=13> */
[----:B------:R-:W-:Y:S02]  /*11f0*/  FSEL R27, R31, R32, !P6 ;  /* 0x000000201f1b7208 */ /* 0x000fe40007000000 */
[----:B------:R-:W-:-:S04]  /*1200*/  FSETP.GEU.FTZ.AND P6, PT, R33, R28, PT ;  /* 0x0000001c2100720b */ /* 0x000fc80003fde000 */
[----:B------:R-:W-:Y:S02]  /*1210*/  FSEL R32, R33, R28, !P6 ;  /* 0x0000001c21207208 */ /* 0x000fe40007000000 */
[----:B------:R-:W-:Y:S02]  /*1220*/  FSEL R31, R28, R33, !P6 ;  /* 0x000000211c1f7208 */ /* 0x000fe40007000000 */
[----:B------:R-:W-:-:S04]  /*1230*/  FSETP.GEU.FTZ.AND P0, PT, R32, R7, PT ;  /* 0x000000072000720b */ /* 0x000fc80003f1e000 */
[----:B------:R-:W-:Y:S02]  /*1240*/  PLOP3.LUT P1, PT, P0, P6, P1, 0xbf, 0x0 ;  /* 0x000000000000781c */ /* 0x000fe4000072d717 */
[----:B------:R-:W-:Y:S02]  /*1250*/  FSEL R28, R7, R32, !P0 ;  /* 0x00000020071c7208 */ /* 0x000fe40004000000 */
[----:B------:R-:W-:-:S09]  /*1260*/  FSEL R7, R32, R7, !P0 ;  /* 0x0000000720077208 */ /* 0x000fd20004000000 */
[----:B------:R-:W-:Y:S05]  /*1270*/  @P1 BRA `(.L_x_270) ;  /* 0xfffffd9000001947 */ /* 0x000fea000383ffff */
[----:B------:R-:W-:Y:S05]  /*1280*/  BSYNC B0 ;  /* 0x0000000000007941 */ /* 0x000fea0003800000 */
.L_x_269:
[----:B------:R-:W-:Y:S01]  /*1290*/  FADD.FTZ R0, R0, -1 ;  /* 0xbf80000000007421 */ /* 0x000fe20000010000 */
[----:B------:R-:W-:Y:S01]  /*12a0*/  FCHK P0, R29, R30 ;  /* 0x0000001e1d007302 */ /* 0x000fe20000000000 */
[----:B------:R-:W-:Y:S02]  /*12b0*/  BSSY B0, `(.L_x_271) ;  /* 0x000002e000007945 */ /* 0x000fe40003800000 */
[----:B------:R-:W-:-:S04]  /*12c0*/  FADD.FTZ R3, R3, R0 ;  /* 0x0000000003037221 */ /* 0x000fc80000010000 */
[----:B------:R-:W-:-:S04]  /*12d0*/  FADD.FTZ R2, R2, R3 ;  /* 0x0000000302027221 */ /* 0x000fc80000010000 */
[----:B------:R-:W-:-:S04]  /*12e0*/  FADD.FTZ R5, R5, R2 ;  /* 0x0000000205057221 */ /* 0x000fc80000010000 */
[----:B------:R-:W-:Y:S01]  /*12f0*/  FADD.FTZ R5, R4, R5 ;  /* 0x0000000504057221 */ /* 0x000fe20000010000 */
[----:B------:R-:W-:-:S03]  /*1300*/  MOV R4, 0x3e800000 ;  /* 0x3e80000000047802 */ /* 0x000fc60000000f00 */
[----:B------:R-:W-:-:S04]  /*1310*/  FADD.FTZ R5, R6, R5 ;  /* 0x0000000506057221 */ /* 0x000fc80000010000 */
[----:B------:R-:W-:Y:S01]  /*1320*/  FADD.FTZ R16, R16, R5 ;  /* 0x0000000510107221 */ /* 0x000fe20000010000 */
[----:B------:R-:W-:-:S03]  /*1330*/  HFMA2.MMA R5, -RZ, RZ, 1.3056640625, -1.8671875 ;  /* 0x3d39bf78ff057435 */ /* 0x000fc600000001ff */
[----:B------:R-:W-:-:S04]  /*1340*/  FADD.FTZ R16, R17, R16 ;  /* 0x0000001011107221 */ /* 0x000fc80000010000 */
[----:B------:R-:W-:-:S04]  /*1350*/  FADD.FTZ R16, R27, R16 ;  /* 0x000000101b107221 */ /* 0x000fc80000010000 */
[----:B------:R-:W-:-:S04]  /*1360*/  FADD.FTZ R31, R31, R16 ;  /* 0x000000101f1f7221 */ /* 0x000fc80000010000 */
[----:B------:R-:W-:-:S04]  /*1370*/  FADD.FTZ R28, R28, R31 ;  /* 0x0000001f1c1c7221 */ /* 0x000fc80000010000 */
[----:B------:R-:W-:-:S04]  /*1380*/  FADD.FTZ R7, R7, R28 ;  /* 0x0000001c07077221 */ /* 0x000fc80000010000 */
        /* <DEDUP_REMOVED lines=11> */
[----:B------:R-:W-:Y:S02]  /*1440*/  FFMA.FTZ R3, R2, R3, -0.13229703903198242188 ;  /* 0xbe0778e002037423 */ /* 0x000fe40000010003 */
        /* <DEDUP_REMOVED lines=20> */
.L_x_272:
[----:B------:R-:W-:Y:S05]  /*1590*/  BSYNC B0 ;  /* 0x0000000000007941 */ /* 0x000fea0003800000 */
.L_x_271:
[----:B------:R-:W-:Y:S01]  /*15a0*/  BSSY B3, `(.L_x_273) ;  /* 0x0000007000037945 */ /* 0x000fe20003800000 */
[----:B------:R-:W-:Y:S01]  /*15b0*/  FFMA R2, R4, R5, R3 ;  /* 0x0000000504027223 */ /* 0x000fe20000000003 */
[----:B------:R-:W-:Y:S05]  /*15c0*/  @!P0 BRA `(.L_x_274) ;  /* 0x0000004000008947 */ /* 0x000fea0003800000 */
[----:B------:R-:W-:Y:S02]  /*15d0*/  MOV R4, R29 ;  /* 0x0000001d00047202 */ /* 0x000fe40000000f00 */
[----:B------:R-:W-:Y:S02]  /*15e0*/  MOV R3, R30 ;  /* 0x0000001e00037202 */ /* 0x000fe40000000f00 */
[----:B------:R-:W-:Y:S02]  /*15f0*/  MOV R0, 0x1610 ;  /* 0x0000161000007802 */ /* 0x000fe40000000f00 */
[----:B-----5:R-:W-:Y:S05]  /*1600*/  CALL.REL.NOINC `($__internal_0_$__cuda_sm3x_div_rn_ftz_f32_slowpath) ;  /* 0x0001514000007944 */ /* 0x020fea0003c00000 */
.L_x_274:
[----:B------:R-:W-:Y:S05]  /*1610*/  BSYNC B3 ;  /* 0x0000000000037941 */ /* 0x000fea0003800000 */
.L_x_273:
        /* <DEDUP_REMOVED lines=18> */
.L_x_276:
[----:B------:R-:W-:Y:S02]  /*1740*/  ISETP.GE.AND P0, PT, R12, RZ, PT ;  /* 0x000000ff0c00720c */ /* 0x000fe40003f06270 */
[----:B------:R-:W-:-:S11]  /*1750*/  MOV R3, 0x3fd774eb ;  /* 0x3fd774eb00037802 */ /* 0x000fd60000000f00 */
[----:B------:R-:W-:-:S04]  /*1760*/  @P0 FFMA.FTZ R2, R3, 0.93318945169448852539, -R2 ;  /* 0x3f6ee58103020823 */ /* 0x000fc80000010802 */
[----:B------:R-:W-:Y:S02]  /*1770*/  @!P0 FFMA.FTZ R2, R3, 0.93318945169448852539, R2 ;  /* 0x3f6ee58103028823 */ /* 0x000fe40000010002 */
.L_x_277:
[----:B------:R-:W-:Y:S05]  /*1780*/  BSYNC B0 ;  /* 0x0000000000007941 */ /* 0x000fea0003800000 */
.L_x_275:
[----:B------:R-:W-:Y:S01]  /*1790*/  FSETP.NEU.FTZ.AND P1, PT, |R12|, |R13|, PT ;  /* 0x4000000d0c00720b */ /* 0x000fe20003f3d200 */
[----:B------:R-:W-:Y:S01]  /*17a0*/  HFMA2.MMA R0, -RZ, RZ, 2.04296875, -15.78125 ;  /* 0x4016cbe4ff007435 */ /* 0x000fe200000001ff */
[----:B------:R-:W-:Y:S01]  /*17b0*/  FSETP.NEU.FTZ.AND P2, PT, R30, RZ, PT ;  /* 0x000000ff1e00720b */ /* 0x000fe20003f5d000 */
[C---:B------:R-:W-:Y:S01]  /*17c0*/  FADD.FTZ R3, |R12|.reuse, |R13| ;  /* 0x4000000d0c037221 */ /* 0x040fe20000010200 */
[----:B------:R-:W-:Y:S01]  /*17d0*/  ISETP.GE.AND P0, PT, R12, RZ, PT ;  /* 0x000000ff0c00720c */ /* 0x000fe20003f06270 */
[----:B------:R-:W-:-:S08]  /*17e0*/  FMUL.FTZ R28, R27, 0.5 ;  /* 0x3f0000001b1c7820 */ /* 0x000fd00000410000 */
[----:B------:R-:W-:Y:S02]  /*17f0*/  @!P1 FSEL R2, R0, 0.78539818525314331055, !P0 ;  /* 0x3f490fdb00029808 */ /* 0x000fe40004000000 */
[----:B------:R-:W-:Y:S02]  /*1800*/  @!P2 FSEL R2, RZ, 3.1415927410125732422, P0 ;  /* 0x40490fdbff02a808 */ /* 0x000fe40000000000 */
[----:B------:R-:W-:Y:S02]  /*1810*/  FSETP.GTU.FTZ.AND P0, PT, |R3|, +INF , PT ;  /* 0x7f8000000300780b */ /* 0x000fe40003f1c200 */
[----:B------:R-:W-:-:S04]  /*1820*/  LOP3.LUT R2, R2, 0x80000000, R13, 0xb8, !PT ;  /* 0x8000000002027812 */ /* 0x000fc800078eb80d */
[----:B------:R-:W-:Y:S01]  /*1830*/  FSEL R2, R3, R2, P0 ;  /* 0x0000000203027208 */ /* 0x000fe20000000000 */
[----:B------:R-:W-:Y:S05]  /*1840*/  BRA `(.L_x_262) ;  /* 0x0000146000007947 */ /* 0x000fea0003800000 */
.L_x_253:
        /* <DEDUP_REMOVED lines=13> */
.L_x_279:
[----:B------:R-:W-:Y:S05]  /*1920*/  BSYNC B3 ;  /* 0x0000000000037941 */ /* 0x000fea0003800000 */
.L_x_278:
        /* <DEDUP_REMOVED lines=18> */
.L_x_281:
[----:B------:R-:W-:Y:S02]  /*1a50*/  ISETP.GE.AND P0, PT, R12, RZ, PT ;  /* 0x000000ff0c00720c */ /* 0x000fe40003f06270 */
[----:B------:R-:W-:-:S11]  /*1a60*/  MOV R3, 0x3fd774eb ;  /* 0x3fd774eb00037802 */ /* 0x000fd60000000f00 */
[----:B------:R-:W-:-:S04]  /*1a70*/  @P0 FFMA.FTZ R2, R3, 0.93318945169448852539, -R2 ;  /* 0x3f6ee58103020823 */ /* 0x000fc80000010802 */
[----:B------:R-:W-:Y:S02]  /*1a80*/  @!P0 FFMA.FTZ R2, R3, 0.93318945169448852539, R2 ;  /* 0x3f6ee58103028823 */ /* 0x000fe40000010002 */
.L_x_282:
[----:B------:R-:W-:Y:S05]  /*1a90*/  BSYNC B0 ;  /* 0x0000000000007941 */ /* 0x000fea0003800000 */
.L_x_280:
[CC--:B------:R-:W-:Y:S02]  /*1aa0*/  IMNMX R0, R28.reuse, R27.reuse, !PT ;  /* 0x0000001b1c007217 */ /* 0x0c0fe40007800200 */
[----:B------:R-:W-:Y:S02]  /*1ab0*/  IMNMX R27, R28, R27, PT ;  /* 0x0000001b1c1b7217 */ /* 0x000fe40003800200 */
[----:B------:R-:W-:Y:S02]  /*1ac0*/  LOP3.LUT R3, R0, 0xfe000000, RZ, 0xc0, !PT ;  /* 0xfe00000000037812 */ /* 0x000fe400078ec0ff */
[----:B------:R-:W-:Y:S02]  /*1ad0*/  FSETP.NEU.FTZ.AND P1, PT, R27, RZ, PT ;  /* 0x000000ff1b00720b */ /* 0x000fe40003f3d000 */
[C---:B------:R-:W-:Y:S02]  /*1ae0*/  IADD3 R4, -R3.reuse, 0x7e800000, RZ ;  /* 0x7e80000003047810 */ /* 0x040fe40007ffe1ff */
[----:B------:R-:W-:-:S02]  /*1af0*/  LOP3.LUT R3, R3, 0x800000, RZ, 0xfc, !PT ;  /* 0x0080000003037812 */ /* 0x000fc400078efcff */
[C---:B------:R-:W-:Y:S01]  /*1b00*/  FSETP.NEU.FTZ.AND P2, PT, R27.reuse, +INF , PT ;  /* 0x7f8000001b00780b */ /* 0x040fe20003f5d000 */
[-C--:B------:R-:W-:Y:S01]  /*1b10*/  FMUL.FTZ R5, R27, R4.reuse ;  /* 0x000000041b057220 */ /* 0x080fe20000410000 */
[----:B------:R-:W-:Y:S01]  /*1b20*/  FSETP.NEU.FTZ.AND P0, PT, |R12|, |R13|, PT ;  /* 0x4000000d0c00720b */ /* 0x000fe20003f1d200 */
[----:B------:R-:W-:Y:S02]  /*1b30*/  FMUL.FTZ R4, R0, R4 ;  /* 0x0000000400047220 */ /* 0x000fe40000410000 */
[----:B------:R-:W-:-:S04]  /*1b40*/  FMUL.FTZ R5, R5, R5 ;  /* 0x0000000505057220 */ /* 0x000fc80000410000 */
[----:B------:R-:W-:-:S04]  /*1b50*/  FFMA.FTZ R5, R4, R4, R5 ;  /* 0x0000000404057223 */ /* 0x000fc80000010005 */
[----:B------:R-:W0:Y:S02]  /*1b60*/  MUFU.SQRT R4, R5 ;  /* 0x0000000500047308 */ /* 0x000e240000002000 */
[----:B0-----:R-:W-:Y:S01]  /*1b70*/  @P1 FMUL.FTZ R0, R3, R4 ;  /* 0x0000000403001220 */ /* 0x001fe20000410000 */
[----:B------:R-:W-:Y:S01]  /*1b80*/  FSETP.NEU.FTZ.AND P1, PT, R30, RZ, PT ;  /* 0x000000ff1e00720b */ /* 0x000fe20003f3d000 */
[----:B------:R-:W-:-:S03]  /*1b90*/  HFMA2.MMA R3, -RZ, RZ, 2.04296875, -15.78125 ;  /* 0x4016cbe4ff037435 */ /* 0x000fc600000001ff */
[----:B------:R-:W-:Y:S02]  /*1ba0*/  FSEL R0, R0, +INF , P2 ;  /* 0x7f80000000007808 */ /* 0x000fe40001000000 */
[----:B------:R-:W-:-:S04]  /*1bb0*/  ISETP.GE.AND P2, PT, R12, RZ, PT ;  /* 0x000000ff0c00720c */ /* 0x000fc80003f46270 */
[----:B------:R-:W0:Y:S01]  /*1bc0*/  MUFU.LG2 R0, R0 ;  /* 0x0000000000007308 */ /* 0x000e220000000c00 */
[----:B------:R-:W-:Y:S01]  /*1bd0*/  @!P0 FSEL R2, R3, 0.78539818525314331055, !P2 ;  /* 0x3f490fdb03028808 */ /* 0x000fe20005000000 */
[----:B------:R-:W-:Y:S01]  /*1be0*/  FADD.FTZ R3, |R12|, |R13| ;  /* 0x4000000d0c037221 */ /* 0x000fe20000010200 */
[----:B------:R-:W-:-:S04]  /*1bf0*/  @!P1 FSEL R2, RZ, 3.1415927410125732422, P2 ;  /* 0x40490fdbff029808 */ /* 0x000fc80001000000 */
[----:B------:R-:W-:Y:S02]  /*1c00*/  FSETP.GTU.FTZ.AND P0, PT, |R3|, +INF , PT ;  /* 0x7f8000000300780b */ /* 0x000fe40003f1c200 */
[----:B------:R-:W-:-:S04]  /*1c10*/  LOP3.LUT R2, R2, 0x80000000, R13, 0xb8, !PT ;  /* 0x8000000002027812 */ /* 0x000fc800078eb80d */
[----:B------:R-:W-:Y:S01]  /*1c20*/  FSEL R2, R3, R2, P0 ;  /* 0x0000000203027208 */ /* 0x000fe20000000000 */
[----:B0-----:R-:W-:Y:S01]  /*1c30*/  FMUL.FTZ R28, R0, 0.69314718246459960938 ;  /* 0x3f317218001c7820 */ /* 0x001fe20000410000 */
[----:B------:R-:W-:Y:S05]  /*1c40*/  BRA `(.L_x_262) ;  /* 0x0000106000007947 */ /* 0x000fea0003800000 */
.L_x_252:
[----:B------:R-:W-:-:S13]  /*1c50*/  FSETP.GEU.FTZ.AND P0, PT, R29, 9.999999682655225389e-20, PT ;  /* 0x1fec1e4a1d00780b */ /* 0x000fda0003f1e000 */
[----:B------:R-:W-:Y:S05]  /*1c60*/  @!P0 BRA `(.L_x_283) ;  /* 0x000004f000008947 */ /* 0x000fea0003800000 */
[----:B------:R-:W-:Y:S01]  /*1c70*/  FMUL.FTZ R0, R29, R29 ;  /* 0x0000001d1d007220 */ /* 0x000fe20000410000 */
[----:B------:R-:W-:Y:S01]  /*1c80*/  MOV R5, 0x3e800000 ;  /* 0x3e80000000057802 */ /* 0x000fe20000000f00 */
[----:B------:R-:W-:Y:S01]  /*1c90*/  HFMA2.MMA R7, -RZ, RZ, 1.3056640625, -1.8671875 ;  /* 0x3d39bf78ff077435 */ /* 0x000fe200000001ff */
[----:B------:R-:W-:Y:S01]  /*1ca0*/  FCHK P0, R29, 1 ;  /* 0x3f8000001d007902 */ /* 0x000fe20000000000 */
[C---:B------:R-:W-:Y:S01]  /*1cb0*/  FADD.FTZ.RZ R2, R0.reuse, 1 ;  /* 0x3f80000000027421 */ /* 0x040fe2000001c000 */
[----:B------:R-:W-:Y:S01]  /*1cc0*/  ISETP.GE.U32.AND P1, PT, R0, 0x7f800000, PT ;  /* 0x7f8000000000780c */ /* 0x000fe20003f26070 */
[----:B------:R-:W-:Y:S03]  /*1cd0*/  BSSY B0, `(.L_x_284) ;  /* 0x000001f000007945 */ /* 0x000fe60003800000 */
[----:B------:R-:W-:-:S04]  /*1ce0*/  IADD3 R2, R2, -0x3f400000, RZ ;  /* 0xc0c0000002027810 */ /* 0x000fc80007ffe0ff */
[----:B------:R-:W-:-:S04]  /*1cf0*/  LOP3.LUT R3, R2, 0xff800000, RZ, 0xc0, !PT ;  /* 0xff80000002037812 */ /* 0x000fc800078ec0ff */
[----:B------:R-:W-:Y:S02]  /*1d00*/  IADD3 R4, -R3, 0x40800000, RZ ;  /* 0x4080000003047810 */ /* 0x000fe40007ffe1ff */
[----:B------:R-:W-:Y:S02]  /*1d10*/  IADD3 R2, R0, -R3, RZ ;  /* 0x8000000300027210 */ /* 0x000fe40007ffe0ff */
[----:B------:R-:W0:Y:S01]  /*1d20*/  I2F R3, R3 ;  /* 0x0000000300037306 */ /* 0x000e220000201400 */
[----:B------:R-:W-:-:S04]  /*1d30*/  FFMA.FTZ R5, R4, R5, -1 ;  /* 0xbf80000004057423 */ /* 0x000fc80000010005 */
[----:B------:R-:W-:-:S04]  /*1d40*/  FADD.FTZ R2, R2, R5 ;  /* 0x0000000502027221 */ /* 0x000fc80000010000 */
[----:B------:R-:W-:Y:S01]  /*1d50*/  FFMA.FTZ R5, R2, -R7, 0.10546888411045074463 ;  /* 0x3dd8001202057423 */ /* 0x000fe20000010807 */
[----:B------:R-:W-:-:S03]  /*1d60*/  MOV R7, 0x3f800000 ;  /* 0x3f80000000077802 */ /* 0x000fc60000000f00 */
[C---:B------:R-:W-:Y:S02]  /*1d70*/  FFMA.FTZ R5, R2.reuse, R5, -0.13229703903198242188 ;  /* 0xbe0778e002057423 */ /* 0x040fe40000010005 */
[----:B------:R-:W-:Y:S02]  /*1d80*/  FFMA R4, R7, -1, R7 ;  /* 0xbf80000007047823 */ /* 0x000fe40000000007 */
[----:B------:R-:W-:Y:S02]  /*1d90*/  FFMA.FTZ R5, R2, R5, 0.14491446316242218018 ;  /* 0x3e14647502057423 */ /* 0x000fe40000010005 */
[----:B------:R-:W-:Y:S02]  /*1da0*/  FFMA R4, R4, R7, 1 ;  /* 0x3f80000004047423 */ /* 0x000fe40000000007 */
[----:B------:R-:W-:Y:S02]  /*1db0*/  FFMA.FTZ R5, R2, R5, -0.16641564667224884033 ;  /* 0xbe2a68dd02057423 */ /* 0x000fe40000010005 */
[----:B0-----:R-:W-:-:S02]  /*1dc0*/  FMUL.FTZ R3, R3, 1.1920928955078125e-07 ;  /* 0x3400000003037820 */ /* 0x001fc40000410000 */
[----:B------:R-:W-:-:S04]  /*1dd0*/  FFMA.FTZ R5, R2, R5, 0.19988867640495300293 ;  /* 0x3e4caf9e02057423 */ /* 0x000fc80000010005 */
[----:B------:R-:W-:-:S04]  /*1de0*/  FFMA.FTZ R5, R2, R5, -0.25000196695327758789 ;  /* 0xbe80004202057423 */ /* 0x000fc80000010005 */
[----:B------:R-:W-:-:S04]  /*1df0*/  FFMA.FTZ R5, R2, R5, 0.33333510160446166992 ;  /* 0x3eaaaae602057423 */ /* 0x000fc80000010005 */
[----:B------:R-:W-:-:S04]  /*1e00*/  FFMA.FTZ R5, R2, R5, -0.5 ;  /* 0xbf00000002057423 */ /* 0x000fc80000010005 */
[----:B------:R-:W-:-:S04]  /*1e10*/  FMUL.FTZ R5, R2, R5 ;  /* 0x0000000502057220 */ /* 0x000fc80000410000 */
[----:B------:R-:W-:Y:S02]  /*1e20*/  FFMA.FTZ R2, R2, R5, R2 ;  /* 0x0000000502027223 */ /* 0x000fe40000010002 */
[----:B------:R-:W-:Y:S02]  /*1e30*/  FFMA R5, R29, R4, RZ ;  /* 0x000000041d057223 */ /* 0x000fe400000000ff */
[----:B------:R-:W-:Y:S02]  /*1e40*/  FFMA.FTZ R28, R3, 0.69314718246459960938, R2 ;  /* 0x3f317218031c7823 */ /* 0x000fe40000010002 */
[----:B------:R-:W-:Y:S01]  /*1e50*/  FFMA R6, R5, -1, R29 ;  /* 0xbf80000005067823 */ /* 0x000fe2000000001d */
[----:B------:R-:W-:Y:S05]  /*1e60*/  @!P1 BRA `(.L_x_285) ;  /* 0x0000005000009947 */ /* 0x000fea0003800000 */
[----:B------:R-:W-:-:S13]  /*1e70*/  ISETP.GE.AND P1, PT, R0, -0x407fffff, PT ;  /* 0xbf8000010000780c */ /* 0x000fda0003f26270 */
[----:B------:R-:W-:-:S05]  /*1e80*/  @P1 MOV R3, 0x7f800000 ;  /* 0x7f80000000031802 */ /* 0x000fca0000000f00 */
[C---:B------:R-:W-:Y:S01]  /*1e90*/  @P1 FFMA.FTZ R28, R0.reuse, R3, +INF ;  /* 0x7f800000001c1423 */ /* 0x040fe20000010003 */
[----:B------:R-:W-:-:S04]  /*1ea0*/  FSETP.NEU.FTZ.AND P1, PT, R0, RZ, PT ;  /* 0x000000ff0000720b */ /* 0x000fc80003f3d000 */
[----:B------:R-:W-:-:S04]  /*1eb0*/  FSEL R28, R28, -RZ, P1 ;  /* 0x800000ff1c1c7208 */ /* 0x000fc80000800000 */
.L_x_285:
[----:B------:R-:W-:Y:S05]  /*1ec0*/  BSYNC B0 ;  /* 0x0000000000007941 */ /* 0x000fea0003800000 */
.L_x_284:
[----:B------:R-:W-:Y:S01]  /*1ed0*/  BSSY B3, `(.L_x_286) ;  /* 0x0000007000037945 */ /* 0x000fe20003800000 */
[----:B------:R-:W-:Y:S01]  /*1ee0*/  FFMA R2, R4, R6, R5 ;  /* 0x0000000604027223 */ /* 0x000fe20000000005 */
[----:B------:R-:W-:Y:S05]  /*1ef0*/  @!P0 BRA `(.L_x_287) ;  /* 0x0000004000008947 */ /* 0x000fea0003800000 */
[----:B------:R-:W-:Y:S01]  /*1f00*/  HFMA2.MMA R3, -RZ, RZ, 1.875, 0 ;  /* 0x3f800000ff037435 */ /* 0x000fe200000001ff */
[----:B------:R-:W-:Y:S02]  /*1f10*/  MOV R4, R29 ;  /* 0x0000001d00047202 */ /* 0x000fe40000000f00 */
[----:B------:R-:W-:-:S03]  /*1f20*/  MOV R0, 0x1f40 ;  /* 0x00001f4000007802 */ /* 0x000fc60000000f00 */
[----:B-----5:R-:W-:Y:S05]  /*1f30*/  CALL.REL.NOINC `($__internal_0_$__cuda_sm3x_div_rn_ftz_f32_slowpath) ;  /* 0x0001481000007944 */ /* 0x020fea0003c00000 */
.L_x_287:
[----:B------:R-:W-:Y:S05]  /*1f40*/  BSYNC B3 ;  /* 0x0000000000037941 */ /* 0x000fea0003800000 */
.L_x_286:
[----:B------:R-:W-:Y:S01]  /*1f50*/  MOV R3, 0x3b33710b ;  /* 0x3b33710b00037802 */ /* 0x000fe20000000f00 */
[----:B0-----:R-:W-:Y:S01]  /*1f60*/  FMUL.FTZ R0, R2, R2 ;  /* 0x0000000202007220 */ /* 0x001fe20000410000 */
[----:B------:R-:W-:Y:S03]  /*1f70*/  BSSY B0, `(.L_x_288) ;  /* 0x0000014000007945 */ /* 0x000fe60003800000 */
        /* <DEDUP_REMOVED lines=12> */
[----:B------:R-:W-:-:S10]  /*2040*/  HFMA2.MMA R3, -RZ, RZ, 1.9599609375, 20144 ;  /* 0x3fd774ebff037435 */ /* 0x000fd400000001ff */
[----:B------:R-:W-:Y:S01]  /*2050*/  FFMA.FTZ R2, R3, 1.8663789033889770508, -R2 ;  /* 0x3feee58103027823 */ /* 0x000fe20000010802 */
[----:B------:R-:W-:Y:S05]  /*2060*/  BRA `(.L_x_290) ;  /* 0x0000004000007947 */ /* 0x000fea0003800000 */
.L_x_289:
[----:B------:R-:W-:Y:S02]  /*2070*/  ISETP.GE.AND P0, PT, R12, RZ, PT ;  /* 0x000000ff0c00720c */ /* 0x000fe40003f06270 */
[----:B------:R-:W-:-:S11]  /*2080*/  MOV R3, 0x3fd774eb ;  /* 0x3fd774eb00037802 */ /* 0x000fd60000000f00 */
[----:B------:R-:W-:-:S04]  /*2090*/  @P0 FFMA.FTZ R2, R3, 0.93318945169448852539, -R2 ;  /* 0x3f6ee58103020823 */ /* 0x000fc80000010802 */
[----:B------:R-:W-:Y:S02]  /*20a0*/  @!P0 FFMA.FTZ R2, R3, 0.93318945169448852539, R2 ;  /* 0x3f6ee58103028823 */ /* 0x000fe40000010002 */
.L_x_290:
[----:B------:R-:W-:Y:S05]  /*20b0*/  BSYNC B0 ;  /* 0x0000000000007941 */ /* 0x000fea0003800000 */
.L_x_288:
[C---:B------:R-:W-:Y:S01]  /*20c0*/  FSETP.NEU.FTZ.AND P1, PT, |R12|.reuse, |R13|, PT ;  /* 0x4000000d0c00720b */ /* 0x040fe20003f3d200 */
[----:B------:R-:W-:Y:S01]  /*20d0*/  HFMA2.MMA R0, -RZ, RZ, 2.04296875, -15.78125 ;  /* 0x4016cbe4ff007435 */ /* 0x000fe200000001ff */
[C---:B------:R-:W-:Y:S01]  /*20e0*/  ISETP.GE.AND P0, PT, R12.reuse, RZ, PT ;  /* 0x000000ff0c00720c */ /* 0x040fe20003f06270 */
[----:B------:R-:W-:Y:S02]  /*20f0*/  FADD.FTZ R3, |R12|, |R13| ;  /* 0x4000000d0c037221 */ /* 0x000fe40000010200 */
[----:B------:R-:W-:-:S08]  /*2100*/  FMUL.FTZ R28, R28, 0.5 ;  /* 0x3f0000001c1c7820 */ /* 0x000fd00000410000 */
[----:B------:R-:W-:Y:S02]  /*2110*/  @!P1 FSEL R2, R0, 0.78539818525314331055, !P0 ;  /* 0x3f490fdb00029808 */ /* 0x000fe40004000000 */
[----:B------:R-:W-:Y:S02]  /*2120*/  FSETP.GTU.FTZ.AND P0, PT, |R3|, +INF , PT ;  /* 0x7f8000000300780b */ /* 0x000fe40003f1c200 */
[----:B------:R-:W-:-:S04]  /*2130*/  LOP3.LUT R2, R2, 0x80000000, R13, 0xb8, !PT ;  /* 0x8000000002027812 */ /* 0x000fc800078eb80d */
[----:B------:R-:W-:Y:S01]  /*2140*/  FSEL R2, R3, R2, P0 ;  /* 0x0000000203027208 */ /* 0x000fe20000000000 */
[----:B------:R-:W-:Y:S05]  /*2150*/  BRA `(.L_x_262) ;  /* 0x00000b5000007947 */ /* 0x000fea0003800000 */
.L_x_283:
[----:B------:R-:W-:Y:S01]  /*2160*/  MOV R3, 0x3f800000 ;  /* 0x3f80000000037802 */ /* 0x000fe20000000f00 */
[----:B------:R-:W0:Y:S01]  /*2170*/  FCHK P0, R29, 1 ;  /* 0x3f8000001d007902 */ /* 0x000e220000000000 */
[----:B------:R-:W-:Y:S03]  /*2180*/  BSSY B3, `(.L_x_291) ;  /* 0x000000b000037945 */ /* 0x000fe60003800000 */
[----:B------:R-:W-:-:S04]  /*2190*/  FFMA R0, R3, -R3, 1 ;  /* 0x3f80000003007423 */ /* 0x000fc80000000803 */
[----:B------:R-:W-:-:S04]  /*21a0*/  FFMA R0, R0, R3, 1 ;  /* 0x3f80000000007423 */ /* 0x000fc80000000003 */
[----:B------:R-:W-:-:S04]  /*21b0*/  FFMA R2, R29, R0, RZ ;  /* 0x000000001d027223 */ /* 0x000fc800000000ff */
[----:B------:R-:W-:-:S04]  /*21c0*/  FFMA R3, R2, -1, R29 ;  /* 0xbf80000002037823 */ /* 0x000fc8000000001d */
[----:B------:R-:W-:Y:S01]  /*21d0*/  FFMA R2, R0, R3, R2 ;  /* 0x0000000300027223 */ /* 0x000fe20000000002 */
[----:B0-----:R-:W-:Y:S05]  /*21e0*/  @!P0 BRA `(.L_x_292) ;  /* 0x0000004000008947 */ /* 0x001fea0003800000 */
[----:B------:R-:W-:Y:S01]  /*21f0*/  HFMA2.MMA R3, -RZ, RZ, 1.875, 0 ;  /* 0x3f800000ff037435 */ /* 0x000fe200000001ff */
[----:B------:R-:W-:Y:S02]  /*2200*/  MOV R4, R29 ;  /* 0x0000001d00047202 */ /* 0x000fe40000000f00 */
[----:B------:R-:W-:-:S03]  /*2210*/  MOV R0, 0x2230 ;  /* 0x0000223000007802 */ /* 0x000fc60000000f00 */
[----:B-----5:R-:W-:Y:S05]  /*2220*/  CALL.REL.NOINC `($__internal_0_$__cuda_sm3x_div_rn_ftz_f32_slowpath) ;  /* 0x0001452000007944 */ /* 0x020fea0003c00000 */
.L_x_292:
[----:B------:R-:W-:Y:S05]  /*2230*/  BSYNC B3 ;  /* 0x0000000000037941 */ /* 0x000fea0003800000 */
.L_x_291:
        /* <DEDUP_REMOVED lines=18> */
.L_x_294:
[----:B------:R-:W-:Y:S02]  /*2360*/  ISETP.GE.AND P0, PT, R12, RZ, PT ;  /* 0x000000ff0c00720c */ /* 0x000fe40003f06270 */
[----:B------:R-:W-:-:S11]  /*2370*/  MOV R3, 0x3fd774eb ;  /* 0x3fd774eb00037802 */ /* 0x000fd60000000f00 */
[----:B------:R-:W-:-:S04]  /*2380*/  @P0 FFMA.FTZ R2, R3, 0.93318945169448852539, -R2 ;  /* 0x3f6ee58103020823 */ /* 0x000fc80000010802 */
[----:B------:R-:W-:Y:S02]  /*2390*/  @!P0 FFMA.FTZ R2, R3, 0.93318945169448852539, R2 ;  /* 0x3f6ee58103028823 */ /* 0x000fe40000010002 */
.L_x_295:
[----:B------:R-:W-:Y:S05]  /*23a0*/  BSYNC B0 ;  /* 0x0000000000007941 */ /* 0x000fea0003800000 */
.L_x_293:
[C---:B------:R-:W-:Y:S01]  /*23b0*/  FSETP.NEU.FTZ.AND P1, PT, |R12|.reuse, |R13|, PT ;  /* 0x4000000d0c00720b */ /* 0x040fe20003f3d200 */
[----:B------:R-:W-:Y:S01]  /*23c0*/  HFMA2.MMA R0, -RZ, RZ, 2.04296875, -15.78125 ;  /* 0x4016cbe4ff007435 */ /* 0x000fe200000001ff */
[C---:B------:R-:W-:Y:S01]  /*23d0*/  ISETP.GE.AND P0, PT, R12.reuse, RZ, PT ;  /* 0x000000ff0c00720c */ /* 0x040fe20003f06270 */
[----:B------:R-:W-:Y:S02]  /*23e0*/  FADD.FTZ R3, |R12|, |R13| ;  /* 0x4000000d0c037221 */ /* 0x000fe40000010200 */
[----:B------:R-:W-:-:S04]  /*23f0*/  FMUL.FTZ R28, R29, 0.5 ;  /* 0x3f0000001d1c7820 */ /* 0x000fc80000410000 */
[----:B------:R-:W-:-:S04]  /*2400*/  FMUL.FTZ R28, R29, R28 ;  /* 0x0000001c1d1c7220 */ /* 0x000fc80000410000 */
[----:B------:R-:W-:Y:S02]  /*2410*/  @!P1 FSEL R2, R0, 0.78539818525314331055, !P0 ;  /* 0x3f490fdb00029808 */ /* 0x000fe40004000000 */
[----:B------:R-:W-:Y:S02]  /*2420*/  FSETP.GTU.FTZ.AND P0, PT, |R3|, +INF , PT ;  /* 0x7f8000000300780b */ /* 0x000fe40003f1c200 */
[----:B------:R-:W-:-:S04]  /*2430*/  LOP3.LUT R2, R2, 0x80000000, R13, 0xb8, !PT ;  /* 0x8000000002027812 */ /* 0x000fc800078eb80d */
[----:B------:R-:W-:Y:S01]  /*2440*/  FSEL R2, R3, R2, P0 ;  /* 0x0000000203027208 */ /* 0x000fe20000000000 */
[----:B------:R-:W-:Y:S05]  /*2450*/  BRA `(.L_x_262) ;  /* 0x0000085000007947 */ /* 0x000fea0003800000 */
.L_x_251:
[----:B------:R-:W-:Y:S01]  /*2460*/  FMUL.FTZ R0, R12, 0.36787945032119750977 ;  /* 0x3ebc5ab20c007820 */ /* 0x000fe20000410000 */
[----:B------:R-:W-:Y:S01]  /*2470*/  BSSY B3, `(.L_x_296) ;  /* 0x0000022000037945 */ /* 0x000fe20003800000 */
[----:B------:R-:W-:Y:S02]  /*2480*/  FMUL.FTZ R2, R13, 0.36787945032119750977 ;  /* 0x3ebc5ab20d027820 */ /* 0x000fe40000410000 */
[----:B------:R-:W-:Y:S02]  /*2490*/  FADD.FTZ R0, |R0|, -RZ ;  /* 0x800000ff00007221 */ /* 0x000fe40000010200 */
[----:B------:R-:W-:-:S05]  /*24a0*/  FADD.FTZ R3, |R2|, -RZ ;  /* 0x800000ff02037221 */ /* 0x000fca0000010200 */
[CC--:B------:R-:W-:Y:S02]  /*24b0*/  IMNMX R2, R0.reuse, R3.reuse, !PT ;  /* 0x0000000300027217 */ /* 0x0c0fe40007800200 */
[----:B------:R-:W-:Y:S02]  /*24c0*/  IMNMX R0, R0, R3, PT ;  /* 0x0000000300007217 */ /* 0x000fe40003800200 */
[----:B------:R-:W-:Y:S02]  /*24d0*/  LOP3.LUT R4, R2, 0xfe000000, RZ, 0xc0, !PT ;  /* 0xfe00000002047812 */ /* 0x000fe400078ec0ff */
[----:B------:R-:W-:Y:S02]  /*24e0*/  FSETP.NEU.FTZ.AND P0, PT, R0, RZ, PT ;  /* 0x000000ff0000720b */ /* 0x000fe40003f1d000 */
[----:B------:R-:W-:-:S05]  /*24f0*/  IADD3 R3, -R4, 0x7e800000, RZ ;  /* 0x7e80000004037810 */ /* 0x000fca0007ffe1ff */
[-C--:B------:R-:W-:Y:S02]  /*2500*/  FMUL.FTZ R5, R0, R3.reuse ;  /* 0x0000000300057220 */ /* 0x080fe40000410000 */
[----:B------:R-:W-:Y:S02]  /*2510*/  FMUL.FTZ R3, R2, R3 ;  /* 0x0000000302037220 */ /* 0x000fe40000410000 */
[----:B------:R-:W-:Y:S02]  /*2520*/  FMUL.FTZ R6, R5, R5 ;  /* 0x0000000505067220 */ /* 0x000fe40000410000 */
[----:B------:R-:W-:Y:S02]  /*2530*/  MUFU.RCP R5, R30 ;  /* 0x0000001e00057308 */ /* 0x000fe40000001000 */
[----:B------:R-:W-:Y:S01]  /*2540*/  FFMA.FTZ R6, R3, R3, R6 ;  /* 0x0000000303067223 */ /* 0x000fe20000010006 */
[----:B------:R-:W-:-:S05]  /*2550*/  LOP3.LUT R3, R4, 0x800000, RZ, 0xfc, !PT ;  /* 0x0080000004037812 */ /* 0x000fca00078efcff */
[----:B------:R-:W0:Y:S02]  /*2560*/  MUFU.SQRT R6, R6 ;  /* 0x0000000600067308 */ /* 0x000e240000002000 */
[----:B0-----:R-:W-:Y:S01]  /*2570*/  @P0 FMUL.FTZ R2, R6, R3 ;  /* 0x0000000306020220 */ /* 0x001fe20000410000 */
[----:B------:R-:W-:Y:S01]  /*2580*/  FSETP.NEU.FTZ.AND P0, PT, R0, +INF , PT ;  /* 0x7f8000000000780b */ /* 0x000fe20003f1d000 */
[----:B------:R-:W-:Y:S01]  /*2590*/  FFMA R0, -R30, R5, 1 ;  /* 0x3f8000001e007423 */ /* 0x000fe20000000105 */
[----:B------:R-:W-:Y:S02]  /*25a0*/  MOV R3, 0x3f800000 ;  /* 0x3f80000000037802 */ /* 0x000fe40000000f00 */
[----:B------:R-:W-:Y:S01]  /*25b0*/  FSEL R2, R2, +INF , P0 ;  /* 0x7f80000002027808 */ /* 0x000fe20000000000 */
[----:B------:R-:W-:-:S04]  /*25c0*/  FFMA R0, R5, R0, R5 ;  /* 0x0000000005007223 */ /* 0x000fc80000000005 */
[----:B------:R-:W-:Y:S01]  /*25d0*/  FFMA R5, R29, R0, RZ ;  /* 0x000000001d057223 */ /* 0x000fe200000000ff */
[----:B------:R-:W0:Y:S03]  /*25e0*/  MUFU.LG2 R2, R2 ;  /* 0x0000000200027308 */ /* 0x000e260000000c00 */
[----:B------:R-:W-:-:S04]  /*25f0*/  FFMA R4, -R30, R5, R29 ;  /* 0x000000051e047223 */ /* 0x000fc8000000011d */
[----:B------:R-:W-:Y:S01]  /*2600*/  FFMA R0, R0, R4, R5 ;  /* 0x0000000400007223 */ /* 0x000fe20000000005 */
[----:B------:R-:W1:Y:S01]  /*2610*/  FCHK P0, R29, R30 ;  /* 0x0000001e1d007302 */ /* 0x000e620000000000 */
[----:B0-----:R-:W-:Y:S01]  /*2620*/  FFMA.FTZ R28, R2, 0.69314718246459960938, R3 ;  /* 0x3f317218021c7823 */ /* 0x001fe20000010003 */
[----:B-1----:R-:W-:Y:S06]  /*2630*/  @!P0 BRA `(.L_x_297) ;  /* 0x0000005000008947 */ /* 0x002fec0003800000 */
[----:B------:R-:W-:Y:S02]  /*2640*/  MOV R4, R29 ;  /* 0x0000001d00047202 */ /* 0x000fe40000000f00 */
[----:B------:R-:W-:Y:S02]  /*2650*/  MOV R3, R30 ;  /* 0x0000001e00037202 */ /* 0x000fe40000000f00 */
[----:B------:R-:W-:Y:S02]  /*2660*/  MOV R0, 0x2680 ;  /* 0x0000268000007802 */ /* 0x000fe40000000f00 */
[----:B-----5:R-:W-:Y:S05]  /*2670*/  CALL.REL.NOINC `($__internal_0_$__cuda_sm3x_div_rn_ftz_f32_slowpath) ;  /* 0x000140d000007944 */ /* 0x020fea0003c00000 */
[----:B0-----:R-:W-:Y:S02]  /*2680*/  MOV R0, R2 ;  /* 0x0000000200007202 */ /* 0x001fe40000000f00 */
.L_x_297:
[----:B------:R-:W-:Y:S05]  /*2690*/  BSYNC B3 ;  /* 0x0000000000037941 */ /* 0x000fea0003800000 */
.L_x_296:
[----:B------:R-:W-:Y:S01]  /*26a0*/  HFMA2.MMA R3, -RZ, RZ, 0.89990234375, 10328 ;  /* 0x3b33710bff037435 */ /* 0x000fe200000001ff */
[----:B------:R-:W-:Y:S01]  /*26b0*/  FMUL.FTZ R2, R0, R0 ;  /* 0x0000000000027220 */ /* 0x000fe20000410000 */
        /* <DEDUP_REMOVED lines=16> */
.L_x_299:
[----:B------:R-:W-:Y:S02]  /*27c0*/  ISETP.GE.AND P0, PT, R12, RZ, PT ;  /* 0x000000ff0c00720c */ /* 0x000fe40003f06270 */
[----:B------:R-:W-:-:S11]  /*27d0*/  MOV R3, 0x3fd774eb ;  /* 0x3fd774eb00037802 */ /* 0x000fd60000000f00 */
[----:B------:R-:W-:-:S04]  /*27e0*/  @P0 FFMA.FTZ R0, R3, 0.93318945169448852539, -R0 ;  /* 0x3f6ee58103000823 */ /* 0x000fc80000010800 */
[----:B------:R-:W-:Y:S02]  /*27f0*/  @!P0 FFMA.FTZ R0, R3, 0.93318945169448852539, R0 ;  /* 0x3f6ee58103008823 */ /* 0x000fe40000010000 */
.L_x_300:
[----:B------:R-:W-:Y:S05]  /*2800*/  BSYNC B0 ;  /* 0x0000000000007941 */ /* 0x000fea0003800000 */
.L_x_298:
[----:B------:R-:W-:Y:S01]  /*2810*/  FSETP.NEU.FTZ.AND P1, PT, |R12|, |R13|, PT ;  /* 0x4000000d0c00720b */ /* 0x000fe20003f3d200 */
[----:B------:R-:W-:Y:S01]  /*2820*/  HFMA2.MMA R2, -RZ, RZ, 2.04296875, -15.78125 ;  /* 0x4016cbe4ff027435 */ /* 0x000fe200000001ff */
[----:B------:R-:W-:Y:S01]  /*2830*/  FSETP.NEU.FTZ.AND P2, PT, R30, RZ, PT ;  /* 0x000000ff1e00720b */ /* 0x000fe20003f5d000 */
[C---:B------:R-:W-:Y:S01]  /*2840*/  FADD.FTZ R3, |R12|.reuse, |R13| ;  /* 0x4000000d0c037221 */ /* 0x040fe20000010200 */
[----:B------:R-:W-:-:S09]  /*2850*/  ISETP.GE.AND P0, PT, R12, RZ, PT ;  /* 0x000000ff0c00720c */ /* 0x000fd20003f06270 */
[----:B------:R-:W-:Y:S02]  /*2860*/  @!P1 FSEL R0, R2, 0.78539818525314331055, !P0 ;  /* 0x3f490fdb02009808 */ /* 0x000fe40004000000 */
[----:B------:R-:W-:Y:S02]  /*2870*/  @!P2 FSEL R0, RZ, 3.1415927410125732422, P0 ;  /* 0x40490fdbff00a808 */ /* 0x000fe40000000000 */
[----:B------:R-:W-:Y:S02]  /*2880*/  FSETP.GTU.FTZ.AND P0, PT, |R3|, +INF , PT ;  /* 0x7f8000000300780b */ /* 0x000fe40003f1c200 */
[----:B------:R-:W-:-:S04]  /*2890*/  LOP3.LUT R0, R0, 0x80000000, R13, 0xb8, !PT ;  /* 0x8000000000007812 */ /* 0x000fc800078eb80d */
[----:B------:R-:W-:Y:S01]  /*28a0*/  FSEL R2, R3, R0, P0 ;  /* 0x0000000003027208 */ /* 0x000fe20000000000 */
[----:B------:R-:W-:Y:S05]  /*28b0*/  BRA `(.L_x_262) ;  /* 0x000003f000007947 */ /* 0x000fea0003800000 */
.L_x_250:
[C---:B0-----:R-:W-:Y:S01]  /*28c0*/  FADD.FTZ R3, |R13|.reuse, -RZ ;  /* 0x800000ff0d037221 */ /* 0x041fe20000010200 */
[----:B------:R-:W-:Y:S01]  /*28d0*/  FSETP.GT.FTZ.AND P2, PT, |R13|, |R12|, PT ;  /* 0x4000000c0d00720b */ /* 0x000fe20003f54200 */
[----:B------:R-:W-:Y:S01]  /*28e0*/  BSSY B3, `(.L_x_301) ;  /* 0x0000019000037945 */ /* 0x000fe20003800000 */
[----:B------:R-:W-:Y:S02]  /*28f0*/  FSETP.GEU.FTZ.AND P0, PT, |R12|, 1.084202172485504434e-19, PT ;  /* 0x200000000c00780b */ /* 0x000fe40003f1e200 */
[----:B------:R-:W-:Y:S02]  /*2900*/  FSEL R27, R3, R28, P2 ;  /* 0x0000001c031b7208 */ /* 0x000fe40001000000 */
[----:B------:R-:W-:Y:S02]  /*2910*/  FSETP.GEU.FTZ.AND P1, PT, |R13|, 1.084202172485504434e-19, PT ;  /* 0x200000000d00780b */ /* 0x000fe40003f3e200 */
[----:B------:R-:W0:Y:S01]  /*2920*/  MUFU.RCP R0, R27 ;  /* 0x0000001b00007308 */ /* 0x000e220000001000 */
[----:B------:R-:W-:-:S02]  /*2930*/  FSEL R28, R28, R3, P2 ;  /* 0x000000031c1c7208 */ /* 0x000fc40001000000 */
[----:B------:R-:W-:-:S07]  /*2940*/  PLOP3.LUT P0, PT, P0, P1, PT, 0x2, 0x0 ;  /* 0x000000000000781c */ /* 0x000fce0000702072 */
[----:B------:R-:W1:Y:S01]  /*2950*/  FCHK P1, R28, R27 ;  /* 0x0000001b1c007302 */ /* 0x000e620000020000 */
[----:B0-----:R-:W-:-:S05]  /*2960*/  FFMA R3, -R27, R0, 1 ;  /* 0x3f8000001b037423 */ /* 0x001fca0000000100 */
[C---:B------:R-:W-:Y:S02]  /*2970*/  @P0 FMUL.FTZ R2, R13.reuse, 4 ;  /* 0x408000000d020820 */ /* 0x040fe40000410000 */
[----:B------:R-:W-:Y:S02]  /*2980*/  FFMA R4, R0, R3, R0 ;  /* 0x0000000300047223 */ /* 0x000fe40000000000 */
[----:B------:R-:W-:Y:S02]  /*2990*/  @P0 FMUL.FTZ R3, R2, R2 ;  /* 0x0000000202030220 */ /* 0x000fe40000410000 */
[----:B------:R-:W-:Y:S02]  /*29a0*/  @P0 FMUL.FTZ R0, R12, 4 ;  /* 0x408000000c000820 */ /* 0x000fe40000410000 */
[----:B------:R-:W-:Y:S02]  /*29b0*/  FFMA R2, R28, R4, RZ ;  /* 0x000000041c027223 */ /* 0x000fe400000000ff */
[----:B------:R-:W-:-:S02]  /*29c0*/  @!P0 FMUL.FTZ R29, R13, R13 ;  /* 0x0000000d0d1d8220 */ /* 0x000fc40000410000 */
[----:B------:R-:W-:Y:S02]  /*29d0*/  @P0 FFMA.FTZ R3, R0, R0, R3 ;  /* 0x0000000000030223 */ /* 0x000fe40000010003 */
[----:B------:R-:W-:Y:S02]  /*29e0*/  FFMA R5, -R27, R2, R28 ;  /* 0x000000021b057223 */ /* 0x000fe4000000011c */
[----:B------:R-:W-:Y:S02]  /*29f0*/  @!P0 FFMA.FTZ R29, R12, R12, R29 ;  /* 0x0000000c0c1d8223 */ /* 0x000fe4000001001d */
[----:B------:R-:W-:Y:S02]  /*2a00*/  @P0 FMUL.FTZ R29, R3, 0.0625 ;  /* 0x3d800000031d0820 */ /* 0x000fe40000410000 */
[----:B------:R-:W-:Y:S01]  /*2a10*/  FFMA R2, R4, R5, R2 ;  /* 0x0000000504027223 */ /* 0x000fe20000000002 */
[----:B-1----:R-:W-:Y:S05]  /*2a20*/  @!P1 BRA `(.L_x_302) ;  /* 0x0000004000009947 */ /* 0x002fea0003800000 */
[----:B------:R-:W-:Y:S02]  /*2a30*/  MOV R4, R28 ;  /* 0x0000001c00047202 */ /* 0x000fe40000000f00 */
[----:B------:R-:W-:-:S02]  /*2a40*/  MOV R3, R27 ;  /* 0x0000001b00037202 */ /* 0x000fc40000000f00 */
[----:B------:R-:W-:Y:S02]  /*2a50*/  MOV R0, 0x2a70 ;  /* 0x00002a7000007802 */ /* 0x000fe40000000f00 */
[----:B-----5:R-:W-:Y:S05]  /*2a60*/  CALL.REL.NOINC `($__internal_0_$__cuda_sm3x_div_rn_ftz_f32_slowpath) ;  /* 0x00013ce000007944 */ /* 0x020fea0003c00000 */
.L_x_302:
[----:B------:R-:W-:Y:S05]  /*2a70*/  BSYNC B3 ;  /* 0x0000000000037941 */ /* 0x000fea0003800000 */
.L_x_301:
        /* <DEDUP_REMOVED lines=12> */
[----:B------:R-:W-:Y:S05]  /*2b40*/  @P2 BRA `(.L_x_304) ;  /* 0x0000005000002947 */ /* 0x000fea0003800000 */
[----:B------:R-:W-:-:S13]  /*2b50*/  ISETP.GT.AND P0, PT, R12, -0x1, PT ;  /* 0xffffffff0c00780c */ /* 0x000fda0003f04270 */
[----:B------:R-:W-:Y:S05]  /*2b60*/  @P0 BRA `(.L_x_305) ;  /* 0x0000007000000947 */ /* 0x000fea0003800000 */
[----:B------:R-:W-:-:S05]  /*2b70*/  MOV R3, 0x3fd774eb ;  /* 0x3fd774eb00037802 */ /* 0x000fca0000000f00 */
[----:B------:R-:W-:Y:S01]  /*2b80*/  FFMA.FTZ R2, R3, 1.8663789033889770508, -R2 ;  /* 0x3feee58103027823 */ /* 0x000fe20000010802 */
[----:B------:R-:W-:Y:S05]  /*2b90*/  BRA `(.L_x_305) ;  /* 0x0000004000007947 */ /* 0x000fea0003800000 */
.L_x_304:
[----:B------:R-:W-:Y:S02]  /*2ba0*/  ISETP.GE.AND P0, PT, R12, RZ, PT ;  /* 0x000000ff0c00720c */ /* 0x000fe40003f06270 */
[----:B------:R-:W-:-:S11]  /*2bb0*/  MOV R3, 0x3fd774eb ;  /* 0x3fd774eb00037802 */ /* 0x000fd60000000f00 */
[----:B------:R-:W-:-:S04]  /*2bc0*/  @P0 FFMA.FTZ R2, R3, 0.93318945169448852539, -R2 ;  /* 0x3f6ee58103020823 */ /* 0x000fc80000010802 */
[----:B------:R-:W-:Y:S02]  /*2bd0*/  @!P0 FFMA.FTZ R2, R3, 0.93318945169448852539, R2 ;  /* 0x3f6ee58103028823 */ /* 0x000fe40000010002 */
.L_x_305:
[----:B------:R-:W-:Y:S05]  /*2be0*/  BSYNC B0 ;  /* 0x0000000000007941 */ /* 0x000fea0003800000 */
.L_x_303:
[C---:B------:R-:W-:Y:S01]  /*2bf0*/  FSETP.NEU.FTZ.AND P2, PT, |R12|.reuse, |R13|, PT ;  /* 0x4000000d0c00720b */ /* 0x040fe20003f5d200 */
        /* <DEDUP_REMOVED lines=9> */
[----:B0-----:R-:W-:-:S03]  /*2c90*/  FMUL.FTZ R28, R29, 0.69314718246459960938 ;  /* 0x3f3172181d1c7820 */ /* 0x001fc60000410000 */
[----:B------:R-:W-:Y:S02]  /*2ca0*/  FSEL R2, R3, R2, P0 ;  /* 0x0000000203027208 */ /* 0x000fe40000000000 */
.L_x_262:
[----:B------:R-:W-:Y:S05]  /*2cb0*/  BSYNC B2 ;  /* 0x0000000000027941 */ /* 0x000fea0003800000 */
.L_x_249:
[----:B------:R-:W-:Y:S01]  /*2cc0*/  FMUL.FTZ R3, R2, UR12 ;  /* 0x0000000c02037c20 */ /* 0x000fe20008410000 */
[----:B------:R-:W-:Y:S03]  /*2cd0*/  BSSY B0, `(.L_x_306) ;  /* 0x000003a000007945 */ /* 0x000fe60003800000 */
[----:B------:R-:W-:Y:S02]  /*2ce0*/  FFMA.FTZ R4, R28, UR13, R3 ;  /* 0x0000000d1c047c23 */ /* 0x000fe40008010003 */
[----:B------:R-:W-:-:S03]  /*2cf0*/  FMUL.FTZ R3, R2, UR13 ;  /* 0x0000000d02037c20 */ /* 0x000fc60008410000 */
[----:B------:R-:W-:Y:S01]  /*2d00*/  LOP3.LUT P0, R0, R4, 0x7fffffff, RZ, 0xc0, !PT ;  /* 0x7fffffff04007812 */ /* 0x000fe2000780c0ff */
[----:B------:R-:W-:-:S12]  /*2d10*/  FFMA.FTZ R28, R28, UR12, -R3 ;  /* 0x0000000c1c1c7c23 */ /* 0x000fd80008010803 */
[----:B------:R-:W-:Y:S05]  /*2d20*/  @!P0 BRA `(.L_x_307) ;  /* 0x0000031000008947 */ /* 0x000fea0003800000 */
[----:B------:R-:W-:-:S13]  /*2d30*/  LOP3.LUT P0, R2, R28, 0x7fffffff, RZ, 0xc0, !PT ;  /* 0x7fffffff1c027812 */ /* 0x000fda000780c0ff */
[----:B------:R-:W-:Y:S05]  /*2d40*/  @!P0 BRA `(.L_x_308) ;  /* 0x000002b000008947 */ /* 0x000fea0003800000 */
[----:B------:R-:W-:-:S13]  /*2d50*/  ISETP.GT.U32.AND P0, PT, R0, 0x7f7fffff, PT ;  /* 0x7f7fffff0000780c */ /* 0x000fda0003f04070 */
[----:B------:R-:W-:Y:S05]  /*2d60*/  @P0 BRA `(.L_x_309) ;  /* 0x000001f000000947 */ /* 0x000fea0003800000 */
[----:B------:R-:W-:-:S04]  /*2d70*/  IADD3 R0, R28, -0x42b17218, RZ ;  /* 0xbd4e8de81c007810 */ /* 0x000fc80007ffe0ff */
[----:B------:R-:W-:-:S13]  /*2d80*/  ISETP.GE.U32.AND P0, PT, R0, 0x8e8e5d, PT ;  /* 0x008e8e5d0000780c */ /* 0x000fda0003f06070 */
[----:B------:R-:W-:Y:S02]  /*2d90*/  @P0 FMUL.FTZ R0, R28, 1.4426950216293334961 ;  /* 0x3fb8aa3b1c000820 */ /* 0x000fe40000410000 */
[----:B------:R-:W-:-:S04]  /*2da0*/  @P0 FMUL.RZ R2, R4, 0.15915493667125701904 ;  /* 0x3e22f98304020820 */ /* 0x000fc8000040c000 */
[----:B------:R-:W-:Y:S08]  /*2db0*/  @P0 MUFU.EX2 R0, R0 ;  /* 0x0000000000000308 */ /* 0x000ff00000000800 */
[----:B------:R-:W0:Y:S08]  /*2dc0*/  @P0 MUFU.SIN R13, R2 ;  /* 0x00000002000d0308 */ /* 0x000e300000000400 */
[----:B------:R-:W1:Y:S01]  /*2dd0*/  @P0 MUFU.COS R3, R2 ;  /* 0x0000000200030308 */ /* 0x000e620000000000 */
[----:B0-----:R-:W-:-:S02]  /*2de0*/  @P0 FMUL.FTZ R13, R0, R13 ;  /* 0x0000000d000d0220 */ /* 0x001fc40000410000 */
[----:B-1----:R-:W-:Y:S01]  /*2df0*/  @P0 FMUL.FTZ R12, R0, R3 ;  /* 0x00000003000c0220 */ /* 0x002fe20000410000 */
[----:B------:R-:W-:Y:S05]  /*2e00*/  @P0 BRA `(.L_x_310) ;  /* 0x0000026000000947 */ /* 0x000fea0003800000 */
[----:B------:R-:W-:Y:S02]  /*2e10*/  FADD.FTZ R0, R28, -162.88958740234375 ;  /* 0xc322e3bc1c007421 */ /* 0x000fe40000010000 */
[----:B------:R-:W-:Y:S02]  /*2e20*/  FMUL.RZ R6, R4, 0.15915493667125701904 ;  /* 0x3e22f98304067820 */ /* 0x000fe4000040c000 */
[----:B------:R-:W-:Y:S02]  /*2e30*/  FMUL.FTZ R0, R0, 1.4426950216293334961 ;  /* 0x3fb8aa3b00007820 */ /* 0x000fe40000410000 */
[----:B------:R-:W-:Y:S08]  /*2e40*/  MUFU.SIN R7, R6 ;  /* 0x0000000600077308 */ /* 0x000ff00000000400 */
[----:B------:R-:W0:Y:S08]  /*2e50*/  MUFU.EX2 R0, R0 ;  /* 0x0000000000007308 */ /* 0x000e300000000800 */
[----:B------:R-:W1:Y:S01]  /*2e60*/  MUFU.COS R5, R6 ;  /* 0x0000000600057308 */ /* 0x000e620000000000 */
[----:B0-----:R-:W-:-:S02]  /*2e70*/  LEA.HI R3, R0, 0xffffffed, RZ, 0x9 ;  /* 0xffffffed00037811 */ /* 0x001fc400078f48ff */
[----:B------:R-:W-:Y:S02]  /*2e80*/  LOP3.LUT R2, R0, 0x7fffff, RZ, 0xc0, !PT ;  /* 0x007fffff00027812 */ /* 0x000fe400078ec0ff */
[----:B------:R-:W-:Y:S02]  /*2e90*/  LEA.HI R4, R3, R3, RZ, 0x1 ;  /* 0x0000000303047211 */ /* 0x000fe400078f08ff */
[----:B------:R-:W-:Y:S02]  /*2ea0*/  LOP3.LUT R2, R2, 0x7f000000, RZ, 0xfc, !PT ;  /* 0x7f00000002027812 */ /* 0x000fe400078efcff */
[----:B------:R-:W-:-:S03]  /*2eb0*/  SHF.R.S32.HI R4, RZ, 0x1, R4 ;  /* 0x00000001ff047819 */ /* 0x000fc60000011404 */
[C---:B------:R-:W-:Y:S01]  /*2ec0*/  FMUL.FTZ R7, R2.reuse, R7 ;  /* 0x0000000702077220 */ /* 0x040fe20000410000 */
[----:B------:R-:W-:Y:S01]  /*2ed0*/  IADD3 R3, R3, -R4, RZ ;  /* 0x8000000403037210 */ /* 0x000fe20007ffe0ff */
[----:B-1----:R-:W-:Y:S01]  /*2ee0*/  FMUL.FTZ R5, R2, R5 ;  /* 0x0000000502057220 */ /* 0x002fe20000410000 */
[----:B------:R-:W-:Y:S02]  /*2ef0*/  LEA R4, R4, 0x3f800000, 0x17 ;  /* 0x3f80000004047811 */ /* 0x000fe400078eb8ff */
[----:B------:R-:W-:-:S03]  /*2f00*/  LEA R3, R3, 0x3f800000, 0x17 ;  /* 0x3f80000003037811 */ /* 0x000fc600078eb8ff */
[C---:B------:R-:W-:Y:S02]  /*2f10*/  FMUL.FTZ R0, R4.reuse, R7 ;  /* 0x0000000704007220 */ /* 0x040fe40000410000 */
[----:B------:R-:W-:Y:S02]  /*2f20*/  FMUL.FTZ R4, R4, R5 ;  /* 0x0000000504047220 */ /* 0x000fe40000410000 */
[C---:B------:R-:W-:Y:S02]  /*2f30*/  FMUL.FTZ R13, R3.reuse, R0 ;  /* 0x00000000030d7220 */ /* 0x040fe40000410000 */
[----:B------:R-:W-:Y:S01]  /*2f40*/  FMUL.FTZ R12, R3, R4 ;  /* 0x00000004030c7220 */ /* 0x000fe20000410000 */
[----:B------:R-:W-:Y:S05]  /*2f50*/  BRA `(.L_x_310) ;  /* 0x0000011000007947 */ /* 0x000fea0003800000 */
.L_x_309:
[----:B------:R-:W-:-:S13]  /*2f60*/  ISETP.NE.AND P0, PT, R2, 0x7f800000, PT ;  /* 0x7f8000000200780c */ /* 0x000fda0003f05270 */
[----:B------:R-:W-:-:S05]  /*2f70*/  @P0 FADD.FTZ R12, R4, -R4 ;  /* 0x80000004040c0221 */ /* 0x000fca0000010000 */
[----:B------:R-:W-:Y:S01]  /*2f80*/  @P0 MOV R13, R12 ;  /* 0x0000000c000d0202 */ /* 0x000fe20000000f00 */
[----:B------:R-:W-:Y:S05]  /*2f90*/  @P0 BRA `(.L_x_310) ;  /* 0x000000d000000947 */ /* 0x000fea0003800000 */
[----:B------:R-:W-:Y:S01]  /*2fa0*/  ISETP.GE.AND P0, PT, R28, RZ, PT ;  /* 0x000000ff1c00720c */ /* 0x000fe20003f06270 */
[----:B------:R-:W-:-:S12]  /*2fb0*/  CS2R R12, SRZ ;  /* 0x00000000000c7805 */ /* 0x000fd8000001ff00 */
[----:B------:R-:W-:Y:S05]  /*2fc0*/  @!P0 BRA `(.L_x_310) ;  /* 0x000000a000008947 */ /* 0x000fea0003800000 */
[----:B------:R-:W-:Y:S01]  /*2fd0*/  FADD.FTZ R13, R4, -R4 ;  /* 0x80000004040d7221 */ /* 0x000fe20000010000 */
[----:B------:R-:W-:Y:S01]  /*2fe0*/  MOV R12, R28 ;  /* 0x0000001c000c7202 */ /* 0x000fe20000000f00 */
[----:B------:R-:W-:Y:S05]  /*2ff0*/  BRA `(.L_x_310) ;  /* 0x0000007000007947 */ /* 0x000fea0003800000 */
.L_x_308:
[----:B------:R-:W-:-:S04]  /*3000*/  FMUL.RZ R4, R4, 0.15915493667125701904 ;  /* 0x3e22f98304047820 */ /* 0x000fc8000040c000 */
[----:B------:R0:W1:Y:S08]  /*3010*/  MUFU.SIN R13, R4 ;  /* 0x00000004000d7308 */ /* 0x0000700000000400 */
[----:B------:R0:W2:Y:S01]  /*3020*/  MUFU.COS R12, R4 ;  /* 0x00000004000c7308 */ /* 0x0000a20000000000 */
[----:B------:R-:W-:Y:S05]  /*3030*/  BRA `(.L_x_310) ;  /* 0x0000003000007947 */ /* 0x000fea0003800000 */
.L_x_307:
[----:B------:R-:W-:Y:S01]  /*3040*/  FMUL.FTZ R12, R28, 1.4426950216293334961 ;  /* 0x3fb8aa3b1c0c7820 */ /* 0x000fe20000410000 */
[----:B------:R-:W-:-:S05]  /*3050*/  MOV R13, R4 ;  /* 0x00000004000d7202 */ /* 0x000fca0000000f00 */
[----:B------:R-:W0:Y:S02]  /*3060*/  MUFU.EX2 R12, R12 ;  /* 0x0000000c000c7308 */ /* 0x000e240000000800 */
.L_x_310:
[----:B------:R-:W-:Y:S05]  /*3070*/  BSYNC B0 ;  /* 0x0000000000007941 */ /* 0x000fea0003800000 */
.L_x_306:
[C---:B-----5:R-:W-:Y:S01]  /*3080*/  FSETP.NAN.FTZ.AND P0, PT, R14.reuse, R15, PT ;  /* 0x0000000f0e00720b */ /* 0x060fe20003f18000 */
[----:B------:R-:W-:Y:S01]  /*3090*/  BSSY B2, `(.L_x_311) ;  /* 0x0000281000027945 */ /* 0x000fe20003800000 */
[----:B------:R-:W-:-:S11]  /*30a0*/  FADD.FTZ R28, |R14|, -RZ ;  /* 0x800000ff0e1c7221 */ /* 0x000fd60000010200 */
[----:B------:R-:W-:Y:S05]  /*30b0*/  @P0 BRA `(.L_x_312) ;  /* 0x000023f000000947 */ /* 0x000fea0003800000 */
[----:B------:R-:W-:Y:S01]  /*30c0*/  FADD.FTZ R27, |R15|, -RZ ;  /* 0x800000ff0f1b7221 */ /* 0x000fe20000010200 */
        /* <DEDUP_REMOVED lines=17> */
[----:B------:R-:W-:Y:S01]  /*31e0*/  HFMA2.MMA R5, -RZ, RZ, 1.875, 0 ;  /* 0x3f800000ff057435 */ /* 0x000fe200000001ff */
        /* <DEDUP_REMOVED lines=10> */
[----:B0-----:R-:W-:Y:S02]  /*3290*/  IADD3 R4, -R3, 0x40800000, RZ ;  /* 0x4080000003047810 */ /* 0x001fe40007ffe1ff */
[----:B------:R-:W-:Y:S02]  /*32a0*/  IADD3 R2, R0, -R3, RZ ;  /* 0x8000000300027210 */ /* 0x000fe40007ffe0ff */
[----:B------:R-:W0:Y:S01]  /*32b0*/  I2F R3, R3 ;  /* 0x0000000300037306 */ /* 0x000e220000201400 */
[----:B------:R-:W-:-:S04]  /*32c0*/  FFMA.FTZ R5, R4, 0.25, -R5 ;  /* 0x3e80000004057823 */ /* 0x000fc80000010805 */
[----:B------:R-:W-:-:S04]  /*32d0*/  FADD.FTZ R2, R2, R5 ;  /* 0x0000000502027221 */ /* 0x000fc80000010000 */
[C---:B------:R-:W-:Y:S02]  /*32e0*/  FFMA.FTZ R5, R2.reuse, -R7, 0.10546888411045074463 ;  /* 0x3dd8001202057423 */ /* 0x040fe40000010807 */
[----:B------:R-:W3:Y:S02]  /*32f0*/  MUFU.RCP R7, R30 ;  /* 0x0000001e00077308 */ /* 0x000ee40000001000 */
[C---:B------:R-:W-:Y:S02]  /*3300*/  FFMA.FTZ R5, R2.reuse, R5, -0.13229703903198242188 ;  /* 0xbe0778e002057423 */ /* 0x040fe40000010005 */
[----:B0-----:R-:W-:Y:S02]  /*3310*/  FMUL.FTZ R27, R3, 1.1920928955078125e-07 ;  /* 0x34000000031b7820 */ /* 0x001fe40000410000 */
[----:B------:R-:W-:-:S04]  /*3320*/  FFMA.FTZ R5, R2, R5, 0.14491446316242218018 ;  /* 0x3e14647502057423 */ /* 0x000fc80000010005 */
[----:B------:R-:W-:-:S04]  /*3330*/  FFMA.FTZ R5, R2, R5, -0.16641564667224884033 ;  /* 0xbe2a68dd02057423 */ /* 0x000fc80000010005 */
[----:B------:R-:W-:Y:S02]  /*3340*/  FFMA.FTZ R5, R2, R5, 0.19988867640495300293 ;  /* 0x3e4caf9e02057423 */ /* 0x000fe40000010005 */
[----:B---3--:R-:W-:Y:S02]  /*3350*/  FFMA R4, -R30, R7, 1 ;  /* 0x3f8000001e047423 */ /* 0x008fe40000000107 */
        /* <DEDUP_REMOVED lines=15> */
.L_x_318:
[----:B------:R-:W-:Y:S05]  /*3450*/  BSYNC B0 ;  /* 0x0000000000007941 */ /* 0x000fea0003800000 */
.L_x_317:
[----:B------:R-:W-:Y:S01]  /*3460*/  BSSY B3, `(.L_x_319) ;  /* 0x0000007000037945 */ /* 0x000fe20003800000 */
[----:B------:R-:W-:Y:S01]  /*3470*/  FFMA R2, R4, R3, R5 ;  /* 0x0000000304027223 */ /* 0x000fe20000000005 */
[----:B------:R-:W-:Y:S05]  /*3480*/  @!P0 BRA `(.L_x_320) ;  /* 0x0000004000008947 */ /* 0x000fea0003800000 */
[----:B------:R-:W-:Y:S02]  /*3490*/  MOV R4, R29 ;  /* 0x0000001d00047202 */ /* 0x000fe40000000f00 */
[----:B------:R-:W-:Y:S02]  /*34a0*/  MOV R3, R30 ;  /* 0x0000001e00037202 */ /* 0x000fe40000000f00 */
[----:B------:R-:W-:Y:S02]  /*34b0*/  MOV R0, 0x34d0 ;  /* 0x000034d000007802 */ /* 0x000fe40000000f00 */
[----:B-12---:R-:W-:Y:S05]  /*34c0*/  CALL.REL.NOINC `($__internal_0_$__cuda_sm3x_div_rn_ftz_f32_slowpath) ;  /* 0x0001328000007944 */ /* 0x006fea0003c00000 */
.L_x_320:
[----:B------:R-:W-:Y:S05]  /*34d0*/  BSYNC B3 ;  /* 0x0000000000037941 */ /* 0x000fea0003800000 */
.L_x_319:
        /* <DEDUP_REMOVED lines=18> */
.L_x_322:
[----:B------:R-:W-:Y:S02]  /*3600*/  ISETP.GE.AND P0, PT, R14, RZ, PT ;  /* 0x000000ff0e00720c */ /* 0x000fe40003f06270 */
[----:B------:R-:W-:-:S11]  /*3610*/  MOV R3, 0x3fd774eb ;  /* 0x3fd774eb00037802 */ /* 0x000fd60000000f00 */
[----:B------:R-:W-:-:S04]  /*3620*/  @P0 FFMA.FTZ R2, R3, 0.93318945169448852539, -R2 ;  /* 0x3f6ee58103020823 */ /* 0x000fc80000010802 */
[----:B------:R-:W-:Y:S02]  /*3630*/  @!P0 FFMA.FTZ R2, R3, 0.93318945169448852539, R2 ;  /* 0x3f6ee58103028823 */ /* 0x000fe40000010002 */
.L_x_323:
[----:B------:R-:W-:Y:S05]  /*3640*/  BSYNC B0 ;  /* 0x0000000000007941 */ /* 0x000fea0003800000 */
.L_x_321:
        /* <DEDUP_REMOVED lines=12> */
.L_x_316:
[----:B------:R-:W-:-:S04]  /*3710*/  FMUL.FTZ R27, R29, R29 ;  /* 0x0000001d1d1b7220 */ /* 0x000fc80000410000 */
[----:B------:R-:W-:-:S05]  /*3720*/  FFMA.FTZ R27, R30, R30, R27 ;  /* 0x0000001e1e1b7223 */ /* 0x000fca000001001b */
[----:B------:R-:W-:-:S13]  /*3730*/  FSETP.GTU.FTZ.AND P0, PT, R27, 0.69999998807907104492, PT ;  /* 0x3f3333331b00780b */ /* 0x000fda0003f1c000 */
[----:B------:R-:W-:Y:S05]  /*3740*/  @P0 BRA `(.L_x_325) ;  /* 0x0000032000000947 */ /* 0x000fea0003800000 */
[----:B------:R-:W3:Y:S01]  /*3750*/  MUFU.RCP R3, R30 ;  /* 0x0000001e00037308 */ /* 0x000ee20000001000 */
[----:B------:R-:W-:Y:S07]  /*3760*/  BSSY B3, `(.L_x_326) ;  /* 0x000000c000037945 */ /* 0x000fee0003800000 */
[----:B------:R-:W4:Y:S01]  /*3770*/  FCHK P0, R29, R30 ;  /* 0x0000001e1d007302 */ /* 0x000f220000000000 */
[----:B---3--:R-:W-:-:S04]  /*3780*/  FFMA R0, -R30, R3, 1 ;  /* 0x3f8000001e007423 */ /* 0x008fc80000000103 */
[----:B------:R-:W-:-:S04]  /*3790*/  FFMA R0, R3, R0, R3 ;  /* 0x0000000003007223 */ /* 0x000fc80000000003 */
[----:B------:R-:W-:-:S04]  /*37a0*/  FFMA R3, R29, R0, RZ ;  /* 0x000000001d037223 */ /* 0x000fc800000000ff */
[----:B------:R-:W-:-:S04]  /*37b0*/  FFMA R2, -R30, R3, R29 ;  /* 0x000000031e027223 */ /* 0x000fc8000000011d */
[----:B------:R-:W-:Y:S01]  /*37c0*/  FFMA R2, R0, R2, R3 ;  /* 0x0000000200027223 */ /* 0x000fe20000000003 */
[----:B----4-:R-:W-:Y:S05]  /*37d0*/  @!P0 BRA `(.L_x_327) ;  /* 0x0000004000008947 */ /* 0x010fea0003800000 */
[----:B0-----:R-:W-:Y:S02]  /*37e0*/  MOV R4, R29 ;  /* 0x0000001d00047202 */ /* 0x001fe40000000f00 */
[----:B------:R-:W-:Y:S02]  /*37f0*/  MOV R3, R30 ;  /* 0x0000001e00037202 */ /* 0x000fe40000000f00 */
[----:B------:R-:W-:Y:S02]  /*3800*/  MOV R0, 0x3820 ;  /* 0x0000382000007802 */ /* 0x000fe40000000f00 */
[----:B-12---:R-:W-:Y:S05]  /*3810*/  CALL.REL.NOINC `($__internal_0_$__cuda_sm3x_div_rn_ftz_f32_slowpath) ;  /* 0x00012f3000007944 */ /* 0x006fea0003c00000 */
.L_x_327:
[----:B------:R-:W-:Y:S05]  /*3820*/  BSYNC B3 ;  /* 0x0000000000037941 */ /* 0x000fea0003800000 */
.L_x_326:
        /* <DEDUP_REMOVED lines=18> */
.L_x_329:
[----:B------:R-:W-:Y:S02]  /*3950*/  ISETP.GE.AND P0, PT, R14, RZ, PT ;  /* 0x000000ff0e00720c */ /* 0x000fe40003f06270 */
[----:B------:R-:W-:-:S11]  /*3960*/  MOV R3, 0x3fd774eb ;  /* 0x3fd774eb00037802 */ /* 0x000fd60000000f00 */
[----:B------:R-:W-:-:S04]  /*3970*/  @P0 FFMA.FTZ R2, R3, 0.93318945169448852539, -R2 ;  /* 0x3f6ee58103020823 */ /* 0x000fc80000010802 */
[----:B------:R-:W-:Y:S02]  /*3980*/  @!P0 FFMA.FTZ R2, R3, 0.93318945169448852539, R2 ;  /* 0x3f6ee58103028823 */ /* 0x000fe40000010002 */
.L_x_330:
[----:B------:R-:W-:Y:S05]  /*3990*/  BSYNC B0 ;  /* 0x0000000000007941 */ /* 0x000fea0003800000 */
.L_x_328:
        /* <DEDUP_REMOVED lines=13> */
.L_x_325:
[----:B------:R-:W-:Y:S01]  /*3a70*/  LOP3.LUT R3, R30, 0xffff0000, RZ, 0xc0, !PT ;  /* 0xffff00001e037812 */ /* 0x000fe200078ec0ff */
[----:B------:R-:W-:Y:S01]  /*3a80*/  BSSY B0, `(.L_x_331) ;  /* 0x000003f000007945 */ /* 0x000fe20003800000 */
[----:B0-----:R-:W-:-:S03]  /*3a90*/  LOP3.LUT R4, R29, 0xffff0000, RZ, 0xc0, !PT ;  /* 0xffff00001d047812 */ /* 0x001fc600078ec0ff */
        /* <DEDUP_REMOVED lines=22> */
.L_x_332:
        /* <DEDUP_REMOVED lines=40> */
.L_x_331:
        /* <DEDUP_REMOVED lines=26> */
[----:B------:R-:W3:Y:S02]  /*4020*/  MUFU.RCP R5, R30 ;  /* 0x0000001e00057308 */ /* 0x000ee40000001000 */
[----:B------:R-:W-:Y:S02]  /*4030*/  FFMA.FTZ R3, R2, R3, -0.13229703903198242188 ;  /* 0xbe0778e002037423 */ /* 0x000fe40000010003 */
        /* <DEDUP_REMOVED lines=20> */
.L_x_334:
[----:B------:R-:W-:Y:S05]  /*4180*/  BSYNC B0 ;  /* 0x0000000000007941 */ /* 0x000fea0003800000 */
.L_x_333:
[----:B------:R-:W-:Y:S01]  /*4190*/  BSSY B3, `(.L_x_335) ;  /* 0x0000007000037945 */ /* 0x000fe20003800000 */
[----:B------:R-:W-:Y:S01]  /*41a0*/  FFMA R2, R4, R5, R3 ;  /* 0x0000000504027223 */ /* 0x000fe20000000003 */
[----:B------:R-:W-:Y:S05]  /*41b0*/  @!P0 BRA `(.L_x_336) ;  /* 0x0000004000008947 */ /* 0x000fea0003800000 */
[----:B------:R-:W-:Y:S02]  /*41c0*/  MOV R4, R29 ;  /* 0x0000001d00047202 */ /* 0x000fe40000000f00 */
[----:B------:R-:W-:Y:S02]  /*41d0*/  MOV R3, R30 ;  /* 0x0000001e00037202 */ /* 0x000fe40000000f00 */
[----:B------:R-:W-:Y:S02]  /*41e0*/  MOV R0, 0x4200 ;  /* 0x0000420000007802 */ /* 0x000fe40000000f00 */
[----:B-12---:R-:W-:Y:S05]  /*41f0*/  CALL.REL.NOINC `($__internal_0_$__cuda_sm3x_div_rn_ftz_f32_slowpath) ;  /* 0x0001255000007944 */ /* 0x006fea0003c00000 */
.L_x_336:
[----:B------:R-:W-:Y:S05]  /*4200*/  BSYNC B3 ;  /* 0x0000000000037941 */ /* 0x000fea0003800000 */
.L_x_335:
        /* <DEDUP_REMOVED lines=18> */
.L_x_338:
[----:B------:R-:W-:Y:S02]  /*4330*/  ISETP.GE.AND P0, PT, R14, RZ, PT ;  /* 0x000000ff0e00720c */ /* 0x000fe40003f06270 */
[----:B------:R-:W-:-:S11]  /*4340*/  MOV R3, 0x3fd774eb ;  /* 0x3fd774eb00037802 */ /* 0x000fd60000000f00 */
[----:B------:R-:W-:-:S04]  /*4350*/  @P0 FFMA.FTZ R2, R3, 0.93318945169448852539, -R2 ;  /* 0x3f6ee58103020823 */ /* 0x000fc80000010802 */
[----:B------:R-:W-:Y:S02]  /*4360*/  @!P0 FFMA.FTZ R2, R3, 0.93318945169448852539, R2 ;  /* 0x3f6ee58103028823 */ /* 0x000fe40000010002 */
.L_x_339:
[----:B------:R-:W-:Y:S05]  /*4370*/  BSYNC B0 ;  /* 0x0000000000007941 */ /* 0x000fea0003800000 */
.L_x_337:
        /* <DEDUP_REMOVED lines=12> */
.L_x_315:
        /* <DEDUP_REMOVED lines=13> */
.L_x_341:
[----:B------:R-:W-:Y:S05]  /*4510*/  BSYNC B3 ;  /* 0x0000000000037941 */ /* 0x000fea0003800000 */
.L_x_340:
        /* <DEDUP_REMOVED lines=18> */
.L_x_343:
[----:B------:R-:W-:Y:S02]  /*4640*/  ISETP.GE.AND P0, PT, R14, RZ, PT ;  /* 0x000000ff0e00720c */ /* 0x000fe40003f06270 */
[----:B------:R-:W-:-:S11]  /*4650*/  MOV R3, 0x3fd774eb ;  /* 0x3fd774eb00037802 */ /* 0x000fd60000000f00 */
[----:B------:R-:W-:-:S04]  /*4660*/  @P0 FFMA.FTZ R2, R3, 0.93318945169448852539, -R2 ;  /* 0x3f6ee58103020823 */ /* 0x000fc80000010802 */
[----:B------:R-:W-:Y:S02]  /*4670*/  @!P0 FFMA.FTZ R2, R3, 0.93318945169448852539, R2 ;  /* 0x3f6ee58103028823 */ /* 0x000fe40000010002 */
.L_x_344:
[----:B------:R-:W-:Y:S05]  /*4680*/  BSYNC B0 ;  /* 0x0000000000007941 */ /* 0x000fea0003800000 */
.L_x_342:
        /* <DEDUP_REMOVED lines=27> */
.L_x_314:
        /* <DEDUP_REMOVED lines=11> */
[----:B0-----:R-:W-:Y:S02]  /*48f0*/  IADD3 R4, -R3, 0x40800000, RZ ;  /* 0x4080000003047810 */ /* 0x001fe40007ffe1ff */
[----:B------:R-:W-:Y:S02]  /*4900*/  IADD3 R2, R0, -R3, RZ ;  /* 0x8000000300027210 */ /* 0x000fe40007ffe0ff */
[----:B------:R-:W0:Y:S01]  /*4910*/  I2F R3, R3 ;  /* 0x0000000300037306 */ /* 0x000e220000201400 */
[----:B------:R-:W-:Y:S01]  /*4920*/  FFMA.FTZ R5, R4, R5, -1 ;  /* 0xbf80000004057423 */ /* 0x000fe20000010005 */
[----:B------:R-:W-:-:S03]  /*4930*/  MOV R4, 0x3f800000 ;  /* 0x3f80000000047802 */ /* 0x000fc60000000f00 */
[----:B------:R-:W-:-:S04]  /*4940*/  FADD.FTZ R2, R2, R5 ;  /* 0x0000000502027221 */ /* 0x000fc80000010000 */
[----:B------:R-:W-:Y:S02]  /*4950*/  FFMA.FTZ R5, R2, -R7, 0.10546888411045074463 ;  /* 0x3dd8001202057423 */ /* 0x000fe40000010807 */
[----:B------:R-:W-:Y:S02]  /*4960*/  FFMA R7, R4, -1, R4 ;  /* 0xbf80000004077823 */ /* 0x000fe40000000004 */
[C---:B------:R-:W-:Y:S02]  /*4970*/  FFMA.FTZ R5, R2.reuse, R5, -0.13229703903198242188 ;  /* 0xbe0778e002057423 */ /* 0x040fe40000010005 */
[----:B------:R-:W-:Y:S02]  /*4980*/  FFMA R6, R7, R4, 1 ;  /* 0x3f80000007067423 */ /* 0x000fe40000000004 */
[----:B------:R-:W-:Y:S02]  /*4990*/  FFMA.FTZ R5, R2, R5, 0.14491446316242218018 ;  /* 0x3e14647502057423 */ /* 0x000fe40000010005 */
[----:B------:R-:W-:-:S02]  /*49a0*/  FFMA R4, R6, R29, RZ ;  /* 0x0000001d06047223 */ /* 0x000fc400000000ff */
[C---:B------:R-:W-:Y:S02]  /*49b0*/  FFMA.FTZ R5, R2.reuse, R5, -0.16641564667224884033 ;  /* 0xbe2a68dd02057423 */ /* 0x040fe40000010005 */
[----:B0-----:R-:W-:Y:S02]  /*49c0*/  FMUL.FTZ R3, R3, 1.1920928955078125e-07 ;  /* 0x3400000003037820 */ /* 0x001fe40000410000 */
[----:B------:R-:W-:-:S04]  /*49d0*/  FFMA.FTZ R5, R2, R5, 0.19988867640495300293 ;  /* 0x3e4caf9e02057423 */ /* 0x000fc80000010005 */
[----:B------:R-:W-:-:S04]  /*49e0*/  FFMA.FTZ R5, R2, R5, -0.25000196695327758789 ;  /* 0xbe80004202057423 */ /* 0x000fc80000010005 */
[----:B------:R-:W-:-:S04]  /*49f0*/  FFMA.FTZ R5, R2, R5, 0.33333510160446166992 ;  /* 0x3eaaaae602057423 */ /* 0x000fc80000010005 */
[----:B------:R-:W-:-:S04]  /*4a00*/  FFMA.FTZ R5, R2, R5, -0.5 ;  /* 0xbf00000002057423 */ /* 0x000fc80000010005 */
[----:B------:R-:W-:-:S04]  /*4a10*/  FMUL.FTZ R5, R2, R5 ;  /* 0x0000000502057220 */ /* 0x000fc80000410000 */
[----:B------:R-:W-:Y:S02]  /*4a20*/  FFMA.FTZ R2, R2, R5, R2 ;  /* 0x0000000502027223 */ /* 0x000fe40000010002 */
[----:B------:R-:W-:Y:S02]  /*4a30*/  FFMA R5, R4, -1, R29 ;  /* 0xbf80000004057823 */ /* 0x000fe4000000001d */
[----:B------:R-:W-:Y:S01]  /*4a40*/  FFMA.FTZ R28, R3, 0.69314718246459960938, R2 ;  /* 0x3f317218031c7823 */ /* 0x000fe20000010002 */
[----:B------:R-:W-:Y:S05]  /*4a50*/  @!P1 BRA `(.L_x_347) ;  /* 0x0000005000009947 */ /* 0x000fea0003800000 */
[----:B------:R-:W-:-:S13]  /*4a60*/  ISETP.GE.AND P1, PT, R0, -0x407fffff, PT ;  /* 0xbf8000010000780c */ /* 0x000fda0003f26270 */
[----:B------:R-:W-:-:S05]  /*4a70*/  @P1 MOV R3, 0x7f800000 ;  /* 0x7f80000000031802 */ /* 0x000fca0000000f00 */
[C---:B------:R-:W-:Y:S01]  /*4a80*/  @P1 FFMA.FTZ R28, R0.reuse, R3, +INF ;  /* 0x7f800000001c1423 */ /* 0x040fe20000010003 */
[----:B------:R-:W-:-:S04]  /*4a90*/  FSETP.NEU.FTZ.AND P1, PT, R0, RZ, PT ;  /* 0x000000ff0000720b */ /* 0x000fc80003f3d000 */
[----:B------:R-:W-:-:S04]  /*4aa0*/  FSEL R28, R28, -RZ, P1 ;  /* 0x800000ff1c1c7208 */ /* 0x000fc80000800000 */
.L_x_347:
[----:B------:R-:W-:Y:S05]  /*4ab0*/  BSYNC B0 ;  /* 0x0000000000007941 */ /* 0x000fea0003800000 */
.L_x_346:
[----:B------:R-:W-:Y:S01]  /*4ac0*/  BSSY B3, `(.L_x_348) ;  /* 0x0000007000037945 */ /* 0x000fe20003800000 */
[----:B------:R-:W-:Y:S01]  /*4ad0*/  FFMA R2, R6, R5, R4 ;  /* 0x0000000506027223 */ /* 0x000fe20000000004 */
[----:B------:R-:W-:Y:S05]  /*4ae0*/  @!P0 BRA `(.L_x_349) ;  /* 0x0000004000008947 */ /* 0x000fea0003800000 */
[----:B------:R-:W-:Y:S01]  /*4af0*/  HFMA2.MMA R3, -RZ, RZ, 1.875, 0 ;  /* 0x3f800000ff037435 */ /* 0x000fe200000001ff */
[----:B------:R-:W-:Y:S02]  /*4b00*/  MOV R4, R29 ;  /* 0x0000001d00047202 */ /* 0x000fe40000000f00 */
[----:B------:R-:W-:-:S03]  /*4b10*/  MOV R0, 0x4b30 ;  /* 0x00004b3000007802 */ /* 0x000fc60000000f00 */
[----:B-12---:R-:W-:Y:S05]  /*4b20*/  CALL.REL.NOINC `($__internal_0_$__cuda_sm3x_div_rn_ftz_f32_slowpath) ;  /* 0x00011c2000007944 */ /* 0x006fea0003c00000 */
.L_x_349:
[----:B------:R-:W-:Y:S05]  /*4b30*/  BSYNC B3 ;  /* 0x0000000000037941 */ /* 0x000fea0003800000 */
.L_x_348:
        /* <DEDUP_REMOVED lines=18> */
.L_x_351:
[----:B------:R-:W-:Y:S02]  /*4c60*/  ISETP.GE.AND P0, PT, R14, RZ, PT ;  /* 0x000000ff0e00720c */ /* 0x000fe40003f06270 */
[----:B------:R-:W-:-:S11]  /*4c70*/  MOV R3, 0x3fd774eb ;  /* 0x3fd774eb00037802 */ /* 0x000fd60000000f00 */
[----:B------:R-:W-:-:S04]  /*4c80*/  @P0 FFMA.FTZ R2, R3, 0.93318945169448852539, -R2 ;  /* 0x3f6ee58103020823 */ /* 0x000fc80000010802 */
[----:B------:R-:W-:Y:S02]  /*4c90*/  @!P0 FFMA.FTZ R2, R3, 0.93318945169448852539, R2 ;  /* 0x3f6ee58103028823 */ /* 0x000fe40000010002 */
.L_x_352:
[----:B------:R-:W-:Y:S05]  /*4ca0*/  BSYNC B0 ;  /* 0x0000000000007941 */ /* 0x000fea0003800000 */
.L_x_350:
        /* <DEDUP_REMOVED lines=10> */
.L_x_345:
[----:B------:R-:W-:Y:S01]  /*4d50*/  MOV R0, 0x3f800000 ;  /* 0x3f80000000007802 */ /* 0x000fe20000000f00 */
[----:B------:R-:W3:Y:S01]  /*4d60*/  FCHK P0, R29, 1 ;  /* 0x3f8000001d007902 */ /* 0x000ee20000000000 */
[----:B------:R-:W-:Y:S03]  /*4d70*/  BSSY B3, `(.L_x_353) ;  /* 0x000000b000037945 */ /* 0x000fe60003800000 */
[----:B------:R-:W-:-:S04]  /*4d80*/  FFMA R3, R0, -R0, 1 ;  /* 0x3f80000000037423 */ /* 0x000fc80000000800 */
[----:B------:R-:W-:-:S04]  /*4d90*/  FFMA R2, R3, R0, 1 ;  /* 0x3f80000003027423 */ /* 0x000fc80000000000 */
[----:B------:R-:W-:-:S04]  /*4da0*/  FFMA R0, R2, R29, RZ ;  /* 0x0000001d02007223 */ /* 0x000fc800000000ff */
[----:B------:R-:W-:-:S04]  /*4db0*/  FFMA R3, R0, -1, R29 ;  /* 0xbf80000000037823 */ /* 0x000fc8000000001d */
[----:B------:R-:W-:Y:S01]  /*4dc0*/  FFMA R2, R2, R3, R0 ;  /* 0x0000000302027223 */ /* 0x000fe20000000000 */
[----:B---3--:R-:W-:Y:S05]  /*4dd0*/  @!P0 BRA `(.L_x_354) ;  /* 0x0000004000008947 */ /* 0x008fea0003800000 */
[----:B------:R-:W-:Y:S01]  /*4de0*/  HFMA2.MMA R3, -RZ, RZ, 1.875, 0 ;  /* 0x3f800000ff037435 */ /* 0x000fe200000001ff */
[----:B0-----:R-:W-:Y:S02]  /*4df0*/  MOV R4, R29 ;  /* 0x0000001d00047202 */ /* 0x001fe40000000f00 */
[----:B------:R-:W-:-:S03]  /*4e00*/  MOV R0, 0x4e20 ;  /* 0x00004e2000007802 */ /* 0x000fc60000000f00 */
[----:B-12---:R-:W-:Y:S05]  /*4e10*/  CALL.REL.NOINC `($__internal_0_$__cuda_sm3x_div_rn_ftz_f32_slowpath) ;  /* 0x0001193000007944 */ /* 0x006fea0003c00000 */
.L_x_354:
[----:B------:R-:W-:Y:S05]  /*4e20*/  BSYNC B3 ;  /* 0x0000000000037941 */ /* 0x000fea0003800000 */
.L_x_353:
        /* <DEDUP_REMOVED lines=18> */
.L_x_356:
[----:B------:R-:W-:Y:S02]  /*4f50*/  ISETP.GE.AND P0, PT, R14, RZ, PT ;  /* 0x000000ff0e00720c */ /* 0x000fe40003f06270 */
[----:B------:R-:W-:-:S11]  /*4f60*/  MOV R3, 0x3fd774eb ;  /* 0x3fd774eb00037802 */ /* 0x000fd60000000f00 */
[----:B------:R-:W-:-:S04]  /*4f70*/  @P0 FFMA.FTZ R2, R3, 0.93318945169448852539, -R2 ;  /* 0x3f6ee58103020823 */ /* 0x000fc80000010802 */
[----:B------:R-:W-:Y:S02]  /*4f80*/  @!P0 FFMA.FTZ R2, R3, 0.93318945169448852539, R2 ;  /* 0x3f6ee58103028823 */ /* 0x000fe40000010002 */
.L_x_357:
[----:B------:R-:W-:Y:S05]  /*4f90*/  BSYNC B0 ;  /* 0x0000000000007941 */ /* 0x000fea0003800000 */
.L_x_355:
        /* <DEDUP_REMOVED lines=11> */
.L_x_313:
[----:B------:R-:W-:Y:S01]  /*5050*/  FMUL.FTZ R0, R14, 0.36787945032119750977 ;  /* 0x3ebc5ab20e007820 */ /* 0x000fe20000410000 */
[----:B------:R-:W-:Y:S01]  /*5060*/  BSSY B3, `(.L_x_358) ;  /* 0x0000022000037945 */ /* 0x000fe20003800000 */
[----:B------:R-:W-:Y:S02]  /*5070*/  FMUL.FTZ R2, R15, 0.36787945032119750977 ;  /* 0x3ebc5ab20f027820 */ /* 0x000fe40000410000 */
[----:B------:R-:W-:Y:S02]  /*5080*/  FADD.FTZ R0, |R0|, -RZ ;  /* 0x800000ff00007221 */ /* 0x000fe40000010200 */
[----:B------:R-:W-:-:S05]  /*5090*/  FADD.FTZ R3, |R2|, -RZ ;  /* 0x800000ff02037221 */ /* 0x000fca0000010200 */
[CC--:B------:R-:W-:Y:S02]  /*50a0*/  IMNMX R2, R0.reuse, R3.reuse, !PT ;  /* 0x0000000300027217 */ /* 0x0c0fe40007800200 */
[----:B------:R-:W-:Y:S02]  /*50b0*/  IMNMX R0, R0, R3, PT ;  /* 0x0000000300007217 */ /* 0x000fe40003800200 */
[----:B0-----:R-:W-:Y:S02]  /*50c0*/  LOP3.LUT R4, R2, 0xfe000000, RZ, 0xc0, !PT ;  /* 0xfe00000002047812 */ /* 0x001fe400078ec0ff */
        /* <DEDUP_REMOVED lines=19> */
[----:B------:R-:W3:Y:S01]  /*5200*/  FCHK P0, R29, R30 ;  /* 0x0000001e1d007302 */ /* 0x000ee20000000000 */
[----:B0-----:R-:W-:Y:S01]  /*5210*/  FFMA.FTZ R28, R2, 0.69314718246459960938, R3 ;  /* 0x3f317218021c7823 */ /* 0x001fe20000010003 */
[----:B---3--:R-:W-:Y:S06]  /*5220*/  @!P0 BRA `(.L_x_359) ;  /* 0x0000005000008947 */ /* 0x008fec0003800000 */
[----:B------:R-:W-:Y:S02]  /*5230*/  MOV R4, R29 ;  /* 0x0000001d00047202 */ /* 0x000fe40000000f00 */
[----:B------:R-:W-:Y:S02]  /*5240*/  MOV R3, R30 ;  /* 0x0000001e00037202 */ /* 0x000fe40000000f00 */
[----:B------:R-:W-:Y:S02]  /*5250*/  MOV R0, 0x5270 ;  /* 0x0000527000007802 */ /* 0x000fe40000000f00 */
[----:B-12---:R-:W-:Y:S05]  /*5260*/  CALL.REL.NOINC `($__internal_0_$__cuda_sm3x_div_rn_ftz_f32_slowpath) ;  /* 0x000114e000007944 */ /* 0x006fea0003c00000 */
[----:B0-----:R-:W-:Y:S02]  /*5270*/  MOV R0, R2 ;  /* 0x0000000200007202 */ /* 0x001fe40000000f00 */
.L_x_359:
[----:B------:R-:W-:Y:S05]  /*5280*/  BSYNC B3 ;  /* 0x0000000000037941 */ /* 0x000fea0003800000 */
.L_x_358:
        /* <DEDUP_REMOVED lines=18> */
.L_x_361:
[----:B------:R-:W-:Y:S02]  /*53b0*/  ISETP.GE.AND P0, PT, R14, RZ, PT ;  /* 0x000000ff0e00720c */ /* 0x000fe40003f06270 */
[----:B------:R-:W-:-:S11]  /*53c0*/  MOV R3, 0x3fd774eb ;  /* 0x3fd774eb00037802 */ /* 0x000fd60000000f00 */
[----:B------:R-:W-:-:S04]  /*53d0*/  @P0 FFMA.FTZ R0, R3, 0.93318945169448852539, -R0 ;  /* 0x3f6ee58103000823 */ /* 0x000fc80000010800 */
[----:B------:R-:W-:Y:S02]  /*53e0*/  @!P0 FFMA.FTZ R0, R3, 0.93318945169448852539, R0 ;  /* 0x3f6ee58103008823 */ /* 0x000fe40000010000 */
.L_x_362:
[----:B------:R-:W-:Y:S05]  /*53f0*/  BSYNC B0 ;  /* 0x0000000000007941 */ /* 0x000fea0003800000 */
.L_x_360:
        /* <DEDUP_REMOVED lines=11> */
.L_x_312:
[C---:B------:R-:W-:Y:S01]  /*54b0*/  FADD.FTZ R3, |R15|.reuse, -RZ ;  /* 0x800000ff0f037221 */ /* 0x040fe20000010200 */
[----:B------:R-:W-:Y:S01]  /*54c0*/  FSETP.GT.FTZ.AND P2, PT, |R15|, |R14|, PT ;  /* 0x4000000e0f00720b */ /* 0x000fe20003f54200 */
[----:B------:R-:W-:Y:S01]  /*54d0*/  BSSY B3, `(.L_x_363) ;  /* 0x0000019000037945 */ /* 0x000fe20003800000 */
[----:B------:R-:W-:Y:S02]  /*54e0*/  FSETP.GEU.FTZ.AND P0, PT, |R14|, 1.084202172485504434e-19, PT ;  /* 0x200000000e00780b */ /* 0x000fe40003f1e200 */
[----:B------:R-:W-:Y:S02]  /*54f0*/  FSEL R27, R3, R28, P2 ;  /* 0x0000001c031b7208 */ /* 0x000fe40001000000 */
[----:B------:R-:W-:Y:S02]  /*5500*/  FSETP.GEU.FTZ.AND P1, PT, |R15|, 1.084202172485504434e-19, PT ;  /* 0x200000000f00780b */ /* 0x000fe40003f3e200 */
[----:B------:R-:W3:Y:S01]  /*5510*/  MUFU.RCP R0, R27 ;  /* 0x0000001b00007308 */ /* 0x000ee20000001000 */
[----:B------:R-:W-:-:S02]  /*5520*/  FSEL R28, R28, R3, P2 ;  /* 0x000000031c1c7208 */ /* 0x000fc40001000000 */
[----:B------:R-:W-:-:S07]  /*5530*/  PLOP3.LUT P0, PT, P0, P1, PT, 0x2, 0x0 ;  /* 0x000000000000781c */ /* 0x000fce0000702072 */
[----:B------:R-:W4:Y:S01]  /*5540*/  FCHK P1, R28, R27 ;  /* 0x0000001b1c007302 */ /* 0x000f220000020000 */
[----:B---3--:R-:W-:-:S05]  /*5550*/  FFMA R3, -R27, R0, 1 ;  /* 0x3f8000001b037423 */ /* 0x008fca0000000100 */
[C---:B------:R-:W-:Y:S02]  /*5560*/  @P0 FMUL.FTZ R2, R15.reuse, 4 ;  /* 0x408000000f020820 */ /* 0x040fe40000410000 */
[----:B0-----:R-:W-:Y:S02]  /*5570*/  FFMA R4, R0, R3, R0 ;  /* 0x0000000300047223 */ /* 0x001fe40000000000 */
        /* <DEDUP_REMOVED lines=9> */
[----:B----4-:R-:W-:Y:S05]  /*5610*/  @!P1 BRA `(.L_x_364) ;  /* 0x0000004000009947 */ /* 0x010fea0003800000 */
[----:B------:R-:W-:Y:S02]  /*5620*/  MOV R4, R28 ;  /* 0x0000001c00047202 */ /* 0x000fe40000000f00 */
[----:B------:R-:W-:-:S02]  /*5630*/  MOV R3, R27 ;  /* 0x0000001b00037202 */ /* 0x000fc40000000f00 */
[----:B------:R-:W-:Y:S02]  /*5640*/  MOV R0, 0x5660 ;  /* 0x0000566000007802 */ /* 0x000fe40000000f00 */
[----:B-12---:R-:W-:Y:S05]  /*5650*/  CALL.REL.NOINC `($__internal_0_$__cuda_sm3x_div_rn_ftz_f32_slowpath) ;  /* 0x000110f000007944 */ /* 0x006fea0003c00000 */
.L_x_364:
[----:B------:R-:W-:Y:S05]  /*5660*/  BSYNC B3 ;  /* 0x0000000000037941 */ /* 0x000fea0003800000 */
.L_x_363:
        /* <DEDUP_REMOVED lines=18> */
.L_x_366:
[----:B------:R-:W-:Y:S02]  /*5790*/  ISETP.GE.AND P0, PT, R14, RZ, PT ;  /* 0x000000ff0e00720c */ /* 0x000fe40003f06270 */
[----:B------:R-:W-:-:S11]  /*57a0*/  MOV R3, 0x3fd774eb ;  /* 0x3fd774eb00037802 */ /* 0x000fd60000000f00 */
[----:B------:R-:W-:-:S04]  /*57b0*/  @P0 FFMA.FTZ R2, R3, 0.93318945169448852539, -R2 ;  /* 0x3f6ee58103020823 */ /* 0x000fc80000010802 */
[----:B------:R-:W-:Y:S02]  /*57c0*/  @!P0 FFMA.FTZ R2, R3, 0.93318945169448852539, R2 ;  /* 0x3f6ee58103028823 */ /* 0x000fe40000010002 */
.L_x_367:
[----:B------:R-:W-:Y:S05]  /*57d0*/  BSYNC B0 ;  /* 0x0000000000007941 */ /* 0x000fea0003800000 */
.L_x_365:
        /* <DEDUP_REMOVED lines=12> */
.L_x_324:
[----:B------:R-:W-:Y:S05]  /*58a0*/  BSYNC B2 ;  /* 0x0000000000027941 */ /* 0x000fea0003800000 */
.L_x_311:
        /* <DEDUP_REMOVED lines=17> */
[----:B------:R-:W3:Y:S01]  /*59c0*/  @P0 MUFU.COS R3, R2 ;  /* 0x0000000200030308 */ /* 0x000ee20000000000 */
[----:B0-----:R-:W-:-:S02]  /*59d0*/  @P0 FMUL.FTZ R15, R0, R15 ;  /* 0x0000000f000f0220 */ /* 0x001fc40000410000 */
[----:B---3--:R-:W-:Y:S01]  /*59e0*/  @P0 FMUL.FTZ R14, R0, R3 ;  /* 0x00000003000e0220 */ /* 0x008fe20000410000 */
[----:B------:R-:W-:Y:S05]  /*59f0*/  @P0 BRA `(.L_x_372) ;  /* 0x0000026000000947 */ /* 0x000fea0003800000 */
[----:B------:R-:W-:Y:S02]  /*5a00*/  FADD.FTZ R0, R28, -162.88958740234375 ;  /* 0xc322e3bc1c007421 */ /* 0x000fe40000010000 */
[----:B------:R-:W-:Y:S02]  /*5a10*/  FMUL.RZ R6, R4, 0.15915493667125701904 ;  /* 0x3e22f98304067820 */ /* 0x000fe4000040c000 */
[----:B------:R-:W-:Y:S02]  /*5a20*/  FMUL.FTZ R0, R0, 1.4426950216293334961 ;  /* 0x3fb8aa3b00007820 */ /* 0x000fe40000410000 */
[----:B------:R-:W-:Y:S08]  /*5a30*/  MUFU.SIN R7, R6 ;  /* 0x0000000600077308 */ /* 0x000ff00000000400 */
[----:B------:R-:W0:Y:S08]  /*5a40*/  MUFU.EX2 R0, R0 ;  /* 0x0000000000007308 */ /* 0x000e300000000800 */
[----:B------:R-:W3:Y:S01]  /*5a50*/  MUFU.COS R5, R6 ;  /* 0x0000000600057308 */ /* 0x000ee20000000000 */
[----:B0-----:R-:W-:-:S02]  /*5a60*/  LEA.HI R3, R0, 0xffffffed, RZ, 0x9 ;  /* 0xffffffed00037811 */ /* 0x001fc400078f48ff */
[----:B------:R-:W-:Y:S02]  /*5a70*/  LOP3.LUT R2, R0, 0x7fffff, RZ, 0xc0, !PT ;  /* 0x007fffff00027812 */ /* 0x000fe400078ec0ff */
[----:B------:R-:W-:Y:S02]  /*5a80*/  LEA.HI R4, R3, R3, RZ, 0x1 ;  /* 0x0000000303047211 */ /* 0x000fe400078f08ff */
[----:B------:R-:W-:Y:S02]  /*5a90*/  LOP3.LUT R2, R2, 0x7f000000, RZ, 0xfc, !PT ;  /* 0x7f00000002027812 */ /* 0x000fe400078efcff */
[----:B------:R-:W-:-:S03]  /*5aa0*/  SHF.R.S32.HI R4, RZ, 0x1, R4 ;  /* 0x00000001ff047819 */ /* 0x000fc60000011404 */
[C---:B------:R-:W-:Y:S01]  /*5ab0*/  FMUL.FTZ R7, R2.reuse, R7 ;  /* 0x0000000702077220 */ /* 0x040fe20000410000 */
[----:B------:R-:W-:Y:S01]  /*5ac0*/  IADD3 R3, R3, -R4, RZ ;  /* 0x8000000403037210 */ /* 0x000fe20007ffe0ff */
[----:B---3--:R-:W-:Y:S01]  /*5ad0*/  FMUL.FTZ R5, R2, R5 ;  /* 0x0000000502057220 */ /* 0x008fe20000410000 */
[----:B------:R-:W-:Y:S02]  /*5ae0*/  LEA R4, R4, 0x3f800000, 0x17 ;  /* 0x3f80000004047811 */ /* 0x000fe400078eb8ff */
[----:B------:R-:W-:-:S03]  /*5af0*/  LEA R3, R3, 0x3f800000, 0x17 ;  /* 0x3f80000003037811 */ /* 0x000fc600078eb8ff */
[C---:B------:R-:W-:Y:S02]  /*5b00*/  FMUL.FTZ R0, R4.reuse, R7 ;  /* 0x0000000704007220 */ /* 0x040fe40000410000 */
[----:B------:R-:W-:Y:S02]  /*5b10*/  FMUL.FTZ R4, R4, R5 ;  /* 0x0000000504047220 */ /* 0x000fe40000410000 */
[C---:B------:R-:W-:Y:S02]  /*5b20*/  FMUL.FTZ R15, R3.reuse, R0 ;  /* 0x00000000030f7220 */ /* 0x040fe40000410000 */
[----:B------:R-:W-:Y:S01]  /*5b30*/  FMUL.FTZ R14, R3, R4 ;  /* 0x00000004030e7220 */ /* 0x000fe20000410000 */
[----:B------:R-:W-:Y:S05]  /*5b40*/  BRA `(.L_x_372) ;  /* 0x0000011000007947 */ /* 0x000fea0003800000 */
.L_x_371:
        /* <DEDUP_REMOVED lines=10> */
.L_x_370:
[----:B------:R-:W-:-:S04]  /*5bf0*/  FMUL.RZ R4, R4, 0.15915493667125701904 ;  /* 0x3e22f98304047820 */ /* 0x000fc8000040c000 */
[----:B------:R0:W3:Y:S08]  /*5c00*/  MUFU.SIN R15, R4 ;  /* 0x00000004000f7308 */ /* 0x0000f00000000400 */
[----:B------:R0:W4:Y:S01]  /*5c10*/  MUFU.COS R14, R4 ;  /* 0x00000004000e7308 */ /* 0x0001220000000000 */
[----:B------:R-:W-:Y:S05]  /*5c20*/  BRA `(.L_x_372) ;  /* 0x0000003000007947 */ /* 0x000fea0003800000 */
.L_x_369:
[----:B------:R-:W-:Y:S01]  /*5c30*/  FMUL.FTZ R14, R28, 1.4426950216293334961 ;  /* 0x3fb8aa3b1c0e7820 */ /* 0x000fe20000410000 */
[----:B------:R-:W-:-:S05]  /*5c40*/  MOV R15, R4 ;  /* 0x00000004000f7202 */ /* 0x000fca0000000f00 */
[----:B------:R-:W0:Y:S02]  /*5c50*/  MUFU.EX2 R14, R14 ;  /* 0x0000000e000e7308 */ /* 0x000e240000000800 */
.L_x_372:
[----:B------:R-:W-:Y:S05]  /*5c60*/  BSYNC B0 ;  /* 0x0000000000007941 */ /* 0x000fea0003800000 */
.L_x_368:
[C---:B------:R-:W-:Y:S01]  /*5c70*/  FSETP.NAN.FTZ.AND P0, PT, R8.reuse, R9, PT ;  /* 0x000000090800720b */ /* 0x040fe20003f18000 */
        /* <DEDUP_REMOVED lines=38> */
[----:B------:R-:W5:Y:S02]  /*5ee0*/  MUFU.RCP R7, R30 ;  /* 0x0000001e00077308 */ /* 0x000f640000001000 */
[C---:B------:R-:W-:Y:S02]  /*5ef0*/  FFMA.FTZ R5, R2.reuse, R5, -0.13229703903198242188 ;  /* 0xbe0778e002057423 */ /* 0x040fe40000010005 */
[----:B0-----:R-:W-:Y:S02]  /*5f00*/  FMUL.FTZ R27, R3, 1.1920928955078125e-07 ;  /* 0x34000000031b7820 */ /* 0x001fe40000410000 */
[----:B------:R-:W-:-:S04]  /*5f10*/  FFMA.FTZ R5, R2, R5, 0.14491446316242218018 ;  /* 0x3e14647502057423 */ /* 0x000fc80000010005 */
[----:B------:R-:W-:-:S04]  /*5f20*/  FFMA.FTZ R5, R2, R5, -0.16641564667224884033 ;  /* 0xbe2a68dd02057423 */ /* 0x000fc80000010005 */
[----:B------:R-:W-:Y:S02]  /*5f30*/  FFMA.FTZ R5, R2, R5, 0.19988867640495300293 ;  /* 0x3e4caf9e02057423 */ /* 0x000fe40000010005 */
[----:B-----5:R-:W-:Y:S02]  /*5f40*/  FFMA R4, -R30, R7, 1 ;  /* 0x3f8000001e047423 */ /* 0x020fe40000000107 */
        /* <DEDUP_REMOVED lines=15> */
.L_x_380:
[----:B------:R-:W-:Y:S05]  /*6040*/  BSYNC B0 ;  /* 0x0000000000007941 */ /* 0x000fea0003800000 */
.L_x_379:
[----:B------:R-:W-:Y:S01]  /*6050*/  BSSY B3, `(.L_x_381) ;  /* 0x0000007000037945 */ /* 0x000fe20003800000 */
[----:B------:R-:W-:Y:S01]  /*6060*/  FFMA R2, R4, R3, R5 ;  /* 0x0000000304027223 */ /* 0x000fe20000000005 */
[----:B------:R-:W-:Y:S05]  /*6070*/  @!P0 BRA `(.L_x_382) ;  /* 0x0000004000008947 */ /* 0x000fea0003800000 */
[----:B------:R-:W-:Y:S02]  /*6080*/  MOV R4, R29 ;  /* 0x0000001d00047202 */ /* 0x000fe40000000f00 */
[----:B------:R-:W-:Y:S02]  /*6090*/  MOV R3, R30 ;  /* 0x0000001e00037202 */ /* 0x000fe40000000f00 */
[----:B------:R-:W-:Y:S02]  /*60a0*/  MOV R0, 0x60c0 ;  /* 0x000060c000007802 */ /* 0x000fe40000000f00 */
[----:B-1234-:R-:W-:Y:S05]  /*60b0*/  CALL.REL.NOINC `($__internal_0_$__cuda_sm3x_div_rn_ftz_f32_slowpath) ;  /* 0x0001069000007944 */ /* 0x01efea0003c00000 */
.L_x_382:
[----:B------:R-:W-:Y:S05]  /*60c0*/  BSYNC B3 ;  /* 0x0000000000037941 */ /* 0x000fea0003800000 */
.L_x_381:
        /* <DEDUP_REMOVED lines=18> */
.L_x_384:
[----:B------:R-:W-:Y:S02]  /*61f0*/  ISETP.GE.AND P0, PT, R8, RZ, PT ;  /* 0x000000ff0800720c */ /* 0x000fe40003f06270 */
[----:B------:R-:W-:-:S11]  /*6200*/  MOV R3, 0x3fd774eb ;  /* 0x3fd774eb00037802 */ /* 0x000fd60000000f00 */
[----:B------:R-:W-:-:S04]  /*6210*/  @P0 FFMA.FTZ R2, R3, 0.93318945169448852539, -R2 ;  /* 0x3f6ee58103020823 */ /* 0x000fc80000010802 */
[----:B------:R-:W-:Y:S02]  /*6220*/  @!P0 FFMA.FTZ R2, R3, 0.93318945169448852539, R2 ;  /* 0x3f6ee58103028823 */ /* 0x000fe40000010002 */
.L_x_385:
[----:B------:R-:W-:Y:S05]  /*6230*/  BSYNC B0 ;  /* 0x0000000000007941 */ /* 0x000fea0003800000 */
.L_x_383:
        /* <DEDUP_REMOVED lines=12> */
.L_x_378:
[----:B------:R-:W-:-:S04]  /*6300*/  FMUL.FTZ R27, R29, R29 ;  /* 0x0000001d1d1b7220 */ /* 0x000fc80000410000 */
[----:B------:R-:W-:-:S05]  /*6310*/  FFMA.FTZ R27, R30, R30, R27 ;  /* 0x0000001e1e1b7223 */ /* 0x000fca000001001b */
[----:B------:R-:W-:-:S13]  /*6320*/  FSETP.GTU.FTZ.AND P0, PT, R27, 0.69999998807907104492, PT ;  /* 0x3f3333331b00780b */ /* 0x000fda0003f1c000 */
[----:B------:R-:W-:Y:S05]  /*6330*/  @P0 BRA `(.L_x_387) ;  /* 0x0000032000000947 */ /* 0x000fea0003800000 */
[----:B------:R-:W5:Y:S01]  /*6340*/  MUFU.RCP R3, R30 ;  /* 0x0000001e00037308 */ /* 0x000f620000001000 */
[----:B------:R-:W-:Y:S07]  /*6350*/  BSSY B3, `(.L_x_388) ;  /* 0x000000c000037945 */ /* 0x000fee0003800000 */
[----:B------:R-:W4:Y:S01]  /*6360*/  FCHK P0, R29, R30 ;  /* 0x0000001e1d007302 */ /* 0x000f220000000000 */
[----:B-----5:R-:W-:-:S04]  /*6370*/  FFMA R0, -R30, R3, 1 ;  /* 0x3f8000001e007423 */ /* 0x020fc80000000103 */
        /* <DEDUP_REMOVED lines=8> */
[----:B-123--:R-:W-:Y:S05]  /*6400*/  CALL.REL.NOINC `($__internal_0_$__cuda_sm3x_div_rn_ftz_f32_slowpath) ;  /* 0x0001034000007944 */ /* 0x00efea0003c00000 */
.L_x_389:
[----:B------:R-:W-:Y:S05]  /*6410*/  BSYNC B3 ;  /* 0x0000000000037941 */ /* 0x000fea0003800000 */
.L_x_388:
        /* <DEDUP_REMOVED lines=18> */
.L_x_391:
[----:B------:R-:W-:Y:S02]  /*6540*/  ISETP.GE.AND P0, PT, R8, RZ, PT ;  /* 0x000000ff0800720c */ /* 0x000fe40003f06270 */
[----:B------:R-:W-:-:S11]  /*6550*/  MOV R3, 0x3fd774eb ;  /* 0x3fd774eb00037802 */ /* 0x000fd60000000f00 */
[----:B------:R-:W-:-:S04]  /*6560*/  @P0 FFMA.FTZ R2, R3, 0.93318945169448852539, -R2 ;  /* 0x3f6ee58103020823 */ /* 0x000fc80000010802 */
[----:B------:R-:W-:Y:S02]  /*6570*/  @!P0 FFMA.FTZ R2, R3, 0.93318945169448852539, R2 ;  /* 0x3f6ee58103028823 */ /* 0x000fe40000010002 */
.L_x_392:
[----:B------:R-:W-:Y:S05]  /*6580*/  BSYNC B0 ;  /* 0x0000000000007941 */ /* 0x000fea0003800000 */
.L_x_390:
        /* <DEDUP_REMOVED lines=13> */
.L_x_387:
        /* <DEDUP_REMOVED lines=25> */
.L_x_394:
        /* <DEDUP_REMOVED lines=40> */
.L_x_393:
        /* <DEDUP_REMOVED lines=26> */
[----:B------:R-:W5:Y:S02]  /*6c10*/  MUFU.RCP R5, R30 ;  /* 0x0000001e00057308 */ /* 0x000f640000001000 */
[----:B------:R-:W-:Y:S02]  /*6c20*/  FFMA.FTZ R3, R2, R3, -0.13229703903198242188 ;  /* 0xbe0778e002037423 */ /* 0x000fe40000010003 */
        /* <DEDUP_REMOVED lines=20> */
.L_x_396:
[----:B------:R-:W-:Y:S05]  /*6d70*/  BSYNC B0 ;  /* 0x0000000000007941 */ /* 0x000fea0003800000 */
.L_x_395:
[----:B------:R-:W-:Y:S01]  /*6d80*/  BSSY B3, `(.L_x_397) ;  /* 0x0000007000037945 */ /* 0x000fe20003800000 */
[----:B------:R-:W-:Y:S01]  /*6d90*/  FFMA R2, R4, R5, R3 ;  /* 0x0000000504027223 */ /* 0x000fe20000000003 */
[----:B------:R-:W-:Y:S05]  /*6da0*/  @!P0 BRA `(.L_x_398) ;  /* 0x0000004000008947 */ /* 0x000fea0003800000 */
[----:B------:R-:W-:Y:S02]  /*6db0*/  MOV R4, R29 ;  /* 0x0000001d00047202 */ /* 0x000fe40000000f00 */
[----:B------:R-:W-:Y:S02]  /*6dc0*/  MOV R3, R30 ;  /* 0x0000001e00037202 */ /* 0x000fe40000000f00 */
[----:B------:R-:W-:Y:S02]  /*6dd0*/  MOV R0, 0x6df0 ;  /* 0x00006df000007802 */ /* 0x000fe40000000f00 */
[----:B-1234-:R-:W-:Y:S05]  /*6de0*/  CALL.REL.NOINC `($__internal_0_$__cuda_sm3x_div_rn_ftz_f32_slowpath) ;  /* 0x0000f96000007944 */ /* 0x01efea0003c00000 */
.L_x_398:
[----:B------:R-:W-:Y:S05]  /*6df0*/  BSYNC B3 ;  /* 0x0000000000037941 */ /* 0x000fea0003800000 */
.L_x_397:
        /* <DEDUP_REMOVED lines=18> */
.L_x_400:
[----:B------:R-:W-:Y:S02]  /*6f20*/  ISETP.GE.AND P0, PT, R8, RZ, PT ;  /* 0x000000ff0800720c */ /* 0x000fe40003f06270 */
[----:B------:R-:W-:-:S11]  /*6f30*/  MOV R3, 0x3fd774eb ;  /* 0x3fd774eb00037802 */ /* 0x000fd60000000f00 */
[----:B------:R-:W-:-:S04]  /*6f40*/  @P0 FFMA.FTZ R2, R3, 0.93318945169448852539, -R2 ;  /* 0x3f6ee58103020823 */ /* 0x000fc80000010802 */
[----:B------:R-:W-:Y:S02]  /*6f50*/  @!P0 FFMA.FTZ R2, R3, 0.93318945169448852539, R2 ;  /* 0x3f6ee58103028823 */ /* 0x000fe40000010002 */
.L_x_401:
[----:B------:R-:W-:Y:S05]  /*6f60*/  BSYNC B0 ;  /* 0x0000000000007941 */ /* 0x000fea0003800000 */
.L_x_399:
        /* <DEDUP_REMOVED lines=12> */
.L_x_377:
        /* <DEDUP_REMOVED lines=13> */
.L_x_403:
[----:B------:R-:W-:Y:S05]  /*7100*/  BSYNC B3 ;  /* 0x0000000000037941 */ /* 0x000fea0003800000 */
.L_x_402:
        /* <DEDUP_REMOVED lines=18> */
.L_x_405:
[----:B------:R-:W-:Y:S02]  /*7230*/  ISETP.GE.AND P0, PT, R8, RZ, PT ;  /* 0x000000ff0800720c */ /* 0x000fe40003f06270 */
[----:B------:R-:W-:-:S11]  /*7240*/  MOV R3, 0x3fd774eb ;  /* 0x3fd774eb00037802 */ /* 0x000fd60000000f00 */
[----:B------:R-:W-:-:S04]  /*7250*/  @P0 FFMA.FTZ R2, R3, 0.93318945169448852539, -R2 ;  /* 0x3f6ee58103020823 */ /* 0x000fc80000010802 */
[----:B------:R-:W-:Y:S02]  /*7260*/  @!P0 FFMA.FTZ R2, R3, 0.93318945169448852539, R2 ;  /* 0x3f6ee58103028823 */ /* 0x000fe40000010002 */
.L_x_406:
[----:B------:R-:W-:Y:S05]  /*7270*/  BSYNC B0 ;  /* 0x0000000000007941 */ /* 0x000fea0003800000 */
.L_x_404:
        /* <DEDUP_REMOVED lines=27> */
.L_x_376:
        /* <DEDUP_REMOVED lines=39> */
.L_x_409:
[----:B------:R-:W-:Y:S05]  /*76a0*/  BSYNC B0 ;  /* 0x0000000000007941 */ /* 0x000fea0003800000 */
.L_x_408:
[----:B------:R-:W-:Y:S01]  /*76b0*/  BSSY B3, `(.L_x_410) ;  /* 0x0000007000037945 */ /* 0x000fe20003800000 */
[----:B------:R-:W-:Y:S01]  /*76c0*/  FFMA R2, R6, R5, R4 ;  /* 0x0000000506027223 */ /* 0x000fe20000000004 */
[----:B------:R-:W-:Y:S05]  /*76d0*/  @!P0 BRA `(.L_x_411) ;  /* 0x0000004000008947 */ /* 0x000fea0003800000 */
[----:B------:R-:W-:Y:S01]  /*76e0*/  HFMA2.MMA R3, -RZ, RZ, 1.875, 0 ;  /* 0x3f800000ff037435 */ /* 0x000fe200000001ff */
[----:B------:R-:W-:Y:S02]  /*76f0*/  MOV R4, R29 ;  /* 0x0000001d00047202 */ /* 0x000fe40000000f00 */
[----:B------:R-:W-:-:S03]  /*7700*/  MOV R0, 0x7720 ;  /* 0x0000772000007802 */ /* 0x000fc60000000f00 */
[----:B-1234-:R-:W-:Y:S05]  /*7710*/  CALL.REL.NOINC `($__internal_0_$__cuda_sm3x_div_rn_ftz_f32_slowpath) ;  /* 0x0000f03000007944 */ /* 0x01efea0003c00000 */
.L_x_411:
[----:B------:R-:W-:Y:S05]  /*7720*/  BSYNC B3 ;  /* 0x0000000000037941 */ /* 0x000fea0003800000 */
.L_x_410:
        /* <DEDUP_REMOVED lines=18> */
.L_x_413:
[----:B------:R-:W-:Y:S02]  /*7850*/  ISETP.GE.AND P0, PT, R8, RZ, PT ;  /* 0x000000ff0800720c */ /* 0x000fe40003f06270 */
[----:B------:R-:W-:-:S11]  /*7860*/  MOV R3, 0x3fd774eb ;  /* 0x3fd774eb00037802 */ /* 0x000fd60000000f00 */
[----:B------:R-:W-:-:S04]  /*7870*/  @P0 FFMA.FTZ R2, R3, 0.93318945169448852539, -R2 ;  /* 0x3f6ee58103020823 */ /* 0x000fc80000010802 */
[----:B------:R-:W-:Y:S02]  /*7880*/  @!P0 FFMA.FTZ R2, R3, 0.93318945169448852539, R2 ;  /* 0x3f6ee58103028823 */ /* 0x000fe40000010002 */
.L_x_414:
[----:B------:R-:W-:Y:S05]  /*7890*/  BSYNC B0 ;  /* 0x0000000000007941 */ /* 0x000fea0003800000 */
.L_x_412:
        /* <DEDUP_REMOVED lines=10> */
.L_x_407:
[----:B------:R-:W-:Y:S01]  /*7940*/  MOV R0, 0x3f800000 ;  /* 0x3f80000000007802 */ /* 0x000fe20000000f00 */
[----:B------:R-:W5:Y:S01]  /*7950*/  FCHK P0, R29, 1 ;  /* 0x3f8000001d007902 */ /* 0x000f620000000000 */
[----:B------:R-:W-:Y:S03]  /*7960*/  BSSY B3, `(.L_x_415) ;  /* 0x000000b000037945 */ /* 0x000fe60003800000 */
[----:B------:R-:W-:-:S04]  /*7970*/  FFMA R3, R0, -R0, 1 ;  /* 0x3f80000000037423 */ /* 0x000fc80000000800 */
[----:B------:R-:W-:-:S04]  /*7980*/  FFMA R2, R3, R0, 1 ;  /* 0x3f80000003027423 */ /* 0x000fc80000000000 */
[----:B------:R-:W-:-:S04]  /*7990*/  FFMA R0, R2, R29, RZ ;  /* 0x0000001d02007223 */ /* 0x000fc800000000ff */
[----:B------:R-:W-:-:S04]  /*79a0*/  FFMA R3, R0, -1, R29 ;  /* 0xbf80000000037823 */ /* 0x000fc8000000001d */
[----:B------:R-:W-:Y:S01]  /*79b0*/  FFMA R2, R2, R3, R0 ;  /* 0x0000000302027223 */ /* 0x000fe20000000000 */
[----:B-----5:R-:W-:Y:S05]  /*79c0*/  @!P0 BRA `(.L_x_416) ;  /* 0x0000004000008947 */ /* 0x020fea0003800000 */
[----:B------:R-:W-:Y:S01]  /*79d0*/  HFMA2.MMA R3, -RZ, RZ, 1.875, 0 ;  /* 0x3f800000ff037435 */ /* 0x000fe200000001ff */
[----:B0-----:R-:W-:Y:S02]  /*79e0*/  MOV R4, R29 ;  /* 0x0000001d00047202 */ /* 0x001fe40000000f00 */
[----:B------:R-:W-:-:S03]  /*79f0*/  MOV R0, 0x7a10 ;  /* 0x00007a1000007802 */ /* 0x000fc60000000f00 */
[----:B-1234-:R-:W-:Y:S05]  /*7a00*/  CALL.REL.NOINC `($__internal_0_$__cuda_sm3x_div_rn_ftz_f32_slowpath) ;  /* 0x0000ed4000007944 */ /* 0x01efea0003c00000 */
.L_x_416:
[----:B------:R-:W-:Y:S05]  /*7a10*/  BSYNC B3 ;  /* 0x0000000000037941 */ /* 0x000fea0003800000 */
.L_x_415:
        /* <DEDUP_REMOVED lines=18> */
.L_x_418:
[----:B------:R-:W-:Y:S02]  /*7b40*/  ISETP.GE.AND P0, PT, R8, RZ, PT ;  /* 0x000000ff0800720c */ /* 0x000fe40003f06270 */
[----:B------:R-:W-:-:S11]  /*7b50*/  MOV R3, 0x3fd774eb ;  /* 0x3fd774eb00037802 */ /* 0x000fd60000000f00 */
[----:B------:R-:W-:-:S04]  /*7b60*/  @P0 FFMA.FTZ R2, R3, 0.93318945169448852539, -R2 ;  /* 0x3f6ee58103020823 */ /* 0x000fc80000010802 */
[----:B------:R-:W-:Y:S02]  /*7b70*/  @!P0 FFMA.FTZ R2, R3, 0.93318945169448852539, R2 ;  /* 0x3f6ee58103028823 */ /* 0x000fe40000010002 */
.L_x_419:
[----:B------:R-:W-:Y:S05]  /*7b80*/  BSYNC B0 ;  /* 0x0000000000007941 */ /* 0x000fea0003800000 */
.L_x_417:
        /* <DEDUP_REMOVED lines=11> */
.L_x_375:
        /* <DEDUP_REMOVED lines=27> */
[----:B------:R-:W5:Y:S01]  /*7df0*/  FCHK P0, R29, R30 ;  /* 0x0000001e1d007302 */ /* 0x000f620000000000 */
[----:B0-----:R-:W-:Y:S01]  /*7e00*/  FFMA.FTZ R28, R2, 0.69314718246459960938, R3 ;  /* 0x3f317218021c7823 */ /* 0x001fe20000010003 */
[----:B-----5:R-:W-:Y:S06]  /*7e10*/  @!P0 BRA `(.L_x_421) ;  /* 0x0000005000008947 */ /* 0x020fec0003800000 */
[----:B------:R-:W-:Y:S02]  /*7e20*/  MOV R4, R29 ;  /* 0x0000001d00047202 */ /* 0x000fe40000000f00 */
[----:B------:R-:W-:Y:S02]  /*7e30*/  MOV R3, R30 ;  /* 0x0000001e00037202 */ /* 0x000fe40000000f00 */
[----:B------:R-:W-:Y:S02]  /*7e40*/  MOV R0, 0x7e60 ;  /* 0x00007e6000007802 */ /* 0x000fe40000000f00 */
[----:B-1234-:R-:W-:Y:S05]  /*7e50*/  CALL.REL.NOINC `($__internal_0_$__cuda_sm3x_div_rn_ftz_f32_slowpath) ;  /* 0x0000e8f000007944 */ /* 0x01efea0003c00000 */
[----:B0-----:R-:W-:Y:S02]  /*7e60*/  MOV R0, R2 ;  /* 0x0000000200007202 */ /* 0x001fe40000000f00 */
.L_x_421:
[----:B------:R-:W-:Y:S05]  /*7e70*/  BSYNC B3 ;  /* 0x0000000000037941 */ /* 0x000fea0003800000 */
.L_x_420:
        /* <DEDUP_REMOVED lines=18> */
.L_x_423:
[----:B------:R-:W-:Y:S02]  /*7fa0*/  ISETP.GE.AND P0, PT, R8, RZ, PT ;  /* 0x000000ff0800720c */ /* 0x000fe40003f06270 */
[----:B------:R-:W-:-:S11]  /*7fb0*/  MOV R3, 0x3fd774eb ;  /* 0x3fd774eb00037802 */ /* 0x000fd60000000f00 */
[----:B------:R-:W-:-:S04]  /*7fc0*/  @P0 FFMA.FTZ R0, R3, 0.93318945169448852539, -R0 ;  /* 0x3f6ee58103000823 */ /* 0x000fc80000010800 */
[----:B------:R-:W-:Y:S02]  /*7fd0*/  @!P0 FFMA.FTZ R0, R3, 0.93318945169448852539, R0 ;  /* 0x3f6ee58103008823 */ /* 0x000fe40000010000 */
.L_x_424:
[----:B------:R-:W-:Y:S05]  /*7fe0*/  BSYNC B0 ;  /* 0x0000000000007941 */ /* 0x000fea0003800000 */
.L_x_422:
        /* <DEDUP_REMOVED lines=11> */
.L_x_374:
[C---:B------:R-:W-:Y:S01]  /*80a0*/  FADD.FTZ R3, |R9|.reuse, -RZ ;  /* 0x800000ff09037221 */ /* 0x040fe20000010200 */
[----:B------:R-:W-:Y:S01]  /*80b0*/  FSETP.GT.FTZ.AND P2, PT, |R9|, |R8|, PT ;  /* 0x400000080900720b */ /* 0x000fe20003f54200 */
[----:B------:R-:W-:Y:S01]  /*80c0*/  BSSY B3, `(.L_x_425) ;  /* 0x0000019000037945 */ /* 0x000fe20003800000 */
[----:B------:R-:W-:Y:S02]  /*80d0*/  FSETP.GEU.FTZ.AND P0, PT, |R8|, 1.084202172485504434e-19, PT ;  /* 0x200000000800780b */ /* 0x000fe40003f1e200 */
[----:B------:R-:W-:Y:S02]  /*80e0*/  FSEL R27, R3, R28, P2 ;  /* 0x0000001c031b7208 */ /* 0x000fe40001000000 */
[----:B------:R-:W-:Y:S02]  /*80f0*/  FSETP.GEU.FTZ.AND P1, PT, |R9|, 1.084202172485504434e-19, PT ;  /* 0x200000000900780b */ /* 0x000fe40003f3e200 */
[----:B------:R-:W5:Y:S01]  /*8100*/  MUFU.RCP R0, R27 ;  /* 0x0000001b00007308 */ /* 0x000f620000001000 */
[----:B------:R-:W-:-:S02]  /*8110*/  FSEL R28, R28, R3, P2 ;  /* 0x000000031c1c7208 */ /* 0x000fc40001000000 */
[----:B------:R-:W-:-:S07]  /*8120*/  PLOP3.LUT P0, PT, P0, P1, PT, 0x2, 0x0 ;  /* 0x000000000000781c */ /* 0x000fce0000702072 */
[----:B------:R-:W4:Y:S01]  /*8130*/  FCHK P1, R28, R27 ;  /* 0x0000001b1c007302 */ /* 0x000f220000020000 */
[----:B-----5:R-:W-:-:S05]  /*8140*/  FFMA R3, -R27, R0, 1 ;  /* 0x3f8000001b037423 */ /* 0x020fca0000000100 */
        /* <DEDUP_REMOVED lines=15> */
[----:B-123--:R-:W-:Y:S05]  /*8240*/  CALL.REL.NOINC `($__internal_0_$__cuda_sm3x_div_rn_ftz_f32_slowpath) ;  /* 0x0000e50000007944 */ /* 0x00efea0003c00000 */
.L_x_426:
[----:B------:R-:W-:Y:S05]  /*8250*/  BSYNC B3 ;  /* 0x0000000000037941 */ /* 0x000fea0003800000 */
.L_x_425:
        /* <DEDUP_REMOVED lines=18> */
.L_x_428:
[----:B------:R-:W-:Y:S02]  /*8380*/  ISETP.GE.AND P0, PT, R8, RZ, PT ;  /* 0x000000ff0800720c */ /* 0x000fe40003f06270 */
[----:B------:R-:W-:-:S11]  /*8390*/  MOV R3, 0x3fd774eb ;  /* 0x3fd774eb00037802 */ /* 0x000fd60000000f00 */
[----:B------:R-:W-:-:S04]  /*83a0*/  @P0 FFMA.FTZ R2, R3, 0.93318945169448852539, -R2 ;  /* 0x3f6ee58103020823 */ /* 0x000fc80000010802 */
[----:B------:R-:W-:Y:S02]  /*83b0*/  @!P0 FFMA.FTZ R2, R3, 0.93318945169448852539, R2 ;  /* 0x3f6ee58103028823 */ /* 0x000fe40000010002 */
.L_x_429:
[----:B------:R-:W-:Y:S05]  /*83c0*/  BSYNC B0 ;  /* 0x0000000000007941 */ /* 0x000fea0003800000 */
.L_x_427:
        /* <DEDUP_REMOVED lines=12> */
.L_x_386:
[----:B------:R-:W-:Y:S05]  /*8490*/  BSYNC B2 ;  /* 0x0000000000027941 */ /* 0x000fea0003800000 */
.L_x_373:
        /* <DEDUP_REMOVED lines=17> */
[----:B------:R-:W5:Y:S01]  /*85b0*/  @P0 MUFU.COS R3, R2 ;  /* 0x0000000200030308 */ /* 0x000f620000000000 */
[----:B0-----:R-:W-:-:S02]  /*85c0*/  @P0 FMUL.FTZ R9, R0, R9 ;  /* 0x0000000900090220 */ /* 0x001fc40000410000 */
[----:B-----5:R-:W-:Y:S01]  /*85d0*/  @P0 FMUL.FTZ R8, R0, R3 ;  /* 0x0000000300080220 */ /* 0x020fe20000410000 */
[----:B------:R-:W-:Y:S05]  /*85e0*/  @P0 BRA `(.L_x_434) ;  /* 0x0000026000000947 */ /* 0x000fea0003800000 */
[----:B------:R-:W-:Y:S02]  /*85f0*/  FADD.FTZ R0, R28, -162.88958740234375 ;  /* 0xc322e3bc1c007421 */ /* 0x000fe40000010000 */
[----:B------:R-:W-:Y:S02]  /*8600*/  FMUL.RZ R6, R4, 0.15915493667125701904 ;  /* 0x3e22f98304067820 */ /* 0x000fe4000040c000 */
[----:B------:R-:W-:Y:S02]  /*8610*/  FMUL.FTZ R0, R0, 1.4426950216293334961 ;  /* 0x3fb8aa3b00007820 */ /* 0x000fe40000410000 */
[----:B------:R-:W-:Y:S08]  /*8620*/  MUFU.SIN R7, R6 ;  /* 0x0000000600077308 */ /* 0x000ff00000000400 */
[----:B------:R-:W0:Y:S08]  /*8630*/  MUFU.EX2 R0, R0 ;  /* 0x0000000000007308 */ /* 0x000e300000000800 */
[----:B------:R-:W5:Y:S01]  /*8640*/  MUFU.COS R5, R6 ;  /* 0x0000000600057308 */ /* 0x000f620000000000 */
[----:B0-----:R-:W-:-:S02]  /*8650*/  LEA.HI R3, R0, 0xffffffed, RZ, 0x9 ;  /* 0xffffffed00037811 */ /* 0x001fc400078f48ff */
[----:B------:R-:W-:Y:S02]  /*8660*/  LOP3.LUT R2, R0, 0x7fffff, RZ, 0xc0, !PT ;  /* 0x007fffff00027812 */ /* 0x000fe400078ec0ff */
[----:B------:R-:W-:Y:S02]  /*8670*/  LEA.HI R4, R3, R3, RZ, 0x1 ;  /* 0x0000000303047211 */ /* 0x000fe400078f08ff */
[----:B------:R-:W-:Y:S02]  /*8680*/  LOP3.LUT R2, R2, 0x7f000000, RZ, 0xfc, !PT ;  /* 0x7f00000002027812 */ /* 0x000fe400078efcff */
[----:B------:R-:W-:-:S03]  /*8690*/  SHF.R.S32.HI R4, RZ, 0x1, R4 ;  /* 0x00000001ff047819 */ /* 0x000fc60000011404 */
[C---:B------:R-:W-:Y:S01]  /*86a0*/  FMUL.FTZ R7, R2.reuse, R7 ;  /* 0x0000000702077220 */ /* 0x040fe20000410000 */
[----:B------:R-:W-:Y:S01]  /*86b0*/  IADD3 R3, R3, -R4, RZ ;  /* 0x8000000403037210 */ /* 0x000fe20007ffe0ff */
[----:B-----5:R-:W-:Y:S01]  /*86c0*/  FMUL.FTZ R5, R2, R5 ;  /* 0x0000000502057220 */ /* 0x020fe20000410000 */
[----:B------:R-:W-:Y:S02]  /*86d0*/  LEA R4, R4, 0x3f800000, 0x17 ;  /* 0x3f80000004047811 */ /* 0x000fe400078eb8ff */
[----:B------:R-:W-:-:S03]  /*86e0*/  LEA R3, R3, 0x3f800000, 0x17 ;  /* 0x3f80000003037811 */ /* 0x000fc600078eb8ff */
[C---:B------:R-:W-:Y:S02]  /*86f0*/  FMUL.FTZ R0, R4.reuse, R7 ;  /* 0x0000000704007220 */ /* 0x040fe40000410000 */
[----:B------:R-:W-:Y:S02]  /*8700*/  FMUL.FTZ R4, R4, R5 ;  /* 0x0000000504047220 */ /* 0x000fe40000410000 */
[C---:B------:R-:W-:Y:S02]  /*8710*/  FMUL.FTZ R9, R3.reuse, R0 ;  /* 0x0000000003097220 */ /* 0x040fe40000410000 */
[----:B------:R-:W-:Y:S01]  /*8720*/  FMUL.FTZ R8, R3, R4 ;  /* 0x0000000403087220 */ /* 0x000fe20000410000 */
[----:B------:R-:W-:Y:S05]  /*8730*/  BRA `(.L_x_434) ;  /* 0x0000011000007947 */ /* 0x000fea0003800000 */
.L_x_433:
        /* <DEDUP_REMOVED lines=10> */
.L_x_432:
[----:B------:R-:W-:-:S04]  /*87e0*/  FMUL.RZ R4, R4, 0.15915493667125701904 ;  /* 0x3e22f98304047820 */ /* 0x000fc8000040c000 */
[----:B------:R0:W4:Y:S08]  /*87f0*/  MUFU.SIN R9, R4 ;  /* 0x0000000400097308 */ /* 0x0001300000000400 */
[----:B------:R0:W3:Y:S01]  /*8800*/  MUFU.COS R8, R4 ;  /* 0x0000000400087308 */ /* 0x0000e20000000000 */
[----:B------:R-:W-:Y:S05]  /*8810*/  BRA `(.L_x_434) ;  /* 0x0000003000007947 */ /* 0x000fea0003800000 */
.L_x_431:
[----:B------:R-:W-:Y:S01]  /*8820*/  FMUL.FTZ R8, R28, 1.4426950216293334961 ;  /* 0x3fb8aa3b1c087820 */ /* 0x000fe20000410000 */
[----:B------:R-:W-:-:S05]  /*8830*/  MOV R9, R4 ;  /* 0x0000000400097202 */ /* 0x000fca0000000f00 */
[----:B------:R-:W0:Y:S02]  /*8840*/  MUFU.EX2 R8, R8 ;  /* 0x0000000800087308 */ /* 0x000e240000000800 */
.L_x_434:
[----:B------:R-:W-:Y:S05]  /*8850*/  BSYNC B0 ;  /* 0x0000000000007941 */ /* 0x000fea0003800000 */
.L_x_430:
        /* <DEDUP_REMOVED lines=61> */
.L_x_442:
[----:B------:R-:W-:Y:S05]  /*8c30*/  BSYNC B0 ;  /* 0x0000000000007941 */ /* 0x000fea0003800000 */
.L_x_441:
[----:B------:R-:W-:Y:S01]  /*8c40*/  BSSY B3, `(.L_x_443) ;  /* 0x0000007000037945 */ /* 0x000fe20003800000 */
[----:B------:R-:W-:Y:S01]  /*8c50*/  FFMA R2, R4, R3, R5 ;  /* 0x0000000304027223 */ /* 0x000fe20000000005 */
[----:B------:R-:W-:Y:S05]  /*8c60*/  @!P0 BRA `(.L_x_444) ;  /* 0x0000004000008947 */ /* 0x000fea0003800000 */
[----:B------:R-:W-:Y:S02]  /*8c70*/  MOV R4, R29 ;  /* 0x0000001d00047202 */ /* 0x000fe40000000f00 */
[----:B------:R-:W-:Y:S02]  /*8c80*/  MOV R3, R30 ;  /* 0x0000001e00037202 */ /* 0x000fe40000000f00 */
[----:B------:R-:W-:Y:S02]  /*8c90*/  MOV R0, 0x8cb0 ;  /* 0x00008cb000007802 */ /* 0x000fe40000000f00 */
[----:B-1234-:R-:W-:Y:S05]  /*8ca0*/  CALL.REL.NOINC `($__internal_0_$__cuda_sm3x_div_rn_ftz_f32_slowpath) ;  /* 0x0000daa000007944 */ /* 0x01efea0003c00000 */
.L_x_444:
[----:B------:R-:W-:Y:S05]  /*8cb0*/  BSYNC B3 ;  /* 0x0000000000037941 */ /* 0x000fea0003800000 */
.L_x_443:
        /* <DEDUP_REMOVED lines=18> */
.L_x_446:
[----:B------:R-:W-:Y:S02]  /*8de0*/  ISETP.GE.AND P0, PT, R10, RZ, PT ;  /* 0x000000ff0a00720c */ /* 0x000fe40003f06270 */
[----:B------:R-:W-:-:S11]  /*8df0*/  MOV R3, 0x3fd774eb ;  /* 0x3fd774eb00037802 */ /* 0x000fd60000000f00 */
[----:B------:R-:W-:-:S04]  /*8e00*/  @P0 FFMA.FTZ R2, R3, 0.93318945169448852539, -R2 ;  /* 0x3f6ee58103020823 */ /* 0x000fc80000010802 */
[----:B------:R-:W-:Y:S02]  /*8e10*/  @!P0 FFMA.FTZ R2, R3, 0.93318945169448852539, R2 ;  /* 0x3f6ee58103028823 */ /* 0x000fe40000010002 */
.L_x_447:
[----:B------:R-:W-:Y:S05]  /*8e20*/  BSYNC B0 ;  /* 0x0000000000007941 */ /* 0x000fea0003800000 */
.L_x_445:
        /* <DEDUP_REMOVED lines=12> */
.L_x_440:
        /* <DEDUP_REMOVED lines=17> */
.L_x_451:
[----:B------:R-:W-:Y:S05]  /*9000*/  BSYNC B3 ;  /* 0x0000000000037941 */ /* 0x000fea0003800000 */
.L_x_450:
        /* <DEDUP_REMOVED lines=18> */
.L_x_453:
[----:B------:R-:W-:Y:S02]  /*9130*/  ISETP.GE.AND P0, PT, R10, RZ, PT ;  /* 0x000000ff0a00720c */ /* 0x000fe40003f06270 */
[----:B------:R-:W-:-:S11]  /*9140*/  MOV R3, 0x3fd774eb ;  /* 0x3fd774eb00037802 */ /* 0x000fd60000000f00 */
[----:B------:R-:W-:-:S04]  /*9150*/  @P0 FFMA.FTZ R2, R3, 0.93318945169448852539, -R2 ;  /* 0x3f6ee58103020823 */ /* 0x000fc80000010802 */
[----:B------:R-:W-:Y:S02]  /*9160*/  @!P0 FFMA.FTZ R2, R3, 0.93318945169448852539, R2 ;  /* 0x3f6ee58103028823 */ /* 0x000fe40000010002 */
.L_x_454:
[----:B------:R-:W-:Y:S05]  /*9170*/  BSYNC B0 ;  /* 0x0000000000007941 */ /* 0x000fea0003800000 */
.L_x_452:
        /* <DEDUP_REMOVED lines=13> */
.L_x_449:
        /* <DEDUP_REMOVED lines=25> */
.L_x_456:
        /* <DEDUP_REMOVED lines=40> */
.L_x_455:
        /* <DEDUP_REMOVED lines=48> */
.L_x_458:
[----:B------:R-:W-:Y:S05]  /*9960*/  BSYNC B0 ;  /* 0x0000000000007941 */ /* 0x000fea0003800000 */
.L_x_457:
[----:B------:R-:W-:Y:S01]  /*9970*/  BSSY B3, `(.L_x_459) ;  /* 0x0000007000037945 */ /* 0x000fe20003800000 */
[----:B------:R-:W-:Y:S01]  /*9980*/  FFMA R2, R4, R5, R3 ;  /* 0x0000000504027223 */ /* 0x000fe20000000003 */
[----:B------:R-:W-:Y:S05]  /*9990*/  @!P0 BRA `(.L_x_460) ;  /* 0x0000004000008947 */ /* 0x000fea0003800000 */
[----:B------:R-:W-:Y:S02]  /*99a0*/  MOV R4, R29 ;  /* 0x0000001d00047202 */ /* 0x000fe40000000f00 */
[----:B------:R-:W-:Y:S02]  /*99b0*/  MOV R3, R30 ;  /* 0x0000001e00037202 */ /* 0x000fe40000000f00 */
[----:B------:R-:W-:Y:S02]  /*99c0*/  MOV R0, 0x99e0 ;  /* 0x000099e000007802 */ /* 0x000fe40000000f00 */
[----:B-1234-:R-:W-:Y:S05]  /*99d0*/  CALL.REL.NOINC `($__internal_0_$__cuda_sm3x_div_rn_ftz_f32_slowpath) ;  /* 0x0000cd7000007944 */ /* 0x01efea0003c00000 */
.L_x_460:
[----:B------:R-:W-:Y:S05]  /*99e0*/  BSYNC B3 ;  /* 0x0000000000037941 */ /* 0x000fea0003800000 */
.L_x_459:
        /* <DEDUP_REMOVED lines=18> */
.L_x_462:
[----:B------:R-:W-:Y:S02]  /*9b10*/  ISETP.GE.AND P0, PT, R10, RZ, PT ;  /* 0x000000ff0a00720c */ /* 0x000fe40003f06270 */
[----:B------:R-:W-:-:S11]  /*9b20*/  MOV R3, 0x3fd774eb ;  /* 0x3fd774eb00037802 */ /* 0x000fd60000000f00 */
[----:B------:R-:W-:-:S04]  /*9b30*/  @P0 FFMA.FTZ R2, R3, 0.93318945169448852539, -R2 ;  /* 0x3f6ee58103020823 */ /* 0x000fc80000010802 */
[----:B------:R-:W-:Y:S02]  /*9b40*/  @!P0 FFMA.FTZ R2, R3, 0.93318945169448852539, R2 ;  /* 0x3f6ee58103028823 */ /* 0x000fe40000010002 */
.L_x_463:
[----:B------:R-:W-:Y:S05]  /*9b50*/  BSYNC B0 ;  /* 0x0000000000007941 */ /* 0x000fea0003800000 */
.L_x_461:
        /* <DEDUP_REMOVED lines=12> */
.L_x_439:
        /* <DEDUP_REMOVED lines=13> */
.L_x_465:
[----:B------:R-:W-:Y:S05]  /*9cf0*/  BSYNC B3 ;  /* 0x0000000000037941 */ /* 0x000fea0003800000 */
.L_x_464:
        /* <DEDUP_REMOVED lines=18> */
.L_x_467:
[----:B------:R-:W-:Y:S02]  /*9e20*/  ISETP.GE.AND P0, PT, R10, RZ, PT ;  /* 0x000000ff0a00720c */ /* 0x000fe40003f06270 */
[----:B------:R-:W-:-:S11]  /*9e30*/  MOV R3, 0x3fd774eb ;  /* 0x3fd774eb00037802 */ /* 0x000fd60000000f00 */
[----:B------:R-:W-:-:S04]  /*9e40*/  @P0 FFMA.FTZ R2, R3, 0.93318945169448852539, -R2 ;  /* 0x3f6ee58103020823 */ /* 0x000fc80000010802 */
[----:B------:R-:W-:Y:S02]  /*9e50*/  @!P0 FFMA.FTZ R2, R3, 0.93318945169448852539, R2 ;  /* 0x3f6ee58103028823 */ /* 0x000fe40000010002 */
.L_x_468:
[----:B------:R-:W-:Y:S05]  /*9e60*/  BSYNC B0 ;  /* 0x0000000000007941 */ /* 0x000fea0003800000 */
.L_x_466:
        /* <DEDUP_REMOVED lines=27> */
.L_x_438:
        /* <DEDUP_REMOVED lines=39> */
.L_x_471:
[----:B------:R-:W-:Y:S05]  /*a290*/  BSYNC B0 ;  /* 0x0000000000007941 */ /* 0x000fea0003800000 */
.L_x_470:
[----:B------:R-:W-:Y:S01]  /*a2a0*/  BSSY B3, `(.L_x_472) ;  /* 0x0000007000037945 */ /* 0x000fe20003800000 */
[----:B------:R-:W-:Y:S01]  /*a2b0*/  FFMA R2, R6, R5, R4 ;  /* 0x0000000506027223 */ /* 0x000fe20000000004 */
[----:B------:R-:W-:Y:S05]  /*a2c0*/  @!P0 BRA `(.L_x_473) ;  /* 0x0000004000008947 */ /* 0x000fea0003800000 */
[----:B------:R-:W-:Y:S01]  /*a2d0*/  HFMA2.MMA R3, -RZ, RZ, 1.875, 0 ;  /* 0x3f800000ff037435 */ /* 0x000fe200000001ff */
[----:B------:R-:W-:Y:S02]  /*a2e0*/  MOV R4, R29 ;  /* 0x0000001d00047202 */ /* 0x000fe40000000f00 */
[----:B------:R-:W-:-:S03]  /*a2f0*/  MOV R0, 0xa310 ;  /* 0x0000a31000007802 */ /* 0x000fc60000000f00 */
[----:B-1234-:R-:W-:Y:S05]  /*a300*/  CALL.REL.NOINC `($__internal_0_$__cuda_sm3x_div_rn_ftz_f32_slowpath) ;  /* 0x0000c44000007944 */ /* 0x01efea0003c00000 */
.L_x_473:
[----:B------:R-:W-:Y:S05]  /*a310*/  BSYNC B3 ;  /* 0x0000000000037941 */ /* 0x000fea0003800000 */
.L_x_472:
        /* <DEDUP_REMOVED lines=18> */
.L_x_475:
[----:B------:R-:W-:Y:S02]  /*a440*/  ISETP.GE.AND P0, PT, R10, RZ, PT ;  /* 0x000000ff0a00720c */ /* 0x000fe40003f06270 */
[----:B------:R-:W-:-:S11]  /*a450*/  MOV R3, 0x3fd774eb ;  /* 0x3fd774eb00037802 */ /* 0x000fd60000000f00 */
[----:B------:R-:W-:-:S04]  /*a460*/  @P0 FFMA.FTZ R2, R3, 0.93318945169448852539, -R2 ;  /* 0x3f6ee58103020823 */ /* 0x000fc80000010802 */
[----:B------:R-:W-:Y:S02]  /*a470*/  @!P0 FFMA.FTZ R2, R3, 0.93318945169448852539, R2 ;  /* 0x3f6ee58103028823 */ /* 0x000fe40000010002 */
.L_x_476:
[----:B------:R-:W-:Y:S05]  /*a480*/  BSYNC B0 ;  /* 0x0000000000007941 */ /* 0x000fea0003800000 */
.L_x_474:
        /* <DEDUP_REMOVED lines=10> */
.L_x_469:
        /* <DEDUP_REMOVED lines=13> */
.L_x_478:
[----:B------:R-:W-:Y:S05]  /*a600*/  BSYNC B3 ;  /* 0x0000000000037941 */ /* 0x000fea0003800000 */
.L_x_477:
        /* <DEDUP_REMOVED lines=18> */
.L_x_480:
[----:B------:R-:W-:Y:S02]  /*a730*/  ISETP.GE.AND P0, PT, R10, RZ, PT ;  /* 0x000000ff0a00720c */ /* 0x000fe40003f06270 */
[----:B------:R-:W-:-:S11]  /*a740*/  MOV R3, 0x3fd774eb ;  /* 0x3fd774eb00037802 */ /* 0x000fd60000000f00 */
[----:B------:R-:W-:-:S04]  /*a750*/  @P0 FFMA.FTZ R2, R3, 0.93318945169448852539, -R2 ;  /* 0x3f6ee58103020823 */ /* 0x000fc80000010802 */
[----:B------:R-:W-:Y:S02]  /*a760*/  @!P0 FFMA.FTZ R2, R3, 0.93318945169448852539, R2 ;  /* 0x3f6ee58103028823 */ /* 0x000fe40000010002 */
.L_x_481:
[----:B------:R-:W-:Y:S05]  /*a770*/  BSYNC B0 ;  /* 0x0000000000007941 */ /* 0x000fea0003800000 */
.L_x_479:
        /* <DEDUP_REMOVED lines=11> */
.L_x_437:
        /* <DEDUP_REMOVED lines=35> */
.L_x_483:
[----:B------:R-:W-:Y:S05]  /*aa60*/  BSYNC B3 ;  /* 0x0000000000037941 */ /* 0x000fea0003800000 */
.L_x_482:
        /* <DEDUP_REMOVED lines=18> */
.L_x_485:
[----:B------:R-:W-:Y:S02]  /*ab90*/  ISETP.GE.AND P0, PT, R10, RZ, PT ;  /* 0x000000ff0a00720c */ /* 0x000fe40003f06270 */
[----:B------:R-:W-:-:S11]  /*aba0*/  MOV R3, 0x3fd774eb ;  /* 0x3fd774eb00037802 */ /* 0x000fd60000000f00 */
[----:B------:R-:W-:-:S04]  /*abb0*/  @P0 FFMA.FTZ R0, R3, 0.93318945169448852539, -R0 ;  /* 0x3f6ee58103000823 */ /* 0x000fc80000010800 */
[----:B------:R-:W-:Y:S02]  /*abc0*/  @!P0 FFMA.FTZ R0, R3, 0.93318945169448852539, R0 ;  /* 0x3f6ee58103008823 */ /* 0x000fe40000010000 */
.L_x_486:
[----:B------:R-:W-:Y:S05]  /*abd0*/  BSYNC B0 ;  /* 0x0000000000007941 */ /* 0x000fea0003800000 */
.L_x_484:
        /* <DEDUP_REMOVED lines=11> */
.L_x_436:
        /* <DEDUP_REMOVED lines=27> */
.L_x_488:
[----:B------:R-:W-:Y:S05]  /*ae40*/  BSYNC B3 ;  /* 0x0000000000037941 */ /* 0x000fea0003800000 */
.L_x_487:
        /* <DEDUP_REMOVED lines=18> */
.L_x_490:
[----:B------:R-:W-:Y:S02]  /*af70*/  ISETP.GE.AND P0, PT, R10, RZ, PT ;  /* 0x000000ff0a00720c */ /* 0x000fe40003f06270 */
[----:B------:R-:W-:-:S11]  /*af80*/  MOV R3, 0x3fd774eb ;  /* 0x3fd774eb00037802 */ /* 0x000fd60000000f00 */
[----:B------:R-:W-:-:S04]  /*af90*/  @P0 FFMA.FTZ R2, R3, 0.93318945169448852539, -R2 ;  /* 0x3f6ee58103020823 */ /* 0x000fc80000010802 */
[----:B------:R-:W-:Y:S02]  /*afa0*/  @!P0 FFMA.FTZ R2, R3, 0.93318945169448852539, R2 ;  /* 0x3f6ee58103028823 */ /* 0x000fe40000010002 */
.L_x_491:
[----:B------:R-:W-:Y:S05]  /*afb0*/  BSYNC B0 ;  /* 0x0000000000007941 */ /* 0x000fea0003800000 */
.L_x_489:
        /* <DEDUP_REMOVED lines=12> */
.L_x_448:
[----:B------:R-:W-:Y:S05]  /*b080*/  BSYNC B2 ;  /* 0x0000000000027941 */ /* 0x000fea0003800000 */
.L_x_435:
        /* <DEDUP_REMOVED lines=42> */
.L_x_495:
        /* <DEDUP_REMOVED lines=10> */
.L_x_494:
[----:B------:R-:W-:-:S04]  /*b3d0*/  FMUL.RZ R6, R6, 0.15915493667125701904 ;  /* 0x3e22f98306067820 */ /* 0x000fc8000040c000 */
[----:B------:R0:W4:Y:S08]  /*b3e0*/  MUFU.SIN R3, R6 ;  /* 0x0000000600037308 */ /* 0x0001300000000400 */
[----:B------:R0:W3:Y:S01]  /*b3f0*/  MUFU.COS R2, R6 ;  /* 0x0000000600027308 */ /* 0x0000e20000000000 */
[----:B------:R-:W-:Y:S05]  /*b400*/  BRA `(.L_x_496) ;  /* 0x0000003000007947 */ /* 0x000fea0003800000 */
.L_x_493:
[----:B------:R-:W-:Y:S01]  /*b410*/  FMUL.FTZ R2, R28, 1.4426950216293334961 ;  /* 0x3fb8aa3b1c027820 */ /* 0x000fe20000410000 */
[----:B------:R-:W-:-:S05]  /*b420*/  MOV R3, R6 ;  /* 0x0000000600037202 */ /* 0x000fca0000000f00 */
[----:B------:R-:W0:Y:S02]  /*b430*/  MUFU.EX2 R2, R2 ;  /* 0x0000000200027308 */ /* 0x000e240000000800 */
.L_x_496:
[----:B------:R-:W-:Y:S05]  /*b440*/  BSYNC B0 ;  /* 0x0000000000007941 */ /* 0x000fea0003800000 */
.L_x_492:
[----:B------:R-:W-:Y:S01]  /*b450*/  ISETP.NE.AND P6, PT, R26, RZ, PT ;  /* 0x000000ff1a00720c */ /* 0x000fe20003fc5270 */
[----:B------:R-:W-:Y:S01]  /*b460*/  ULDC UR11, c[0x0][0x0] ;  /* 0x00000000000b7ab9 */ /* 0x000fe20000000800 */
[----:B------:R-:W-:-:S04]  /*b470*/  @P3 IADD3 R0, P0, R25, UR4, RZ ;  /* 0x0000000419003c10 */ /* 0x000fc8000ff1e0ff */
[----:B------:R-:W-:Y:S01]  /*b480*/  @P3 IADD3.X R5, RZ, UR5, RZ, P0, !PT ;  /* 0x00000005ff053c10 */ /* 0x000fe200087fe4ff */
[----:B------:R-:W-:Y:S01]  /*b490*/  UIMAD.WIDE.U32 UR4, UR11, 0x4, UR4 ;  /* 0x000000040b0478a5 */ /* 0x000fe2000f8e0004 */
[----:B------:R-:W-:Y:S02]  /*b4a0*/  @P3 LEA R4, P2, R0, UR8, 0x3 ;  /* 0x0000000800043c11 */ /* 0x000fe4000f8418ff */
[----:B------:R-:W-:Y:S01]  /*b4b0*/  @P5 LEA R10, P0, R18, UR8, 0x3 ;  /* 0x00000008120a5c11 */ /* 0x000fe2000f8018ff */
[----:B------:R-:W-:Y:S01]  /*b4c0*/  UISETP.LT.U32.AND UP1, UPT, UR4, UR16, UPT ;  /* 0x000000100400728c */ /* 0x000fe2000bf21070 */
[----:B------:R-:W-:Y:S01]  /*b4d0*/  @P3 LEA.HI.X R5, R0, UR9, R5, 0x3, P2 ;  /* 0x0000000900053c11 */ /* 0x000fe200090f1c05 */
[----:B------:R-:W-:Y:S01]  /*b4e0*/  UISETP.GE.U32.AND UP0, UPT, UR4, 0x10000, UPT ;  /* 0x000100000400788c */ /* 0x000fe2000bf06070 */
[----:B0-----:R-:W-:Y:S02]  /*b4f0*/  @P6 LEA R6, P1, R23, UR8, 0x3 ;  /* 0x0000000817066c11 */ /* 0x001fe4000f8218ff */
[----:B------:R-:W-:Y:S01]  /*b500*/  @P4 LEA R16, P2, R19, UR8, 0x3 ;  /* 0x0000000813104c11 */ /* 0x000fe2000f8418ff */
[----:B-12---:R0:W-:Y:S01]  /*b510*/  @P3 STG.E.64 [R4.64], R12 ;  /* 0x0000000c04003986 */ /* 0x0061e2000c101b0e */
[----:B------:R-:W-:Y:S01]  /*b520*/  @P6 LEA.HI.X R7, R23, UR9, R22, 0x3, P1 ;  /* 0x0000000917076c11 */ /* 0x000fe200088f1c16 */
[----:B------:R-:W-:Y:S01]  /*b530*/  UISETP.GE.U32.AND.EX UP0, UPT, UR5, URZ, UPT, UP0 ;  /* 0x0000003f0500728c */ /* 0x000fe2000bf06100 */
[----:B------:R-:W-:-:S02]  /*b540*/  @P5 LEA.HI.X R11, R18, UR9, R21, 0x3, P0 ;  /* 0x00000009120b5c11 */ /* 0x000fc400080f1c15 */
[----:B------:R-:W-:Y:S01]  /*b550*/  @P4 LEA.HI.X R17, R19, UR9, R20, 0x3, P2 ;  /* 0x0000000913114c11 */ /* 0x000fe200090f1c14 */
[----:B---34-:R0:W-:Y:S01]  /*b560*/  @P6 STG.E.64 [R6.64], R14 ;  /* 0x0000000e06006986 */ /* 0x0181e2000c101b0e */
[----:B------:R-:W-:Y:S02]  /*b570*/  MOV R19, UR5 ;  /* 0x0000000500137c02 */ /* 0x000fe40008000f00 */
[----:B------:R-:W-:Y:S01]  /*b580*/  PLOP3.LUT P0, PT, PT, PT, UP1, 0x80, 0x0 ;  /* 0x000000000000781c */ /* 0x000fe20003f0f018 */
[----:B------:R0:W-:Y:S01]  /*b590*/  @P5 STG.E.64 [R10.64], R8 ;  /* 0x000000080a005986 */ /* 0x0001e2000c101b0e */
[----:B------:R-:W-:Y:S02]  /*b5a0*/  PLOP3.LUT P1, PT, PT, PT, UP0, 0x80, 0x0 ;  /* 0x000000000000781c */ /* 0x000fe40003f2f008 */
[----:B------:R-:W-:Y:S01]  /*b5b0*/  ISETP.LT.AND.EX P0, PT, R19, UR10, PT, P0 ;  /* 0x0000000a13007c0c */ /* 0x000fe2000bf01300 */
[----:B------:R0:W-:Y:S01]  /*b5c0*/  @P4 STG.E.64 [R16.64], R2 ;  /* 0x0000000210004986 */ /* 0x0001e2000c101b0e */
[----:B------:R-:W-:-:S11]  /*b5d0*/  MOV R18, UR4 ;  /* 0x0000000400127c02 */ /* 0x000fd60008000f00 */
[----:B------:R-:W-:Y:S05]  /*b5e0*/  @!P1 BRA P0, `(.L_x_497) ;  /* 0xffff4c0000009947 */ /* 0x000fea000003ffff */
[----:B------:R-:W-:Y:S05]  /*b5f0*/  EXIT ;  /* 0x000000000000794d */ /* 0x000fea0003800000 */
.L_x_248:
[----:B------:R-:W0:Y:S02]  /*b600*/  S2R R19, SR_TID.X ;  /* 0x0000000000137919 */ /* 0x000e240000002100 */
[----:B0-----:R-:W-:-:S05]  /*b610*/  IMAD.WIDE.U32 R2, R19, 0x4, RZ ;  /* 0x0000000413027825 */ /* 0x001fca00078e00ff */
[----:B------:R-:W-:-:S04]  /*b620*/  ISETP.GE.U32.AND P0, PT, R2, UR16, PT ;  /* 0x0000001002007c0c */ /* 0x000fc8000bf06070 */
[----:B------:R-:W-:-:S04]  /*b630*/  ISETP.GE.AND.EX P0, PT, R3, UR10, PT, P0 ;  /* 0x0000000a03007c0c */ /* 0x000fc8000bf06300 */
[----:B------:R-:W-:-:S13]  /*b640*/  ISETP.GT.U32.OR P0, PT, R19, 0x3fff, P0 ;  /* 0x00003fff1300780c */ /* 0x000fda0000704470 */
[----:B------:R-:W-:Y:S05]  /*b650*/  @P0 EXIT ;  /* 0x000000000000094d */ /* 0x000fea0003800000 */
[----:B------:R-:W-:-:S06]  /*b660*/  HFMA2.MMA R18, -RZ, RZ, 0, 0 ;  /* 0x00000000ff127435 */ /* 0x000fcc00000001ff */
.L_x_746:
[----:B------:R-:W-:-:S04]  /*b670*/  LEA R2, P0, R19, UR6, 0x5 ;  /* 0x0000000613027c11 */ /* 0x000fc8000f8028ff */
[----:B------:R-:W-:-:S05]  /*b680*/  LEA.HI.X R3, R19, UR7, R18, 0x5, P0 ;  /* 0x0000000713037c11 */ /* 0x000fca00080f2c12 */
[----:B------:R-:W2:Y:S04]  /*b690*/  LDG.E.128 R12, [R2.64] ;  /* 0x0000000e020c7981 */ /* 0x000ea8000c1e1d00 */
[----:B------:R0:W5:Y:S01]  /*b6a0*/  LDG.E.128 R8, [R2.64+0x10] ;  /* 0x0000100e02087981 */ /* 0x000162000c1e1d00 */
[----:B------:R-:W-:Y:S01]  /*b6b0*/  BSSY B2, `(.L_x_498) ;  /* 0x0000282000027945 */ /* 0x000fe20003800000 */
        /* <DEDUP_REMOVED lines=12> */
[C---:B------:R-:W-:Y:S02]  /*b780*/  FSETP.GEU.FTZ.AND P4, PT, R22.reuse, 9.9999999747524270788e-07, PT ;  /* 0x358637bd1600780b */ /* 0x040fe40003f9e000 */
[----:B------:R-:W-:Y:S02]  /*b790*/  FSETP.GT.FTZ.AND P0, PT, R23, 1000000, PT ;  /* 0x497424001700780b */ /* 0x000fe40003f14000 */
[----:B------:R-:W-:Y:S02]  /*b7a0*/  FSETP.GT.FTZ.AND P1, PT, R22, 1000000, PT ;  /* 0x497424001600780b */ /* 0x000fe40003f34000 */
[----:B------:R-:W-:-:S04]  /*b7b0*/  PLOP3.LUT P0, PT, P0, P3, P4, 0xf7, 0x0 ;  /* 0x000000000000781c */ /* 0x000fc80000707e47 */
[----:B------:R-:W-:-:S13]  /*b7c0*/  PLOP3.LUT P0, PT, P1, P0, PT, 0xa8, 0x0 ;  /* 0x000000000000781c */ /* 0x000fda0000f01570 */
[----:B------:R-:W-:Y:S05]  /*b7d0*/  @P0 BRA `(.L_x_502) ;  /* 0x0000129000000947 */ /* 0x000fea0003800000 */
[----:B------:R-:W-:-:S13]  /*b7e0*/  FSETP.GE.FTZ.AND P0, PT, R23, 1, PT ;  /* 0x3f8000001700780b */ /* 0x000fda0003f16000 */
[----:B------:R-:W-:Y:S05]  /*b7f0*/  @!P0 BRA `(.L_x_503) ;  /* 0x0000054000008947 */ /* 0x000fea0003800000 */
[C---:B------:R-:W-:Y:S01]  /*b800*/  FADD.FTZ R0, R23.reuse, -1 ;  /* 0xbf80000017007421 */ /* 0x040fe20000010000 */
[----:B------:R-:W-:Y:S01]  /*b810*/  MOV R5, 0x3e800000 ;  /* 0x3e80000000057802 */ /* 0x000fe20000000f00 */
[----:B------:R-:W-:Y:S01]  /*b820*/  FADD.FTZ R3, R23, 1 ;  /* 0x3f80000017037421 */ /* 0x000fe20000010000 */
[----:B------:R-:W-:Y:S01]  /*b830*/  HFMA2.MMA R7, -RZ, RZ, 1.3056640625, -1.8671875 ;  /* 0x3d39bf78ff077435 */ /* 0x000fe200000001ff */
        /* <DEDUP_REMOVED lines=12> */
[----:B------:R-:W-:-:S03]  /*b900*/  FADD.FTZ R2, R2, R5 ;  /* 0x0000000502027221 */ /* 0x000fc60000010000 */
[----:B------:R-:W1:Y:S01]  /*b910*/  MUFU.RCP R4, R23 ;  /* 0x0000001700047308 */ /* 0x000e620000001000 */
[----:B------:R-:W-:-:S04]  /*b920*/  FFMA.FTZ R5, R2, -R7, 0.10546888411045074463 ;  /* 0x3dd8001202057423 */ /* 0x000fc80000010807 */
[C---:B------:R-:W-:Y:S02]  /*b930*/  FFMA.FTZ R5, R2.reuse, R5, -0.13229703903198242188 ;  /* 0xbe0778e002057423 */ /* 0x040fe40000010005 */
[----:B0-----:R-:W-:Y:S02]  /*b940*/  FMUL.FTZ R20, R3, 1.1920928955078125e-07 ;  /* 0x3400000003147820 */ /* 0x001fe40000410000 */
[----:B------:R-:W-:-:S04]  /*b950*/  FFMA.FTZ R5, R2, R5, 0.14491446316242218018 ;  /* 0x3e14647502057423 */ /* 0x000fc80000010005 */
[C---:B------:R-:W-:Y:S02]  /*b960*/  FFMA.FTZ R5, R2.reuse, R5, -0.16641564667224884033 ;  /* 0xbe2a68dd02057423 */ /* 0x040fe40000010005 */
[----:B-1----:R-:W-:Y:S02]  /*b970*/  FFMA R7, -R23, R4, 1 ;  /* 0x3f80000017077423 */ /* 0x002fe40000000104 */
[----:B------:R-:W-:Y:S02]  /*b980*/  FFMA.FTZ R5, R2, R5, 0.19988867640495300293 ;  /* 0x3e4caf9e02057423 */ /* 0x000fe40000010005 */
[----:B------:R-:W-:Y:S02]  /*b990*/  FFMA R7, R4, R7, R4 ;  /* 0x0000000704077223 */ /* 0x000fe40000000004 */
[----:B------:R-:W-:-:S04]  /*b9a0*/  FFMA.FTZ R5, R2, R5, -0.25000196695327758789 ;  /* 0xbe80004202057423 */ /* 0x000fc80000010005 */
        /* <DEDUP_REMOVED lines=8> */
[C---:B------:R-:W-:Y:S02]  /*ba30*/  ISETP.GE.AND P1, PT, R0.reuse, -0x407fffff, PT ;  /* 0xbf8000010000780c */ /* 0x040fe40003f26270 */
[----:B------:R-:W-:-:S11]  /*ba40*/  FSETP.NEU.FTZ.AND P3, PT, R0, RZ, PT ;  /* 0x000000ff0000720b */ /* 0x000fd60003f7d000 */
[----:B------:R-:W-:-:S05]  /*ba50*/  @P1 MOV R5, 0x7f800000 ;  /* 0x7f80000000051802 */ /* 0x000fca0000000f00 */
[----:B------:R-:W-:-:S05]  /*ba60*/  @P1 FFMA.FTZ R20, R0, R5, +INF ;  /* 0x7f80000000141423 */ /* 0x000fca0000010005 */
[----:B------:R-:W-:Y:S02]  /*ba70*/  FSEL R20, R20, -RZ, P3 ;  /* 0x800000ff14147208 */ /* 0x000fe40001800000 */
.L_x_505:
[----:B------:R-:W-:Y:S05]  /*ba80*/  BSYNC B0 ;  /* 0x0000000000007941 */ /* 0x000fea0003800000 */
.L_x_504:
[----:B------:R-:W-:Y:S01]  /*ba90*/  BSSY B3, `(.L_x_506) ;  /* 0x0000007000037945 */ /* 0x000fe20003800000 */
[----:B------:R-:W-:Y:S01]  /*baa0*/  FFMA R2, R7, R3, R2 ;  /* 0x0000000307027223 */ /* 0x000fe20000000002 */
[----:B------:R-:W-:Y:S05]  /*bab0*/  @!P0 BRA `(.L_x_507) ;  /* 0x0000004000008947 */ /* 0x000fea0003800000 */
[----:B------:R-:W-:Y:S02]  /*bac0*/  MOV R4, R22 ;  /* 0x0000001600047202 */ /* 0x000fe40000000f00 */
[----:B------:R-:W-:Y:S02]  /*bad0*/  MOV R3, R23 ;  /* 0x0000001700037202 */ /* 0x000fe40000000f00 */
[----:B------:R-:W-:Y:S02]  /*bae0*/  MOV R0, 0xbb00 ;  /* 0x0000bb0000007802 */ /* 0x000fe40000000f00 */
[----:B-----5:R-:W-:Y:S05]  /*baf0*/  CALL.REL.NOINC `($__internal_0_$__cuda_sm3x_div_rn_ftz_f32_slowpath) ;  /* 0x0000ac5000007944 */ /* 0x020fea0003c00000 */
.L_x_507:
[----:B------:R-:W-:Y:S05]  /*bb00*/  BSYNC B3 ;  /* 0x0000000000037941 */ /* 0x000fea0003800000 */
.L_x_506:
        /* <DEDUP_REMOVED lines=18> */
.L_x_509:
[----:B------:R-:W-:Y:S02]  /*bc30*/  ISETP.GE.AND P0, PT, R12, RZ, PT ;  /* 0x000000ff0c00720c */ /* 0x000fe40003f06270 */
[----:B------:R-:W-:-:S11]  /*bc40*/  MOV R3, 0x3fd774eb ;  /* 0x3fd774eb00037802 */ /* 0x000fd60000000f00 */
[----:B------:R-:W-:-:S04]  /*bc50*/  @P0 FFMA.FTZ R2, R3, 0.93318945169448852539, -R2 ;  /* 0x3f6ee58103020823 */ /* 0x000fc80000010802 */
[----:B------:R-:W-:Y:S02]  /*bc60*/  @!P0 FFMA.FTZ R2, R3, 0.93318945169448852539, R2 ;  /* 0x3f6ee58103028823 */ /* 0x000fe40000010002 */
.L_x_510:
[----:B------:R-:W-:Y:S05]  /*bc70*/  BSYNC B0 ;  /* 0x0000000000007941 */ /* 0x000fea0003800000 */
.L_x_508:
        /* <DEDUP_REMOVED lines=12> */
.L_x_503:
        /* <DEDUP_REMOVED lines=17> */
.L_x_514:
[----:B------:R-:W-:Y:S05]  /*be50*/  BSYNC B3 ;  /* 0x0000000000037941 */ /* 0x000fea0003800000 */
.L_x_513:
        /* <DEDUP_REMOVED lines=18> */
.L_x_516:
[----:B------:R-:W-:Y:S02]  /*bf80*/  ISETP.GE.AND P0, PT, R12, RZ, PT ;  /* 0x000000ff0c00720c */ /* 0x000fe40003f06270 */
[----:B------:R-:W-:-:S11]  /*bf90*/  MOV R3, 0x3fd774eb ;  /* 0x3fd774eb00037802 */ /* 0x000fd60000000f00 */
[----:B------:R-:W-:-:S04]  /*bfa0*/  @P0 FFMA.FTZ R2, R3, 0.93318945169448852539, -R2 ;  /* 0x3f6ee58103020823 */ /* 0x000fc80000010802 */
[----:B------:R-:W-:Y:S02]  /*bfb0*/  @!P0 FFMA.FTZ R2, R3, 0.93318945169448852539, R2 ;  /* 0x3f6ee58103028823 */ /* 0x000fe40000010002 */
.L_x_517:
[----:B------:R-:W-:Y:S05]  /*bfc0*/  BSYNC B0 ;  /* 0x0000000000007941 */ /* 0x000fea0003800000 */
.L_x_515:
        /* <DEDUP_REMOVED lines=13> */
.L_x_512:
        /* <DEDUP_REMOVED lines=11> */
[----:B------:R-:W-:Y:S02]  /*c150*/  FADD.FTZ R24, R6, -R17 ;  /* 0x8000001106187221 */ /* 0x000fe40000010000 */
[----:B------:R-:W-:Y:S02]  /*c160*/  FADD.FTZ R25, R5, R5 ;  /* 0x0000000505197221 */ /* 0x000fe40000010000 */
[----:B------:R-:W-:Y:S02]  /*c170*/  FADD.FTZ R27, R17, R17 ;  /* 0x00000011111b7221 */ /* 0x000fe40000010000 */
[----:B------:R-:W-:Y:S02]  /*c180*/  FMUL.FTZ R3, R7, R7 ;  /* 0x0000000707037220 */ /* 0x000fe40000410000 */
[C---:B------:R-:W-:Y:S02]  /*c190*/  FMUL.FTZ R4, R5.reuse, R16 ;  /* 0x0000001005047220 */ /* 0x040fe40000410000 */
[----:B------:R-:W-:-:S02]  /*c1a0*/  FMUL.FTZ R2, R5, R5 ;  /* 0x0000000505027220 */ /* 0x000fc40000410000 */
[----:B------:R-:W-:Y:S02]  /*c1b0*/  FMUL.FTZ R7, R20, R16 ;  /* 0x0000001014077220 */ /* 0x000fe40000410000 */
[C---:B------:R-:W-:Y:S02]  /*c1c0*/  FMUL.FTZ R6, R17.reuse, R21 ;  /* 0x0000001511067220 */ /* 0x040fe40000410000 */
[----:B------:R-:W-:Y:S02]  /*c1d0*/  FMUL.FTZ R5, R17, R17 ;  /* 0x0000001111057220 */ /* 0x000fe40000410000 */
[----:B------:R-:W-:Y:S02]  /*c1e0*/  FMUL.FTZ R16, R24, R21 ;  /* 0x0000001518107220 */ /* 0x000fe40000410000 */
[----:B------:R-:W-:Y:S02]  /*c1f0*/  FMUL.FTZ R17, R20, R25 ;  /* 0x0000001914117220 */ /* 0x000fe40000410000 */
[----:B------:R-:W-:-:S02]  /*c200*/  FMUL.FTZ R21, R24, R27 ;  /* 0x0000001b18157220 */ /* 0x000fc40000410000 */
[----:B------:R-:W-:Y:S02]  /*c210*/  FMUL.FTZ R20, R20, R20 ;  /* 0x0000001414147220 */ /* 0x000fe40000410000 */
[----:B------:R-:W-:Y:S02]  /*c220*/  FMUL.FTZ R24, R24, R24 ;  /* 0x0000001818187220 */ /* 0x000fe40000410000 */
.L_x_519:
        /* <DEDUP_REMOVED lines=35> */
[----:B------:R-:W-:Y:S02]  /*c460*/  PLOP3.LUT P1, PT, P0, P3, P1, 0xbf, 0x0 ;  /* 0x000000000000781c */ /* 0x000fe40000727717 */
[----:B------:R-:W-:Y:S02]  /*c470*/  FSEL R20, R24, R27, !P0 ;  /* 0x0000001b18147208 */ /* 0x000fe40004000000 */
[----:B------:R-:W-:-:S09]  /*c480*/  FSEL R24, R27, R24, !P0 ;  /* 0x000000181b187208 */ /* 0x000fd20004000000 */
[----:B------:R-:W-:Y:S05]  /*c490*/  @P1 BRA `(.L_x_519) ;  /* 0xfffffd9000001947 */ /* 0x000fea000383ffff */
[----:B------:R-:W-:Y:S05]  /*c4a0*/  BSYNC B0 ;  /* 0x0000000000007941 */ /* 0x000fea0003800000 */
.L_x_518:
[----:B------:R-:W-:Y:S01]  /*c4b0*/  FADD.FTZ R0, R0, -1 ;  /* 0xbf80000000007421 */ /* 0x000fe20000010000 */
[----:B------:R-:W-:Y:S01]  /*c4c0*/  FCHK P3, R22, R23 ;  /* 0x0000001716007302 */ /* 0x000fe20000060000 */
[----:B------:R-:W-:Y:S02]  /*c4d0*/  BSSY B0, `(.L_x_520) ;  /* 0x000002e000007945 */ /* 0x000fe40003800000 */
[----:B------:R-:W-:-:S04]  /*c4e0*/  FADD.FTZ R3, R3, R0 ;  /* 0x0000000003037221 */ /* 0x000fc80000010000 */
        /* <DEDUP_REMOVED lines=30> */
[----:B------:R-:W-:Y:S02]  /*c6d0*/  FFMA.FTZ R5, R0, R5, -0.25000196695327758789 ;  /* 0xbe80004200057423 */ /* 0x000fe40000010005 */
[----:B------:R-:W-:-:S02]  /*c6e0*/  FFMA R2, R22, R7, RZ ;  /* 0x0000000716027223 */ /* 0x000fc400000000ff */
[----:B------:R-:W-:-:S04]  /*c6f0*/  FFMA.FTZ R5, R0, R5, 0.33333510160446166992 ;  /* 0x3eaaaae600057423 */ /* 0x000fc80000010005 */
[----:B------:R-:W-:-:S04]  /*c700*/  FFMA.FTZ R5, R0, R5, -0.5 ;  /* 0xbf00000000057423 */ /* 0x000fc80000010005 */
[----:B------:R-:W-:-:S04]  /*c710*/  FMUL.FTZ R5, R0, R5 ;  /* 0x0000000500057220 */ /* 0x000fc80000410000 */
[----:B------:R-:W-:Y:S02]  /*c720*/  FFMA.FTZ R5, R0, R5, R0 ;  /* 0x0000000500057223 */ /* 0x000fe40000010000 */
[----:B------:R-:W-:Y:S02]  /*c730*/  FFMA R0, -R23, R2, R22 ;  /* 0x0000000217007223 */ /* 0x000fe40000000116 */
[----:B------:R-:W-:Y:S01]  /*c740*/  FFMA.FTZ R20, R20, 0.69314718246459960938, R5 ;  /* 0x3f31721814147823 */ /* 0x000fe20000010005 */
[----:B------:R-:W-:Y:S05]  /*c750*/  @!P0 BRA `(.L_x_521) ;  /* 0x0000005000008947 */ /* 0x000fea0003800000 */
[C---:B------:R-:W-:Y:S02]  /*c760*/  ISETP.GE.AND P0, PT, R24.reuse, -0x407fffff, PT ;  /* 0xbf8000011800780c */ /* 0x040fe40003f06270 */
[----:B------:R-:W-:-:S11]  /*c770*/  FSETP.NEU.FTZ.AND P1, PT, R24, RZ, PT ;  /* 0x000000ff1800720b */ /* 0x000fd60003f3d000 */
[----:B------:R-:W-:-:S05]  /*c780*/  @P0 MOV R3, 0x7f800000 ;  /* 0x7f80000000030802 */ /* 0x000fca0000000f00 */
[----:B------:R-:W-:-:S05]  /*c790*/  @P0 FFMA.FTZ R20, R24, R3, +INF ;  /* 0x7f80000018140423 */ /* 0x000fca0000010003 */
[----:B------:R-:W-:Y:S02]  /*c7a0*/  FSEL R20, R20, -RZ, P1 ;  /* 0x800000ff14147208 */ /* 0x000fe40000800000 */
.L_x_521:
[----:B------:R-:W-:Y:S05]  /*c7b0*/  BSYNC B0 ;  /* 0x0000000000007941 */ /* 0x000fea0003800000 */
.L_x_520:
[----:B------:R-:W-:Y:S01]  /*c7c0*/  BSSY B3, `(.L_x_522) ;  /* 0x0000007000037945 */ /* 0x000fe20003800000 */
[----:B------:R-:W-:Y:S01]  /*c7d0*/  FFMA R2, R7, R0, R2 ;  /* 0x0000000007027223 */ /* 0x000fe20000000002 */
[----:B------:R-:W-:Y:S05]  /*c7e0*/  @!P3 BRA `(.L_x_523) ;  /* 0x000000400000b947 */ /* 0x000fea0003800000 */
[----:B------:R-:W-:Y:S02]  /*c7f0*/  MOV R4, R22 ;  /* 0x0000001600047202 */ /* 0x000fe40000000f00 */
[----:B------:R-:W-:Y:S02]  /*c800*/  MOV R3, R23 ;  /* 0x0000001700037202 */ /* 0x000fe40000000f00 */
[----:B------:R-:W-:Y:S02]  /*c810*/  MOV R0, 0xc830 ;  /* 0x0000c83000007802 */ /* 0x000fe40000000f00 */
[----:B-----5:R-:W-:Y:S05]  /*c820*/  CALL.REL.NOINC `($__internal_0_$__cuda_sm3x_div_rn_ftz_f32_slowpath) ;  /* 0x00009f2000007944 */ /* 0x020fea0003c00000 */
.L_x_523:
[----:B------:R-:W-:Y:S05]  /*c830*/  BSYNC B3 ;  /* 0x0000000000037941 */ /* 0x000fea0003800000 */
.L_x_522:
        /* <DEDUP_REMOVED lines=18> */
.L_x_525:
[----:B------:R-:W-:Y:S02]  /*c960*/  ISETP.GE.AND P0, PT, R12, RZ, PT ;  /* 0x000000ff0c00720c */ /* 0x000fe40003f06270 */
[----:B------:R-:W-:-:S11]  /*c970*/  MOV R3, 0x3fd774eb ;  /* 0x3fd774eb00037802 */ /* 0x000fd60000000f00 */
[----:B------:R-:W-:-:S04]  /*c980*/  @P0 FFMA.FTZ R2, R3, 0.93318945169448852539, -R2 ;  /* 0x3f6ee58103020823 */ /* 0x000fc80000010802 */
[----:B------:R-:W-:Y:S02]  /*c990*/  @!P0 FFMA.FTZ R2, R3, 0.93318945169448852539, R2 ;  /* 0x3f6ee58103028823 */ /* 0x000fe40000010002 */
.L_x_526:
[----:B------:R-:W-:Y:S05]  /*c9a0*/  BSYNC B0 ;  /* 0x0000000000007941 */ /* 0x000fea0003800000 */
.L_x_524:
[C---:B------:R-:W-:Y:S01]  /*c9b0*/  FSETP.NEU.FTZ.AND P1, PT, |R12|.reuse, |R13|, PT ;  /* 0x4000000d0c00720b */ /* 0x040fe20003f3d200 */
        /* <DEDUP_REMOVED lines=11> */
.L_x_502:
        /* <DEDUP_REMOVED lines=13> */
.L_x_528:
[----:B------:R-:W-:Y:S05]  /*cb40*/  BSYNC B3 ;  /* 0x0000000000037941 */ /* 0x000fea0003800000 */
.L_x_527:
        /* <DEDUP_REMOVED lines=18> */
.L_x_530:
[----:B------:R-:W-:Y:S02]  /*cc70*/  ISETP.GE.AND P0, PT, R12, RZ, PT ;  /* 0x000000ff0c00720c */ /* 0x000fe40003f06270 */
[----:B------:R-:W-:-:S11]  /*cc80*/  MOV R3, 0x3fd774eb ;  /* 0x3fd774eb00037802 */ /* 0x000fd60000000f00 */
[----:B------:R-:W-:-:S04]  /*cc90*/  @P0 FFMA.FTZ R2, R3, 0.93318945169448852539, -R2 ;  /* 0x3f6ee58103020823 */ /* 0x000fc80000010802 */
[----:B------:R-:W-:Y:S02]  /*cca0*/  @!P0 FFMA.FTZ R2, R3, 0.93318945169448852539, R2 ;  /* 0x3f6ee58103028823 */ /* 0x000fe40000010002 */
.L_x_531:
[----:B------:R-:W-:Y:S05]  /*ccb0*/  BSYNC B0 ;  /* 0x0000000000007941 */ /* 0x000fea0003800000 */
.L_x_529:
[CC--:B------:R-:W-:Y:S02]  /*ccc0*/  IMNMX R0, R21.reuse, R20.reuse, !PT ;  /* 0x0000001415007217 */ /* 0x0c0fe40007800200 */
[----:B------:R-:W-:Y:S02]  /*ccd0*/  IMNMX R20, R21, R20, PT ;  /* 0x0000001415147217 */ /* 0x000fe40003800200 */
[----:B------:R-:W-:Y:S02]  /*cce0*/  LOP3.LUT R3, R0, 0xfe000000, RZ, 0xc0, !PT ;  /* 0xfe00000000037812 */ /* 0x000fe400078ec0ff */
[----:B------:R-:W-:Y:S02]  /*ccf0*/  FSETP.NEU.FTZ.AND P0, PT, R20, RZ, PT ;  /* 0x000000ff1400720b */ /* 0x000fe40003f1d000 */
[C---:B------:R-:W-:Y:S02]  /*cd00*/  IADD3 R5, -R3.reuse, 0x7e800000, RZ ;  /* 0x7e80000003057810 */ /* 0x040fe40007ffe1ff */
[----:B------:R-:W-:-:S02]  /*cd10*/  LOP3.LUT R3, R3, 0x800000, RZ, 0xfc, !PT ;  /* 0x0080000003037812 */ /* 0x000fc400078efcff */
[----:B------:R-:W-:Y:S01]  /*cd20*/  FSETP.NEU.FTZ.AND P1, PT, |R12|, |R13|, PT ;  /* 0x4000000d0c00720b */ /* 0x000fe20003f3d200 */
[-C--:B------:R-:W-:Y:S01]  /*cd30*/  FMUL.FTZ R4, R20, R5.reuse ;  /* 0x0000000514047220 */ /* 0x080fe20000410000 */
[----:B------:R-:W-:Y:S01]  /*cd40*/  FSETP.NEU.FTZ.AND P2, PT, R23, RZ, PT ;  /* 0x000000ff1700720b */ /* 0x000fe20003f5d000 */
[----:B------:R-:W-:Y:S02]  /*cd50*/  FMUL.FTZ R5, R0, R5 ;  /* 0x0000000500057220 */ /* 0x000fe40000410000 */
[----:B------:R-:W-:-:S04]  /*cd60*/  FMUL.FTZ R4, R4, R4 ;  /* 0x0000000404047220 */ /* 0x000fc80000410000 */
[----:B------:R-:W-:-:S06]  /*cd70*/  FFMA.FTZ R4, R5, R5, R4 ;  /* 0x0000000505047223 */ /* 0x000fcc0000010004 */
[----:B------:R-:W0:Y:S02]  /*cd80*/  MUFU.SQRT R4, R4 ;  /* 0x0000000400047308 */ /* 0x000e240000002000 */
[----:B0-----:R-:W-:Y:S01]  /*cd90*/  @P0 FMUL.FTZ R0, R3, R4 ;  /* 0x0000000403000220 */ /* 0x001fe20000410000 */
[----:B------:R-:W-:Y:S01]  /*cda0*/  FSETP.NEU.FTZ.AND P0, PT, R20, +INF , PT ;  /* 0x7f8000001400780b */ /* 0x000fe20003f1d000 */
        /* <DEDUP_REMOVED lines=12> */
.L_x_501:
        /* <DEDUP_REMOVED lines=22> */
[----:B0-----:R-:W-:-:S02]  /*cfd0*/  FMUL.FTZ R3, R3, 1.1920928955078125e-07 ;  /* 0x3400000003037820 */ /* 0x001fc40000410000 */
[----:B------:R-:W-:-:S04]  /*cfe0*/  FFMA.FTZ R5, R2, R5, -0.16641564667224884033 ;  /* 0xbe2a68dd02057423 */ /* 0x000fc80000010005 */
        /* <DEDUP_REMOVED lines=10> */
[C---:B------:R-:W-:Y:S02]  /*d090*/  ISETP.GE.AND P1, PT, R0.reuse, -0x407fffff, PT ;  /* 0xbf8000010000780c */ /* 0x040fe40003f26270 */
[----:B------:R-:W-:-:S11]  /*d0a0*/  FSETP.NEU.FTZ.AND P3, PT, R0, RZ, PT ;  /* 0x000000ff0000720b */ /* 0x000fd60003f7d000 */
[----:B------:R-:W-:-:S05]  /*d0b0*/  @P1 MOV R3, 0x7f800000 ;  /* 0x7f80000000031802 */ /* 0x000fca0000000f00 */
[----:B------:R-:W-:-:S05]  /*d0c0*/  @P1 FFMA.FTZ R21, R0, R3, +INF ;  /* 0x7f80000000151423 */ /* 0x000fca0000010003 */
[----:B------:R-:W-:Y:S02]  /*d0d0*/  FSEL R21, R21, -RZ, P3 ;  /* 0x800000ff15157208 */ /* 0x000fe40001800000 */
.L_x_534:
[----:B------:R-:W-:Y:S05]  /*d0e0*/  BSYNC B0 ;  /* 0x0000000000007941 */ /* 0x000fea0003800000 */
.L_x_533:
[----:B------:R-:W-:Y:S01]  /*d0f0*/  BSSY B3, `(.L_x_535) ;  /* 0x0000007000037945 */ /* 0x000fe20003800000 */
[----:B------:R-:W-:Y:S01]  /*d100*/  FFMA R2, R7, R4, R5 ;  /* 0x0000000407027223 */ /* 0x000fe20000000005 */
[----:B------:R-:W-:Y:S05]  /*d110*/  @!P0 BRA `(.L_x_536) ;  /* 0x0000004000008947 */ /* 0x000fea0003800000 */
[----:B------:R-:W-:Y:S01]  /*d120*/  HFMA2.MMA R3, -RZ, RZ, 1.875, 0 ;  /* 0x3f800000ff037435 */ /* 0x000fe200000001ff */
[----:B------:R-:W-:Y:S02]  /*d130*/  MOV R4, R22 ;  /* 0x0000001600047202 */ /* 0x000fe40000000f00 */
[----:B------:R-:W-:-:S03]  /*d140*/  MOV R0, 0xd160 ;  /* 0x0000d16000007802 */ /* 0x000fc60000000f00 */
[----:B-----5:R-:W-:Y:S05]  /*d150*/  CALL.REL.NOINC `($__internal_0_$__cuda_sm3x_div_rn_ftz_f32_slowpath) ;  /* 0x000095f000007944 */ /* 0x020fea0003c00000 */
.L_x_536:
[----:B------:R-:W-:Y:S05]  /*d160*/  BSYNC B3 ;  /* 0x0000000000037941 */ /* 0x000fea0003800000 */
.L_x_535:
        /* <DEDUP_REMOVED lines=18> */
.L_x_538:
[----:B------:R-:W-:Y:S02]  /*d290*/  ISETP.GE.AND P0, PT, R12, RZ, PT ;  /* 0x000000ff0c00720c */ /* 0x000fe40003f06270 */
[----:B------:R-:W-:-:S11]  /*d2a0*/  MOV R3, 0x3fd774eb ;  /* 0x3fd774eb00037802 */ /* 0x000fd60000000f00 */
[----:B------:R-:W-:-:S04]  /*d2b0*/  @P0 FFMA.FTZ R2, R3, 0.93318945169448852539, -R2 ;  /* 0x3f6ee58103020823 */ /* 0x000fc80000010802 */
[----:B------:R-:W-:Y:S02]  /*d2c0*/  @!P0 FFMA.FTZ R2, R3, 0.93318945169448852539, R2 ;  /* 0x3f6ee58103028823 */ /* 0x000fe40000010002 */
.L_x_539:
[----:B------:R-:W-:Y:S05]  /*d2d0*/  BSYNC B0 ;  /* 0x0000000000007941 */ /* 0x000fea0003800000 */
.L_x_537:
        /* <DEDUP_REMOVED lines=10> */
.L_x_532:
        /* <DEDUP_REMOVED lines=13> */
.L_x_541:
[----:B------:R-:W-:Y:S05]  /*d450*/  BSYNC B3 ;  /* 0x0000000000037941 */ /* 0x000fea0003800000 */
.L_x_540:
        /* <DEDUP_REMOVED lines=18> */
.L_x_543:
[----:B------:R-:W-:Y:S02]  /*d580*/  ISETP.GE.AND P0, PT, R12, RZ, PT ;  /* 0x000000ff0c00720c */ /* 0x000fe40003f06270 */
[----:B------:R-:W-:-:S11]  /*d590*/  MOV R3, 0x3fd774eb ;  /* 0x3fd774eb00037802 */ /* 0x000fd60000000f00 */
[----:B------:R-:W-:-:S04]  /*d5a0*/  @P0 FFMA.FTZ R2, R3, 0.93318945169448852539, -R2 ;  /* 0x3f6ee58103020823 */ /* 0x000fc80000010802 */
[----:B------:R-:W-:Y:S02]  /*d5b0*/  @!P0 FFMA.FTZ R2, R3, 0.93318945169448852539, R2 ;  /* 0x3f6ee58103028823 */ /* 0x000fe40000010002 */
.L_x_544:
[----:B------:R-:W-:Y:S05]  /*d5c0*/  BSYNC B0 ;  /* 0x0000000000007941 */ /* 0x000fea0003800000 */
.L_x_542:
        /* <DEDUP_REMOVED lines=11> */
.L_x_500:
[----:B------:R-:W-:Y:S01]  /*d680*/  FMUL.FTZ R0, R12, 0.36787945032119750977 ;  /* 0x3ebc5ab20c007820 */ /* 0x000fe20000410000 */
[----:B------:R-:W-:Y:S01]  /*d690*/  MUFU.RCP R16, R23 ;  /* 0x0000001700107308 */ /* 0x000fe20000001000 */
[----:B------:R-:W-:Y:S01]  /*d6a0*/  FMUL.FTZ R2, R13, 0.36787945032119750977 ;  /* 0x3ebc5ab20d027820 */ /* 0x000fe20000410000 */
[----:B------:R-:W-:Y:S01]  /*d6b0*/  MOV R21, 0x3f800000 ;  /* 0x3f80000000157802 */ /* 0x000fe20000000f00 */
[----:B------:R-:W-:Y:S01]  /*d6c0*/  FADD.FTZ R0, |R0|, -RZ ;  /* 0x800000ff00007221 */ /* 0x000fe20000010200 */
[----:B------:R-:W-:Y:S01]  /*d6d0*/  BSSY B3, `(.L_x_545) ;  /* 0x000001e000037945 */ /* 0x000fe20003800000 */
        /* <DEDUP_REMOVED lines=8> */
[----:B------:R-:W-:-:S04]  /*d760*/  FMUL.FTZ R6, R5, R5 ;  /* 0x0000000505067220 */ /* 0x000fc80000410000 */
[----:B------:R-:W-:Y:S01]  /*d770*/  FFMA.FTZ R6, R3, R3, R6 ;  /* 0x0000000303067223 */ /* 0x000fe20000010006 */
[----:B------:R-:W-:-:S05]  /*d780*/  LOP3.LUT R3, R4, 0x800000, RZ, 0xfc, !PT ;  /* 0x0080000004037812 */ /* 0x000fca00078efcff */
[----:B------:R-:W0:Y:S02]  /*d790*/  MUFU.SQRT R6, R6 ;  /* 0x0000000600067308 */ /* 0x000e240000002000 */
[----:B0-----:R-:W-:Y:S01]  /*d7a0*/  @P0 FMUL.FTZ R2, R6, R3 ;  /* 0x0000000306020220 */ /* 0x001fe20000410000 */
[----:B------:R-:W-:Y:S01]  /*d7b0*/  FSETP.NEU.FTZ.AND P0, PT, R0, +INF , PT ;  /* 0x7f8000000000780b */ /* 0x000fe20003f1d000 */
[----:B------:R-:W-:-:S03]  /*d7c0*/  FFMA R3, -R23, R16, 1 ;  /* 0x3f80000017037423 */ /* 0x000fc60000000110 */
        /* <DEDUP_REMOVED lines=14> */
.L_x_546:
[----:B------:R-:W-:Y:S05]  /*d8b0*/  BSYNC B3 ;  /* 0x0000000000037941 */ /* 0x000fea0003800000 */
.L_x_545:
        /* <DEDUP_REMOVED lines=18> */
.L_x_548:
[----:B------:R-:W-:Y:S02]  /*d9e0*/  ISETP.GE.AND P0, PT, R12, RZ, PT ;  /* 0x000000ff0c00720c */ /* 0x000fe40003f06270 */
[----:B------:R-:W-:-:S11]  /*d9f0*/  MOV R3, 0x3fd774eb ;  /* 0x3fd774eb00037802 */ /* 0x000fd60000000f00 */
[----:B------:R-:W-:-:S04]  /*da00*/  @P0 FFMA.FTZ R0, R3, 0.93318945169448852539, -R0 ;  /* 0x3f6ee58103000823 */ /* 0x000fc80000010800 */
[----:B------:R-:W-:Y:S02]  /*da10*/  @!P0 FFMA.FTZ R0, R3, 0.93318945169448852539, R0 ;  /* 0x3f6ee58103008823 */ /* 0x000fe40000010000 */
.L_x_549:
[----:B------:R-:W-:Y:S05]  /*da20*/  BSYNC B0 ;  /* 0x0000000000007941 */ /* 0x000fea0003800000 */
.L_x_547:
[C---:B------:R-:W-:Y:S01]  /*da30*/  FSETP.NEU.FTZ.AND P1, PT, |R12|.reuse, |R13|, PT ;  /* 0x4000000d0c00720b */ /* 0x040fe20003f3d200 */
        /* <DEDUP_REMOVED lines=10> */
.L_x_499:
[C---:B0-----:R-:W-:Y:S01]  /*dae0*/  FADD.FTZ R0, |R13|.reuse, -RZ ;  /* 0x800000ff0d007221 */ /* 0x041fe20000010200 */
[C---:B------:R-:W-:Y:S01]  /*daf0*/  FSETP.GT.FTZ.AND P2, PT, |R13|.reuse, |R12|, PT ;  /* 0x4000000c0d00720b */ /* 0x040fe20003f54200 */
        /* <DEDUP_REMOVED lines=9> */
[----:B------:R-:W-:Y:S02]  /*db90*/  @P0 FMUL.FTZ R2, R13, 4 ;  /* 0x408000000d020820 */ /* 0x000fe40000410000 */
[----:B------:R-:W-:Y:S02]  /*dba0*/  FFMA R4, R3, R0, R3 ;  /* 0x0000000003047223 */ /* 0x000fe40000000003 */
[----:B------:R-:W-:Y:S02]  /*dbb0*/  @P0 FMUL.FTZ R0, R12, 4 ;  /* 0x408000000c000820 */ /* 0x000fe40000410000 */
[----:B------:R-:W-:Y:S02]  /*dbc0*/  @P0 FMUL.FTZ R3, R2, R2 ;  /* 0x0000000202030220 */ /* 0x000fe40000410000 */
        /* <DEDUP_REMOVED lines=12> */
.L_x_551:
[----:B------:R-:W-:Y:S05]  /*dc90*/  BSYNC B3 ;  /* 0x0000000000037941 */ /* 0x000fea0003800000 */
.L_x_550:
        /* <DEDUP_REMOVED lines=18> */
.L_x_553:
[----:B------:R-:W-:Y:S02]  /*ddc0*/  ISETP.GE.AND P0, PT, R12, RZ, PT ;  /* 0x000000ff0c00720c */ /* 0x000fe40003f06270 */
[----:B------:R-:W-:-:S11]  /*ddd0*/  MOV R3, 0x3fd774eb ;  /* 0x3fd774eb00037802 */ /* 0x000fd60000000f00 */
[----:B------:R-:W-:-:S04]  /*dde0*/  @P0 FFMA.FTZ R2, R3, 0.93318945169448852539, -R2 ;  /* 0x3f6ee58103020823 */ /* 0x000fc80000010802 */
[----:B------:R-:W-:Y:S02]  /*ddf0*/  @!P0 FFMA.FTZ R2, R3, 0.93318945169448852539, R2 ;  /* 0x3f6ee58103028823 */ /* 0x000fe40000010002 */
.L_x_554:
[----:B------:R-:W-:Y:S05]  /*de00*/  BSYNC B0 ;  /* 0x0000000000007941 */ /* 0x000fea0003800000 */
.L_x_552:
        /* <DEDUP_REMOVED lines=12> */
.L_x_511:
[----:B------:R-:W-:Y:S05]  /*ded0*/  BSYNC B2 ;  /* 0x0000000000027941 */ /* 0x000fea0003800000 */
.L_x_498:
[C---:B------:R-:W-:Y:S01]  /*dee0*/  FMUL.FTZ R0, R2.reuse, UR12 ;  /* 0x0000000c02007c20 */ /* 0x040fe20008410000 */
[----:B------:R-:W-:Y:S01]  /*def0*/  BSSY B0, `(.L_x_555) ;  /* 0x000003a000007945 */ /* 0x000fe20003800000 */
[----:B------:R-:W-:Y:S02]  /*df00*/  FMUL.FTZ R2, R2, UR13 ;  /* 0x0000000d02027c20 */ /* 0x000fe40008410000 */
[C---:B------:R-:W-:Y:S02]  /*df10*/  FFMA.FTZ R4, R21.reuse, UR13, R0 ;  /* 0x0000000d15047c23 */ /* 0x040fe40008010000 */
[----:B------:R-:W-:-:S03]  /*df20*/  FFMA.FTZ R21, R21, UR12, -R2 ;  /* 0x0000000c15157c23 */ /* 0x000fc60008010802 */
[----:B------:R-:W-:-:S13]  /*df30*/  LOP3.LUT P0, R0, R4, 0x7fffffff, RZ, 0xc0, !PT ;  /* 0x7fffffff04007812 */ /* 0x000fda000780c0ff */
        /* <DEDUP_REMOVED lines=36> */
.L_x_558:
        /* <DEDUP_REMOVED lines=10> */
.L_x_557:
[----:B------:R-:W-:-:S04]  /*e220*/  FMUL.RZ R4, R4, 0.15915493667125701904 ;  /* 0x3e22f98304047820 */ /* 0x000fc8000040c000 */
[----:B------:R0:W1:Y:S08]  /*e230*/  MUFU.SIN R13, R4 ;  /* 0x00000004000d7308 */ /* 0x0000700000000400 */
[----:B------:R0:W2:Y:S01]  /*e240*/  MUFU.COS R12, R4 ;  /* 0x00000004000c7308 */ /* 0x0000a20000000000 */
[----:B------:R-:W-:Y:S05]  /*e250*/  BRA `(.L_x_559) ;  /* 0x0000003000007947 */ /* 0x000fea0003800000 */
.L_x_556:
[----:B------:R-:W-:Y:S01]  /*e260*/  FMUL.FTZ R12, R21, 1.4426950216293334961 ;  /* 0x3fb8aa3b150c7820 */ /* 0x000fe20000410000 */
[----:B------:R-:W-:-:S05]  /*e270*/  MOV R13, R4 ;  /* 0x00000004000d7202 */ /* 0x000fca0000000f00 */
[----:B------:R-:W0:Y:S02]  /*e280*/  MUFU.EX2 R12, R12 ;  /* 0x0000000c000c7308 */ /* 0x000e240000000800 */
.L_x_559:
[----:B------:R-:W-:Y:S05]  /*e290*/  BSYNC B0 ;  /* 0x0000000000007941 */ /* 0x000fea0003800000 */
.L_x_555:
        /* <DEDUP_REMOVED lines=37> */
[----:B------:R-:W-:-:S03]  /*e4f0*/  FADD.FTZ R2, R2, R5 ;  /* 0x0000000502027221 */ /* 0x000fc60000010000 */
[----:B------:R-:W3:Y:S01]  /*e500*/  MUFU.RCP R4, R23 ;  /* 0x0000001700047308 */ /* 0x000ee20000001000 */
[----:B------:R-:W-:-:S04]  /*e510*/  FFMA.FTZ R5, R2, -R7, 0.10546888411045074463 ;  /* 0x3dd8001202057423 */ /* 0x000fc80000010807 */
[C---:B------:R-:W-:Y:S02]  /*e520*/  FFMA.FTZ R5, R2.reuse, R5, -0.13229703903198242188 ;  /* 0xbe0778e002057423 */ /* 0x040fe40000010005 */
[----:B0-----:R-:W-:Y:S02]  /*e530*/  FMUL.FTZ R20, R3, 1.1920928955078125e-07 ;  /* 0x3400000003147820 */ /* 0x001fe40000410000 */
[----:B------:R-:W-:-:S04]  /*e540*/  FFMA.FTZ R5, R2, R5, 0.14491446316242218018 ;  /* 0x3e14647502057423 */ /* 0x000fc80000010005 */
[C---:B------:R-:W-:Y:S02]  /*e550*/  FFMA.FTZ R5, R2.reuse, R5, -0.16641564667224884033 ;  /* 0xbe2a68dd02057423 */ /* 0x040fe40000010005 */
[----:B---3--:R-:W-:Y:S02]  /*e560*/  FFMA R7, -R23, R4, 1 ;  /* 0x3f80000017077423 */ /* 0x008fe40000000104 */
        /* <DEDUP_REMOVED lines=16> */
.L_x_567:
[----:B------:R-:W-:Y:S05]  /*e670*/  BSYNC B0 ;  /* 0x0000000000007941 */ /* 0x000fea0003800000 */
.L_x_566:
[----:B------:R-:W-:Y:S01]  /*e680*/  BSSY B3, `(.L_x_568) ;  /* 0x0000007000037945 */ /* 0x000fe20003800000 */
[----:B------:R-:W-:Y:S01]  /*e690*/  FFMA R2, R7, R3, R2 ;  /* 0x0000000307027223 */ /* 0x000fe20000000002 */
[----:B------:R-:W-:Y:S05]  /*e6a0*/  @!P0 BRA `(.L_x_569) ;  /* 0x0000004000008947 */ /* 0x000fea0003800000 */
[----:B------:R-:W-:Y:S02]  /*e6b0*/  MOV R4, R22 ;  /* 0x0000001600047202 */ /* 0x000fe40000000f00 */
[----:B------:R-:W-:Y:S02]  /*e6c0*/  MOV R3, R23 ;  /* 0x0000001700037202 */ /* 0x000fe40000000f00 */
[----:B------:R-:W-:Y:S02]  /*e6d0*/  MOV R0, 0xe6f0 ;  /* 0x0000e6f000007802 */ /* 0x000fe40000000f00 */
[----:B-12--5:R-:W-:Y:S05]  /*e6e0*/  CALL.REL.NOINC `($__internal_0_$__cuda_sm3x_div_rn_ftz_f32_slowpath) ;  /* 0x0000806000007944 */ /* 0x026fea0003c00000 */
.L_x_569:
[----:B------:R-:W-:Y:S05]  /*e6f0*/  BSYNC B3 ;  /* 0x0000000000037941 */ /* 0x000fea0003800000 */
.L_x_568:
        /* <DEDUP_REMOVED lines=18> */
.L_x_571:
[----:B------:R-:W-:Y:S02]  /*e820*/  ISETP.GE.AND P0, PT, R14, RZ, PT ;  /* 0x000000ff0e00720c */ /* 0x000fe40003f06270 */
[----:B------:R-:W-:-:S11]  /*e830*/  MOV R3, 0x3fd774eb ;  /* 0x3fd774eb00037802 */ /* 0x000fd60000000f00 */
[----:B------:R-:W-:-:S04]  /*e840*/  @P0 FFMA.FTZ R2, R3, 0.93318945169448852539, -R2 ;  /* 0x3f6ee58103020823 */ /* 0x000fc80000010802 */
[----:B------:R-:W-:Y:S02]  /*e850*/  @!P0 FFMA.FTZ R2, R3, 0.93318945169448852539, R2 ;  /* 0x3f6ee58103028823 */ /* 0x000fe40000010002 */
.L_x_572:
[----:B------:R-:W-:Y:S05]  /*e860*/  BSYNC B0 ;  /* 0x0000000000007941 */ /* 0x000fea0003800000 */
.L_x_570:
        /* <DEDUP_REMOVED lines=12> */
.L_x_565:
        /* <DEDUP_REMOVED lines=16> */
[----:B-12--5:R-:W-:Y:S05]  /*ea30*/  CALL.REL.NOINC `($__internal_0_$__cuda_sm3x_div_rn_ftz_f32_slowpath) ;  /* 0x00007d1000007944 */ /* 0x026fea0003c00000 */
.L_x_576:
[----:B------:R-:W-:Y:S05]  /*ea40*/  BSYNC B3 ;  /* 0x0000000000037941 */ /* 0x000fea0003800000 */
.L_x_575:
        /* <DEDUP_REMOVED lines=18> */
.L_x_578:
[----:B------:R-:W-:Y:S02]  /*eb70*/  ISETP.GE.AND P0, PT, R14, RZ, PT ;  /* 0x000000ff0e00720c */ /* 0x000fe40003f06270 */
[----:B------:R-:W-:-:S11]  /*eb80*/  MOV R3, 0x3fd774eb ;  /* 0x3fd774eb00037802 */ /* 0x000fd60000000f00 */
[----:B------:R-:W-:-:S04]  /*eb90*/  @P0 FFMA.FTZ R2, R3, 0.93318945169448852539, -R2 ;  /* 0x3f6ee58103020823 */ /* 0x000fc80000010802 */
[----:B------:R-:W-:Y:S02]  /*eba0*/  @!P0 FFMA.FTZ R2, R3, 0.93318945169448852539, R2 ;  /* 0x3f6ee58103028823 */ /* 0x000fe40000010002 */
.L_x_579:
[----:B------:R-:W-:Y:S05]  /*ebb0*/  BSYNC B0 ;  /* 0x0000000000007941 */ /* 0x000fea0003800000 */
.L_x_577:
        /* <DEDUP_REMOVED lines=13> */
.L_x_574:
[----:B------:R-:W-:Y:S01]  /*ec90*/  LOP3.LUT R2, R23, 0xffff0000, RZ, 0xc0, !PT ;  /* 0xffff000017027812 */ /* 0x000fe200078ec0ff */
[----:B------:R-:W-:Y:S01]  /*eca0*/  BSSY B0, `(.L_x_580) ;  /* 0x000003f000007945 */ /* 0x000fe20003800000 */
[----:B------:R-:W-:-:S03]  /*ecb0*/  LOP3.LUT R7, R22, 0xffff0000, RZ, 0xc0, !PT ;  /* 0xffff000016077812 */ /* 0x000fc600078ec0ff */
[--C-:B0-----:R-:W-:Y:S02]  /*ecc0*/  FADD.FTZ R4, R23, -R2.reuse ;  /* 0x8000000217047221 */ /* 0x101fe40000010000 */
        /* <DEDUP_REMOVED lines=21> */
.L_x_581:
        /* <DEDUP_REMOVED lines=40> */
.L_x_580:
        /* <DEDUP_REMOVED lines=48> */
.L_x_583:
[----:B------:R-:W-:Y:S05]  /*f3a0*/  BSYNC B0 ;  /* 0x0000000000007941 */ /* 0x000fea0003800000 */
.L_x_582:
[----:B------:R-:W-:Y:S01]  /*f3b0*/  BSSY B3, `(.L_x_584) ;  /* 0x0000007000037945 */ /* 0x000fe20003800000 */
[----:B------:R-:W-:Y:S01]  /*f3c0*/  FFMA R2, R7, R0, R2 ;  /* 0x0000000007027223 */ /* 0x000fe20000000002 */
[----:B------:R-:W-:Y:S05]  /*f3d0*/  @!P3 BRA `(.L_x_585) ;  /* 0x000000400000b947 */ /* 0x000fea0003800000 */
[----:B------:R-:W-:Y:S02]  /*f3e0*/  MOV R4, R22 ;  /* 0x0000001600047202 */ /* 0x000fe40000000f00 */
[----:B------:R-:W-:Y:S02]  /*f3f0*/  MOV R3, R23 ;  /* 0x0000001700037202 */ /* 0x000fe40000000f00 */
[----:B------:R-:W-:Y:S02]  /*f400*/  MOV R0, 0xf420 ;  /* 0x0000f42000007802 */ /* 0x000fe40000000f00 */
[----:B-12--5:R-:W-:Y:S05]  /*f410*/  CALL.REL.NOINC `($__internal_0_$__cuda_sm3x_div_rn_ftz_f32_slowpath) ;  /* 0x0000733000007944 */ /* 0x026fea0003c00000 */
.L_x_585:
[----:B------:R-:W-:Y:S05]  /*f420*/  BSYNC B3 ;  /* 0x0000000000037941 */ /* 0x000fea0003800000 */
.L_x_584:
        /* <DEDUP_REMOVED lines=18> */
.L_x_587:
[----:B------:R-:W-:Y:S02]  /*f550*/  ISETP.GE.AND P0, PT, R14, RZ, PT ;  /* 0x000000ff0e00720c */ /* 0x000fe40003f06270 */
[----:B------:R-:W-:-:S11]  /*f560*/  MOV R3, 0x3fd774eb ;  /* 0x3fd774eb00037802 */ /* 0x000fd60000000f00 */
[----:B------:R-:W-:-:S04]  /*f570*/  @P0 FFMA.FTZ R2, R3, 0.93318945169448852539, -R2 ;  /* 0x3f6ee58103020823 */ /* 0x000fc80000010802 */
[----:B------:R-:W-:Y:S02]  /*f580*/  @!P0 FFMA.FTZ R2, R3, 0.93318945169448852539, R2 ;  /* 0x3f6ee58103028823 */ /* 0x000fe40000010002 */
.L_x_588:
[----:B------:R-:W-:Y:S05]  /*f590*/  BSYNC B0 ;  /* 0x0000000000007941 */ /* 0x000fea0003800000 */
.L_x_586:
        /* <DEDUP_REMOVED lines=12> */
.L_x_564:
        /* <DEDUP_REMOVED lines=13> */
.L_x_590:
[----:B------:R-:W-:Y:S05]  /*f730*/  BSYNC B3 ;  /* 0x0000000000037941 */ /* 0x000fea0003800000 */
.L_x_589:
        /* <DEDUP_REMOVED lines=18> */
.L_x_592:
[----:B------:R-:W-:Y:S02]  /*f860*/  ISETP.GE.AND P0, PT, R14, RZ, PT ;  /* 0x000000ff0e00720c */ /* 0x000fe40003f06270 */
[----:B------:R-:W-:-:S11]  /*f870*/  MOV R3, 0x3fd774eb ;  /* 0x3fd774eb00037802 */ /* 0x000fd60000000f00 */
[----:B------:R-:W-:-:S04]  /*f880*/  @P0 FFMA.FTZ R2, R3, 0.93318945169448852539, -R2 ;  /* 0x3f6ee58103020823 */ /* 0x000fc80000010802 */
[----:B------:R-:W-:Y:S02]  /*f890*/  @!P0 FFMA.FTZ R2, R3, 0.93318945169448852539, R2 ;  /* 0x3f6ee58103028823 */ /* 0x000fe40000010002 */
.L_x_593:
[----:B------:R-:W-:Y:S05]  /*f8a0*/  BSYNC B0 ;  /* 0x0000000000007941 */ /* 0x000fea0003800000 */
.L_x_591:
        /* <DEDUP_REMOVED lines=27> */
.L_x_563:
        /* <DEDUP_REMOVED lines=39> */
.L_x_596:
[----:B------:R-:W-:Y:S05]  /*fcd0*/  BSYNC B0 ;  /* 0x0000000000007941 */ /* 0x000fea0003800000 */
.L_x_595:
[----:B------:R-:W-:Y:S01]  /*fce0*/  BSSY B3, `(.L_x_597) ;  /* 0x0000007000037945 */ /* 0x000fe20003800000 */
[----:B------:R-:W-:Y:S01]  /*fcf0*/  FFMA R2, R7, R4, R5 ;  /* 0x0000000407027223 */ /* 0x000fe20000000005 */
[----:B------:R-:W-:Y:S05]  /*fd00*/  @!P0 BRA `(.L_x_598) ;  /* 0x0000004000008947 */ /* 0x000fea0003800000 */
[----:B------:R-:W-:Y:S01]  /*fd10*/  HFMA2.MMA R3, -RZ, RZ, 1.875, 0 ;  /* 0x3f800000ff037435 */ /* 0x000fe200000001ff */
[----:B------:R-:W-:Y:S02]  /*fd20*/  MOV R4, R22 ;  /* 0x0000001600047202 */ /* 0x000fe40000000f00 */
[----:B------:R-:W-:-:S03]  /*fd30*/  MOV R0, 0xfd50 ;  /* 0x0000fd5000007802 */ /* 0x000fc60000000f00 */
[----:B-12--5:R-:W-:Y:S05]  /*fd40*/  CALL.REL.NOINC `($__internal_0_$__cuda_sm3x_div_rn_ftz_f32_slowpath) ;  /* 0x00006a0000007944 */ /* 0x026fea0003c00000 */
.L_x_598:
[----:B------:R-:W-:Y:S05]  /*fd50*/  BSYNC B3 ;  /* 0x0000000000037941 */ /* 0x000fea0003800000 */
.L_x_597:
        /* <DEDUP_REMOVED lines=18> */
.L_x_600:
[----:B------:R-:W-:Y:S02]  /*fe80*/  ISETP.GE.AND P0, PT, R14, RZ, PT ;  /* 0x000000ff0e00720c */ /* 0x000fe40003f06270 */
[----:B------:R-:W-:-:S11]  /*fe90*/  MOV R3, 0x3fd774eb ;  /* 0x3fd774eb00037802 */ /* 0x000fd60000000f00 */
[----:B------:R-:W-:-:S04]  /*fea0*/  @P0 FFMA.FTZ R2, R3, 0.93318945169448852539, -R2 ;  /* 0x3f6ee58103020823 */ /* 0x000fc80000010802 */
[----:B------:R-:W-:Y:S02]  /*feb0*/  @!P0 FFMA.FTZ R2, R3, 0.93318945169448852539, R2 ;  /* 0x3f6ee58103028823 */ /* 0x000fe40000010002 */
.L_x_601:
[----:B------:R-:W-:Y:S05]  /*fec0*/  BSYNC B0 ;  /* 0x0000000000007941 */ /* 0x000fea0003800000 */
.L_x_599:
        /* <DEDUP_REMOVED lines=10> */
.L_x_594:
        /* <DEDUP_REMOVED lines=12> */
[----:B-12--5:R-:W-:Y:S05]  /*10030*/  CALL.REL.NOINC `($__internal_0_$__cuda_sm3x_div_rn_ftz_f32_slowpath) ;  /* 0x0000671000007944 */ /* 0x026fea0003c00000 */
.L_x_603:
[----:B------:R-:W-:Y:S05]  /*10040*/  BSYNC B3 ;  /* 0x0000000000037941 */ /* 0x000fea0003800000 */
.L_x_602:
        /* <DEDUP_REMOVED lines=18> */
.L_x_605:
[----:B------:R-:W-:Y:S02]  /*10170*/  ISETP.GE.AND P0, PT, R14, RZ, PT ;  /* 0x000000ff0e00720c */ /* 0x000fe40003f06270 */
[----:B------:R-:W-:-:S11]  /*10180*/  MOV R3, 0x3fd774eb ;  /* 0x3fd774eb00037802 */ /* 0x000fd60000000f00 */
[----:B------:R-:W-:-:S04]  /*10190*/  @P0 FFMA.FTZ R2, R3, 0.93318945169448852539, -R2 ;  /* 0x3f6ee58103020823 */ /* 0x000fc80000010802 */
[----:B------:R-:W-:Y:S02]  /*101a0*/  @!P0 FFMA.FTZ R2, R3, 0.93318945169448852539, R2 ;  /* 0x3f6ee58103028823 */ /* 0x000fe40000010002 */
.L_x_606:
[----:B------:R-:W-:Y:S05]  /*101b0*/  BSYNC B0 ;  /* 0x0000000000007941 */ /* 0x000fea0003800000 */
.L_x_604:
        /* <DEDUP_REMOVED lines=11> */
.L_x_562:
        /* <DEDUP_REMOVED lines=33> */
[----:B-12--5:R-:W-:Y:S05]  /*10480*/  CALL.REL.NOINC `($__internal_0_$__cuda_sm3x_div_rn_ftz_f32_slowpath) ;  /* 0x000062c000007944 */ /* 0x026fea0003c00000 */
[----:B0-----:R-:W-:Y:S02]  /*10490*/  MOV R0, R2 ;  /* 0x0000000200007202 */ /* 0x001fe40000000f00 */
.L_x_608:
[----:B------:R-:W-:Y:S05]  /*104a0*/  BSYNC B3 ;  /* 0x0000000000037941 */ /* 0x000fea0003800000 */
.L_x_607:
        /* <DEDUP_REMOVED lines=18> */
.L_x_610:
[----:B------:R-:W-:Y:S02]  /*105d0*/  ISETP.GE.AND P0, PT, R14, RZ, PT ;  /* 0x000000ff0e00720c */ /* 0x000fe40003f06270 */
[----:B------:R-:W-:-:S11]  /*105e0*/  MOV R3, 0x3fd774eb ;  /* 0x3fd774eb00037802 */ /* 0x000fd60000000f00 */
[----:B------:R-:W-:-:S04]  /*105f0*/  @P0 FFMA.FTZ R0, R3, 0.93318945169448852539, -R0 ;  /* 0x3f6ee58103000823 */ /* 0x000fc80000010800 */
[----:B------:R-:W-:Y:S02]  /*10600*/  @!P0 FFMA.FTZ R0, R3, 0.93318945169448852539, R0 ;  /* 0x3f6ee58103008823 */ /* 0x000fe40000010000 */
.L_x_611:
[----:B------:R-:W-:Y:S05]  /*10610*/  BSYNC B0 ;  /* 0x0000000000007941 */ /* 0x000fea0003800000 */
.L_x_609:
        /* <DEDUP_REMOVED lines=11> */
.L_x_561:
[C---:B------:R-:W-:Y:S01]  /*106d0*/  FADD.FTZ R0, |R15|.reuse, -RZ ;  /* 0x800000ff0f007221 */ /* 0x040fe20000010200 */
[C---:B------:R-:W-:Y:S01]  /*106e0*/  FSETP.GT.FTZ.AND P2, PT, |R15|.reuse, |R14|, PT ;  /* 0x4000000e0f00720b */ /* 0x040fe20003f54200 */
        /* <DEDUP_REMOVED lines=9> */
[----:B------:R-:W-:Y:S02]  /*10780*/  @P0 FMUL.FTZ R2, R15, 4 ;  /* 0x408000000f020820 */ /* 0x000fe40000410000 */
[----:B0-----:R-:W-:Y:S02]  /*10790*/  FFMA R4, R3, R0, R3 ;  /* 0x0000000003047223 */ /* 0x001fe40000000003 */
        /* <DEDUP_REMOVED lines=13> */
[----:B-12--5:R-:W-:Y:S05]  /*10870*/  CALL.REL.NOINC `($__internal_0_$__cuda_sm3x_div_rn_ftz_f32_slowpath) ;  /* 0x00005ed000007944 */ /* 0x026fea0003c00000 */
.L_x_613:
[----:B------:R-:W-:Y:S05]  /*10880*/  BSYNC B3 ;  /* 0x0000000000037941 */ /* 0x000fea0003800000 */
.L_x_612:
        /* <DEDUP_REMOVED lines=18> */
.L_x_615:
[----:B------:R-:W-:Y:S02]  /*109b0*/  ISETP.GE.AND P0, PT, R14, RZ, PT ;  /* 0x000000ff0e00720c */ /* 0x000fe40003f06270 */
[----:B------:R-:W-:-:S11]  /*109c0*/  MOV R3, 0x3fd774eb ;  /* 0x3fd774eb00037802 */ /* 0x000fd60000000f00 */
[----:B------:R-:W-:-:S04]  /*109d0*/  @P0 FFMA.FTZ R2, R3, 0.93318945169448852539, -R2 ;  /* 0x3f6ee58103020823 */ /* 0x000fc80000010802 */
[----:B------:R-:W-:Y:S02]  /*109e0*/  @!P0 FFMA.FTZ R2, R3, 0.93318945169448852539, R2 ;  /* 0x3f6ee58103028823 */ /* 0x000fe40000010002 */
.L_x_616:
[----:B------:R-:W-:Y:S05]  /*109f0*/  BSYNC B0 ;  /* 0x0000000000007941 */ /* 0x000fea0003800000 */
.L_x_614:
        /* <DEDUP_REMOVED lines=12> */
.L_x_573:
[----:B------:R-:W-:Y:S05]  /*10ac0*/  BSYNC B2 ;  /* 0x0000000000027941 */ /* 0x000fea0003800000 */
.L_x_560:
        /* <DEDUP_REMOVED lines=42> */
.L_x_620:
        /* <DEDUP_REMOVED lines=10> */
.L_x_619:
[----:B------:R-:W-:-:S04]  /*10e10*/  FMUL.RZ R4, R4, 0.15915493667125701904 ;  /* 0x3e22f98304047820 */ /* 0x000fc8000040c000 */
[----:B------:R0:W3:Y:S08]  /*10e20*/  MUFU.SIN R15, R4 ;  /* 0x00000004000f7308 */ /* 0x0000f00000000400 */
[----:B------:R0:W4:Y:S01]  /*10e30*/  MUFU.COS R14, R4 ;  /* 0x00000004000e7308 */ /* 0x0001220000000000 */
[----:B------:R-:W-:Y:S05]  /*10e40*/  BRA `(.L_x_621) ;  /* 0x0000003000007947 */ /* 0x000fea0003800000 */
.L_x_618:
[----:B------:R-:W-:Y:S01]  /*10e50*/  FMUL.FTZ R14, R21, 1.4426950216293334961 ;  /* 0x3fb8aa3b150e7820 */ /* 0x000fe20000410000 */
[----:B------:R-:W-:-:S05]  /*10e60*/  MOV R15, R4 ;  /* 0x00000004000f7202 */ /* 0x000fca0000000f00 */
[----:B------:R-:W0:Y:S02]  /*10e70*/  MUFU.EX2 R14, R14 ;  /* 0x0000000e000e7308 */ /* 0x000e240000000800 */
.L_x_621:
[----:B------:R-:W-:Y:S05]  /*10e80*/  BSYNC B0 ;  /* 0x0000000000007941 */ /* 0x000fea0003800000 */
.L_x_617:
        /* <DEDUP_REMOVED lines=38> */
[----:B------:R-:W5:Y:S01]  /*110f0*/  MUFU.RCP R4, R23 ;  /* 0x0000001700047308 */ /* 0x000f620000001000 */
[----:B------:R-:W-:-:S04]  /*11100*/  FFMA.FTZ R5, R2, -R7, 0.10546888411045074463 ;  /* 0x3dd8001202057423 */ /* 0x000fc80000010807 */
[C---:B------:R-:W-:Y:S02]  /*11110*/  FFMA.FTZ R5, R2.reuse, R5, -0.13229703903198242188 ;  /* 0xbe0778e002057423 */ /* 0x040fe40000010005 */
[----:B0-----:R-:W-:Y:S02]  /*11120*/  FMUL.FTZ R20, R3, 1.1920928955078125e-07 ;  /* 0x3400000003147820 */ /* 0x001fe40000410000 */
[----:B------:R-:W-:-:S04]  /*11130*/  FFMA.FTZ R5, R2, R5, 0.14491446316242218018 ;  /* 0x3e14647502057423 */ /* 0x000fc80000010005 */
[C---:B------:R-:W-:Y:S02]  /*11140*/  FFMA.FTZ R5, R2.reuse, R5, -0.16641564667224884033 ;  /* 0xbe2a68dd02057423 */ /* 0x040fe40000010005 */
[----:B-----5:R-:W-:Y:S02]  /*11150*/  FFMA R7, -R23, R4, 1 ;  /* 0x3f80000017077423 */ /* 0x020fe40000000104 */
        /* <DEDUP_REMOVED lines=16> */
.L_x_629:
[----:B------:R-:W-:Y:S05]  /*11260*/  BSYNC B0 ;  /* 0x0000000000007941 */ /* 0x000fea0003800000 */
.L_x_628:
[----:B------:R-:W-:Y:S01]  /*11270*/  BSSY B3, `(.L_x_630) ;  /* 0x0000007000037945 */ /* 0x000fe20003800000 */
[----:B------:R-:W-:Y:S01]  /*11280*/  FFMA R2, R7, R3, R2 ;  /* 0x0000000307027223 */ /* 0x000fe20000000002 */
[----:B------:R-:W-:Y:S05]  /*11290*/  @!P0 BRA `(.L_x_631) ;  /* 0x0000004000008947 */ /* 0x000fea0003800000 */
[----:B------:R-:W-:Y:S02]  /*112a0*/  MOV R4, R22 ;  /* 0x0000001600047202 */ /* 0x000fe40000000f00 */
[----:B------:R-:W-:Y:S02]  /*112b0*/  MOV R3, R23 ;  /* 0x0000001700037202 */ /* 0x000fe40000000f00 */
[----:B------:R-:W-:Y:S02]  /*112c0*/  MOV R0, 0x112e0 ;  /* 0x000112e000007802 */ /* 0x000fe40000000f00 */
[----:B-1234-:R-:W-:Y:S05]  /*112d0*/  CALL.REL.NOINC `($__internal_0_$__cuda_sm3x_div_rn_ftz_f32_slowpath) ;  /* 0x0000547000007944 */ /* 0x01efea0003c00000 */
.L_x_631:
[----:B------:R-:W-:Y:S05]  /*112e0*/  BSYNC B3 ;  /* 0x0000000000037941 */ /* 0x000fea0003800000 */
.L_x_630:
        /* <DEDUP_REMOVED lines=18> */
.L_x_633:
[----:B------:R-:W-:Y:S02]  /*11410*/  ISETP.GE.AND P0, PT, R8, RZ, PT ;  /* 0x000000ff0800720c */ /* 0x000fe40003f06270 */
[----:B------:R-:W-:-:S11]  /*11420*/  MOV R3, 0x3fd774eb ;  /* 0x3fd774eb00037802 */ /* 0x000fd60000000f00 */
[----:B------:R-:W-:-:S04]  /*11430*/  @P0 FFMA.FTZ R2, R3, 0.93318945169448852539, -R2 ;  /* 0x3f6ee58103020823 */ /* 0x000fc80000010802 */
[----:B------:R-:W-:Y:S02]  /*11440*/  @!P0 FFMA.FTZ R2, R3, 0.93318945169448852539, R2 ;  /* 0x3f6ee58103028823 */ /* 0x000fe40000010002 */
.L_x_634:
[----:B------:R-:W-:Y:S05]  /*11450*/  BSYNC B0 ;  /* 0x0000000000007941 */ /* 0x000fea0003800000 */
.L_x_632:
        /* <DEDUP_REMOVED lines=12> */
.L_x_627:
        /* <DEDUP_REMOVED lines=17> */
.L_x_638:
[----:B------:R-:W-:Y:S05]  /*11630*/  BSYNC B3 ;  /* 0x0000000000037941 */ /* 0x000fea0003800000 */
.L_x_637:
        /* <DEDUP_REMOVED lines=18> */
.L_x_640:
[----:B------:R-:W-:Y:S02]  /*11760*/  ISETP.GE.AND P0, PT, R8, RZ, PT ;  /* 0x000000ff0800720c */ /* 0x000fe40003f06270 */
[----:B------:R-:W-:-:S11]  /*11770*/  MOV R3, 0x3fd774eb ;  /* 0x3fd774eb00037802 */ /* 0x000fd60000000f00 */
[----:B------:R-:W-:-:S04]  /*11780*/  @P0 FFMA.FTZ R2, R3, 0.93318945169448852539, -R2 ;  /* 0x3f6ee58103020823 */ /* 0x000fc80000010802 */
[----:B------:R-:W-:Y:S02]  /*11790*/  @!P0 FFMA.FTZ R2, R3, 0.93318945169448852539, R2 ;  /* 0x3f6ee58103028823 */ /* 0x000fe40000010002 */
.L_x_641:
[----:B------:R-:W-:Y:S05]  /*117a0*/  BSYNC B0 ;  /* 0x0000000000007941 */ /* 0x000fea0003800000 */
.L_x_639:
        /* <DEDUP_REMOVED lines=13> */
.L_x_636:
        /* <DEDUP_REMOVED lines=25> */
.L_x_643:
        /* <DEDUP_REMOVED lines=40> */
.L_x_642:
        /* <DEDUP_REMOVED lines=48> */
.L_x_645:
[----:B------:R-:W-:Y:S05]  /*11f90*/  BSYNC B0 ;  /* 0x0000000000007941 */ /* 0x000fea0003800000 */
.L_x_644:
[----:B------:R-:W-:Y:S01]  /*11fa0*/  BSSY B3, `(.L_x_646) ;  /* 0x0000007000037945 */ /* 0x000fe20003800000 */
[----:B------:R-:W-:Y:S01]  /*11fb0*/  FFMA R2, R7, R0, R2 ;  /* 0x0000000007027223 */ /* 0x000fe20000000002 */
[----:B------:R-:W-:Y:S05]  /*11fc0*/  @!P3 BRA `(.L_x_647) ;  /* 0x000000400000b947 */ /* 0x000fea0003800000 */
[----:B------:R-:W-:Y:S02]  /*11fd0*/  MOV R4, R22 ;  /* 0x0000001600047202 */ /* 0x000fe40000000f00 */
[----:B------:R-:W-:Y:S02]  /*11fe0*/  MOV R3, R23 ;  /* 0x0000001700037202 */ /* 0x000fe40000000f00 */
[----:B------:R-:W-:Y:S02]  /*11ff0*/  MOV R0, 0x12010 ;  /* 0x0001201000007802 */ /* 0x000fe40000000f00 */
[----:B-1234-:R-:W-:Y:S05]  /*12000*/  CALL.REL.NOINC `($__internal_0_$__cuda_sm3x_div_rn_ftz_f32_slowpath) ;  /* 0x0000474000007944 */ /* 0x01efea0003c00000 */
.L_x_647:
[----:B------:R-:W-:Y:S05]  /*12010*/  BSYNC B3 ;  /* 0x0000000000037941 */ /* 0x000fea0003800000 */
.L_x_646:
        /* <DEDUP_REMOVED lines=18> */
.L_x_649:
[----:B------:R-:W-:Y:S02]  /*12140*/  ISETP.GE.AND P0, PT, R8, RZ, PT ;  /* 0x000000ff0800720c */ /* 0x000fe40003f06270 */
[----:B------:R-:W-:-:S11]  /*12150*/  MOV R3, 0x3fd774eb ;  /* 0x3fd774eb00037802 */ /* 0x000fd60000000f00 */
[----:B------:R-:W-:-:S04]  /*12160*/  @P0 FFMA.FTZ R2, R3, 0.93318945169448852539, -R2 ;  /* 0x3f6ee58103020823 */ /* 0x000fc80000010802 */
[----:B------:R-:W-:Y:S02]  /*12170*/  @!P0 FFMA.FTZ R2, R3, 0.93318945169448852539, R2 ;  /* 0x3f6ee58103028823 */ /* 0x000fe40000010002 */
.L_x_650:
[----:B------:R-:W-:Y:S05]  /*12180*/  BSYNC B0 ;  /* 0x0000000000007941 */ /* 0x000fea0003800000 */
.L_x_648:
        /* <DEDUP_REMOVED lines=12> */
.L_x_626:
        /* <DEDUP_REMOVED lines=13> */
.L_x_652:
[----:B------:R-:W-:Y:S05]  /*12320*/  BSYNC B3 ;  /* 0x0000000000037941 */ /* 0x000fea0003800000 */
.L_x_651:
        /* <DEDUP_REMOVED lines=18> */
.L_x_654:
[----:B------:R-:W-:Y:S02]  /*12450*/  ISETP.GE.AND P0, PT, R8, RZ, PT ;  /* 0x000000ff0800720c */ /* 0x000fe40003f06270 */
[----:B------:R-:W-:-:S11]  /*12460*/  MOV R3, 0x3fd774eb ;  /* 0x3fd774eb00037802 */ /* 0x000fd60000000f00 */
[----:B------:R-:W-:-:S04]  /*12470*/  @P0 FFMA.FTZ R2, R3, 0.93318945169448852539, -R2 ;  /* 0x3f6ee58103020823 */ /* 0x000fc80000010802 */
[----:B------:R-:W-:Y:S02]  /*12480*/  @!P0 FFMA.FTZ R2, R3, 0.93318945169448852539, R2 ;  /* 0x3f6ee58103028823 */ /* 0x000fe40000010002 */
.L_x_655:
[----:B------:R-:W-:Y:S05]  /*12490*/  BSYNC B0 ;  /* 0x0000000000007941 */ /* 0x000fea0003800000 */
.L_x_653:
        /* <DEDUP_REMOVED lines=27> */
.L_x_625:
        /* <DEDUP_REMOVED lines=39> */
.L_x_658:
[----:B------:R-:W-:Y:S05]  /*128c0*/  BSYNC B0 ;  /* 0x0000000000007941 */ /* 0x000fea0003800000 */
.L_x_657:
[----:B------:R-:W-:Y:S01]  /*128d0*/  BSSY B3, `(.L_x_659) ;  /* 0x0000007000037945 */ /* 0x000fe20003800000 */
[----:B------:R-:W-:Y:S01]  /*128e0*/  FFMA R2, R7, R4, R5 ;  /* 0x0000000407027223 */ /* 0x000fe20000000005 */
[----:B------:R-:W-:Y:S05]  /*128f0*/  @!P0 BRA `(.L_x_660) ;  /* 0x0000004000008947 */ /* 0x000fea0003800000 */
[----:B------:R-:W-:Y:S01]  /*12900*/  HFMA2.MMA R3, -RZ, RZ, 1.875, 0 ;  /* 0x3f800000ff037435 */ /* 0x000fe200000001ff */
[----:B------:R-:W-:Y:S02]  /*12910*/  MOV R4, R22 ;  /* 0x0000001600047202 */ /* 0x000fe40000000f00 */
[----:B------:R-:W-:-:S03]  /*12920*/  MOV R0, 0x12940 ;  /* 0x0001294000007802 */ /* 0x000fc60000000f00 */
[----:B-1234-:R-:W-:Y:S05]  /*12930*/  CALL.REL.NOINC `($__internal_0_$__cuda_sm3x_div_rn_ftz_f32_slowpath) ;  /* 0x00003e1000007944 */ /* 0x01efea0003c00000 */
.L_x_660:
[----:B------:R-:W-:Y:S05]  /*12940*/  BSYNC B3 ;  /* 0x0000000000037941 */ /* 0x000fea0003800000 */
.L_x_659:
        /* <DEDUP_REMOVED lines=18> */
.L_x_662:
[----:B------:R-:W-:Y:S02]  /*12a70*/  ISETP.GE.AND P0, PT, R8, RZ, PT ;  /* 0x000000ff0800720c */ /* 0x000fe40003f06270 */
[----:B------:R-:W-:-:S11]  /*12a80*/  MOV R3, 0x3fd774eb ;  /* 0x3fd774eb00037802 */ /* 0x000fd60000000f00 */
[----:B------:R-:W-:-:S04]  /*12a90*/  @P0 FFMA.FTZ R2, R3, 0.93318945169448852539, -R2 ;  /* 0x3f6ee58103020823 */ /* 0x000fc80000010802 */
[----:B------:R-:W-:Y:S02]  /*12aa0*/  @!P0 FFMA.FTZ R2, R3, 0.93318945169448852539, R2 ;  /* 0x3f6ee58103028823 */ /* 0x000fe40000010002 */
.L_x_663:
[----:B------:R-:W-:Y:S05]  /*12ab0*/  BSYNC B0 ;  /* 0x0000000000007941 */ /* 0x000fea0003800000 */
.L_x_661:
        /* <DEDUP_REMOVED lines=10> */
.L_x_656:
        /* <DEDUP_REMOVED lines=13> */
.L_x_665:
[----:B------:R-:W-:Y:S05]  /*12c30*/  BSYNC B3 ;  /* 0x0000000000037941 */ /* 0x000fea0003800000 */
.L_x_664:
        /* <DEDUP_REMOVED lines=18> */
.L_x_667:
[----:B------:R-:W-:Y:S02]  /*12d60*/  ISETP.GE.AND P0, PT, R8, RZ, PT ;  /* 0x000000ff0800720c */ /* 0x000fe40003f06270 */
[----:B------:R-:W-:-:S11]  /*12d70*/  MOV R3, 0x3fd774eb ;  /* 0x3fd774eb00037802 */ /* 0x000fd60000000f00 */
[----:B------:R-:W-:-:S04]  /*12d80*/  @P0 FFMA.FTZ R2, R3, 0.93318945169448852539, -R2 ;  /* 0x3f6ee58103020823 */ /* 0x000fc80000010802 */
[----:B------:R-:W-:Y:S02]  /*12d90*/  @!P0 FFMA.FTZ R2, R3, 0.93318945169448852539, R2 ;  /* 0x3f6ee58103028823 */ /* 0x000fe40000010002 */
.L_x_668:
[----:B------:R-:W-:Y:S05]  /*12da0*/  BSYNC B0 ;  /* 0x0000000000007941 */ /* 0x000fea0003800000 */
.L_x_666:
        /* <DEDUP_REMOVED lines=11> */
.L_x_624:
        /* <DEDUP_REMOVED lines=35> */
.L_x_670:
[----:B------:R-:W-:Y:S05]  /*13090*/  BSYNC B3 ;  /* 0x0000000000037941 */ /* 0x000fea0003800000 */
.L_x_669:
        /* <DEDUP_REMOVED lines=18> */
.L_x_672:
[----:B------:R-:W-:Y:S02]  /*131c0*/  ISETP.GE.AND P0, PT, R8, RZ, PT ;  /* 0x000000ff0800720c */ /* 0x000fe40003f06270 */
[----:B------:R-:W-:-:S11]  /*131d0*/  MOV R3, 0x3fd774eb ;  /* 0x3fd774eb00037802 */ /* 0x000fd60000000f00 */
[----:B------:R-:W-:-:S04]  /*131e0*/  @P0 FFMA.FTZ R0, R3, 0.93318945169448852539, -R0 ;  /* 0x3f6ee58103000823 */ /* 0x000fc80000010800 */
[----:B------:R-:W-:Y:S02]  /*131f0*/  @!P0 FFMA.FTZ R0, R3, 0.93318945169448852539, R0 ;  /* 0x3f6ee58103008823 */ /* 0x000fe40000010000 */
.L_x_673:
[----:B------:R-:W-:Y:S05]  /*13200*/  BSYNC B0 ;  /* 0x0000000000007941 */ /* 0x000fea0003800000 */
.L_x_671:
        /* <DEDUP_REMOVED lines=11> */
.L_x_623:
[C---:B------:R-:W-:Y:S01]  /*132c0*/  FADD.FTZ R0, |R9|.reuse, -RZ ;  /* 0x800000ff09007221 */ /* 0x040fe20000010200 */
[C---:B------:R-:W-:Y:S01]  /*132d0*/  FSETP.GT.FTZ.AND P2, PT, |R9|.reuse, |R8|, PT ;  /* 0x400000080900720b */ /* 0x040fe20003f54200 */
        /* <DEDUP_REMOVED lines=25> */
.L_x_675:
[----:B------:R-:W-:Y:S05]  /*13470*/  BSYNC B3 ;  /* 0x0000000000037941 */ /* 0x000fea0003800000 */
.L_x_674:
        /* <DEDUP_REMOVED lines=18> */
.L_x_677:
[----:B------:R-:W-:Y:S02]  /*135a0*/  ISETP.GE.AND P0, PT, R8, RZ, PT ;  /* 0x000000ff0800720c */ /* 0x000fe40003f06270 */
[----:B------:R-:W-:-:S11]  /*135b0*/  MOV R3, 0x3fd774eb ;  /* 0x3fd774eb00037802 */ /* 0x000fd60000000f00 */
[----:B------:R-:W-:-:S04]  /*135c0*/  @P0 FFMA.FTZ R2, R3, 0.93318945169448852539, -R2 ;  /* 0x3f6ee58103020823 */ /* 0x000fc80000010802 */
[----:B------:R-:W-:Y:S02]  /*135d0*/  @!P0 FFMA.FTZ R2, R3, 0.93318945169448852539, R2 ;  /* 0x3f6ee58103028823 */ /* 0x000fe40000010002 */
.L_x_678:
[----:B------:R-:W-:Y:S05]  /*135e0*/  BSYNC B0 ;  /* 0x0000000000007941 */ /* 0x000fea0003800000 */
.L_x_676:
        /* <DEDUP_REMOVED lines=12> */
.L_x_635:
[----:B------:R-:W-:Y:S05]  /*136b0*/  BSYNC B2 ;  /* 0x0000000000027941 */ /* 0x000fea0003800000 */
.L_x_622:
        /* <DEDUP_REMOVED lines=42> */
.L_x_682:
        /* <DEDUP_REMOVED lines=10> */
.L_x_681:
[----:B------:R-:W-:-:S04]  /*13a00*/  FMUL.RZ R4, R4, 0.15915493667125701904 ;  /* 0x3e22f98304047820 */ /* 0x000fc8000040c000 */
[----:B------:R0:W4:Y:S08]  /*13a10*/  MUFU.SIN R9, R4 ;  /* 0x0000000400097308 */ /* 0x0001300000000400 */
[----:B------:R0:W3:Y:S01]  /*13a20*/  MUFU.COS R8, R4 ;  /* 0x0000000400087308 */ /* 0x0000e20000000000 */
[----:B------:R-:W-:Y:S05]  /*13a30*/  BRA `(.L_x_683) ;  /* 0x0000003000007947 */ /* 0x000fea0003800000 */
.L_x_680:
[----:B------:R-:W-:Y:S01]  /*13a40*/  FMUL.FTZ R8, R21, 1.4426950216293334961 ;  /* 0x3fb8aa3b15087820 */ /* 0x000fe20000410000 */
[----:B------:R-:W-:-:S05]  /*13a50*/  MOV R9, R4 ;  /* 0x0000000400097202 */ /* 0x000fca0000000f00 */
[----:B------:R-:W0:Y:S02]  /*13a60*/  MUFU.EX2 R8, R8 ;  /* 0x0000000800087308 */ /* 0x000e240000000800 */
.L_x_683:
[----:B------:R-:W-:Y:S05]  /*13a70*/  BSYNC B0 ;  /* 0x0000000000007941 */ /* 0x000fea0003800000 */
.L_x_679:
        /* <DEDUP_REMOVED lines=61> */
.L_x_691:
[----:B------:R-:W-:Y:S05]  /*13e50*/  BSYNC B0 ;  /* 0x0000000000007941 */ /* 0x000fea0003800000 */
.L_x_690:
[----:B------:R-:W-:Y:S01]  /*13e60*/  BSSY B3, `(.L_x_692) ;  /* 0x0000007000037945 */ /* 0x000fe20003800000 */
[----:B------:R-:W-:Y:S01]  /*13e70*/  FFMA R2, R7, R3, R2 ;  /* 0x0000000307027223 */ /* 0x000fe20000000002 */
[----:B------:R-:W-:Y:S05]  /*13e80*/  @!P0 BRA `(.L_x_693) ;  /* 0x0000004000008947 */ /* 0x000fea0003800000 */
[----:B------:R-:W-:Y:S02]  /*13e90*/  MOV R4, R22 ;  /* 0x0000001600047202 */ /* 0x000fe40000000f00 */
[----:B------:R-:W-:Y:S02]  /*13ea0*/  MOV R3, R23 ;  /* 0x0000001700037202 */ /* 0x000fe40000000f00 */
[----:B------:R-:W-:Y:S02]  /*13eb0*/  MOV R0, 0x13ed0 ;  /* 0x00013ed000007802 */ /* 0x000fe40000000f00 */
[----:B-1234-:R-:W-:Y:S05]  /*13ec0*/  CALL.REL.NOINC `($__internal_0_$__cuda_sm3x_div_rn_ftz_f32_slowpath) ;  /* 0x0000288000007944 */ /* 0x01efea0003c00000 */
.L_x_693:
[----:B------:R-:W-:Y:S05]  /*13ed0*/  BSYNC B3 ;  /* 0x0000000000037941 */ /* 0x000fea0003800000 */
.L_x_692:
        /* <DEDUP_REMOVED lines=18> */
.L_x_695:
[----:B------:R-:W-:Y:S02]  /*14000*/  ISETP.GE.AND P0, PT, R10, RZ, PT ;  /* 0x000000ff0a00720c */ /* 0x000fe40003f06270 */
[----:B------:R-:W-:-:S11]  /*14010*/  MOV R3, 0x3fd774eb ;  /* 0x3fd774eb00037802 */ /* 0x000fd60000000f00 */
[----:B------:R-:W-:-:S04]  /*14020*/  @P0 FFMA.FTZ R2, R3, 0.93318945169448852539, -R2 ;  /* 0x3f6ee58103020823 */ /* 0x000fc80000010802 */
[----:B------:R-:W-:Y:S02]  /*14030*/  @!P0 FFMA.FTZ R2, R3, 0.93318945169448852539, R2 ;  /* 0x3f6ee58103028823 */ /* 0x000fe40000010002 */
.L_x_696:
[----:B------:R-:W-:Y:S05]  /*14040*/  BSYNC B0 ;  /* 0x0000000000007941 */ /* 0x000fea0003800000 */
.L_x_694:
        /* <DEDUP_REMOVED lines=12> */
.L_x_689:
        /* <DEDUP_REMOVED lines=17> */
.L_x_700:
[----:B------:R-:W-:Y:S05]  /*14220*/  BSYNC B3 ;  /* 0x0000000000037941 */ /* 0x000fea0003800000 */
.L_x_699:
        /* <DEDUP_REMOVED lines=18> */
.L_x_702:
[----:B------:R-:W-:Y:S02]  /*14350*/  ISETP.GE.AND P0, PT, R10, RZ, PT ;  /* 0x000000ff0a00720c */ /* 0x000fe40003f06270 */
[----:B------:R-:W-:-:S11]  /*14360*/  MOV R3, 0x3fd774eb ;  /* 0x3fd774eb00037802 */ /* 0x000fd60000000f00 */
[----:B------:R-:W-:-:S04]  /*14370*/  @P0 FFMA.FTZ R2, R3, 0.93318945169448852539, -R2 ;  /* 0x3f6ee58103020823 */ /* 0x000fc80000010802 */
[----:B------:R-:W-:Y:S02]  /*14380*/  @!P0 FFMA.FTZ R2, R3, 0.93318945169448852539, R2 ;  /* 0x3f6ee58103028823 */ /* 0x000fe40000010002 */
.L_x_703:
[----:B------:R-:W-:Y:S05]  /*14390*/  BSYNC B0 ;  /* 0x0000000000007941 */ /* 0x000fea0003800000 */
.L_x_701:
        /* <DEDUP_REMOVED lines=13> */
.L_x_698:
        /* <DEDUP_REMOVED lines=25> */
.L_x_705:
        /* <DEDUP_REMOVED lines=40> */
.L_x_704:
        /* <DEDUP_REMOVED lines=48> */
.L_x_707:
[----:B------:R-:W-:Y:S05]  /*14b80*/  BSYNC B0 ;  /* 0x0000000000007941 */ /* 0x000fea0003800000 */
.L_x_706:
[----:B------:R-:W-:Y:S01]  /*14b90*/  BSSY B3, `(.L_x_708) ;  /* 0x0000007000037945 */ /* 0x000fe20003800000 */
[----:B------:R-:W-:Y:S01]  /*14ba0*/  FFMA R2, R7, R0, R2 ;  /* 0x0000000007027223 */ /* 0x000fe20000000002 */
[----:B------:R-:W-:Y:S05]  /*14bb0*/  @!P3 BRA `(.L_x_709) ;  /* 0x000000400000b947 */ /* 0x000fea0003800000 */
[----:B------:R-:W-:Y:S02]  /*14bc0*/  MOV R4, R22 ;  /* 0x0000001600047202 */ /* 0x000fe40000000f00 */
[----:B------:R-:W-:Y:S02]  /*14bd0*/  MOV R3, R23 ;  /* 0x0000001700037202 */ /* 0x000fe40000000f00 */
[----:B------:R-:W-:Y:S02]  /*14be0*/  MOV R0, 0x14c00 ;  /* 0x00014c0000007802 */ /* 0x000fe40000000f00 */
[----:B-1234-:R-:W-:Y:S05]  /*14bf0*/  CALL.REL.NOINC `($__internal_0_$__cuda_sm3x_div_rn_ftz_f32_slowpath) ;  /* 0x00001b5000007944 */ /* 0x01efea0003c00000 */
.L_x_709:
[----:B------:R-:W-:Y:S05]  /*14c00*/  BSYNC B3 ;  /* 0x0000000000037941 */ /* 0x000fea0003800000 */
.L_x_708:
        /* <DEDUP_REMOVED lines=18> */
.L_x_711:
[----:B------:R-:W-:Y:S02]  /*14d30*/  ISETP.GE.AND P0, PT, R10, RZ, PT ;  /* 0x000000ff0a00720c */ /* 0x000fe40003f06270 */
[----:B------:R-:W-:-:S11]  /*14d40*/  MOV R3, 0x3fd774eb ;  /* 0x3fd774eb00037802 */ /* 0x000fd60000000f00 */
[----:B------:R-:W-:-:S04]  /*14d50*/  @P0 FFMA.FTZ R2, R3, 0.93318945169448852539, -R2 ;  /* 0x3f6ee58103020823 */ /* 0x000fc80000010802 */
[----:B------:R-:W-:Y:S02]  /*14d60*/  @!P0 FFMA.FTZ R2, R3, 0.93318945169448852539, R2 ;  /* 0x3f6ee58103028823 */ /* 0x000fe40000010002 */
.L_x_712:
[----:B------:R-:W-:Y:S05]  /*14d70*/  BSYNC B0 ;  /* 0x0000000000007941 */ /* 0x000fea0003800000 */
.L_x_710:
        /* <DEDUP_REMOVED lines=12> */
.L_x_688:
        /* <DEDUP_REMOVED lines=13> */
.L_x_714:
[----:B------:R-:W-:Y:S05]  /*14f10*/  BSYNC B3 ;  /* 0x0000000000037941 */ /* 0x000fea0003800000 */
.L_x_713:
        /* <DEDUP_REMOVED lines=18> */
.L_x_716:
[----:B------:R-:W-:Y:S02]  /*15040*/  ISETP.GE.AND P0, PT, R10, RZ, PT ;  /* 0x000000ff0a00720c */ /* 0x000fe40003f06270 */
[----:B------:R-:W-:-:S11]  /*15050*/  MOV R3, 0x3fd774eb ;  /* 0x3fd774eb00037802 */ /* 0x000fd60000000f00 */
[----:B------:R-:W-:-:S04]  /*15060*/  @P0 FFMA.FTZ R2, R3, 0.93318945169448852539, -R2 ;  /* 0x3f6ee58103020823 */ /* 0x000fc80000010802 */
[----:B------:R-:W-:Y:S02]  /*15070*/  @!P0 FFMA.FTZ R2, R3, 0.93318945169448852539, R2 ;  /* 0x3f6ee58103028823 */ /* 0x000fe40000010002 */
.L_x_717:
[----:B------:R-:W-:Y:S05]  /*15080*/  BSYNC B0 ;  /* 0x0000000000007941 */ /* 0x000fea0003800000 */
.L_x_715:
        /* <DEDUP_REMOVED lines=27> */
.L_x_687:
        /* <DEDUP_REMOVED lines=39> */
.L_x_720:
[----:B------:R-:W-:Y:S05]  /*154b0*/  BSYNC B0 ;  /* 0x0000000000007941 */ /* 0x000fea0003800000 */
.L_x_719:
[----:B------:R-:W-:Y:S01]  /*154c0*/  BSSY B3, `(.L_x_721) ;  /* 0x0000007000037945 */ /* 0x000fe20003800000 */
[----:B------:R-:W-:Y:S01]  /*154d0*/  FFMA R2, R7, R4, R5 ;  /* 0x0000000407027223 */ /* 0x000fe20000000005 */
[----:B------:R-:W-:Y:S05]  /*154e0*/  @!P0 BRA `(.L_x_722) ;  /* 0x0000004000008947 */ /* 0x000fea0003800000 */
[----:B------:R-:W-:Y:S01]  /*154f0*/  HFMA2.MMA R3, -RZ, RZ, 1.875, 0 ;  /* 0x3f800000ff037435 */ /* 0x000fe200000001ff */
[----:B------:R-:W-:Y:S02]  /*15500*/  MOV R4, R22 ;  /* 0x0000001600047202 */ /* 0x000fe40000000f00 */
[----:B------:R-:W-:-:S03]  /*15510*/  MOV R0, 0x15530 ;  /* 0x0001553000007802 */ /* 0x000fc60000000f00 */
[----:B-1234-:R-:W-:Y:S05]  /*15520*/  CALL.REL.NOINC `($__internal_0_$__cuda_sm3x_div_rn_ftz_f32_slowpath) ;  /* 0x0000122000007944 */ /* 0x01efea0003c00000 */
.L_x_722:
[----:B------:R-:W-:Y:S05]  /*15530*/  BSYNC B3 ;  /* 0x0000000000037941 */ /* 0x000fea0003800000 */
.L_x_721:
        /* <DEDUP_REMOVED lines=18> */
.L_x_724:
[----:B------:R-:W-:Y:S02]  /*15660*/  ISETP.GE.AND P0, PT, R10, RZ, PT ;  /* 0x000000ff0a00720c */ /* 0x000fe40003f06270 */
[----:B------:R-:W-:-:S11]  /*15670*/  MOV R3, 0x3fd774eb ;  /* 0x3fd774eb00037802 */ /* 0x000fd60000000f00 */
[----:B------:R-:W-:-:S04]  /*15680*/  @P0 FFMA.FTZ R2, R3, 0.93318945169448852539, -R2 ;  /* 0x3f6ee58103020823 */ /* 0x000fc80000010802 */
[----:B------:R-:W-:Y:S02]  /*15690*/  @!P0 FFMA.FTZ R2, R3, 0.93318945169448852539, R2 ;  /* 0x3f6ee58103028823 */ /* 0x000fe40000010002 */
.L_x_725:
[----:B------:R-:W-:Y:S05]  /*156a0*/  BSYNC B0 ;  /* 0x0000000000007941 */ /* 0x000fea0003800000 */
.L_x_723:
        /* <DEDUP_REMOVED lines=10> */
.L_x_718:
        /* <DEDUP_REMOVED lines=13> */
.L_x_727:
[----:B------:R-:W-:Y:S05]  /*15820*/  BSYNC B3 ;  /* 0x0000000000037941 */ /* 0x000fea0003800000 */
.L_x_726:
        /* <DEDUP_REMOVED lines=18> */
.L_x_729:
[----:B------:R-:W-:Y:S02]  /*15950*/  ISETP.GE.AND P0, PT, R10, RZ, PT ;  /* 0x000000ff0a00720c */ /* 0x000fe40003f06270 */
[----:B------:R-:W-:-:S11]  /*15960*/  MOV R3, 0x3fd774eb ;  /* 0x3fd774eb00037802 */ /* 0x000fd60000000f00 */
[----:B------:R-:W-:-:S04]  /*15970*/  @P0 FFMA.FTZ R2, R3, 0.93318945169448852539, -R2 ;  /* 0x3f6ee58103020823 */ /* 0x000fc80000010802 */
[----:B------:R-:W-:Y:S02]  /*15980*/  @!P0 FFMA.FTZ R2, R3, 0.93318945169448852539, R2 ;  /* 0x3f6ee58103028823 */ /* 0x000fe40000010002 */
.L_x_730:
[----:B------:R-:W-:Y:S05]  /*15990*/  BSYNC B0 ;  /* 0x0000000000007941 */ /* 0x000fea0003800000 */
.L_x_728:
        /* <DEDUP_REMOVED lines=11> */
.L_x_686:
        /* <DEDUP_REMOVED lines=35> */
.L_x_732:
[----:B------:R-:W-:Y:S05]  /*15c80*/  BSYNC B3 ;  /* 0x0000000000037941 */ /* 0x000fea0003800000 */
.L_x_731:
        /* <DEDUP_REMOVED lines=18> */
.L_x_734:
[----:B------:R-:W-:Y:S02]  /*15db0*/  ISETP.GE.AND P0, PT, R10, RZ, PT ;  /* 0x000000ff0a00720c */ /* 0x000fe40003f06270 */
[----:B------:R-:W-:-:S11]  /*15dc0*/  MOV R3, 0x3fd774eb ;  /* 0x3fd774eb00037802 */ /* 0x000fd60000000f00 */
[----:B------:R-:W-:-:S04]  /*15dd0*/  @P0 FFMA.FTZ R0, R3, 0.93318945169448852539, -R0 ;  /* 0x3f6ee58103000823 */ /* 0x000fc80000010800 */
[----:B------:R-:W-:Y:S02]  /*15de0*/  @!P0 FFMA.FTZ R0, R3, 0.93318945169448852539, R0 ;  /* 0x3f6ee58103008823 */ /* 0x000fe40000010000 */
.L_x_735:
[----:B------:R-:W-:Y:S05]  /*15df0*/  BSYNC B0 ;  /* 0x0000000000007941 */ /* 0x000fea0003800000 */
.L_x_733:
        /* <DEDUP_REMOVED lines=11> */
.L_x_685:
        /* <DEDUP_REMOVED lines=27> */
.L_x_737:
[----:B------:R-:W-:Y:S05]  /*16060*/  BSYNC B3 ;  /* 0x0000000000037941 */ /* 0x000fea0003800000 */
.L_x_736:
        /* <DEDUP_REMOVED lines=18> */
.L_x_739:
[----:B------:R-:W-:Y:S02]  /*16190*/  ISETP.GE.AND P0, PT, R10, RZ, PT ;  /* 0x000000ff0a00720c */ /* 0x000fe40003f06270 */
[----:B------:R-:W-:-:S11]  /*161a0*/  MOV R3, 0x3fd774eb ;  /* 0x3fd774eb00037802 */ /* 0x000fd60000000f00 */
[----:B------:R-:W-:-:S04]  /*161b0*/  @P0 FFMA.FTZ R2, R3, 0.93318945169448852539, -R2 ;  /* 0x3f6ee58103020823 */ /* 0x000fc80000010802 */
[----:B------:R-:W-:Y:S02]  /*161c0*/  @!P0 FFMA.FTZ R2, R3, 0.93318945169448852539, R2 ;  /* 0x3f6ee58103028823 */ /* 0x000fe40000010002 */
.L_x_740:
[----:B------:R-:W-:Y:S05]  /*161d0*/  BSYNC B0 ;  /* 0x0000000000007941 */ /* 0x000fea0003800000 */
.L_x_738:
        /* <DEDUP_REMOVED lines=12> */
.L_x_697:
[----:B------:R-:W-:Y:S05]  /*162a0*/  BSYNC B2 ;  /* 0x0000000000027941 */ /* 0x000fea0003800000 */
.L_x_684:
        /* <DEDUP_REMOVED lines=42> */
.L_x_744:
        /* <DEDUP_REMOVED lines=10> */
.L_x_743:
[----:B------:R-:W-:-:S04]  /*165f0*/  FMUL.RZ R4, R4, 0.15915493667125701904 ;  /* 0x3e22f98304047820 */ /* 0x000fc8000040c000 */
[----:B------:R0:W4:Y:S08]  /*16600*/  MUFU.SIN R11, R4 ;  /* 0x00000004000b7308 */ /* 0x0001300000000400 */
[----:B------:R0:W3:Y:S01]  /*16610*/  MUFU.COS R10, R4 ;  /* 0x00000004000a7308 */ /* 0x0000e20000000000 */
[----:B------:R-:W-:Y:S05]  /*16620*/  BRA `(.L_x_745) ;  /* 0x0000003000007947 */ /* 0x000fea0003800000 */
.L_x_742:
[----:B------:R-:W-:Y:S01]  /*16630*/  FMUL.FTZ R10, R21, 1.4426950216293334961 ;  /* 0x3fb8aa3b150a7820 */ /* 0x000fe20000410000 */
[----:B------:R-:W-:-:S05]  /*16640*/  MOV R11, R4 ;  /* 0x00000004000b7202 */ /* 0x000fca0000000f00 */
[----:B------:R-:W0:Y:S02]  /*16650*/  MUFU.EX2 R10, R10 ;  /* 0x0000000a000a7308 */ /* 0x000e240000000800 */
.L_x_745:
[----:B------:R-:W-:Y:S05]  /*16660*/  BSYNC B0 ;  /* 0x0000000000007941 */ /* 0x000fea0003800000 */
.L_x_741:
[----:B------:R-:W-:-:S04]  /*16670*/  LEA R2, P0, R19, UR8, 0x5 ;  /* 0x0000000813027c11 */ /* 0x000fc8000f8028ff */
[C---:B------:R-:W-:Y:S02]  /*16680*/  LEA.HI.X R3, R19.reuse, UR9, R18, 0x5, P0 ;  /* 0x0000000913037c11 */ /* 0x040fe400080f2c12 */
[----:B------:R-:W-:-:S03]  /*16690*/  IADD3 R19, P0, R19, c[0x0][0x0], RZ ;  /* 0x0000000013137a10 */ /* 0x000fc60007f1e0ff */
[----:B-1234-:R1:W-:Y:S01]  /*166a0*/  STG.E.128 [R2.64], R12 ;  /* 0x0000000c02007986 */ /* 0x01e3e2000c101d0e */
[C---:B------:R-:W-:Y:S02]  /*166b0*/  SHF.L.U32 R0, R19.reuse, 0x2, RZ ;  /* 0x0000000213007819 */ /* 0x040fe400000006ff */
[----:B------:R-:W-:Y:S01]  /*166c0*/  IADD3.X R18, RZ, R18, RZ, P0, !PT ;  /* 0x00000012ff127210 */ /* 0x000fe200007fe4ff */
[----:B0-----:R1:W-:Y:S01]  /*166d0*/  STG.E.128 [R2.64+0x10], R8 ;  /* 0x0000100802007986 */ /* 0x0013e2000c101d0e */
[----:B------:R-:W-:Y:S02]  /*166e0*/  ISETP.GE.U32.AND P0, PT, R0, UR16, PT ;  /* 0x0000001000007c0c */ /* 0x000fe4000bf06070 */
[C---:B------:R-:W-:Y:S02]  /*166f0*/  SHF.L.U64.HI R0, R19.reuse, 0x2, R18 ;  /* 0x0000000213007819 */ /* 0x040fe40000010212 */
[----:B------:R-:W-:Y:S02]  /*16700*/  ISETP.LT.U32.AND P1, PT, R19, 0x4000, PT ;  /* 0x000040001300780c */ /* 0x000fe40003f21070 */
[----:B------:R-:W-:-:S02]  /*16710*/  ISETP.GE.AND.EX P0, PT, R0, UR10, PT, P0 ;  /* 0x0000000a00007c0c */ /* 0x000fc4000bf06300 */
[----:B------:R-:W-:-:S13]  /*16720*/  ISETP.LT.U32.AND.EX P1, PT, R18, RZ, PT, P1 ;  /* 0x000000ff1200720c */ /* 0x000fda0003f21110 */
[----:B-1----:R-:W-:Y:S05]  /*16730*/  @!P0 BRA P1, `(.L_x_746) ;  /* 0xffff4f3000008947 */ /* 0x002fea000083ffff */
[----:B------:R-:W-:Y:S05]  /*16740*/  EXIT ;  /* 0x000000000000794d */ /* 0x000fea0003800000 */
        .weak           $__internal_0_$__cuda_sm3x_div_rn_ftz_f32_slowpath
        .type           $__internal_0_$__cuda_sm3x_div_rn_ftz_f32_slowpath,@function
        .size           $__internal_0_$__cuda_sm3x_div_rn_ftz_f32_slowpath,(.L_x_3986 - $__internal_0_$__cuda_sm3x_div_rn_ftz_f32_slowpath)
$__internal_0_$__cuda_sm3x_div_rn_ftz_f32_slowpath:
[----:B------:R-:W-:Y:S01]  /*16750*/  SHF.R.U32.HI R2, RZ, 0x17, R3 ;  /* 0x00000017ff027819 */ /* 0x000fe20000011603 */
[----:B------:R-:W-:Y:S01]  /*16760*/  BSSY B0, `(.L_x_747) ;  /* 0x000004c000007945 */ /* 0x000fe20003800000 */
[----:B------:R-:W-:Y:S01]  /*16770*/  SHF.R.U32.HI R5, RZ, 0x17, R4 ;  /* 0x00000017ff057819 */ /* 0x000fe20000011604 */
[----:B------:R-:W-:Y:S01]  /*16780*/  BSSY B1, `(.L_x_748) ;  /* 0x0000022000017945 */ /* 0x000fe20003800000 */
[----:B------:R-:W-:Y:S02]  /*16790*/  LOP3.LUT R2, R2, 0xff, RZ, 0xc0, !PT ;  /* 0x000000ff02027812 */ /* 0x000fe400078ec0ff */
[----:B------:R-:W-:Y:S02]  /*167a0*/  LOP3.LUT R5, R5, 0xff, RZ, 0xc0, !PT ;  /* 0x000000ff05057812 */ /* 0x000fe400078ec0ff */
[----:B------:R-:W-:Y:S02]  /*167b0*/  IADD3 R6, R2, -0x1, RZ ;  /* 0xffffffff02067810 */ /* 0x000fe40007ffe0ff */
[----:B------:R-:W-:-:S02]  /*167c0*/  IADD3 R7, R5, -0x1, RZ ;  /* 0xffffffff05077810 */ /* 0x000fc40007ffe0ff */
[----:B------:R-:W-:-:S04]  /*167d0*/  ISETP.GT.U32.AND P0, PT, R6, 0xfd, PT ;  /* 0x000000fd0600780c */ /* 0x000fc80003f04070 */
[----:B------:R-:W-:-:S13]  /*167e0*/  ISETP.GT.U32.OR P0, PT, R7, 0xfd, P0 ;  /* 0x000000fd0700780c */ /* 0x000fda0000704470 */
[----:B------:R-:W-:Y:S05]  /*167f0*/  @!P0 BRA `(.L_x_749) ;  /* 0x000001a000008947 */ /* 0x000fea0003800000 */
[----:B------:R-:W-:Y:S02]  /*16800*/  FSETP.GTU.FTZ.AND P1, PT, |R4|, +INF , PT ;  /* 0x7f8000000400780b */ /* 0x000fe40003f3c200 */
[----:B------:R-:W-:-:S04]  /*16810*/  FSETP.GTU.FTZ.AND P0, PT, |R3|, +INF , PT ;  /* 0x7f8000000300780b */ /* 0x000fc80003f1c200 */
[----:B------:R-:W-:-:S13]  /*16820*/  PLOP3.LUT P0, PT, P1, P0, PT, 0xa8, 0x0 ;  /* 0x000000000000781c */ /* 0x000fda0000f01570 */
[----:B------:R-:W-:Y:S01]  /*16830*/  @P0 BREAK B1 ;  /* 0x0000000000010942 */ /* 0x000fe20003800000 */
[----:B------:R-:W-:Y:S05]  /*16840*/  @P0 BRA `(.L_x_750) ;  /* 0x000003c000000947 */ /* 0x000fea0003800000 */
[C---:B------:R-:W-:Y:S02]  /*16850*/  FSETP.NEU.FTZ.AND P0, PT, R4.reuse, RZ, PT ;  /* 0x000000ff0400720b */ /* 0x040fe40003f1d000 */
[----:B------:R-:W-:Y:S02]  /*16860*/  FSETP.NEU.FTZ.AND P1, PT, R3, RZ, PT ;  /* 0x000000ff0300720b */ /* 0x000fe40003f3d000 */
[----:B------:R-:W-:-:S04]  /*16870*/  FSETP.NEU.FTZ.AND P6, PT, R4, RZ, PT ;  /* 0x000000ff0400720b */ /* 0x000fc80003fdd000 */
[----:B------:R-:W-:Y:S02]  /*16880*/  P2R R6, PR, RZ, 0x40 ;  /* 0x00000040ff067803 */ /* 0x000fe40000000000 */
[----:B------:R-:W-:-:S05]  /*16890*/  P2R R6, PR, RZ, 0x2 ;  /* 0x00000002ff067803 */ /* 0x000fca0000000000 */
[----:B------:R-:W-:Y:S01]  /*168a0*/  @!P1 BREAK !P0, B1 ;  /* 0x0000000000019942 */ /* 0x000fe20004000000 */
[----:B------:R-:W-:Y:S05]  /*168b0*/  @!P1 BRA !P0, `(.L_x_751) ;  /* 0x0000033000009947 */ /* 0x000fea0004000000 */
[C---:B------:R-:W-:Y:S02]  /*168c0*/  FSETP.NEU.FTZ.AND P0, PT, |R4|.reuse, +INF , PT ;  /* 0x7f8000000400780b */ /* 0x040fe40003f1d200 */
[----:B------:R-:W-:Y:S02]  /*168d0*/  FSETP.NEU.FTZ.AND P6, PT, |R3|, +INF , PT ;  /* 0x7f8000000300780b */ /* 0x000fe40003fdd200 */
[----:B------:R-:W-:-:S04]  /*168e0*/  FSETP.NEU.FTZ.AND P1, PT, |R4|, +INF , PT ;  /* 0x7f8000000400780b */ /* 0x000fc80003f3d200 */
[----:B------:R-:W-:-:S07]  /*168f0*/  P2R R6, PR, RZ, 0x2 ;  /* 0x00000002ff067803 */ /* 0x000fce0000000000 */
[----:B------:R-:W-:Y:S01]  /*16900*/  @!P6 BREAK !P0, B1 ;  /* 0x000000000001e942 */ /* 0x000fe20004000000 */
[----:B------:R-:W-:Y:S05]  /*16910*/  @!P6 BRA !P0, `(.L_x_751) ;  /* 0x000002d00000e947 */ /* 0x000fea0004000000 */
[----:B------:R-:W-:-:S04]  /*16920*/  FSETP.NEU.FTZ.AND P0, PT, R4, RZ, PT ;  /* 0x000000ff0400720b */ /* 0x000fc80003f1d000 */
[----:B------:R-:W-:-:S13]  /*16930*/  PLOP3.LUT P0, PT, P6, P0, PT, 0x2a, 0x0 ;  /* 0x000000000000781c */ /* 0x000fda0003700572 */
[----:B------:R-:W-:Y:S01]  /*16940*/  @P0 BREAK B1 ;  /* 0x0000000000010942 */ /* 0x000fe20003800000 */
[----:B------:R-:W-:Y:S05]  /*16950*/  @P0 BRA `(.L_x_752) ;  /* 0x0000027000000947 */ /* 0x000fea0003800000 */
[----:B------:R-:W-:-:S04]  /*16960*/  FSETP.NEU.FTZ.AND P6, PT, R3, RZ, PT ;  /* 0x000000ff0300720b */ /* 0x000fc80003fdd000 */
[----:B------:R-:W-:-:S13]  /*16970*/  PLOP3.LUT P0, PT, P1, P6, PT, 0x2a, 0x0 ;  /* 0x000000000000781c */ /* 0x000fda0000f0c572 */
[----:B------:R-:W-:Y:S01]  /*16980*/  @P0 BREAK B1 ;  /* 0x0000000000010942 */ /* 0x000fe20003800000 */
[----:B------:R-:W-:Y:S05]  /*16990*/  @P0 BRA `(.L_x_753) ;  /* 0x0000020000000947 */ /* 0x000fea0003800000 */
.L_x_749:
[----:B------:R-:W-:Y:S05]  /*169a0*/  BSYNC B1 ;  /* 0x0000000000017941 */ /* 0x000fea0003800000 */
.L_x_748:
[----:B------:R-:W-:Y:S01]  /*169b0*/  IADD3 R2, R2, -0x7f, RZ ;  /* 0xffffff8102027810 */ /* 0x000fe20007ffe0ff */
[----:B------:R-:W-:Y:S01]  /*169c0*/  BSSY B1, `(.L_x_754) ;  /* 0x000001b000017945 */ /* 0x000fe20003800000 */
[----:B------:R-:W-:-:S03]  /*169d0*/  IADD3 R5, R5, -0x7f, RZ ;  /* 0xffffff8105057810 */ /* 0x000fc60007ffe0ff */
[----:B------:R-:W-:Y:S01]  /*169e0*/  IMAD R17, R2, -0x800000, R3 ;  /* 0xff80000002117824 */ /* 0x000fe200078e0203 */
[C---:B------:R-:W-:Y:S01]  /*169f0*/  IADD3 R2, R5.reuse, -R2, RZ ;  /* 0x8000000205027210 */ /* 0x040fe20007ffe0ff */
[----:B------:R-:W-:Y:S02]  /*16a00*/  IMAD R4, R5, -0x800000, R4 ;  /* 0xff80000005047824 */ /* 0x000fe400078e0204 */
[----:B------:R-:W0:Y:S01]  /*16a10*/  MUFU.RCP R6, R17 ;  /* 0x0000001100067308 */ /* 0x000e220000001000 */
[----:B------:R-:W-:-:S04]  /*16a20*/  FADD.FTZ R3, -R17, -RZ ;  /* 0x800000ff11037221 */ /* 0x000fc80000010100 */
[----:B0-----:R-:W-:-:S04]  /*16a30*/  FFMA R7, R6, R3, 1 ;  /* 0x3f80000006077423 */ /* 0x001fc80000000003 */
[----:B------:R-:W-:-:S04]  /*16a40*/  FFMA R7, R6, R7, R6 ;  /* 0x0000000706077223 */ /* 0x000fc80000000006 */
[----:B------:R-:W-:-:S04]  /*16a50*/  FFMA R6, R4, R7, RZ ;  /* 0x0000000704067223 */ /* 0x000fc800000000ff */
[----:B------:R-:W-:-:S04]  /*16a60*/  FFMA R16, R3, R6, R4 ;  /* 0x0000000603107223 */ /* 0x000fc80000000004 */
[----:B------:R-:W-:-:S04]  /*16a70*/  FFMA R16, R7, R16, R6 ;  /* 0x0000001007107223 */ /* 0x000fc80000000006 */
[----:B------:R-:W-:-:S04]  /*16a80*/  FFMA R3, R3, R16, R4 ;  /* 0x0000001003037223 */ /* 0x000fc80000000004 */
[----:B------:R-:W-:-:S05]  /*16a90*/  FFMA.FTZ R3, R7, R3, R16 ;  /* 0x0000000307037223 */ /* 0x000fca0000010010 */
[----:B------:R-:W-:-:S04]  /*16aa0*/  SHF.R.U32.HI R4, RZ, 0x17, R3 ;  /* 0x00000017ff047819 */ /* 0x000fc80000011603 */
[----:B------:R-:W-:-:S04]  /*16ab0*/  LOP3.LUT R5, R4, 0xff, RZ, 0xc0, !PT ;  /* 0x000000ff04057812 */ /* 0x000fc800078ec0ff */
[----:B------:R-:W-:-:S04]  /*16ac0*/  IADD3 R4, R5, R2, RZ ;  /* 0x0000000205047210 */ /* 0x000fc80007ffe0ff */
[----:B------:R-:W-:-:S04]  /*16ad0*/  IADD3 R5, R4, -0x1, RZ ;  /* 0xffffffff04057810 */ /* 0x000fc80007ffe0ff */
[----:B------:R-:W-:-:S13]  /*16ae0*/  ISETP.GE.U32.AND P0, PT, R5, 0xfe, PT ;  /* 0x000000fe0500780c */ /* 0x000fda0003f06070 */
[----:B------:R-:W-:Y:S05]  /*16af0*/  @!P0 BRA `(.L_x_755) ;  /* 0x0000006000008947 */ /* 0x000fea0003800000 */
[----:B------:R-:W-:Y:S02]  /*16b00*/  ISETP.GT.AND P0, PT, R4, 0xfe, PT ;  /* 0x000000fe0400780c */ /* 0x000fe40003f04270 */
[----:B------:R-:W-:-:S11]  /*16b10*/  LOP3.LUT R2, R3, 0x80000000, RZ, 0xc0, !PT ;  /* 0x8000000003027812 */ /* 0x000fd600078ec0ff */
[----:B------:R-:W-:-:S04]  /*16b20*/  @!P0 ISETP.GE.AND P1, PT, R4, 0x1, PT ;  /* 0x000000010400880c */ /* 0x000fc80003f26270 */
[C---:B------:R-:W-:Y:S02]  /*16b30*/  @!P0 SEL R3, R2.reuse, R3, !P1 ;  /* 0x0000000302038207 */ /* 0x040fe40004800000 */
[----:B------:R-:W-:Y:S01]  /*16b40*/  @P0 LOP3.LUT R3, R2, 0x7f800000, RZ, 0xfc, !PT ;  /* 0x7f80000002030812 */ /* 0x000fe200078efcff */
[----:B------:R-:W-:Y:S05]  /*16b50*/  BRA `(.L_x_756) ;  /* 0x0000001000007947 */ /* 0x000fea0003800000 */
.L_x_755:
[----:B------:R-:W-:Y:S02]  /*16b60*/  LEA R3, R2, R3, 0x17 ;  /* 0x0000000302037211 */ /* 0x000fe400078eb8ff */
.L_x_756:
[----:B------:R-:W-:Y:S05]  /*16b70*/  BSYNC B1 ;  /* 0x0000000000017941 */ /* 0x000fea0003800000 */
.L_x_754:
[----:B------:R-:W-:Y:S01]  /*16b80*/  MOV R2, R3 ;  /* 0x0000000300027202 */ /* 0x000fe20000000f00 */
[----:B------:R-:W-:Y:S05]  /*16b90*/  BRA `(.L_x_757) ;  /* 0x0000008000007947 */ /* 0x000fea0003800000 */
.L_x_753:
[----:B------:R-:W-:-:S04]  /*16ba0*/  LOP3.LUT R2, R3, 0x80000000, R4, 0x48, !PT ;  /* 0x8000000003027812 */ /* 0x000fc800078e4804 */
[----:B------:R-:W-:Y:S01]  /*16bb0*/  LOP3.LUT R2, R2, 0x7f800000, RZ, 0xfc, !PT ;  /* 0x7f80000002027812 */ /* 0x000fe200078efcff */
[----:B------:R-:W-:Y:S05]  /*16bc0*/  BRA `(.L_x_757) ;  /* 0x0000005000007947 */ /* 0x000fea0003800000 */
.L_x_752:
[----:B------:R-:W-:Y:S01]  /*16bd0*/  LOP3.LUT R2, R3, 0x80000000, R4, 0x48, !PT ;  /* 0x8000000003027812 */ /* 0x000fe200078e4804 */
[----:B------:R-:W-:Y:S05]  /*16be0*/  BRA `(.L_x_757) ;  /* 0x0000003000007947 */ /* 0x000fea0003800000 */
.L_x_751:
[----:B------:R-:W0:Y:S01]  /*16bf0*/  MUFU.RSQ R2, -QNAN ;  /* 0xffc0000000027908 */ /* 0x000e220000001400 */
[----:B------:R-:W-:Y:S05]  /*16c00*/  BRA `(.L_x_757) ;  /* 0x0000001000007947 */ /* 0x000fea0003800000 */
.L_x_750:
[----:B------:R-:W-:Y:S02]  /*16c10*/  FADD.FTZ R2, R4, R3 ;  /* 0x0000000304027221 */ /* 0x000fe40000010000 */
.L_x_757:
[----:B------:R-:W-:Y:S05]  /*16c20*/  BSYNC B0 ;  /* 0x0000000000007941 */ /* 0x000fea0003800000 */
.L_x_747:
[----:B------:R-:W-:Y:S01]  /*16c30*/  HFMA2.MMA R5, -RZ, RZ, 0, 0 ;  /* 0x00000000ff057435 */ /* 0x000fe200000001ff */
[----:B------:R-:W-:-:S05]  /*16c40*/  MOV R4, R0 ;  /* 0x0000000000047202 */ /* 0x000fca0000000f00 */
[----:B------:R-:W-:Y:S05]  /*16c50*/  RET.REL.NODEC R4 `(_ZN2at6native61_GLOBAL__N__44eb8e94_28_ForeachBinaryOpScalarList_cu_dda10a6925multi_tensor_apply_kernelINS1_28TensorListScalarListMetadataIN3c107complexIfEELi2EEENS1_25BinaryOpScalarListFunctorIS6_Li2ELi1ELi1EEEJNS1_13power_functorIS6_EEEEEvT_T0_DpT1_) ;  /* 0xfffe93a004007950 */ /* 0x000fea0003c3ffff */
.L_x_758:
        /* <DEDUP_REMOVED lines=10> */
.L_x_3986:


//--------------------- .text._ZN2at6native61_GLOBAL__N__44eb8e94_28_ForeachBinaryOpScalarList_cu_dda10a6925multi_tensor_apply_kernelINS1_28TensorListScalarListMetadataIN3c107complexIdEELi2EEENS1_25BinaryOpScalarListFunctorIS6_Li2ELi1ELi1EEEJNS1_13power_functorIS6_EEEEEvT_T0_DpT1_ --------------------------
	.section	.text._ZN2at6native61_GLOBAL__N__44eb8e94_28_ForeachBinaryOpScalarList_cu_dda10a6925multi_tensor_apply_kernelINS1_28TensorListScalarListMetadataIN3c107complexIdEELi2EEENS1_25BinaryOpScalarListFunctorIS6_Li2ELi1ELi1EEEJNS1_13power_functorIS6_EEEEEvT_T0_DpT1_,"ax",@progbits
	.sectioninfo	@"SHI_REGISTERS=60"
	.align	128
.text._ZN2at6native61_GLOBAL__N__44eb8e94_28_ForeachBinaryOpScalarList_cu_dda10a6925multi_tensor_apply_kernelINS1_28TensorListScalarListMetadataIN3c107complexIdEELi2EEENS1_25BinaryOpScalarListFunctorIS6_Li2ELi1ELi1EEEJNS1_13power_functorIS6_EEEEEvT_T0_DpT1_:
        .type           _ZN2at6native61_GLOBAL__N__44eb8e94_28_ForeachBinaryOpScalarList_cu_dda10a6925multi_tensor_apply_kernelINS1_28TensorListScalarListMetadataIN3c107complexIdEELi2EEENS1_25BinaryOpScalarListFunctorIS6_Li2ELi1ELi1EEEJNS1_13power_functorIS6_EEEEEvT_T0_DpT1_,@function
        .size           _ZN2at6native61_GLOBAL__N__44eb8e94_28_ForeachBinaryOpScalarList_cu_dda10a6925multi_tensor_apply_kernelINS1_28TensorListScalarListMetadataIN3c107complexIdEELi2EEENS1_25BinaryOpScalarListFunctorIS6_Li2ELi1ELi1EEEJNS1_13power_functorIS6_EEEEEvT_T0_DpT1_,(.L_x_3988 - _ZN2at6native61_GLOBAL__N__44eb8e94_28_ForeachBinaryOpScalarList_cu_dda10a6925multi_tensor_apply_kernelINS1_28TensorListScalarListMetadataIN3c107complexIdEELi2EEENS1_25BinaryOpScalarListFunctorIS6_Li2ELi1ELi1EEEJNS1_13power_functorIS6_EEEEEvT_T0_DpT1_)
        .other          _ZN2at6native61_GLOBAL__N__44eb8e94_28_ForeachBinaryOpScalarList_cu_dda10a6925multi_tensor_apply_kernelINS1_28TensorListScalarListMetadataIN3c107complexIdEELi2EEENS1_25BinaryOpScalarListFunctorIS6_Li2ELi1ELi1EEEJNS1_13power_functorIS6_EEEEEvT_T0_DpT1_,@"STO_CUDA_ENTRY STV_DEFAULT"
_ZN2at6native61_GLOBAL__N__44eb8e94_28_ForeachBinaryOpScalarList_cu_dda10a6925multi_tensor_apply_kernelINS1_28TensorListScalarListMetadataIN3c107complexIdEELi2EEENS1_25BinaryOpScalarListFunctorIS6_Li2ELi1ELi1EEEJNS1_13power_functorIS6_EEEEEvT_T0_DpT1_:
[----:B------:R-:W-:-:S03]  /*0000*/  IMAD.MOV.U32 R1, RZ, RZ, c[0x0][0x28] ;  /* 0x00000a00ff017624 */ /* 0x000fc600078e00ff */
[----:B------:R-:W0:Y:S01]  /*0010*/  S2UR UR12, SR_CTAID.X ;  /* 0x00000000000c79c3 */ /* 0x000e220000002500 */
[----:B------:R-:W-:Y:S01]  /*0020*/  UMOV UR4, 0x4 ;  /* 0x0000000400047882 */ /* 0x000fe20000000000 */
[----:B------:R-:W-:Y:S01]  /*0030*/  IADD3 R1, R1, -0x28, RZ ;  /* 0xffffffd801017810 */ /* 0x000fe20007ffe0ff */
        /* <DEDUP_REMOVED lines=10> */
[----:B------:R-:W-:Y:S02]  /*00e0*/  UIMAD.WIDE UR10, UR14, 0x100000, UR10 ;  /* 0x001000000e0a78a5 */ /* 0x000fe4000f8e020a */
[----:B------:R-:W-:Y:S02]  /*00f0*/  ULDC.64 UR6, c[0x0][UR13+0x520] ;  /* 0x000148000d067abb */ /* 0x000fe40008000a00 */
[----:B------:R-:W-:-:S02]  /*0100*/  UIADD3 UR18, UP1, -UR4, UR6, URZ ;  /* 0x0000000604127290 */ /* 0x000fc4000ff3e13f */
[----:B------:R-:W-:Y:S02]  /*0110*/  ULOP3.LUT UR4, UR10, 0x3f, UR8, 0xc8, !UPT ;  /* 0x0000003f0a047892 */ /* 0x000fe4000f8ec808 */
[----:B------:R-:W-:Y:S02]  /*0120*/  ULDC UR6, c[0x2][0x8] ;  /* 0x0080020000067ab9 */ /* 0x000fe40000000800 */
[----:B------:R-:W-:Y:S02]  /*0130*/  ULOP3.LUT UP0, URZ, UR4, 0x3, UR18, 0xf8, !UPT ;  /* 0x00000003043f7892 */ /* 0x000fe4000f80f812 */
[----:B------:R-:W-:Y:S02]  /*0140*/  UIADD3.X UR5, ~UR5, UR7, URZ, UP1, !UPT ;  /* 0x0000000705057290 */ /* 0x000fe40008ffe53f */
[----:B------:R-:W-:Y:S02]  /*0150*/  ULOP3.LUT UP0, URZ, URZ, URZ, URZ, 0xfc, UP0 ;  /* 0x0000003f3f3f7292 */ /* 0x000fe4000800fc3f */
[----:B------:R-:W-:-:S02]  /*0160*/  UMOV UR4, 0x10 ;  /* 0x0000001000047882 */ /* 0x000fc40000000000 */
        /* <DEDUP_REMOVED lines=13> */
.L_x_1156:
[----:B0-----:R-:W-:Y:S01]  /*0240*/  IADD3 R5, P0, R36, UR6, RZ ;  /* 0x0000000624057c10 */ /* 0x001fe2000ff1e0ff */
[----:B------:R-:W-:Y:S01]  /*0250*/  IMAD R4, R0, 0x3, RZ ;  /* 0x0000000300047824 */ /* 0x000fe200078e02ff */
[----:B------:R-:W-:Y:S01]  /*0260*/  CS2R R10, SRZ ;  /* 0x00000000000a7805 */ /* 0x000fe2000001ff00 */
[----:B------:R-:W-:Y:S01]  /*0270*/  CS2R R8, SRZ ;  /* 0x0000000000087805 */ /* 0x000fe2000001ff00 */
[C---:B------:R-:W-:Y:S01]  /*0280*/  ISETP.GE.U32.AND P2, PT, R5.reuse, 0x10000, PT ;  /* 0x000100000500780c */ /* 0x040fe20003f46070 */
[----:B------:R-:W-:Y:S01]  /*0290*/  IMAD.X R6, RZ, RZ, UR7, P0 ;  /* 0x00000007ff067e24 */ /* 0x000fe200080e06ff */
[----:B------:R-:W-:-:S02]  /*02a0*/  ISETP.LT.U32.AND P0, PT, R5, UR18, PT ;  /* 0x0000001205007c0c */ /* 0x000fc4000bf01070 */
[----:B------:R-:W-:Y:S02]  /*02b0*/  IADD3 R2, P5, R5, c[0x0][0x0], RZ ;  /* 0x0000000005027a10 */ /* 0x000fe40007fbe0ff */
[----:B------:R-:W-:Y:S02]  /*02c0*/  ISETP.GE.U32.AND.EX P2, PT, R6, RZ, PT, P2 ;  /* 0x000000ff0600720c */ /* 0x000fe40003f46120 */
[----:B------:R-:W-:Y:S02]  /*02d0*/  ISETP.GE.U32.AND P6, PT, R2, 0x10000, PT ;  /* 0x000100000200780c */ /* 0x000fe40003fc6070 */
[----:B------:R-:W-:Y:S02]  /*02e0*/  ISETP.LT.AND.EX P2, PT, R6, UR5, !P2, P0 ;  /* 0x0000000506007c0c */ /* 0x000fe4000d741300 */
[-C--:B------:R-:W-:Y:S02]  /*02f0*/  IADD3 R3, P0, R4, R5.reuse, RZ ;  /* 0x0000000504037210 */ /* 0x080fe40007f1e0ff */
[----:B------:R-:W-:-:S02]  /*0300*/  LEA R4, P4, R0, R5, 0x1 ;  /* 0x0000000500047211 */ /* 0x000fc400078808ff */
[----:B------:R-:W-:-:S03]  /*0310*/  ISETP.LT.U32.AND P3, PT, R2, UR18, PT ;  /* 0x0000001202007c0c */ /* 0x000fc6000bf61070 */
[----:B------:R-:W-:Y:S01]  /*0320*/  IMAD.X R7, RZ, RZ, R6, P4 ;  /* 0x000000ffff077224 */ /* 0x000fe200020e0606 */
[----:B------:R-:W-:-:S03]  /*0330*/  ISETP.LT.U32.AND P4, PT, R3, UR18, PT ;  /* 0x0000001203007c0c */ /* 0x000fc6000bf81070 */
[----:B------:R-:W-:-:S04]  /*0340*/  @P2 LEA R12, P1, R5, UR8, 0x4 ;  /* 0x00000008050c2c11 */ /* 0x000fc8000f8220ff */
[--C-:B------:R-:W-:Y:S01]  /*0350*/  @P2 LEA.HI.X R13, R5, UR9, R6.reuse, 0x4, P1 ;  /* 0x00000009050d2c11 */ /* 0x100fe200088f2406 */
[--C-:B------:R-:W-:Y:S01]  /*0360*/  IMAD.X R5, RZ, RZ, R6.reuse, P5 ;  /* 0x000000ffff057224 */ /* 0x100fe200028e0606 */
[C---:B------:R-:W-:Y:S01]  /*0370*/  ISETP.GE.U32.AND P1, PT, R4.reuse, 0x10000, PT ;  /* 0x000100000400780c */ /* 0x040fe20003f26070 */
[----:B------:R-:W-:Y:S01]  /*0380*/  IMAD.X R6, RZ, RZ, R6, P0 ;  /* 0x000000ffff067224 */ /* 0x000fe200000e0606 */
[----:B------:R-:W-:Y:S01]  /*0390*/  ISETP.GE.U32.AND P0, PT, R3, 0x10000, PT ;  /* 0x000100000300780c */ /* 0x000fe20003f06070 */
[----:B------:R0:W2:Y:S01]  /*03a0*/  @P2 LDG.E.128 R8, [R12.64] ;  /* 0x000000100c082981 */ /* 0x0000a2000c1e1d00 */
[----:B------:R-:W-:Y:S02]  /*03b0*/  ISETP.LT.U32.AND P5, PT, R4, UR18, PT ;  /* 0x0000001204007c0c */ /* 0x000fe4000bfa1070 */
[----:B------:R-:W-:Y:S02]  /*03c0*/  ISETP.GE.U32.AND.EX P6, PT, R5, RZ, PT, P6 ;  /* 0x000000ff0500720c */ /* 0x000fe40003fc6160 */
[----:B------:R-:W-:-:S02]  /*03d0*/  ISETP.GE.U32.AND.EX P1, PT, R7, RZ, PT, P1 ;  /* 0x000000ff0700720c */ /* 0x000fc40003f26110 */
[C---:B------:R-:W-:Y:S02]  /*03e0*/  ISETP.GE.U32.AND.EX P0, PT, R6.reuse, RZ, PT, P0 ;  /* 0x000000ff0600720c */ /* 0x040fe40003f06100 */
[----:B------:R-:W-:Y:S02]  /*03f0*/  ISETP.LT.AND.EX P6, PT, R5, UR5, !P6, P3 ;  /* 0x0000000505007c0c */ /* 0x000fe4000f7c1330 */
[----:B------:R-:W-:Y:S02]  /*0400*/  ISETP.LT.AND.EX P5, PT, R7, UR5, !P1, P5 ;  /* 0x0000000507007c0c */ /* 0x000fe4000cfa1350 */
[----:B------:R-:W-:Y:S01]  /*0410*/  ISETP.LT.AND.EX P4, PT, R6, UR5, !P0, P4 ;  /* 0x0000000506007c0c */ /* 0x000fe2000c781340 */
[----:B------:R-:W-:Y:S01]  /*0420*/  CS2R R22, SRZ ;  /* 0x0000000000167805 */ /* 0x000fe2000001ff00 */
[----:B------:R-:W-:Y:S01]  /*0430*/  CS2R R20, SRZ ;  /* 0x0000000000147805 */ /* 0x000fe2000001ff00 */
[----:B------:R-:W-:Y:S01]  /*0440*/  CS2R R18, SRZ ;  /* 0x0000000000127805 */ /* 0x000fe2000001ff00 */
[----:B------:R-:W-:Y:S01]  /*0450*/  CS2R R16, SRZ ;  /* 0x0000000000107805 */ /* 0x000fe2000001ff00 */
[----:B------:R-:W-:Y:S01]  /*0460*/  CS2R R14, SRZ ;  /* 0x00000000000e7805 */ /* 0x000fe2000001ff00 */
[----:B0-----:R-:W-:Y:S01]  /*0470*/  CS2R R12, SRZ ;  /* 0x00000000000c7805 */ /* 0x001fe2000001ff00 */
[----:B------:R-:W-:Y:S01]  /*0480*/  BSSY B1, `(.L_x_760) ;  /* 0x000057d000017945 */ /* 0x000fe20003800000 */
[----:B------:R-:W-:-:S02]  /*0490*/  P2R R37, PR, RZ, 0x40 ;  /* 0x00000040ff257803 */ /* 0x000fc40000000000 */
[----:B------:R-:W-:Y:S02]  /*04a0*/  @P6 LEA R26, P0, R2, UR8, 0x4 ;  /* 0x00000008021a6c11 */ /* 0x000fe4000f8020ff */
[----:B------:R-:W-:Y:S02]  /*04b0*/  @P5 LEA R28, P1, R4, UR8, 0x4 ;  /* 0x00000008041c5c11 */ /* 0x000fe4000f8220ff */
[C---:B------:R-:W-:Y:S02]  /*04c0*/  @P4 LEA R30, P3, R3.reuse, UR8, 0x4 ;  /* 0x00000008031e4c11 */ /* 0x040fe4000f8620ff */
[----:B------:R-:W-:Y:S02]  /*04d0*/  @P6 LEA.HI.X R27, R2, UR9, R5, 0x4, P0 ;  /* 0x00000009021b6c11 */ /* 0x000fe400080f2405 */
[----:B------:R-:W-:Y:S02]  /*04e0*/  @P5 LEA.HI.X R29, R4, UR9, R7, 0x4, P1 ;  /* 0x00000009041d5c11 */ /* 0x000fe400088f2407 */
[----:B------:R-:W-:Y:S01]  /*04f0*/  @P4 LEA.HI.X R31, R3, UR9, R6, 0x4, P3 ;  /* 0x00000009031f4c11 */ /* 0x000fe200098f2406 */
[----:B------:R0:W5:Y:S04]  /*0500*/  @P6 LDG.E.128 R20, [R26.64] ;  /* 0x000000101a146981 */ /* 0x000168000c1e1d00 */
[----:B------:R0:W5:Y:S04]  /*0510*/  @P5 LDG.E.128 R16, [R28.64] ;  /* 0x000000101c105981 */ /* 0x000168000c1e1d00 */
[----:B------:R0:W5:Y:S01]  /*0520*/  @P4 LDG.E.128 R12, [R30.64] ;  /* 0x000000101e0c4981 */ /* 0x000162000c1e1d00 */
[----:B--2---:R-:W1:-:S04]  /*0530*/  DSETP.NAN.AND P0, PT, R8, R10, PT ;  /* 0x0000000a0800722a */ /* 0x004e480003f08000 */
[----:B------:R0:W2:-:S10]  /*0540*/  DADD R24, -RZ, |R8| ;  /* 0x00000000ff187229 */ /* 0x0000940000000508 */
[----:B-1----:R-:W-:Y:S05]  /*0550*/  @P0 BRA `(.L_x_761) ;  /* 0x00004db000000947 */ /* 0x002fea0003800000 */
[----:B0-2---:R-:W-:-:S04]  /*0560*/  DADD R30, -RZ, |R10| ;  /* 0x00000000ff1e7229 */ /* 0x005fc8000000050a */
[----:B------:R-:W0:-:S06]  /*0570*/  DSETP.GEU.AND P1, PT, |R8|, |R10|, PT ;  /* 0x4000000a0800722a */ /* 0x000e0c0003f2e200 */
[----:B0-----:R-:W-:Y:S02]  /*0580*/  FSEL R46, R24, R30, !P1 ;  /* 0x0000001e182e7208 */ /* 0x001fe40004800000 */
[----:B------:R-:W-:Y:S02]  /*0590*/  FSEL R47, R25, R31, !P1 ;  /* 0x0000001f192f7208 */ /* 0x000fe40004800000 */
[----:B------:R-:W-:Y:S02]  /*05a0*/  FSEL R48, R30, R24, !P1 ;  /* 0x000000181e307208 */ /* 0x000fe40004800000 */
[----:B------:R-:W-:Y:S02]  /*05b0*/  FSEL R49, R31, R25, !P1 ;  /* 0x000000191f317208 */ /* 0x000fe40004800000 */
[----:B------:R-:W0:-:S14]  /*05c0*/  DSETP.GT.AND P0, PT, R46, c[0x2][0x10], PT ;  /* 0x008004002e00762a */ /* 0x000e1c0003f04000 */
[----:B0-----:R-:W-:Y:S05]  /*05d0*/  @P0 BRA `(.L_x_762) ;  /* 0x00003ef000000947 */ /* 0x001fea0003800000 */
[----:B------:R-:W0:-:S14]  /*05e0*/  DSETP.NEU.AND P0, PT, R48, 1, PT ;  /* 0x3ff000003000742a */ /* 0x000e1c0003f0d000 */
[----:B0-----:R-:W-:Y:S05]  /*05f0*/  @!P0 BRA `(.L_x_763) ;  /* 0x0000328000008947 */ /* 0x001fea0003800000 */
[----:B------:R-:W0:-:S06]  /*0600*/  DSETP.GEU.AND P0, PT, R46, c[0x2][0x18], PT ;  /* 0x008006002e00762a */ /* 0x000e0c0003f0e000 */
[----:B0-----:R-:W0:-:S06]  /*0610*/  DSETP.LT.OR P0, PT, R48, c[0x2][0x18], !P0 ;  /* 0x008006003000762a */ /* 0x001e0c0004701400 */
[----:B0-----:R-:W0:-:S06]  /*0620*/  DSETP.GT.OR P0, PT, R48, c[0x2][0x20], P0 ;  /* 0x008008003000762a */ /* 0x001e0c0000704400 */
[----:B0-----:R-:W0:-:S14]  /*0630*/  DSETP.GT.OR P0, PT, R46, c[0x2][0x20], P0 ;  /* 0x008008002e00762a */ /* 0x001e1c0000704400 */
[----:B0-----:R-:W-:Y:S05]  /*0640*/  @P0 BRA `(.L_x_764) ;  /* 0x0000274000000947 */ /* 0x001fea0003800000 */
[----:B------:R-:W0:-:S14]  /*0650*/  DSETP.GE.AND P0, PT, R48, 1, PT ;  /* 0x3ff000003000742a */ /* 0x000e1c0003f06000 */
[----:B0-----:R-:W-:Y:S05]  /*0660*/  @!P0 BRA `(.L_x_765) ;  /* 0x00000b8000008947 */ /* 0x001fea0003800000 */
[C---:B------:R-:W-:Y:S01]  /*0670*/  DADD R24, R48.reuse, -1 ;  /* 0xbff0000030187429 */ /* 0x040fe20000000000 */
[----:B------:R-:W-:Y:S03]  /*0680*/  BSSY B2, `(.L_x_766) ;  /* 0x000006a000027945 */ /* 0x000fe60003800000 */
[----:B------:R-:W0:-:S06]  /*0690*/  DADD R26, R48, 1 ;  /* 0x3ff00000301a7429 */ /* 0x000e0c0000000000 */
[----:B0-----:R-:W0:-:S06]  /*06a0*/  DMUL R24, R24, R26 ;  /* 0x0000001a18187228 */ /* 0x001e0c0000000000 */
[----:B0-----:R-:W0:-:S10]  /*06b0*/  DFMA R44, R46, R46, R24 ;  /* 0x0000002e2e2c722b */ /* 0x001e140000000018 */
[C---:B0-----:R-:W-:Y:S02]  /*06c0*/  FSETP.GEU.FTZ.AND P3, PT, R45.reuse, 1.7916666269302368164, PT ;  /* 0x3fe555552d00780b */ /* 0x041fe40003f7e000 */
[----:B------:R-:W-:-:S13]  /*06d0*/  FSETP.GT.FTZ.AND P0, PT, R45, -1.6999999284744262695, PT ;  /* 0xbfd999992d00780b */ /* 0x000fda0003f14000 */
[----:B------:R-:W-:Y:S05]  /*06e0*/  @P0 BRA !P3, `(.L_x_767) ;  /* 0x000003e000000947 */ /* 0x000fea0005800000 */
[----:B------:R-:W0:-:S10]  /*06f0*/  DADD R28, R44, 1 ;  /* 0x3ff000002c1c7429 */ /* 0x000e140000000000 */
[----:B0-----:R-:W-:Y:S01]  /*0700*/  ISETP.GT.AND P0, PT, R29, 0xfffff, PT ;  /* 0x000fffff1d00780c */ /* 0x001fe20003f04270 */
[----:B------:R-:W-:Y:S02]  /*0710*/  IMAD.MOV.U32 R24, RZ, RZ, R28 ;  /* 0x000000ffff187224 */ /* 0x000fe400078e001c */
[----:B------:R-:W-:-:S10]  /*0720*/  IMAD.MOV.U32 R25, RZ, RZ, R29 ;  /* 0x000000ffff197224 */ /* 0x000fd400078e001d */
[----:B------:R-:W0:-:S10]  /*0730*/  @!P0 DMUL R24, R24, 1.80143985094819840000e+16 ;  /* 0x4350000018188828 */ /* 0x000e140000000000 */
[----:B0-----:R-:W-:-:S05]  /*0740*/  @!P0 IMAD.MOV.U32 R29, RZ, RZ, R25 ;  /* 0x000000ffff1d8224 */ /* 0x001fca00078e0019 */
[----:B------:R-:W-:-:S04]  /*0750*/  IADD3 R26, R29, -0x1, RZ ;  /* 0xffffffff1d1a7810 */ /* 0x000fc80007ffe0ff */
[----:B------:R-:W-:-:S13]  /*0760*/  ISETP.GE.U32.AND P3, PT, R26, 0x7fefffff, PT ;  /* 0x7fefffff1a00780c */ /* 0x000fda0003f66070 */
[----:B------:R-:W-:Y:S01]  /*0770*/  @P3 IMAD.MOV.U32 R26, RZ, RZ, 0x0 ;  /* 0x00000000ff1a3424 */ /* 0x000fe200078e00ff */
[----:B------:R-:W-:Y:S01]  /*0780*/  @P3 FSETP.NEU.FTZ.AND P6, PT, R25, RZ, PT ;  /* 0x000000ff1900320b */ /* 0x000fe20003fdd000 */
[----:B------:R-:W-:-:S06]  /*0790*/  @P3 IMAD.MOV.U32 R27, RZ, RZ, 0x7ff00000 ;  /* 0x7ff00000ff1b3424 */ /* 0x000fcc00078e00ff */
[----:B------:R-:W0:-:S10]  /*07a0*/  @P3 DFMA R26, R24, R26, +INF ;  /* 0x7ff00000181a342b */ /* 0x000e14000000001a */
[----:B0-----:R-:W-:Y:S01]  /*07b0*/  @P3 FSEL R44, R26, RZ, P6 ;  /* 0x000000ff1a2c3208 */ /* 0x001fe20003000000 */
[----:B------:R-:W-:Y:S01]  /*07c0*/  IMAD.MOV.U32 R26, RZ, RZ, R28 ;  /* 0x000000ffff1a7224 */ /* 0x000fe200078e001c */
[----:B------:R-:W-:Y:S01]  /*07d0*/  @P3 FSEL R45, R27, -QNAN , P6 ;  /* 0xfff000001b2d3808 */ /* 0x000fe20003000000 */
[----:B------:R-:W-:Y:S02]  /*07e0*/  IMAD.MOV.U32 R28, RZ, RZ, -0x3ff ;  /* 0xfffffc01ff1c7424 */ /* 0x000fe400078e00ff */
[----:B------:R-:W-:Y:S02]  /*07f0*/  @!P0 IMAD.MOV.U32 R26, RZ, RZ, R24 ;  /* 0x000000ffff1a8224 */ /* 0x000fe400078e0018 */
[----:B------:R-:W-:Y:S01]  /*0800*/  @!P0 IMAD.MOV.U32 R28, RZ, RZ, -0x435 ;  /* 0xfffffbcbff1c8424 */ /* 0x000fe200078e00ff */
[----:B------:R-:W-:Y:S05]  /*0810*/  @P3 BRA `(.L_x_768) ;  /* 0x0000050000003947 */ /* 0x000fea0003800000 */
[C---:B------:R-:W-:Y:S01]  /*0820*/  LOP3.LUT R24, R29.reuse, 0x800fffff, RZ, 0xc0, !PT ;  /* 0x800fffff1d187812 */ /* 0x040fe200078ec0ff */
[----:B------:R-:W-:Y:S01]  /*0830*/  IMAD.MOV.U32 R38, RZ, RZ, 0x3ae80f1e ;  /* 0x3ae80f1eff267424 */ /* 0x000fe200078e00ff */
[----:B------:R-:W-:Y:S01]  /*0840*/  LEA.HI R28, R29, R28, RZ, 0xc ;  /* 0x0000001c1d1c7211 */ /* 0x000fe200078f60ff */
[----:B------:R-:W-:Y:S01]  /*0850*/  IMAD.MOV.U32 R39, RZ, RZ, 0x3eb1380b ;  /* 0x3eb1380bff277424 */ /* 0x000fe200078e00ff */
[----:B------:R-:W-:Y:S01]  /*0860*/  LOP3.LUT R25, R24, 0x3ff00000, RZ, 0xfc, !PT ;  /* 0x3ff0000018197812 */ /* 0x000fe200078efcff */
[----:B------:R-:W-:-:S02]  /*0870*/  IMAD.MOV.U32 R24, RZ, RZ, R26 ;  /* 0x000000ffff187224 */ /* 0x000fc400078e001a */
[----:B------:R-:W-:Y:S01]  /*0880*/  IMAD.MOV.U32 R26, RZ, RZ, RZ ;  /* 0x000000ffff1a7224 */ /* 0x000fe200078e00ff */
[----:B------:R-:W-:Y:S01]  /*0890*/  ISETP.GE.AND P0, PT, R25, 0x3ff6a09f, PT ;  /* 0x3ff6a09f1900780c */ /* 0x000fe20003f06270 */
[----:B------:R-:W-:-:S12]  /*08a0*/  IMAD.MOV.U32 R29, RZ, RZ, 0x43300000 ;  /* 0x43300000ff1d7424 */ /* 0x000fd800078e00ff */
[----:B------:R-:W-:Y:S02]  /*08b0*/  @P0 IADD3 R27, R25, -0x100000, RZ ;  /* 0xfff00000191b0810 */ /* 0x000fe40007ffe0ff */
[----:B------:R-:W-:-:S03]  /*08c0*/  @P0 IADD3 R28, R28, 0x1, RZ ;  /* 0x000000011c1c0810 */ /* 0x000fc60007ffe0ff */
[----:B------:R-:W-:Y:S01]  /*08d0*/  @P0 IMAD.MOV.U32 R25, RZ, RZ, R27 ;  /* 0x000000ffff190224 */ /* 0x000fe200078e001b */
[----:B------:R-:W-:-:S05]  /*08e0*/  LOP3.LUT R28, R28, 0x80000000, RZ, 0x3c, !PT ;  /* 0x800000001c1c7812 */ /* 0x000fca00078e3cff */
[----:B------:R-:W0:-:S04]  /*08f0*/  DADD R34, R24, 1 ;  /* 0x3ff0000018227429 */ /* 0x000e080000000000 */
[----:B------:R-:W-:Y:S02]  /*0900*/  DADD R24, R24, -1 ;  /* 0xbff0000018187429 */ /* 0x000fe40000000000 */
[----:B0-----:R-:W0:Y:S02]  /*0910*/  MUFU.RCP64H R27, R35 ;  /* 0x00000023001b7308 */ /* 0x001e240000001800 */
[----:B------:R-:W-:-:S04]  /*0920*/  DADD R28, R28, c[0x2][0x60] ;  /* 0x008018001c1c7629 */ /* 0x000fc80000000000 */
[----:B0-----:R-:W0:-:S06]  /*0930*/  DFMA R30, -R34, R26, 1 ;  /* 0x3ff00000221e742b */ /* 0x001e0c000000011a */
[----:B0-----:R-:W0:-:S06]  /*0940*/  DFMA R30, R30, R30, R30 ;  /* 0x0000001e1e1e722b */ /* 0x001e0c000000001e */
[----:B0-----:R-:W0:-:S06]  /*0950*/  DFMA R26, R26, R30, R26 ;  /* 0x0000001e1a1a722b */ /* 0x001e0c000000001a */
[----:B0-----:R-:W0:-:S06]  /*0960*/  DMUL R30, R26, R24 ;  /* 0x000000181a1e7228 */ /* 0x001e0c0000000000 */
[----:B0-----:R-:W0:-:S06]  /*0970*/  DFMA R30, R26, R24, R30 ;  /* 0x000000181a1e722b */ /* 0x001e0c000000001e */
[----:B0-----:R-:W0:-:S04]  /*0980*/  DMUL R32, R30, R30 ;  /* 0x0000001e1e207228 */ /* 0x001e080000000000 */
[----:B------:R-:W1:-:S04]  /*0990*/  DADD R34, R24, -R30 ;  /* 0x0000000018227229 */ /* 0x000e48000000081e */
[----:B0-----:R-:W0:-:S04]  /*09a0*/  DFMA R38, R32, R38, c[0x2][0x28] ;  /* 0x00800a002026762b */ /* 0x001e080000000026 */
[----:B-1----:R-:W-:-:S04]  /*09b0*/  DADD R34, R34, R34 ;  /* 0x0000000022227229 */ /* 0x002fc80000000022 */
[----:B0-----:R-:W0:-:S04]  /*09c0*/  DFMA R38, R32, R38, c[0x2][0x30] ;  /* 0x00800c002026762b */ /* 0x001e080000000026 */
[----:B------:R-:W-:-:S04]  /*09d0*/  DFMA R44, R28, c[0x2][0x68], R30 ;  /* 0x00801a001c2c7a2b */ /* 0x000fc8000000001e */
[----:B0-----:R-:W0:-:S04]  /*09e0*/  DFMA R38, R32, R38, c[0x2][0x38] ;  /* 0x00800e002026762b */ /* 0x001e080000000026 */
[----:B------:R-:W-:-:S04]  /*09f0*/  DFMA R34, R24, -R30, R34 ;  /* 0x8000001e1822722b */ /* 0x000fc80000000022 */
[----:B0-----:R-:W0:-:S04]  /*0a00*/  DFMA R38, R32, R38, c[0x2][0x40] ;  /* 0x008010002026762b */ /* 0x001e080000000026 */
[----:B------:R-:W-:-:S04]  /*0a10*/  DFMA R24, -R28, c[0x2][0x68], R44 ;  /* 0x00801a001c187a2b */ /* 0x000fc8000000012c */
[----:B0-----:R-:W0:-:S04]  /*0a20*/  DFMA R38, R32, R38, c[0x2][0x48] ;  /* 0x008012002026762b */ /* 0x001e080000000026 */
[----:B------:R-:W-:-:S04]  /*0a30*/  DMUL R34, R26, R34 ;  /* 0x000000221a227228 */ /* 0x000fc80000000000 */
[----:B0-----:R-:W0:-:S04]  /*0a40*/  DFMA R38, R32, R38, c[0x2][0x50] ;  /* 0x008014002026762b */ /* 0x001e080000000026 */
[----:B------:R-:W-:-:S04]  /*0a50*/  DADD R24, -R30, R24 ;  /* 0x000000001e187229 */ /* 0x000fc80000000118 */
[----:B0-----:R-:W0:-:S06]  /*0a60*/  DFMA R38, R32, R38, c[0x2][0x58] ;  /* 0x008016002026762b */ /* 0x001e0c0000000026 */
[----:B0-----:R-:W0:-:S06]  /*0a70*/  DMUL R38, R32, R38 ;  /* 0x0000002620267228 */ /* 0x001e0c0000000000 */
[----:B0-----:R-:W0:-:S06]  /*0a80*/  DFMA R34, R30, R38, R34 ;  /* 0x000000261e22722b */ /* 0x001e0c0000000022 */
[----:B0-----:R-:W0:-:S06]  /*0a90*/  DADD R24, R34, -R24 ;  /* 0x0000000022187229 */ /* 0x001e0c0000000818 */
[----:B0-----:R-:W0:-:S06]  /*0aa0*/  DFMA R24, R28, c[0x2][0x70], R24 ;  /* 0x00801c001c187a2b */ /* 0x001e0c0000000018 */
[----:B0-----:R0:W1:Y:S01]  /*0ab0*/  DADD R44, R44, R24 ;  /* 0x000000002c2c7229 */ /* 0x0010620000000018 */
[----:B------:R-:W-:Y:S05]  /*0ac0*/  BRA `(.L_x_768) ;  /* 0x0000025000007947 */ /* 0x000fea0003800000 */
.L_x_767:
[----:B------:R-:W0:Y:S01]  /*0ad0*/  DADD R26, R44, 2 ;  /* 0x400000002c1a7429 */ /* 0x000e220000000000 */
[----:B------:R-:W-:Y:S01]  /*0ae0*/  IMAD.MOV.U32 R24, RZ, RZ, 0x1 ;  /* 0x00000001ff187424 */ /* 0x000fe200078e00ff */
[----:B------:R-:W-:Y:S01]  /*0af0*/  FSETP.GEU.AND P3, PT, |R45|, 6.5827683646048100446e-37, PT ;  /* 0x036000002d00780b */ /* 0x000fe20003f6e200 */
[----:B------:R-:W-:Y:S03]  /*0b00*/  BSSY B3, `(.L_x_769) ;  /* 0x0000012000037945 */ /* 0x000fe60003800000 */
[----:B0-----:R-:W0:Y:S02]  /*0b10*/  MUFU.RCP64H R25, R27 ;  /* 0x0000001b00197308 */ /* 0x001e240000001800 */
[----:B0-----:R-:W0:-:S06]  /*0b20*/  DFMA R28, -R26, R24, 1 ;  /* 0x3ff000001a1c742b */ /* 0x001e0c0000000118 */
[----:B0-----:R-:W0:-:S06]  /*0b30*/  DFMA R28, R28, R28, R28 ;  /* 0x0000001c1c1c722b */ /* 0x001e0c000000001c */
[----:B0-----:R-:W0:-:S06]  /*0b40*/  DFMA R28, R24, R28, R24 ;  /* 0x0000001c181c722b */ /* 0x001e0c0000000018 */
[----:B0-----:R-:W0:-:S06]  /*0b50*/  DFMA R24, -R26, R28, 1 ;  /* 0x3ff000001a18742b */ /* 0x001e0c000000011c */
[----:B0-----:R-:W0:-:S06]  /*0b60*/  DFMA R24, R28, R24, R28 ;  /* 0x000000181c18722b */ /* 0x001e0c000000001c */
[----:B0-----:R-:W0:-:S06]  /*0b70*/  DMUL R28, R44, R24 ;  /* 0x000000182c1c7228 */ /* 0x001e0c0000000000 */
[----:B0-----:R-:W0:-:S06]  /*0b80*/  DFMA R30, -R26, R28, R44 ;  /* 0x0000001c1a1e722b */ /* 0x001e0c000000012c */
[----:B0-----:R-:W0:-:S10]  /*0b90*/  DFMA R24, R24, R30, R28 ;  /* 0x0000001e1818722b */ /* 0x001e14000000001c */
[----:B0-----:R-:W-:-:S05]  /*0ba0*/  FFMA R28, RZ, R27, R25 ;  /* 0x0000001bff1c7223 */ /* 0x001fca0000000019 */
[----:B------:R-:W-:-:S13]  /*0bb0*/  FSETP.GT.AND P0, PT, |R28|, 1.469367938527859385e-39, PT ;  /* 0x001000001c00780b */ /* 0x000fda0003f04200 */
[----:B------:R-:W-:Y:S05]  /*0bc0*/  @P0 BRA P3, `(.L_x_770) ;  /* 0x0000005000000947 */ /* 0x000fea0001800000 */
[----:B------:R-:W-:Y:S01]  /*0bd0*/  IMAD.MOV.U32 R30, RZ, RZ, R26 ;  /* 0x000000ffff1e7224 */ /* 0x000fe200078e001a */
[----:B------:R-:W-:Y:S01]  /*0be0*/  MOV R28, 0xc20 ;  /* 0x00000c20001c7802 */ /* 0x000fe20000000f00 */
[----:B------:R-:W-:Y:S02]  /*0bf0*/  IMAD.MOV.U32 R24, RZ, RZ, R44 ;  /* 0x000000ffff187224 */ /* 0x000fe400078e002c */
[----:B------:R-:W-:Y:S02]  /*0c00*/  IMAD.MOV.U32 R25, RZ, RZ, R45 ;  /* 0x000000ffff197224 */ /* 0x000fe400078e002d */
[----:B-----5:R-:W-:Y:S05]  /*0c10*/  CALL.REL.NOINC `($__internal_1_$__cuda_sm20_div_rn_f64_full) ;  /* 0x00038dc000007944 */ /* 0x020fea0003c00000 */
.L_x_770:
[----:B------:R-:W-:Y:S05]  /*0c20*/  BSYNC B3 ;  /* 0x0000000000037941 */ /* 0x000fea0003800000 */
.L_x_769:
[----:B------:R-:W0:Y:S01]  /*0c30*/  DMUL R26, R44, R24 ;  /* 0x000000182c1a7228 */ /* 0x000e220000000000 */
[----:B------:R-:W-:Y:S02]  /*0c40*/  IMAD.MOV.U32 R30, RZ, RZ, 0x2fbe14b5 ;  /* 0x2fbe14b5ff1e7424 */ /* 0x000fe400078e00ff */
[----:B------:R-:W-:-:S03]  /*0c50*/  IMAD.MOV.U32 R31, RZ, RZ, 0x3eb372fb ;  /* 0x3eb372fbff1f7424 */ /* 0x000fc600078e00ff */
[----:B0-----:R-:W0:-:S06]  /*0c60*/  DADD R24, R44, -R26 ;  /* 0x000000002c187229 */ /* 0x001e0c000000081a */
[----:B0-----:R-:W0:-:S06]  /*0c70*/  DMUL R28, R24, R24 ;  /* 0x00000018181c7228 */ /* 0x001e0c0000000000 */
[----:B0-----:R-:W0:-:S06]  /*0c80*/  DFMA R30, R28, R30, c[0x2][0x78] ;  /* 0x00801e001c1e762b */ /* 0x001e0c000000001e */
[----:B0-----:R-:W0:-:S06]  /*0c90*/  DFMA R30, R28, R30, c[0x2][0x80] ;  /* 0x008020001c1e762b */ /* 0x001e0c000000001e */
[----:B0-----:R-:W0:-:S06]  /*0ca0*/  DFMA R30, R28, R30, c[0x2][0x88] ;  /* 0x008022001c1e762b */ /* 0x001e0c000000001e */
[----:B0-----:R-:W0:-:S06]  /*0cb0*/  DFMA R30, R28, R30, c[0x2][0x90] ;  /* 0x008024001c1e762b */ /* 0x001e0c000000001e */
[----:B0-----:R-:W0:-:S06]  /*0cc0*/  DFMA R30, R28, R30, c[0x2][0x98] ;  /* 0x008026001c1e762b */ /* 0x001e0c000000001e */
[----:B0-----:R-:W0:-:S06]  /*0cd0*/  DFMA R30, R28, R30, c[0x2][0xa0] ;  /* 0x008028001c1e762b */ /* 0x001e0c000000001e */
[----:B0-----:R-:W0:-:S06]  /*0ce0*/  DFMA R30, R28, R30, c[0x2][0xa8] ;  /* 0x00802a001c1e762b */ /* 0x001e0c000000001e */
[----:B0-----:R-:W0:-:S06]  /*0cf0*/  DMUL R30, R28, R30 ;  /* 0x0000001e1c1e7228 */ /* 0x001e0c0000000000 */
[----:B0-----:R-:W0:-:S06]  /*0d00*/  DFMA R30, R24, R30, -R26 ;  /* 0x0000001e181e722b */ /* 0x001e0c000000081a */
[----:B0-----:R0:W1:-:S06]  /*0d10*/  DADD R44, R44, R30 ;  /* 0x000000002c2c7229 */ /* 0x00104c000000001e */
.L_x_768:
[----:B------:R-:W-:Y:S05]  /*0d20*/  BSYNC B2 ;  /* 0x0000000000027941 */ /* 0x000fea0003800000 */
.L_x_766:
[----:B0-----:R-:W0:Y:S01]  /*0d30*/  MUFU.RCP64H R25, R49 ;  /* 0x0000003100197308 */ /* 0x001e220000001800 */
[----:B------:R-:W-:Y:S01]  /*0d40*/  IMAD.MOV.U32 R24, RZ, RZ, 0x1 ;  /* 0x00000001ff187424 */ /* 0x000fe200078e00ff */
[----:B------:R-:W-:Y:S01]  /*0d50*/  FSETP.GEU.AND P3, PT, |R47|, 6.5827683646048100446e-37, PT ;  /* 0x036000002f00780b */ /* 0x000fe20003f6e200 */
[----:B------:R-:W-:Y:S04]  /*0d60*/  BSSY B2, `(.L_x_771) ;  /* 0x0000012000027945 */ /* 0x000fe80003800000 */
        /* <DEDUP_REMOVED lines=15> */
[----:B------:R-:W-:Y:S02]  /*0e60*/  IMAD.MOV.U32 R27, RZ, RZ, R49 ;  /* 0x000000ffff1b7224 */ /* 0x000fe400078e0031 */
[----:B-1---5:R-:W-:Y:S05]  /*0e70*/  CALL.REL.NOINC `($__internal_1_$__cuda_sm20_div_rn_f64_full) ;  /* 0x00038b6000007944 */ /* 0x022fea0003c00000 */
.L_x_772:
[----:B------:R-:W-:Y:S05]  /*0e80*/  BSYNC B2 ;  /* 0x0000000000027941 */ /* 0x000fea0003800000 */
.L_x_771:
[----:B------:R-:W0:Y:S01]  /*0e90*/  DSETP.NEU.AND P0, PT, R48, RZ, PT ;  /* 0x000000ff3000722a */ /* 0x000e220003f0d000 */
[----:B------:R-:W-:-:S13]  /*0ea0*/  BSSY B0, `(.L_x_773) ;  /* 0x000002d000007945 */ /* 0x000fda0003800000 */
[----:B0-----:R-:W-:Y:S05]  /*0eb0*/  @!P0 BRA `(.L_x_774) ;  /* 0x0000028000008947 */ /* 0x001fea0003800000 */
[----:B------:R-:W0:Y:S01]  /*0ec0*/  DMUL R26, R24, R24 ;  /* 0x00000018181a7228 */ /* 0x000e220000000000 */
[----:B------:R-:W-:Y:S01]  /*0ed0*/  IMAD.MOV.U32 R28, RZ, RZ, 0x2a25ff7e ;  /* 0x2a25ff7eff1c7424 */ /* 0x000fe200078e00ff */
[----:B------:R-:W-:Y:S01]  /*0ee0*/  ISETP.GE.AND P3, PT, R9, RZ, PT ;  /* 0x000000ff0900720c */ /* 0x000fe20003f66270 */
[----:B------:R-:W-:Y:S01]  /*0ef0*/  IMAD.MOV.U32 R29, RZ, RZ, 0x3ef53e1d ;  /* 0x3ef53e1dff1d7424 */ /* 0x000fe200078e00ff */
[----:B------:R-:W-:-:S05]  /*0f00*/  DSETP.NEU.AND P0, PT, |R8|, |R10|, PT ;  /* 0x4000000a0800722a */ /* 0x000fca0003f0d200 */
[----:B0-----:R-:W0:-:S06]  /*0f10*/  DFMA R28, R26, -R28, c[0x2][0xb0] ;  /* 0x00802c001a1c762b */ /* 0x001e0c000000081c */
[----:B0-----:R-:W0:-:S06]  /*0f20*/  DFMA R28, R26, R28, c[0x2][0xb8] ;  /* 0x00802e001a1c762b */ /* 0x001e0c000000001c */
        /* <DEDUP_REMOVED lines=17> */
[----:B0-----:R-:W0:-:S06]  /*1040*/  DFMA R28, R28, R24, R24 ;  /* 0x000000181c1c722b */ /* 0x001e0c0000000018 */
[----:B0-----:R-:W0:-:S04]  /*1050*/  DADD R24, -RZ, -R28 ;  /* 0x00000000ff187229 */ /* 0x001e08000000091c */
[----:B------:R-:W2:-:S06]  /*1060*/  DADD R26, -R28, c[0x2][0x148] ;  /* 0x008052001c1a7629 */ /* 0x000e8c0000000100 */
[----:B0-----:R-:W-:Y:S02]  /*1070*/  FSEL R24, R28, R24, !P3 ;  /* 0x000000181c187208 */ /* 0x001fe40005800000 */
[----:B------:R-:W-:Y:S02]  /*1080*/  FSEL R25, R29, R25, !P3 ;  /* 0x000000191d197208 */ /* 0x000fe40005800000 */
[----:B--2---:R-:W-:Y:S02]  /*1090*/  FSEL R31, R26, R28, !P3 ;  /* 0x0000001c1a1f7208 */ /* 0x004fe40005800000 */
[----:B------:R-:W-:Y:S02]  /*10a0*/  FSEL R27, R27, R29, !P3 ;  /* 0x0000001d1b1b7208 */ /* 0x000fe40005800000 */
[----:B------:R-:W0:-:S10]  /*10b0*/  DADD R24, R24, c[0x2][0x140] ;  /* 0x0080500018187629 */ /* 0x000e140000000000 */
[----:B0-----:R-:W-:Y:S02]  /*10c0*/  FSEL R24, R24, R31, !P1 ;  /* 0x0000001f18187208 */ /* 0x001fe40004800000 */
[----:B------:R-:W-:Y:S01]  /*10d0*/  FSEL R25, R25, R27, !P1 ;  /* 0x0000001b19197208 */ /* 0x000fe20004800000 */
[----:B------:R-:W-:Y:S05]  /*10e0*/  @P0 BRA `(.L_x_775) ;  /* 0x0000008000000947 */ /* 0x000fea0003800000 */
[----:B------:R-:W-:Y:S02]  /*10f0*/  IMAD.MOV.U32 R24, RZ, RZ, 0x7f3321d2 ;  /* 0x7f3321d2ff187424 */ /* 0x000fe400078e00ff */
[----:B------:R-:W-:-:S03]  /*1100*/  IMAD.MOV.U32 R25, RZ, RZ, 0x4002d97c ;  /* 0x4002d97cff197424 */ /* 0x000fc600078e00ff */
[----:B------:R-:W-:Y:S02]  /*1110*/  FSEL R24, R24, 3.37028055040000000000e+12, !P3 ;  /* 0x54442d1818187808 */ /* 0x000fe40005800000 */
[----:B------:R-:W-:Y:S01]  /*1120*/  FSEL R25, R25, 1.8213495016098022461, !P3 ;  /* 0x3fe921fb19197808 */ /* 0x000fe20005800000 */
[----:B------:R-:W-:Y:S05]  /*1130*/  BRA `(.L_x_775) ;  /* 0x0000003000007947 */ /* 0x000fea0003800000 */
.L_x_774:
[----:B------:R-:W-:-:S04]  /*1140*/  ISETP.GE.AND P0, PT, R9, RZ, PT ;  /* 0x000000ff0900720c */ /* 0x000fc80003f06270 */
[----:B------:R-:W-:Y:S02]  /*1150*/  FSEL R24, RZ, 3.37028055040000000000e+12, P0 ;  /* 0x54442d18ff187808 */ /* 0x000fe40000000000 */
[----:B------:R-:W-:Y:S02]  /*1160*/  FSEL R25, RZ, 2.1426990032196044922, P0 ;  /* 0x400921fbff197808 */ /* 0x000fe40000000000 */
.L_x_775:
[----:B------:R-:W-:Y:S05]  /*1170*/  BSYNC B0 ;  /* 0x0000000000007941 */ /* 0x000fea0003800000 */
.L_x_773:
[----:B------:R0:W2:Y:S02]  /*1180*/  DADD R8, |R8|, |R10| ;  /* 0x0000000008087229 */ /* 0x0000a4000000060a */
[----:B0-----:R-:W-:Y:S02]  /*1190*/  LOP3.LUT R11, R25, 0x80000000, R11, 0xb8, !PT ;  /* 0x80000000190b7812 */ /* 0x001fe400078eb80b */
[----:B-1----:R-:W-:-:S04]  /*11a0*/  DMUL R44, R44, 0.5 ;  /* 0x3fe000002c2c7828 */ /* 0x002fc80000000000 */
[----:B--2---:R-:W0:-:S06]  /*11b0*/  DSETP.GTU.AND P0, PT, |R8|, +INF , PT ;  /* 0x7ff000000800742a */ /* 0x004e0c0003f0c200 */
[----:B0-----:R-:W-:Y:S02]  /*11c0*/  FSEL R8, R8, R24, P0 ;  /* 0x0000001808087208 */ /* 0x001fe40000000000 */
[----:B------:R-:W-:Y:S01]  /*11d0*/  FSEL R9, R9, R11, P0 ;  /* 0x0000000b09097208 */ /* 0x000fe20000000000 */
[----:B------:R-:W-:Y:S05]  /*11e0*/  BRA `(.L_x_776) ;  /* 0x00004a6000007947 */ /* 0x000fea0003800000 */
.L_x_765:
[----:B------:R-:W0:-:S06]  /*11f0*/  DMUL R24, R46, R46 ;  /* 0x0000002e2e187228 */ /* 0x000e0c0000000000 */
[----:B0-----:R-:W0:-:S06]  /*1200*/  DFMA R26, R48, R48, R24 ;  /* 0x00000030301a722b */ /* 0x001e0c0000000018 */
[----:B0-----:R-:W0:-:S14]  /*1210*/  DSETP.GTU.AND P0, PT, R26, c[0x2][0x150], PT ;  /* 0x008054001a00762a */ /* 0x001e1c0003f0c000 */
[----:B0-----:R-:W-:Y:S05]  /*1220*/  @P0 BRA `(.L_x_777) ;  /* 0x0000088000000947 */ /* 0x001fea0003800000 */
[----:B------:R-:W-:Y:S01]  /*1230*/  ISETP.GT.AND P0, PT, R27, 0xfffff, PT ;  /* 0x000fffff1b00780c */ /* 0x000fe20003f04270 */
[----:B------:R-:W-:Y:S01]  /*1240*/  IMAD.MOV.U32 R35, RZ, RZ, R27 ;  /* 0x000000ffff237224 */ /* 0x000fe200078e001b */
[----:B------:R-:W-:Y:S01]  /*1250*/  BSSY B0, `(.L_x_778) ;  /* 0x0000045000007945 */ /* 0x000fe20003800000 */
[----:B------:R-:W-:Y:S02]  /*1260*/  IMAD.MOV.U32 R28, RZ, RZ, R26 ;  /* 0x000000ffff1c7224 */ /* 0x000fe400078e001a */
[----:B------:R-:W-:-:S08]  /*1270*/  IMAD.MOV.U32 R34, RZ, RZ, -0x3ff ;  /* 0xfffffc01ff227424 */ /* 0x000fd000078e00ff */
[----:B------:R-:W0:Y:S01]  /*1280*/  @!P0 DMUL R26, R26, 1.80143985094819840000e+16 ;  /* 0x435000001a1a8828 */ /* 0x000e220000000000 */
[----:B------:R-:W-:-:S09]  /*1290*/  @!P0 IMAD.MOV.U32 R34, RZ, RZ, -0x435 ;  /* 0xfffffbcbff228424 */ /* 0x000fd200078e00ff */
[----:B0-----:R-:W-:Y:S02]  /*12a0*/  @!P0 IMAD.MOV.U32 R35, RZ, RZ, R27 ;  /* 0x000000ffff238224 */ /* 0x001fe400078e001b */
[----:B------:R-:W-:Y:S01]  /*12b0*/  @!P0 IMAD.MOV.U32 R28, RZ, RZ, R26 ;  /* 0x000000ffff1c8224 */ /* 0x000fe200078e001a */
[----:B------:R-:W-:Y:S02]  /*12c0*/  FSETP.GEU.AND P0, PT, |R47|, 6.5827683646048100446e-37, PT ;  /* 0x036000002f00780b */ /* 0x000fe40003f0e200 */
[----:B------:R-:W-:-:S04]  /*12d0*/  IADD3 R24, R35, -0x1, RZ ;  /* 0xffffffff23187810 */ /* 0x000fc80007ffe0ff */
[----:B------:R-:W-:-:S13]  /*12e0*/  ISETP.GE.U32.AND P3, PT, R24, 0x7fefffff, PT ;  /* 0x7fefffff1800780c */ /* 0x000fda0003f66070 */
[----:B------:R-:W-:Y:S01]  /*12f0*/  @P3 IMAD.MOV.U32 R24, RZ, RZ, 0x0 ;  /* 0x00000000ff183424 */ /* 0x000fe200078e00ff */
[----:B------:R-:W-:Y:S01]  /*1300*/  @P3 FSETP.NEU.FTZ.AND P6, PT, R27, RZ, PT ;  /* 0x000000ff1b00320b */ /* 0x000fe20003fdd000 */
[----:B------:R-:W-:-:S06]  /*1310*/  @P3 IMAD.MOV.U32 R25, RZ, RZ, 0x7ff00000 ;  /* 0x7ff00000ff193424 */ /* 0x000fcc00078e00ff */
[----:B------:R-:W0:-:S10]  /*1320*/  @P3 DFMA R24, R26, R24, +INF ;  /* 0x7ff000001a18342b */ /* 0x000e140000000018 */
[----:B0-----:R-:W-:Y:S02]  /*1330*/  @P3 FSEL R45, R25, -QNAN , P6 ;  /* 0xfff00000192d3808 */ /* 0x001fe40003000000 */
[----:B------:R-:W0:Y:S01]  /*1340*/  MUFU.RCP64H R25, R49 ;  /* 0x0000003100197308 */ /* 0x000e220000001800 */
[----:B------:R-:W-:Y:S01]  /*1350*/  @P3 FSEL R44, R24, RZ, P6 ;  /* 0x000000ff182c3208 */ /* 0x000fe20003000000 */
[----:B------:R-:W-:-:S06]  /*1360*/  IMAD.MOV.U32 R24, RZ, RZ, 0x1 ;  /* 0x00000001ff187424 */ /* 0x000fcc00078e00ff */
        /* <DEDUP_REMOVED lines=8> */
[----:B0-----:R-:W-:Y:S01]  /*13f0*/  FFMA R40, RZ, R49, R25 ;  /* 0x00000031ff287223 */ /* 0x001fe20000000019 */
[----:B------:R-:W-:Y:S05]  /*1400*/  @P3 BRA `(.L_x_779) ;  /* 0x0000029000003947 */ /* 0x000fea0003800000 */
[C---:B------:R-:W-:Y:S01]  /*1410*/  LOP3.LUT R26, R35.reuse, 0x800fffff, RZ, 0xc0, !PT ;  /* 0x800fffff231a7812 */ /* 0x040fe200078ec0ff */
[----:B------:R-:W-:Y:S01]  /*1420*/  IMAD.MOV.U32 R30, RZ, RZ, RZ ;  /* 0x000000ffff1e7224 */ /* 0x000fe200078e00ff */
[----:B------:R-:W-:Y:S01]  /*1430*/  LEA.HI R34, R35, R34, RZ, 0xc ;  /* 0x0000002223227211 */ /* 0x000fe200078f60ff */
[----:B------:R-:W-:Y:S01]  /*1440*/  IMAD.MOV.U32 R42, RZ, RZ, 0x3ae80f1e ;  /* 0x3ae80f1eff2a7424 */ /* 0x000fe200078e00ff */
[----:B------:R-:W-:Y:S01]  /*1450*/  LOP3.LUT R29, R26, 0x3ff00000, RZ, 0xfc, !PT ;  /* 0x3ff000001a1d7812 */ /* 0x000fe200078efcff */
[----:B------:R-:W-:Y:S02]  /*1460*/  IMAD.MOV.U32 R43, RZ, RZ, 0x3eb1380b ;  /* 0x3eb1380bff2b7424 */ /* 0x000fe400078e00ff */
[----:B------:R-:W-:Y:S01]  /*1470*/  IMAD.MOV.U32 R35, RZ, RZ, 0x43300000 ;  /* 0x43300000ff237424 */ /* 0x000fe200078e00ff */
[----:B------:R-:W-:-:S13]  /*1480*/  ISETP.GE.AND P3, PT, R29, 0x3ff6a09f, PT ;  /* 0x3ff6a09f1d00780c */ /* 0x000fda0003f66270 */
[----:B------:R-:W-:Y:S02]  /*1490*/  @P3 IADD3 R27, R29, -0x100000, RZ ;  /* 0xfff000001d1b3810 */ /* 0x000fe40007ffe0ff */
[----:B------:R-:W-:-:S03]  /*14a0*/  @P3 IADD3 R34, R34, 0x1, RZ ;  /* 0x0000000122223810 */ /* 0x000fc60007ffe0ff */
[----:B------:R-:W-:Y:S01]  /*14b0*/  @P3 IMAD.MOV.U32 R29, RZ, RZ, R27 ;  /* 0x000000ffff1d3224 */ /* 0x000fe200078e001b */
[----:B------:R-:W-:-:S05]  /*14c0*/  LOP3.LUT R34, R34, 0x80000000, RZ, 0x3c, !PT ;  /* 0x8000000022227812 */ /* 0x000fca00078e3cff */
[----:B------:R-:W0:-:S04]  /*14d0*/  DADD R38, R28, 1 ;  /* 0x3ff000001c267429 */ /* 0x000e080000000000 */
[----:B------:R-:W-:Y:S02]  /*14e0*/  DADD R34, R34, c[0x2][0x60] ;  /* 0x0080180022227629 */ /* 0x000fe40000000000 */
[----:B0-----:R-:W0:Y:S02]  /*14f0*/  MUFU.RCP64H R31, R39 ;  /* 0x00000027001f7308 */ /* 0x001e240000001800 */
[----:B0-----:R-:W0:-:S06]  /*1500*/  DFMA R26, -R38, R30, 1 ;  /* 0x3ff00000261a742b */ /* 0x001e0c000000011e */
[----:B0-----:R-:W0:-:S04]  /*1510*/  DFMA R32, R26, R26, R26 ;  /* 0x0000001a1a20722b */ /* 0x001e08000000001a */
[----:B------:R-:W-:-:S04]  /*1520*/  DADD R26, R28, -1 ;  /* 0xbff000001c1a7429 */ /* 0x000fc80000000000 */
        /* <DEDUP_REMOVED lines=22> */
[----:B0-----:R0:W1:-:S06]  /*1690*/  DADD R44, R44, R26 ;  /* 0x000000002c2c7229 */ /* 0x00104c000000001a */
.L_x_779:
[----:B------:R-:W-:Y:S05]  /*16a0*/  BSYNC B0 ;  /* 0x0000000000007941 */ /* 0x000fea0003800000 */
.L_x_778:
[----:B------:R-:W-:Y:S01]  /*16b0*/  FSETP.GT.AND P3, PT, |R40|, 1.469367938527859385e-39, PT ;  /* 0x001000002800780b */ /* 0x000fe20003f64200 */
[----:B------:R-:W-:-:S12]  /*16c0*/  BSSY B2, `(.L_x_780) ;  /* 0x0000008000027945 */ /* 0x000fd80003800000 */
[----:B------:R-:W-:Y:S05]  /*16d0*/  @P3 BRA P0, `(.L_x_781) ;  /* 0x0000006000003947 */ /* 0x000fea0000000000 */
[----:B------:R-:W-:Y:S01]  /*16e0*/  IMAD.MOV.U32 R24, RZ, RZ, R46 ;  /* 0x000000ffff187224 */ /* 0x000fe200078e002e */
[----:B------:R-:W-:Y:S01]  /*16f0*/  MOV R28, 0x1740 ;  /* 0x00001740001c7802 */ /* 0x000fe20000000f00 */
[----:B------:R-:W-:Y:S02]  /*1700*/  IMAD.MOV.U32 R25, RZ, RZ, R47 ;  /* 0x000000ffff197224 */ /* 0x000fe400078e002f */
[----:B------:R-:W-:Y:S02]  /*1710*/  IMAD.MOV.U32 R30, RZ, RZ, R48 ;  /* 0x000000ffff1e7224 */ /* 0x000fe400078e0030 */
[----:B0-----:R-:W-:Y:S02]  /*1720*/  IMAD.MOV.U32 R27, RZ, RZ, R49 ;  /* 0x000000ffff1b7224 */ /* 0x001fe400078e0031 */
[----:B-1---5:R-:W-:Y:S05]  /*1730*/  CALL.REL.NOINC `($__internal_1_$__cuda_sm20_div_rn_f64_full) ;  /* 0x000382a000007944 */ /* 0x022fea0003c00000 */
.L_x_781:
[----:B------:R-:W-:Y:S05]  /*1740*/  BSYNC B2 ;  /* 0x0000000000027941 */ /* 0x000fea0003800000 */
.L_x_780:
[----:B------:R-:W2:Y:S01]  /*1750*/  DSETP.NEU.AND P0, PT, R48, RZ, PT ;  /* 0x000000ff3000722a */ /* 0x000ea20003f0d000 */
[----:B------:R-:W-:-:S13]  /*1760*/  BSSY B0, `(.L_x_782) ;  /* 0x000002d000007945 */ /* 0x000fda0003800000 */
[----:B--2---:R-:W-:Y:S05]  /*1770*/  @!P0 BRA `(.L_x_783) ;  /* 0x0000028000008947 */ /* 0x004fea0003800000 */
[----:B0-----:R-:W0:Y:S01]  /*1780*/  DMUL R26, R24, R24 ;  /* 0x00000018181a7228 */ /* 0x001e220000000000 */
        /* <DEDUP_REMOVED lines=39> */
.L_x_783:
[----:B------:R-:W-:-:S04]  /*1a00*/  ISETP.GE.AND P0, PT, R9, RZ, PT ;  /* 0x000000ff0900720c */ /* 0x000fc80003f06270 */
[----:B------:R-:W-:Y:S02]  /*1a10*/  FSEL R24, RZ, 3.37028055040000000000e+12, P0 ;  /* 0x54442d18ff187808 */ /* 0x000fe40000000000 */
[----:B------:R-:W-:Y:S02]  /*1a20*/  FSEL R25, RZ, 2.1426990032196044922, P0 ;  /* 0x400921fbff197808 */ /* 0x000fe40000000000 */
.L_x_784:
[----:B------:R-:W-:Y:S05]  /*1a30*/  BSYNC B0 ;  /* 0x0000000000007941 */ /* 0x000fea0003800000 */
.L_x_782:
[----:B------:R2:W3:Y:S02]  /*1a40*/  DADD R8, |R8|, |R10| ;  /* 0x0000000008087229 */ /* 0x0004e4000000060a */
[----:B--2---:R-:W-:Y:S02]  /*1a50*/  LOP3.LUT R11, R25, 0x80000000, R11, 0xb8, !PT ;  /* 0x80000000190b7812 */ /* 0x004fe400078eb80b */
[----:B-1----:R-:W-:-:S04]  /*1a60*/  DMUL R44, R44, 0.5 ;  /* 0x3fe000002c2c7828 */ /* 0x002fc80000000000 */
[----:B---3--:R-:W1:-:S06]  /*1a70*/  DSETP.GTU.AND P0, PT, |R8|, +INF , PT ;  /* 0x7ff000000800742a */ /* 0x008e4c0003f0c200 */
[----:B-1----:R-:W-:Y:S02]  /*1a80*/  FSEL R8, R8, R24, P0 ;  /* 0x0000001808087208 */ /* 0x002fe40000000000 */
[----:B------:R-:W-:Y:S01]  /*1a90*/  FSEL R9, R9, R11, P0 ;  /* 0x0000000b09097208 */ /* 0x000fe20000000000 */
[----:B------:R-:W-:Y:S05]  /*1aa0*/  BRA `(.L_x_776) ;  /* 0x000041a000007947 */ /* 0x000fea0003800000 */
.L_x_777:
[----:B------:R-:W-:Y:S01]  /*1ab0*/  LOP3.LUT R31, R49, 0xfffffff8, RZ, 0xc0, !PT ;  /* 0xfffffff8311f7812 */ /* 0x000fe200078ec0ff */
[----:B------:R-:W-:Y:S01]  /*1ac0*/  IMAD.MOV.U32 R30, RZ, RZ, RZ ;  /* 0x000000ffff1e7224 */ /* 0x000fe200078e00ff */
[----:B------:R-:W-:Y:S01]  /*1ad0*/  LOP3.LUT R39, R47, 0xfffffff8, RZ, 0xc0, !PT ;  /* 0xfffffff82f277812 */ /* 0x000fe200078ec0ff */
[----:B------:R-:W-:Y:S01]  /*1ae0*/  IMAD.MOV.U32 R38, RZ, RZ, RZ ;  /* 0x000000ffff267224 */ /* 0x000fe200078e00ff */
[----:B------:R-:W-:Y:S01]  /*1af0*/  BSSY B0, `(.L_x_785) ;  /* 0x0000069000007945 */ /* 0x000fe20003800000 */
[----:B------:R-:W-:Y:S02]  /*1b00*/  IMAD.MOV.U32 R34, RZ, RZ, RZ ;  /* 0x000000ffff227224 */ /* 0x000fe400078e00ff */
[----:B------:R-:W0:Y:S01]  /*1b10*/  DADD R40, R48, -R30 ;  /* 0x0000000030287229 */ /* 0x000e22000000081e */
[----:B------:R-:W-:-:S03]  /*1b20*/  IMAD.MOV.U32 R42, RZ, RZ, RZ ;  /* 0x000000ffff2a7224 */ /* 0x000fc600078e00ff */
[----:B------:R-:W1:-:S04]  /*1b30*/  DADD R44, R46, -R38 ;  /* 0x000000002e2c7229 */ /* 0x000e480000000826 */
[----:B------:R-:W-:Y:S02]  /*1b40*/  DMUL R50, R30, R30 ;  /* 0x0000001e1e327228 */ /* 0x000fe40000000000 */
[----:B0-----:R-:W-:Y:S02]  /*1b50*/  LOP3.LUT R35, R41, 0xfffffff8, RZ, 0xc0, !PT ;  /* 0xfffffff829237812 */ /* 0x001fe400078ec0ff */
[----:B------:R-:W-:Y:S02]  /*1b60*/  DMUL R56, R38, R38 ;  /* 0x0000002626387228 */ /* 0x000fe40000000000 */
[----:B-1----:R-:W-:Y:S02]  /*1b70*/  LOP3.LUT R43, R45, 0xfffffff8, RZ, 0xc0, !PT ;  /* 0xfffffff82d2b7812 */ /* 0x002fe400078ec0ff */
[----:B------:R-:W0:-:S04]  /*1b80*/  DADD R30, R30, R30 ;  /* 0x000000001e1e7229 */ /* 0x000e08000000001e */
[----:B------:R-:W1:-:S04]  /*1b90*/  DADD R38, R38, R38 ;  /* 0x0000000026267229 */ /* 0x000e480000000026 */
[----:B------:R-:W2:-:S04]  /*1ba0*/  DADD R40, R40, -R34 ;  /* 0x0000000028287229 */ /* 0x000e880000000822 */
[----:B------:R-:W3:-:S04]  /*1bb0*/  DADD R44, R44, -R42 ;  /* 0x000000002c2c7229 */ /* 0x000ec8000000082a */
[----:B0-----:R-:W-:-:S04]  /*1bc0*/  DMUL R54, R34, R30 ;  /* 0x0000001e22367228 */ /* 0x001fc80000000000 */
[----:B------:R-:W-:-:S04]  /*1bd0*/  DMUL R28, R34, R34 ;  /* 0x00000022221c7228 */ /* 0x000fc80000000000 */
[----:B-1----:R-:W-:-:S04]  /*1be0*/  DMUL R26, R42, R38 ;  /* 0x000000262a1a7228 */ /* 0x002fc80000000000 */
[----:B------:R-:W-:-:S04]  /*1bf0*/  DMUL R32, R42, R42 ;  /* 0x0000002a2a207228 */ /* 0x000fc80000000000 */
[----:B------:R-:W0:-:S04]  /*1c00*/  DADD R34, R34, R34 ;  /* 0x0000000022227229 */ /* 0x000e080000000022 */
[----:B------:R-:W1:-:S04]  /*1c10*/  DADD R42, R42, R42 ;  /* 0x000000002a2a7229 */ /* 0x000e48000000002a */
[----:B--2---:R2:W4:-:S04]  /*1c20*/  DMUL R30, R40, R30 ;  /* 0x0000001e281e7228 */ /* 0x0045080000000000 */
[----:B---3--:R2:W3:-:S04]  /*1c30*/  DMUL R38, R44, R38 ;  /* 0x000000262c267228 */ /* 0x0084c80000000000 */
[----:B0-----:R2:W0:-:S04]  /*1c40*/  DMUL R34, R40, R34 ;  /* 0x0000002228227228 */ /* 0x0014080000000000 */
[----:B-1----:R2:W1:-:S04]  /*1c50*/  DMUL R42, R44, R42 ;  /* 0x0000002a2c2a7228 */ /* 0x0024480000000000 */
[----:B------:R-:W0:-:S04]  /*1c60*/  DMUL R40, R40, R40 ;  /* 0x0000002828287228 */ /* 0x000e080000000000 */
[----:B-1234-:R-:W0:-:S04]  /*1c70*/  DMUL R44, R44, R44 ;  /* 0x0000002c2c2c7228 */ /* 0x01ee080000000000 */
.L_x_786:
[----:B------:R-:W1:-:S06]  /*1c80*/  DSETP.GEU.AND P0, PT, R50, R56, PT ;  /* 0x000000383200722a */ /* 0x000e4c0003f0e000 */
[----:B-1----:R-:W-:Y:S02]  /*1c90*/  FSEL R24, R50, R56, !P0 ;  /* 0x0000003832187208 */ /* 0x002fe40004000000 */
[----:B------:R-:W-:Y:S02]  /*1ca0*/  FSEL R25, R51, R57, !P0 ;  /* 0x0000003933197208 */ /* 0x000fe40004000000 */
[----:B------:R-:W-:Y:S02]  /*1cb0*/  FSEL R51, R57, R51, !P0 ;  /* 0x0000003339337208 */ /* 0x000fe40004000000 */
[----:B------:R-:W-:Y:S02]  /*1cc0*/  FSEL R50, R56, R50, !P0 ;  /* 0x0000003238327208 */ /* 0x000fe40004000000 */
[----:B------:R-:W1:-:S04]  /*1cd0*/  DSETP.GEU.AND P3, PT, R24, R54, PT ;  /* 0x000000361800722a */ /* 0x000e480003f6e000 */
[----:B------:R2:W3:Y:S02]  /*1ce0*/  DSETP.LT.OR P0, PT, R24, R54, !P0 ;  /* 0x000000361800722a */ /* 0x0004e40004701400 */
[----:B-1----:R-:W-:Y:S02]  /*1cf0*/  FSEL R56, R24, R54, !P3 ;  /* 0x0000003618387208 */ /* 0x002fe40005800000 */
[----:B------:R-:W-:Y:S02]  /*1d00*/  FSEL R57, R25, R55, !P3 ;  /* 0x0000003719397208 */ /* 0x000fe40005800000 */
[----:B------:R-:W-:Y:S02]  /*1d10*/  FSEL R52, R54, R24, !P3 ;  /* 0x0000001836347208 */ /* 0x000fe40005800000 */
[----:B--2---:R-:W-:Y:S02]  /*1d20*/  FSEL R25, R55, R25, !P3 ;  /* 0x0000001937197208 */ /* 0x004fe40005800000 */
[----:B------:R-:W1:-:S04]  /*1d30*/  DSETP.GEU.AND P3, PT, R56, R26, PT ;  /* 0x0000001a3800722a */ /* 0x000e480003f6e000 */
[----:B---3--:R2:W3:Y:S02]  /*1d40*/  DSETP.LT.OR P0, PT, R56, R26, P0 ;  /* 0x0000001a3800722a */ /* 0x0084e40000701400 */
[----:B-1----:R-:W-:Y:S02]  /*1d50*/  FSEL R54, R56, R26, !P3 ;  /* 0x0000001a38367208 */ /* 0x002fe40005800000 */
[----:B------:R-:W-:Y:S02]  /*1d60*/  FSEL R55, R57, R27, !P3 ;  /* 0x0000001b39377208 */ /* 0x000fe40005800000 */
[----:B--2---:R-:W-:Y:S02]  /*1d70*/  FSEL R26, R26, R56, !P3 ;  /* 0x000000381a1a7208 */ /* 0x004fe40005800000 */
[----:B------:R-:W-:Y:S02]  /*1d80*/  FSEL R27, R27, R57, !P3 ;  /* 0x000000391b1b7208 */ /* 0x000fe40005800000 */
        /* <DEDUP_REMOVED lines=22> */
[----:B------:R-:W-:Y:S02]  /*1ef0*/  FSEL R24, R38, R56, !P3 ;  /* 0x0000003826187208 */ /* 0x000fe40005800000 */
[----:B--2---:R-:W-:Y:S02]  /*1f00*/  FSEL R39, R39, R57, !P3 ;  /* 0x0000003927277208 */ /* 0x004fe40005800000 */
[----:B0-----:R-:W0:-:S04]  /*1f10*/  DSETP.GEU.AND P3, PT, R54, R34, PT ;  /* 0x000000223600722a */ /* 0x001e080003f6e000 */
[----:B---3--:R1:W2:Y:S02]  /*1f20*/  DSETP.LT.OR P0, PT, R54, R34, P0 ;  /* 0x000000223600722a */ /* 0x0082a40000701400 */
[----:B0-----:R-:W-:Y:S02]  /*1f30*/  FSEL R56, R54, R34, !P3 ;  /* 0x0000002236387208 */ /* 0x001fe40005800000 */
[----:B------:R-:W-:Y:S02]  /*1f40*/  FSEL R57, R55, R35, !P3 ;  /* 0x0000002337397208 */ /* 0x000fe40005800000 */
[----:B------:R-:W-:Y:S02]  /*1f50*/  FSEL R38, R34, R54, !P3 ;  /* 0x0000003622267208 */ /* 0x000fe40005800000 */
[----:B-1----:R-:W-:Y:S02]  /*1f60*/  FSEL R35, R35, R55, !P3 ;  /* 0x0000003723237208 */ /* 0x002fe40005800000 */
[----:B------:R-:W0:-:S04]  /*1f70*/  DSETP.GEU.AND P3, PT, R56, R42, PT ;  /* 0x0000002a3800722a */ /* 0x000e080003f6e000 */
[----:B--2---:R1:W2:Y:S02]  /*1f80*/  DSETP.LT.OR P0, PT, R56, R42, P0 ;  /* 0x0000002a3800722a */ /* 0x0042a40000701400 */
[----:B0-----:R-:W-:Y:S02]  /*1f90*/  FSEL R54, R56, R42, !P3 ;  /* 0x0000002a38367208 */ /* 0x001fe40005800000 */
[----:B------:R-:W-:Y:S02]  /*1fa0*/  FSEL R55, R57, R43, !P3 ;  /* 0x0000002b39377208 */ /* 0x000fe40005800000 */
[----:B------:R-:W-:Y:S01]  /*1fb0*/  FSEL R34, R42, R56, !P3 ;  /* 0x000000382a227208 */ /* 0x000fe20005800000 */
[----:B-1----:R-:W-:Y:S01]  /*1fc0*/  IMAD.MOV.U32 R56, RZ, RZ, R52 ;  /* 0x000000ffff387224 */ /* 0x002fe200078e0034 */
[----:B------:R-:W-:Y:S01]  /*1fd0*/  FSEL R53, R43, R57, !P3 ;  /* 0x000000392b357208 */ /* 0x000fe20005800000 */
[----:B------:R-:W-:Y:S01]  /*1fe0*/  IMAD.MOV.U32 R57, RZ, RZ, R25 ;  /* 0x000000ffff397224 */ /* 0x000fe200078e0019 */
[----:B------:R-:W0:-:S04]  /*1ff0*/  DSETP.GEU.AND P3, PT, R54, R40, PT ;  /* 0x000000283600722a */ /* 0x000e080003f6e000 */
[----:B--2---:R1:W2:Y:S02]  /*2000*/  DSETP.LT.OR P0, PT, R54, R40, P0 ;  /* 0x000000283600722a */ /* 0x0042a40000701400 */
[----:B0-----:R-:W-:Y:S02]  /*2010*/  FSEL R42, R40, R54, !P3 ;  /* 0x00000036282a7208 */ /* 0x001fe40005800000 */
[----:B------:R-:W-:Y:S02]  /*2020*/  FSEL R43, R41, R55, !P3 ;  /* 0x00000037292b7208 */ /* 0x000fe40005800000 */
[----:B-1----:R-:W-:Y:S02]  /*2030*/  FSEL R54, R54, R40, !P3 ;  /* 0x0000002836367208 */ /* 0x002fe40005800000 */
[----:B------:R-:W-:-:S06]  /*2040*/  FSEL R55, R55, R41, !P3 ;  /* 0x0000002937377208 */ /* 0x000fcc0005800000 */
[----:B--2---:R-:W-:-:S04]  /*2050*/  DSETP.LT.OR P0, PT, R54, R44, P0 ;  /* 0x0000002c3600722a */ /* 0x004fc80000701400 */
[----:B------:R-:W0:-:S06]  /*2060*/  DSETP.GEU.AND P3, PT, R54, R44, PT ;  /* 0x0000002c3600722a */ /* 0x000e0c0003f6e000 */
[----:B0-----:R-:W-:Y:S02]  /*2070*/  FSEL R41, R45, R55, !P3 ;  /* 0x000000372d297208 */ /* 0x001fe40005800000 */
[----:B------:R-:W-:Y:S01]  /*2080*/  FSEL R45, R55, R45, !P3 ;  /* 0x0000002d372d7208 */ /* 0x000fe20005800000 */
[----:B------:R-:W-:Y:S01]  /*2090*/  IMAD.MOV.U32 R55, RZ, RZ, R27 ;  /* 0x000000ffff377224 */ /* 0x000fe200078e001b */
[----:B------:R-:W-:Y:S01]  /*20a0*/  FSEL R40, R44, R54, !P3 ;  /* 0x000000362c287208 */ /* 0x000fe20005800000 */
[----:B------:R-:W-:Y:S01]  /*20b0*/  IMAD.MOV.U32 R27, RZ, RZ, R29 ;  /* 0x000000ffff1b7224 */ /* 0x000fe200078e001d */
[----:B------:R-:W-:Y:S01]  /*20c0*/  FSEL R44, R54, R44, !P3 ;  /* 0x0000002c362c7208 */ /* 0x000fe20005800000 */
[----:B------:R-:W-:Y:S02]  /*20d0*/  IMAD.MOV.U32 R54, RZ, RZ, R26 ;  /* 0x000000ffff367224 */ /* 0x000fe400078e001a */
[----:B------:R-:W-:Y:S02]  /*20e0*/  IMAD.MOV.U32 R29, RZ, RZ, R33 ;  /* 0x000000ffff1d7224 */ /* 0x000fe400078e0021 */
[----:B------:R-:W-:-:S02]  /*20f0*/  IMAD.MOV.U32 R26, RZ, RZ, R28 ;  /* 0x000000ffff1a7224 */ /* 0x000fc400078e001c */
[----:B------:R-:W-:Y:S02]  /*2100*/  IMAD.MOV.U32 R33, RZ, RZ, R31 ;  /* 0x000000ffff217224 */ /* 0x000fe400078e001f */
[----:B------:R-:W-:Y:S02]  /*2110*/  IMAD.MOV.U32 R28, RZ, RZ, R32 ;  /* 0x000000ffff1c7224 */ /* 0x000fe400078e0020 */
[----:B------:R-:W-:Y:S02]  /*2120*/  IMAD.MOV.U32 R31, RZ, RZ, R39 ;  /* 0x000000ffff1f7224 */ /* 0x000fe400078e0027 */
[----:B------:R-:W-:Y:S02]  /*2130*/  IMAD.MOV.U32 R32, RZ, RZ, R30 ;  /* 0x000000ffff207224 */ /* 0x000fe400078e001e */
[----:B------:R-:W-:Y:S02]  /*2140*/  IMAD.MOV.U32 R39, RZ, RZ, R35 ;  /* 0x000000ffff277224 */ /* 0x000fe400078e0023 */
[----:B------:R-:W-:-:S02]  /*2150*/  IMAD.MOV.U32 R30, RZ, RZ, R24 ;  /* 0x000000ffff1e7224 */ /* 0x000fc400078e0018 */
[----:B------:R-:W-:Y:S01]  /*2160*/  IMAD.MOV.U32 R35, RZ, RZ, R53 ;  /* 0x000000ffff237224 */ /* 0x000fe200078e0035 */
[----:B------:R-:W-:Y:S05]  /*2170*/  @P0 BRA `(.L_x_786) ;  /* 0xfffffb0000000947 */ /* 0x000fea000383ffff */
[----:B------:R-:W-:Y:S05]  /*2180*/  BSYNC B0 ;  /* 0x0000000000007941 */ /* 0x000fea0003800000 */
.L_x_785:
[----:B------:R-:W0:Y:S01]  /*2190*/  DADD R50, R50, -1 ;  /* 0xbff0000032327429 */ /* 0x000e220000000000 */
[----:B------:R-:W-:Y:S05]  /*21a0*/  BSSY B2, `(.L_x_787) ;  /* 0x0000072000027945 */ /* 0x000fea0003800000 */
[----:B0-----:R-:W0:-:S06]  /*21b0*/  DADD R50, R56, R50 ;  /* 0x0000000038327229 */ /* 0x001e0c0000000032 */
        /* <DEDUP_REMOVED lines=9> */
[----:B0-----:R-:W0:-:S10]  /*2250*/  DADD R44, R44, R50 ;  /* 0x000000002c2c7229 */ /* 0x001e140000000032 */
        /* <DEDUP_REMOVED lines=65> */
.L_x_788:
        /* <DEDUP_REMOVED lines=21> */
.L_x_791:
[----:B------:R-:W-:Y:S05]  /*27c0*/  BSYNC B3 ;  /* 0x0000000000037941 */ /* 0x000fea0003800000 */
.L_x_790:
        /* <DEDUP_REMOVED lines=15> */
.L_x_789:
[----:B------:R-:W-:Y:S05]  /*28c0*/  BSYNC B2 ;  /* 0x0000000000027941 */ /* 0x000fea0003800000 */
.L_x_787:
        /* <DEDUP_REMOVED lines=21> */
.L_x_793:
[----:B------:R-:W-:Y:S05]  /*2a20*/  BSYNC B2 ;  /* 0x0000000000027941 */ /* 0x000fea0003800000 */
.L_x_792:
        /* <DEDUP_REMOVED lines=43> */
.L_x_795:
[----:B------:R-:W-:-:S04]  /*2ce0*/  ISETP.GE.AND P0, PT, R9, RZ, PT ;  /* 0x000000ff0900720c */ /* 0x000fc80003f06270 */
[----:B------:R-:W-:Y:S02]  /*2cf0*/  FSEL R24, RZ, 3.37028055040000000000e+12, P0 ;  /* 0x54442d18ff187808 */ /* 0x000fe40000000000 */
[----:B------:R-:W-:Y:S02]  /*2d00*/  FSEL R25, RZ, 2.1426990032196044922, P0 ;  /* 0x400921fbff197808 */ /* 0x000fe40000000000 */
.L_x_796:
[----:B------:R-:W-:Y:S05]  /*2d10*/  BSYNC B0 ;  /* 0x0000000000007941 */ /* 0x000fea0003800000 */
.L_x_794:
[----:B------:R0:W2:Y:S02]  /*2d20*/  DADD R8, |R8|, |R10| ;  /* 0x0000000008087229 */ /* 0x0000a4000000060a */
[----:B0-----:R-:W-:Y:S02]  /*2d30*/  LOP3.LUT R11, R25, 0x80000000, R11, 0xb8, !PT ;  /* 0x80000000190b7812 */ /* 0x001fe400078eb80b */
[----:B-1----:R-:W-:-:S04]  /*2d40*/  DMUL R44, R44, 0.5 ;  /* 0x3fe000002c2c7828 */ /* 0x002fc80000000000 */
[----:B--2---:R-:W0:-:S06]  /*2d50*/  DSETP.GTU.AND P0, PT, |R8|, +INF , PT ;  /* 0x7ff000000800742a */ /* 0x004e0c0003f0c200 */
[----:B0-----:R-:W-:Y:S02]  /*2d60*/  FSEL R8, R8, R24, P0 ;  /* 0x0000001808087208 */ /* 0x001fe40000000000 */
[----:B------:R-:W-:Y:S01]  /*2d70*/  FSEL R9, R9, R11, P0 ;  /* 0x0000000b09097208 */ /* 0x000fe20000000000 */
[----:B------:R-:W-:Y:S05]  /*2d80*/  BRA `(.L_x_776) ;  /* 0x00002ec000007947 */ /* 0x000fea0003800000 */
.L_x_764:
[CC--:B------:R-:W-:Y:S01]  /*2d90*/  ISETP.GT.U32.AND P0, PT, R30.reuse, R24.reuse, PT ;  /* 0x000000181e00720c */ /* 0x0c0fe20003f04070 */
[----:B------:R-:W-:Y:S01]  /*2da0*/  IMAD.MOV.U32 R33, RZ, RZ, c[0x2][0x15c] ;  /* 0x00805700ff217624 */ /* 0x000fe200078e00ff */
[----:B------:R-:W-:Y:S01]  /*2db0*/  ISETP.LT.U32.AND P3, PT, R30, R24, PT ;  /* 0x000000181e00720c */ /* 0x000fe20003f61070 */
[----:B------:R-:W-:Y:S01]  /*2dc0*/  IMAD.MOV.U32 R40, RZ, RZ, 0x0 ;  /* 0x00000000ff287424 */ /* 0x000fe200078e00ff */
[CC--:B------:R-:W-:Y:S01]  /*2dd0*/  ISETP.GT.U32.AND.EX P0, PT, R31.reuse, R25.reuse, PT, P0 ;  /* 0x000000191f00720c */ /* 0x0c0fe20003f04100 */
[----:B------:R-:W-:Y:S01]  /*2de0*/  IMAD.MOV.U32 R41, RZ, RZ, 0x3fd80000 ;  /* 0x3fd80000ff297424 */ /* 0x000fe200078e00ff */
[CC--:B------:R-:W-:Y:S01]  /*2df0*/  ISETP.LT.U32.AND.EX P3, PT, R31.reuse, R25.reuse, PT, P3 ;  /* 0x000000191f00720c */ /* 0x0c0fe20003f61130 */
[----:B------:R-:W-:Y:S01]  /*2e00*/  BSSY B0, `(.L_x_797) ;  /* 0x0000068000007945 */ /* 0x000fe20003800000 */
[----:B------:R-:W-:-:S02]  /*2e10*/  SEL R29, R31, R25, P0 ;  /* 0x000000191f1d7207 */ /* 0x000fc40000000000 */
[CC--:B------:R-:W-:Y:S02]  /*2e20*/  SEL R26, R30.reuse, R24.reuse, P3 ;  /* 0x000000181e1a7207 */ /* 0x0c0fe40001800000 */
[----:B------:R-:W-:Y:S02]  /*2e30*/  LOP3.LUT R32, R29, 0xffc00000, RZ, 0xc0, !PT ;  /* 0xffc000001d207812 */ /* 0x000fe400078ec0ff */
[----:B------:R-:W-:Y:S02]  /*2e40*/  SEL R27, R31, R25, P3 ;  /* 0x000000191f1b7207 */ /* 0x000fe40001800000 */
[----:B------:R-:W-:Y:S01]  /*2e50*/  SEL R28, R30, R24, P0 ;  /* 0x000000181e1c7207 */ /* 0x000fe20000000000 */
[----:B------:R-:W-:Y:S01]  /*2e60*/  IMAD.MOV.U32 R24, RZ, RZ, RZ ;  /* 0x000000ffff187224 */ /* 0x000fe200078e00ff */
[----:B------:R-:W-:-:S06]  /*2e70*/  IADD3 R25, -R32, 0x7fd00000, RZ ;  /* 0x7fd0000020197810 */ /* 0x000fcc0007ffe1ff */
[----:B------:R-:W0:-:S04]  /*2e80*/  DMUL R30, R24, R26 ;  /* 0x0000001a181e7228 */ /* 0x000e080000000000 */
[----:B------:R-:W-:-:S04]  /*2e90*/  DMUL R24, R24, R28 ;  /* 0x0000001c18187228 */ /* 0x000fc80000000000 */
[----:B0-----:R-:W0:-:S06]  /*2ea0*/  DMUL R30, R30, R30 ;  /* 0x0000001e1e1e7228 */ /* 0x001e0c0000000000 */
[----:B0-----:R-:W0:-:S06]  /*2eb0*/  DFMA R24, R24, R24, R30 ;  /* 0x000000181818722b */ /* 0x001e0c000000001e */
[----:B0-----:R-:W0:-:S04]  /*2ec0*/  DSETP.MIN.AND P0, P3, R24, c[0x2][0x158], PT ;  /* 0x008056001800762a */ /* 0x001e080003b00000 */
[----:B------:R-:W-:Y:S02]  /*2ed0*/  IMAD.MOV.U32 R31, RZ, RZ, R25 ;  /* 0x000000ffff1f7224 */ /* 0x000fe400078e0019 */
[----:B------:R-:W-:-:S03]  /*2ee0*/  IMAD.MOV.U32 R30, RZ, RZ, R24 ;  /* 0x000000ffff1e7224 */ /* 0x000fc600078e0018 */
[----:B0-----:R-:W-:Y:S02]  /*2ef0*/  FSEL R35, R31, c[0x2][0x15c], P0 ;  /* 0x008057001f237a08 */ /* 0x001fe40000000000 */
[----:B------:R-:W-:Y:S01]  /*2f00*/  SEL R34, R30, c[0x2][0x158], P0 ;  /* 0x008056001e227a07 */ /* 0x000fe20000000000 */
[----:B------:R-:W-:Y:S01]  /*2f10*/  IMAD.MOV.U32 R30, RZ, RZ, RZ ;  /* 0x000000ffff1e7224 */ /* 0x000fe200078e00ff */
[----:B------:R-:W-:Y:S01]  /*2f20*/  DSETP.NEU.AND P0, PT, R26, RZ, PT ;  /* 0x000000ff1a00722a */ /* 0x000fe20003f0d000 */
[----:B------:R-:W-:Y:S02]  /*2f30*/  @P3 LOP3.LUT R35, R33, 0x80000, RZ, 0xfc, !PT ;  /* 0x0008000021233812 */ /* 0x000fe400078efcff */
[----:B------:R-:W-:Y:S01]  /*2f40*/  LOP3.LUT R33, R32, 0x100000, RZ, 0xfc, !PT ;  /* 0x0010000020217812 */ /* 0x000fe200078efcff */
[----:B------:R-:W-:Y:S01]  /*2f50*/  IMAD.MOV.U32 R32, RZ, RZ, RZ ;  /* 0x000000ffff207224 */ /* 0x000fe200078e00ff */
[----:B------:R-:W0:Y:S01]  /*2f60*/  MUFU.RSQ64H R31, R35 ;  /* 0x00000023001f7308 */ /* 0x000e220000001c00 */
[----:B------:R-:W-:Y:S01]  /*2f70*/  ISETP.GE.U32.AND P3, PT, R27, 0x7ff00000, PT ;  /* 0x7ff000001b00780c */ /* 0x000fe20003f66070 */
[----:B0-----:R-:W0:-:S06]  /*2f80*/  DMUL R38, R30, R30 ;  /* 0x0000001e1e267228 */ /* 0x001e0c0000000000 */
[----:B0-----:R-:W0:-:S06]  /*2f90*/  DFMA R38, R34, -R38, 1 ;  /* 0x3ff000002226742b */ /* 0x001e0c0000000826 */
[----:B0-----:R-:W-:-:S04]  /*2fa0*/  DFMA R40, R38, R40, 0.5 ;  /* 0x3fe000002628742b */ /* 0x001fc80000000028 */
[----:B------:R-:W0:-:S06]  /*2fb0*/  DMUL R38, R30, R38 ;  /* 0x000000261e267228 */ /* 0x000e0c0000000000 */
[----:B0-----:R-:W0:-:S06]  /*2fc0*/  DFMA R38, R40, R38, R30 ;  /* 0x000000262826722b */ /* 0x001e0c000000001e */
[----:B0-----:R-:W0:-:S06]  /*2fd0*/  DMUL R38, R24, R38 ;  /* 0x0000002618267228 */ /* 0x001e0c0000000000 */
[----:B0-----:R-:W0:-:S10]  /*2fe0*/  DMUL R38, R38, R32 ;  /* 0x0000002026267228 */ /* 0x001e140000000000 */
[----:B0-----:R-:W-:Y:S02]  /*2ff0*/  @!P3 FSEL R27, R29, R39, !P0 ;  /* 0x000000271d1bb208 */ /* 0x001fe40004000000 */
[----:B------:R-:W-:Y:S01]  /*3000*/  @!P3 FSEL R26, R28, R38, !P0 ;  /* 0x000000261c1ab208 */ /* 0x000fe20004000000 */
[----:B------:R-:W-:Y:S01]  /*3010*/  IMAD.MOV.U32 R38, RZ, RZ, -0x3ff ;  /* 0xfffffc01ff267424 */ /* 0x000fe200078e00ff */
[----:B------:R-:W-:Y:S01]  /*3020*/  ISETP.GT.AND P0, PT, R27, 0xfffff, PT ;  /* 0x000fffff1b00780c */ /* 0x000fe20003f04270 */
[----:B------:R-:W-:Y:S02]  /*3030*/  IMAD.MOV.U32 R29, RZ, RZ, R27 ;  /* 0x000000ffff1d7224 */ /* 0x000fe400078e001b */
[----:B------:R-:W-:-:S10]  /*3040*/  IMAD.MOV.U32 R28, RZ, RZ, R26 ;  /* 0x000000ffff1c7224 */ /* 0x000fd400078e001a */
        /* <DEDUP_REMOVED lines=30> */
[----:B------:R-:W-:Y:S02]  /*3230*/  IMAD.MOV.U32 R28, RZ, RZ, R26 ;  /* 0x000000ffff1c7224 */ /* 0x000fe400078e001a */
[----:B------:R-:W-:Y:S01]  /*3240*/  IMAD.MOV.U32 R45, RZ, RZ, 0x3eb1380b ;  /* 0x3eb1380bff2d7424 */ /* 0x000fe200078e00ff */
[----:B------:R-:W-:-:S13]  /*3250*/  ISETP.GE.AND P3, PT, R29, 0x3ff6a09f, PT ;  /* 0x3ff6a09f1d00780c */ /* 0x000fda0003f66270 */
[----:B------:R-:W-:Y:S02]  /*3260*/  @P3 IADD3 R31, R29, -0x100000, RZ ;  /* 0xfff000001d1f3810 */ /* 0x000fe40007ffe0ff */
[----:B------:R-:W-:-:S03]  /*3270*/  @P3 IADD3 R27, R27, 0x1, RZ ;  /* 0x000000011b1b3810 */ /* 0x000fc60007ffe0ff */
[----:B------:R-:W-:Y:S01]  /*3280*/  @P3 IMAD.MOV.U32 R29, RZ, RZ, R31 ;  /* 0x000000ffff1d3224 */ /* 0x000fe200078e001f */
[----:B------:R-:W-:Y:S01]  /*3290*/  LOP3.LUT R26, R27, 0x80000000, RZ, 0x3c, !PT ;  /* 0x800000001b1a7812 */ /* 0x000fe200078e3cff */
[----:B------:R-:W-:-:S04]  /*32a0*/  IMAD.MOV.U32 R27, RZ, RZ, 0x43300000 ;  /* 0x43300000ff1b7424 */ /* 0x000fc800078e00ff */
        /* <DEDUP_REMOVED lines=12> */
[----:B-1----:R-:W1:-:S04]  /*3370*/  DADD R40, R38, R38 ;  /* 0x0000000026287229 */ /* 0x002e480000000026 */
[----:B0-----:R-:W0:-:S04]  /*3380*/  DFMA R44, R34, R44, c[0x2][0x30] ;  /* 0x00800c00222c762b */ /* 0x001e08000000002c */
[----:B-1----:R-:W1:-:S04]  /*3390*/  DFMA R40, R28, -R32, R40 ;  /* 0x800000201c28722b */ /* 0x002e480000000028 */
[----:B0-----:R-:W0:-:S04]  /*33a0*/  DFMA R44, R34, R44, c[0x2][0x38] ;  /* 0x00800e00222c762b */ /* 0x001e08000000002c */
[----:B-1----:R-:W-:-:S04]  /*33b0*/  DMUL R40, R30, R40 ;  /* 0x000000281e287228 */ /* 0x002fc80000000000 */
[----:B0-----:R-:W0:-:S06]  /*33c0*/  DFMA R44, R34, R44, c[0x2][0x40] ;  /* 0x00801000222c762b */ /* 0x001e0c000000002c */
[----:B0-----:R-:W0:-:S06]  /*33d0*/  DFMA R44, R34, R44, c[0x2][0x48] ;  /* 0x00801200222c762b */ /* 0x001e0c000000002c */
[----:B0-----:R-:W0:-:S04]  /*33e0*/  DFMA R38, R34, R44, c[0x2][0x50] ;  /* 0x008014002226762b */ /* 0x001e08000000002c */
[----:B------:R-:W1:-:S04]  /*33f0*/  DFMA R44, R26, c[0x2][0x68], R32 ;  /* 0x00801a001a2c7a2b */ /* 0x000e480000000020 */
[----:B0-----:R-:W0:-:S04]  /*3400*/  DFMA R38, R34, R38, c[0x2][0x58] ;  /* 0x008016002226762b */ /* 0x001e080000000026 */
[----:B-1----:R-:W1:-:S04]  /*3410*/  DFMA R28, -R26, c[0x2][0x68], R44 ;  /* 0x00801a001a1c7a2b */ /* 0x002e48000000012c */
[----:B0-----:R-:W0:-:S04]  /*3420*/  DMUL R38, R34, R38 ;  /* 0x0000002622267228 */ /* 0x001e080000000000 */
[----:B-1----:R-:W-:-:S04]  /*3430*/  DADD R28, -R32, R28 ;  /* 0x00000000201c7229 */ /* 0x002fc8000000011c */
[----:B0-----:R-:W0:-:S06]  /*3440*/  DFMA R38, R32, R38, R40 ;  /* 0x000000262026722b */ /* 0x001e0c0000000028 */
[----:B0-----:R-:W0:-:S06]  /*3450*/  DADD R28, R38, -R28 ;  /* 0x00000000261c7229 */ /* 0x001e0c000000081c */
[----:B0-----:R-:W0:-:S06]  /*3460*/  DFMA R28, R26, c[0x2][0x70], R28 ;  /* 0x00801c001a1c7a2b */ /* 0x001e0c000000001c */
[----:B0-----:R0:W1:-:S06]  /*3470*/  DADD R44, R44, R28 ;  /* 0x000000002c2c7229 */ /* 0x00104c000000001c */
.L_x_798:
[----:B------:R-:W-:Y:S05]  /*3480*/  BSYNC B0 ;  /* 0x0000000000007941 */ /* 0x000fea0003800000 */
.L_x_797:
[----:B------:R-:W-:Y:S01]  /*3490*/  FSETP.GT.AND P3, PT, |R42|, 1.469367938527859385e-39, PT ;  /* 0x001000002a00780b */ /* 0x000fe20003f64200 */
[----:B------:R-:W-:-:S12]  /*34a0*/  BSSY B2, `(.L_x_799) ;  /* 0x0000008000027945 */ /* 0x000fd80003800000 */
[----:B------:R-:W-:Y:S05]  /*34b0*/  @P3 BRA P0, `(.L_x_800) ;  /* 0x0000006000003947 */ /* 0x000fea0000000000 */
[----:B------:R-:W-:Y:S01]  /*34c0*/  IMAD.MOV.U32 R24, RZ, RZ, R46 ;  /* 0x000000ffff187224 */ /* 0x000fe200078e002e */
[----:B0-----:R-:W-:Y:S01]  /*34d0*/  MOV R28, 0x3520 ;  /* 0x00003520001c7802 */ /* 0x001fe20000000f00 */
[----:B------:R-:W-:Y:S02]  /*34e0*/  IMAD.MOV.U32 R25, RZ, RZ, R47 ;  /* 0x000000ffff197224 */ /* 0x000fe400078e002f */
[----:B------:R-:W-:Y:S02]  /*34f0*/  IMAD.MOV.U32 R30, RZ, RZ, R48 ;  /* 0x000000ffff1e7224 */ /* 0x000fe400078e0030 */
[----:B------:R-:W-:Y:S02]  /*3500*/  IMAD.MOV.U32 R27, RZ, RZ, R49 ;  /* 0x000000ffff1b7224 */ /* 0x000fe400078e0031 */
[----:B-1---5:R-:W-:Y:S05]  /*3510*/  CALL.REL.NOINC `($__internal_1_$__cuda_sm20_div_rn_f64_full) ;  /* 0x000364c000007944 */ /* 0x022fea0003c00000 */
.L_x_800:
[----:B------:R-:W-:Y:S05]  /*3520*/  BSYNC B2 ;  /* 0x0000000000027941 */ /* 0x000fea0003800000 */
.L_x_799:
[----:B------:R-:W2:Y:S01]  /*3530*/  DSETP.NEU.AND P0, PT, R48, RZ, PT ;  /* 0x000000ff3000722a */ /* 0x000ea20003f0d000 */
[----:B------:R-:W-:-:S13]  /*3540*/  BSSY B0, `(.L_x_801) ;  /* 0x000002d000007945 */ /* 0x000fda0003800000 */
[----:B--2---:R-:W-:Y:S05]  /*3550*/  @!P0 BRA `(.L_x_802) ;  /* 0x0000028000008947 */ /* 0x004fea0003800000 */
[----:B------:R-:W2:Y:S01]  /*3560*/  DMUL R26, R24, R24 ;  /* 0x00000018181a7228 */ /* 0x000ea20000000000 */
[----:B0-----:R-:W-:Y:S01]  /*3570*/  IMAD.MOV.U32 R28, RZ, RZ, 0x2a25ff7e ;  /* 0x2a25ff7eff1c7424 */ /* 0x001fe200078e00ff */
[----:B------:R-:W-:Y:S01]  /*3580*/  ISETP.GE.AND P0, PT, R9, RZ, PT ;  /* 0x000000ff0900720c */ /* 0x000fe20003f06270 */
[----:B------:R-:W-:Y:S01]  /*3590*/  IMAD.MOV.U32 R29, RZ, RZ, 0x3ef53e1d ;  /* 0x3ef53e1dff1d7424 */ /* 0x000fe200078e00ff */
[----:B------:R-:W-:-:S05]  /*35a0*/  DSETP.NEU.AND P3, PT, |R8|, |R10|, PT ;  /* 0x4000000a0800722a */ /* 0x000fca0003f6d200 */
[----:B--2---:R-:W0:-:S06]  /*35b0*/  DFMA R28, R26, -R28, c[0x2][0xb0] ;  /* 0x00802c001a1c762b */ /* 0x004e0c000000081c */
        /* <DEDUP_REMOVED lines=34> */
.L_x_802:
[----:B------:R-:W-:-:S04]  /*37e0*/  ISETP.GE.AND P0, PT, R9, RZ, PT ;  /* 0x000000ff0900720c */ /* 0x000fc80003f06270 */
[----:B------:R-:W-:Y:S02]  /*37f0*/  FSEL R24, RZ, 3.37028055040000000000e+12, P0 ;  /* 0x54442d18ff187808 */ /* 0x000fe40000000000 */
[----:B------:R-:W-:Y:S02]  /*3800*/  FSEL R25, RZ, 2.1426990032196044922, P0 ;  /* 0x400921fbff197808 */ /* 0x000fe40000000000 */
.L_x_803:
[----:B------:R-:W-:Y:S05]  /*3810*/  BSYNC B0 ;  /* 0x0000000000007941 */ /* 0x000fea0003800000 */
.L_x_801:
[----:B------:R2:W3:Y:S02]  /*3820*/  DADD R8, |R8|, |R10| ;  /* 0x0000000008087229 */ /* 0x0004e4000000060a */
[----:B--2---:R-:W-:-:S04]  /*3830*/  LOP3.LUT R11, R25, 0x80000000, R11, 0xb8, !PT ;  /* 0x80000000190b7812 */ /* 0x004fc800078eb80b */
[----:B---3--:R-:W2:-:S06]  /*3840*/  DSETP.GTU.AND P0, PT, |R8|, +INF , PT ;  /* 0x7ff000000800742a */ /* 0x008e8c0003f0c200 */
[----:B--2---:R-:W-:Y:S02]  /*3850*/  FSEL R8, R8, R24, P0 ;  /* 0x0000001808087208 */ /* 0x004fe40000000000 */
[----:B------:R-:W-:Y:S01]  /*3860*/  FSEL R9, R9, R11, P0 ;  /* 0x0000000b09097208 */ /* 0x000fe20000000000 */
[----:B------:R-:W-:Y:S05]  /*3870*/  BRA `(.L_x_776) ;  /* 0x000023d000007947 */ /* 0x000fea0003800000 */
.L_x_763:
[----:B------:R-:W0:-:S14]  /*3880*/  DSETP.GEU.AND P0, PT, R46, c[0x2][0x160], PT ;  /* 0x008058002e00762a */ /* 0x000e1c0003f0e000 */
[----:B0-----:R-:W-:Y:S05]  /*3890*/  @!P0 BRA `(.L_x_804) ;  /* 0x0000095000008947 */ /* 0x001fea0003800000 */
[----:B------:R-:W0:Y:S01]  /*38a0*/  DMUL R44, R46, R46 ;  /* 0x0000002e2e2c7228 */ /* 0x000e220000000000 */
[----:B------:R-:W-:Y:S09]  /*38b0*/  BSSY B2, `(.L_x_805) ;  /* 0x0000067000027945 */ /* 0x000ff20003800000 */
[----:B0-----:R-:W-:-:S02]  /*38c0*/  FSETP.GEU.FTZ.AND P3, PT, R45, 1.7916666269302368164, PT ;  /* 0x3fe555552d00780b */ /* 0x001fc40003f7e000 */
        /* <DEDUP_REMOVED lines=64> */
.L_x_806:
        /* <DEDUP_REMOVED lines=21> */
.L_x_809:
[----:B------:R-:W-:Y:S05]  /*3e20*/  BSYNC B3 ;  /* 0x0000000000037941 */ /* 0x000fea0003800000 */
.L_x_808:
        /* <DEDUP_REMOVED lines=15> */
.L_x_807:
[----:B------:R-:W-:Y:S05]  /*3f20*/  BSYNC B2 ;  /* 0x0000000000027941 */ /* 0x000fea0003800000 */
.L_x_805:
[----:B0-----:R-:W-:Y:S01]  /*3f30*/  IMAD.MOV.U32 R24, RZ, RZ, 0x2a25ff7e ;  /* 0x2a25ff7eff187424 */ /* 0x001fe200078e00ff */
[----:B------:R-:W-:Y:S01]  /*3f40*/  ISETP.GE.AND P0, PT, R9, RZ, PT ;  /* 0x000000ff0900720c */ /* 0x000fe20003f06270 */
[----:B------:R-:W-:Y:S01]  /*3f50*/  IMAD.MOV.U32 R25, RZ, RZ, 0x3ef53e1d ;  /* 0x3ef53e1dff197424 */ /* 0x000fe200078e00ff */
[----:B------:R-:W-:-:S04]  /*3f60*/  DSETP.NEU.AND P3, PT, |R8|, |R10|, PT ;  /* 0x4000000a0800722a */ /* 0x000fc80003f6d200 */
[----:B------:R0:W-:Y:S02]  /*3f70*/  DADD R8, |R8|, |R10| ;  /* 0x0000000008087229 */ /* 0x0001e4000000060a */
[----:B0-----:R-:W-:Y:S02]  /*3f80*/  IMAD.MOV.U32 R10, RZ, RZ, 0x7f3321d2 ;  /* 0x7f3321d2ff0a7424 */ /* 0x001fe400078e00ff */
[----:B------:R-:W0:-:S06]  /*3f90*/  DFMA R24, R44, -R24, c[0x2][0xb0] ;  /* 0x00802c002c18762b */ /* 0x000e0c0000000818 */
        /* <DEDUP_REMOVED lines=17> */
[----:B0-----:R-:W0:-:S04]  /*40b0*/  DMUL R24, R44, R24 ;  /* 0x000000182c187228 */ /* 0x001e080000000000 */
[----:B-1----:R-:W-:-:S04]  /*40c0*/  DMUL R44, R34, 0.5 ;  /* 0x3fe00000222c7828 */ /* 0x002fc80000000000 */
[----:B0-----:R-:W0:-:S06]  /*40d0*/  DFMA R24, R46, R24, R46 ;  /* 0x000000182e18722b */ /* 0x001e0c000000002e */
[----:B0-----:R-:W0:-:S10]  /*40e0*/  DADD R26, -RZ, -R24 ;  /* 0x00000000ff1a7229 */ /* 0x001e140000000918 */
[----:B0-----:R-:W-:Y:S02]  /*40f0*/  FSEL R28, R24, R26, !P0 ;  /* 0x0000001a181c7208 */ /* 0x001fe40004000000 */
[----:B------:R-:W-:Y:S01]  /*4100*/  FSEL R29, R25, R27, !P0 ;  /* 0x0000001b191d7208 */ /* 0x000fe20004000000 */
[----:B------:R-:W0:-:S05]  /*4110*/  DADD R26, -R24, c[0x2][0x148] ;  /* 0x00805200181a7629 */ /* 0x000e0a0000000100 */
[----:B------:R-:W1:-:S05]  /*4120*/  DADD R28, R28, c[0x2][0x140] ;  /* 0x008050001c1c7629 */ /* 0x000e4a0000000000 */
[----:B0-----:R-:W-:Y:S01]  /*4130*/  FSEL R31, R26, R24, !P0 ;  /* 0x000000181a1f7208 */ /* 0x001fe20004000000 */
[----:B------:R-:W-:Y:S01]  /*4140*/  IMAD.MOV.U32 R24, RZ, RZ, 0x4002d97c ;  /* 0x4002d97cff187424 */ /* 0x000fe200078e00ff */
[----:B------:R-:W-:-:S03]  /*4150*/  FSEL R27, R27, R25, !P0 ;  /* 0x000000191b1b7208 */ /* 0x000fc60004000000 */
[----:B-1----:R-:W-:Y:S02]  /*4160*/  FSEL R25, R28, R31, !P1 ;  /* 0x0000001f1c197208 */ /* 0x002fe40004800000 */
[----:B------:R-:W-:Y:S02]  /*4170*/  FSEL R29, R29, R27, !P1 ;  /* 0x0000001b1d1d7208 */ /* 0x000fe40004800000 */
[----:B------:R-:W-:Y:S02]  /*4180*/  @!P3 FSEL R29, R24, 1.8213495016098022461, !P0 ;  /* 0x3fe921fb181db808 */ /* 0x000fe40004000000 */
[----:B------:R-:W-:Y:S01]  /*4190*/  @!P3 FSEL R25, R10, 3.37028055040000000000e+12, !P0 ;  /* 0x54442d180a19b808 */ /* 0x000fe20004000000 */
[----:B------:R-:W0:Y:S01]  /*41a0*/  DSETP.GTU.AND P0, PT, |R8|, +INF , PT ;  /* 0x7ff000000800742a */ /* 0x000e220003f0c200 */
[----:B------:R-:W-:-:S05]  /*41b0*/  LOP3.LUT R11, R29, 0x80000000, R11, 0xb8, !PT ;  /* 0x800000001d0b7812 */ /* 0x000fca00078eb80b */
[----:B0-----:R-:W-:Y:S02]  /*41c0*/  FSEL R8, R8, R25, P0 ;  /* 0x0000001908087208 */ /* 0x001fe40000000000 */
[----:B------:R-:W-:Y:S01]  /*41d0*/  FSEL R9, R9, R11, P0 ;  /* 0x0000000b09097208 */ /* 0x000fe20000000000 */
[----:B------:R-:W-:Y:S05]  /*41e0*/  BRA `(.L_x_776) ;  /* 0x00001a6000007947 */ /* 0x000fea0003800000 */
.L_x_804:
[----:B------:R-:W0:Y:S01]  /*41f0*/  DMUL R24, R46, R46 ;  /* 0x0000002e2e187228 */ /* 0x000e220000000000 */
[----:B------:R-:W-:Y:S01]  /*4200*/  IMAD.MOV.U32 R26, RZ, RZ, 0x2a25ff7e ;  /* 0x2a25ff7eff1a7424 */ /* 0x000fe200078e00ff */
[----:B------:R-:W-:Y:S01]  /*4210*/  ISETP.GE.AND P0, PT, R9, RZ, PT ;  /* 0x000000ff0900720c */ /* 0x000fe20003f06270 */
[----:B------:R-:W-:Y:S01]  /*4220*/  IMAD.MOV.U32 R27, RZ, RZ, 0x3ef53e1d ;  /* 0x3ef53e1dff1b7424 */ /* 0x000fe200078e00ff */
[----:B------:R-:W-:-:S04]  /*4230*/  DSETP.NEU.AND P3, PT, |R8|, |R10|, PT ;  /* 0x4000000a0800722a */ /* 0x000fc80003f6d200 */
[----:B------:R1:W-:Y:S02]  /*4240*/  DADD R8, |R8|, |R10| ;  /* 0x0000000008087229 */ /* 0x0003e4000000060a */
[----:B-1----:R-:W-:Y:S02]  /*4250*/  IMAD.MOV.U32 R10, RZ, RZ, 0x7f3321d2 ;  /* 0x7f3321d2ff0a7424 */ /* 0x002fe400078e00ff */
[----:B0-----:R-:W0:-:S04]  /*4260*/  DFMA R26, R24, -R26, c[0x2][0xb0] ;  /* 0x00802c00181a762b */ /* 0x001e08000000081a */
[----:B------:R-:W1:-:S04]  /*4270*/  DMUL R44, R46, 0.5 ;  /* 0x3fe000002e2c7828 */ /* 0x000e480000000000 */
[----:B0-----:R-:W0:-:S04]  /*4280*/  DFMA R26, R26, R24, c[0x2][0xb8] ;  /* 0x00802e001a1a762b */ /* 0x001e080000000018 */
[----:B-1----:R-:W-:-:S04]  /*4290*/  DMUL R44, R46, R44 ;  /* 0x0000002c2e2c7228 */ /* 0x002fc80000000000 */
        /* <DEDUP_REMOVED lines=35> */
.L_x_762:
[----:B------:R-:W0:Y:S01]  /*44d0*/  MUFU.RCP64H R25, 2.718280792236328125 ;  /* 0x4005bf0a00197908 */ /* 0x000e220000001800 */
[----:B------:R-:W-:Y:S01]  /*44e0*/  IMAD.MOV.U32 R28, RZ, RZ, -0x74eba897 ;  /* 0x8b145769ff1c7424 */ /* 0x000fe200078e00ff */
[----:B------:R-:W-:Y:S01]  /*44f0*/  FSETP.GEU.AND P3, PT, |R9|, 6.5827683646048100446e-37, PT ;  /* 0x036000000900780b */ /* 0x000fe20003f6e200 */
[----:B------:R-:W-:Y:S01]  /*4500*/  IMAD.MOV.U32 R29, RZ, RZ, 0x4005bf0a ;  /* 0x4005bf0aff1d7424 */ /* 0x000fe200078e00ff */
[----:B------:R-:W-:Y:S01]  /*4510*/  BSSY B2, `(.L_x_810) ;  /* 0x0000013000027945 */ /* 0x000fe20003800000 */
[----:B------:R-:W-:-:S06]  /*4520*/  IMAD.MOV.U32 R24, RZ, RZ, 0x1 ;  /* 0x00000001ff187424 */ /* 0x000fcc00078e00ff */
[----:B0-----:R-:W0:-:S06]  /*4530*/  DFMA R26, R24, -R28, 1 ;  /* 0x3ff00000181a742b */ /* 0x001e0c000000081c */
[----:B0-----:R-:W0:-:S06]  /*4540*/  DFMA R26, R26, R26, R26 ;  /* 0x0000001a1a1a722b */ /* 0x001e0c000000001a */
[----:B0-----:R-:W0:-:S06]  /*4550*/  DFMA R26, R24, R26, R24 ;  /* 0x0000001a181a722b */ /* 0x001e0c0000000018 */
[----:B0-----:R-:W0:-:S06]  /*4560*/  DFMA R24, R26, -R28, 1 ;  /* 0x3ff000001a18742b */ /* 0x001e0c000000081c */
[----:B0-----:R-:W0:-:S06]  /*4570*/  DFMA R24, R26, R24, R26 ;  /* 0x000000181a18722b */ /* 0x001e0c000000001a */
[----:B0-----:R-:W0:-:S06]  /*4580*/  DMUL R26, R24, R8 ;  /* 0x00000008181a7228 */ /* 0x001e0c0000000000 */
[----:B0-----:R-:W0:-:S06]  /*4590*/  DFMA R28, R26, c[0x2][0x168], R8 ;  /* 0x00805a001a1c7a2b */ /* 0x001e0c0000000008 */
[----:B0-----:R-:W0:-:S10]  /*45a0*/  DFMA R24, R24, R28, R26 ;  /* 0x0000001c1818722b */ /* 0x001e14000000001a */
[----:B0-----:R-:W-:-:S05]  /*45b0*/  FFMA R26, RZ, 2.0897850990295410156, R25 ;  /* 0x4005bf0aff1a7823 */ /* 0x001fca0000000019 */
[----:B------:R-:W-:-:S13]  /*45c0*/  FSETP.GT.AND P0, PT, |R26|, 1.469367938527859385e-39, PT ;  /* 0x001000001a00780b */ /* 0x000fda0003f04200 */
[----:B------:R-:W-:Y:S05]  /*45d0*/  @P0 BRA P3, `(.L_x_811) ;  /* 0x0000006000000947 */ /* 0x000fea0001800000 */
[----:B------:R-:W-:Y:S01]  /*45e0*/  IMAD.MOV.U32 R24, RZ, RZ, R8 ;  /* 0x000000ffff187224 */ /* 0x000fe200078e0008 */
[----:B------:R-:W-:Y:S01]  /*45f0*/  MOV R28, 0x4640 ;  /* 0x00004640001c7802 */ /* 0x000fe20000000f00 */
[----:B------:R-:W-:Y:S02]  /*4600*/  IMAD.MOV.U32 R25, RZ, RZ, R9 ;  /* 0x000000ffff197224 */ /* 0x000fe400078e0009 */
[----:B------:R-:W-:Y:S02]  /*4610*/  IMAD.MOV.U32 R30, RZ, RZ, -0x74eba897 ;  /* 0x8b145769ff1e7424 */ /* 0x000fe400078e00ff */
[----:B------:R-:W-:Y:S02]  /*4620*/  IMAD.MOV.U32 R27, RZ, RZ, 0x4005bf0a ;  /* 0x4005bf0aff1b7424 */ /* 0x000fe400078e00ff */
[----:B-----5:R-:W-:Y:S05]  /*4630*/  CALL.REL.NOINC `($__internal_1_$__cuda_sm20_div_rn_f64_full) ;  /* 0x000353a000007944 */ /* 0x020fea0003c00000 */
.L_x_811:
[----:B------:R-:W-:Y:S05]  /*4640*/  BSYNC B2 ;  /* 0x0000000000027941 */ /* 0x000fea0003800000 */
.L_x_810:
[----:B------:R-:W0:Y:S01]  /*4650*/  MUFU.RCP64H R27, 2.718280792236328125 ;  /* 0x4005bf0a001b7908 */ /* 0x000e220000001800 */
[----:B------:R-:W-:Y:S01]  /*4660*/  IMAD.MOV.U32 R28, RZ, RZ, -0x74eba897 ;  /* 0x8b145769ff1c7424 */ /* 0x000fe200078e00ff */
[----:B------:R-:W-:Y:S01]  /*4670*/  FSETP.GEU.AND P3, PT, |R11|, 6.5827683646048100446e-37, PT ;  /* 0x036000000b00780b */ /* 0x000fe20003f6e200 */
[----:B------:R-:W-:Y:S01]  /*4680*/  IMAD.MOV.U32 R29, RZ, RZ, 0x4005bf0a ;  /* 0x4005bf0aff1d7424 */ /* 0x000fe200078e00ff */
[----:B------:R-:W-:Y:S01]  /*4690*/  BSSY B2, `(.L_x_812) ;  /* 0x0000016000027945 */ /* 0x000fe20003800000 */
[----:B------:R-:W-:Y:S01]  /*46a0*/  IMAD.MOV.U32 R26, RZ, RZ, 0x1 ;  /* 0x00000001ff1a7424 */ /* 0x000fe200078e00ff */
[----:B------:R-:W-:-:S05]  /*46b0*/  DADD R44, -RZ, |R24| ;  /* 0x00000000ff2c7229 */ /* 0x000fca0000000518 */
        /* <DEDUP_REMOVED lines=17> */
[----:B------:R-:W-:Y:S02]  /*47d0*/  IMAD.MOV.U32 R26, RZ, RZ, R24 ;  /* 0x000000ffff1a7224 */ /* 0x000fe400078e0018 */
[----:B------:R-:W-:Y:S02]  /*47e0*/  IMAD.MOV.U32 R27, RZ, RZ, R25 ;  /* 0x000000ffff1b7224 */ /* 0x000fe400078e0019 */
.L_x_813:
[----:B------:R-:W-:Y:S05]  /*47f0*/  BSYNC B2 ;  /* 0x0000000000027941 */ /* 0x000fea0003800000 */
.L_x_812:
[----:B------:R-:W0:Y:S01]  /*4800*/  DADD R28, -RZ, |R26| ;  /* 0x00000000ff1c7229 */ /* 0x000e22000000051a */
[----:B------:R-:W-:Y:S01]  /*4810*/  IMAD.MOV.U32 R33, RZ, RZ, c[0x2][0x15c] ;  /* 0x00805700ff217624 */ /* 0x000fe200078e00ff */
[----:B------:R-:W-:Y:S01]  /*4820*/  BSSY B0, `(.L_x_814) ;  /* 0x000006e000007945 */ /* 0x000fe20003800000 */
[----:B------:R-:W-:-:S02]  /*4830*/  IMAD.MOV.U32 R40, RZ, RZ, 0x0 ;  /* 0x00000000ff287424 */ /* 0x000fc400078e00ff */
[----:B------:R-:W-:-:S05]  /*4840*/  IMAD.MOV.U32 R41, RZ, RZ, 0x3fd80000 ;  /* 0x3fd80000ff297424 */ /* 0x000fca00078e00ff */
[CC--:B0-----:R-:W-:Y:S02]  /*4850*/  ISETP.GT.U32.AND P0, PT, R28.reuse, R44.reuse, PT ;  /* 0x0000002c1c00720c */ /* 0x0c1fe40003f04070 */
[CC--:B------:R-:W-:Y:S02]  /*4860*/  ISETP.LT.U32.AND P3, PT, R28.reuse, R44.reuse, PT ;  /* 0x0000002c1c00720c */ /* 0x0c0fe40003f61070 */
[CC--:B------:R-:W-:Y:S02]  /*4870*/  ISETP.GT.U32.AND.EX P0, PT, R29.reuse, R45.reuse, PT, P0 ;  /* 0x0000002d1d00720c */ /* 0x0c0fe40003f04100 */
[CC--:B------:R-:W-:Y:S02]  /*4880*/  ISETP.LT.U32.AND.EX P3, PT, R29.reuse, R45.reuse, PT, P3 ;  /* 0x0000002d1d00720c */ /* 0x0c0fe40003f61130 */
[----:B------:R-:W-:Y:S02]  /*4890*/  SEL R25, R29, R45, P0 ;  /* 0x0000002d1d197207 */ /* 0x000fe40000000000 */
[----:B------:R-:W-:-:S02]  /*48a0*/  SEL R26, R28, R44, P3 ;  /* 0x0000002c1c1a7207 */ /* 0x000fc40001800000 */
        /* <DEDUP_REMOVED lines=101> */
.L_x_815:
[----:B------:R-:W-:Y:S05]  /*4f00*/  BSYNC B0 ;  /* 0x0000000000007941 */ /* 0x000fea0003800000 */
.L_x_814:
        /* <DEDUP_REMOVED lines=9> */
.L_x_817:
[----:B------:R-:W-:Y:S05]  /*4fa0*/  BSYNC B2 ;  /* 0x0000000000027941 */ /* 0x000fea0003800000 */
.L_x_816:
        /* <DEDUP_REMOVED lines=43> */
.L_x_819:
[----:B------:R-:W-:-:S04]  /*5260*/  ISETP.GE.AND P0, PT, R9, RZ, PT ;  /* 0x000000ff0900720c */ /* 0x000fc80003f06270 */
[----:B------:R-:W-:Y:S02]  /*5270*/  FSEL R24, RZ, 3.37028055040000000000e+12, P0 ;  /* 0x54442d18ff187808 */ /* 0x000fe40000000000 */
[----:B------:R-:W-:Y:S02]  /*5280*/  FSEL R25, RZ, 2.1426990032196044922, P0 ;  /* 0x400921fbff197808 */ /* 0x000fe40000000000 */
.L_x_820:
[----:B------:R-:W-:Y:S05]  /*5290*/  BSYNC B0 ;  /* 0x0000000000007941 */ /* 0x000fea0003800000 */
.L_x_818:
[----:B------:R2:W3:Y:S02]  /*52a0*/  DADD R8, |R8|, |R10| ;  /* 0x0000000008087229 */ /* 0x0004e4000000060a */
[----:B--2---:R-:W-:Y:S02]  /*52b0*/  LOP3.LUT R11, R25, 0x80000000, R11, 0xb8, !PT ;  /* 0x80000000190b7812 */ /* 0x004fe400078eb80b */
[----:B-1----:R-:W-:-:S04]  /*52c0*/  DADD R44, R44, 1 ;  /* 0x3ff000002c2c7429 */ /* 0x002fc80000000000 */
[----:B---3--:R-:W1:-:S06]  /*52d0*/  DSETP.GTU.AND P0, PT, |R8|, +INF , PT ;  /* 0x7ff000000800742a */ /* 0x008e4c0003f0c200 */
[----:B-1----:R-:W-:Y:S02]  /*52e0*/  FSEL R8, R8, R24, P0 ;  /* 0x0000001808087208 */ /* 0x002fe40000000000 */
[----:B------:R-:W-:Y:S01]  /*52f0*/  FSEL R9, R9, R11, P0 ;  /* 0x0000000b09097208 */ /* 0x000fe20000000000 */
[----:B------:R-:W-:Y:S05]  /*5300*/  BRA `(.L_x_776) ;  /* 0x0000094000007947 */ /* 0x000fea0003800000 */
.L_x_761:
[----:B0-2---:R-:W0:Y:S01]  /*5310*/  DSETP.GEU.AND P0, PT, |R10|, 1.4916681462400413487e-154, PT ;  /* 0x200000000a00742a */ /* 0x005e220003f0e200 */
[----:B------:R-:W-:Y:S01]  /*5320*/  BSSY B0, `(.L_x_821) ;  /* 0x0000055000007945 */ /* 0x000fe20003800000 */
[----:B------:R-:W-:Y:S02]  /*5330*/  IMAD.MOV.U32 R38, RZ, RZ, -0x3ff ;  /* 0xfffffc01ff267424 */ /* 0x000fe400078e00ff */
[----:B------:R-:W-:-:S04]  /*5340*/  DADD R34, -RZ, |R10| ;  /* 0x00000000ff227229 */ /* 0x000fc8000000050a */
[----:B0-----:R-:W0:-:S14]  /*5350*/  DSETP.LT.AND P0, PT, |R8|, 1.4916681462400413487e-154, !P0 ;  /* 0x200000000800742a */ /* 0x001e1c0004701200 */
[----:B0-----:R-:W0:-:S04]  /*5360*/  @P0 DMUL R28, R10, 4 ;  /* 0x401000000a1c0828 */ /* 0x001e080000000000 */
[----:B------:R-:W-:-:S04]  /*5370*/  @P0 DMUL R26, R8, 4 ;  /* 0x40100000081a0828 */ /* 0x000fc80000000000 */
[----:B0-----:R-:W0:-:S04]  /*5380*/  @P0 DMUL R30, R28, R28 ;  /* 0x0000001c1c1e0228 */ /* 0x001e080000000000 */
[----:B------:R-:W1:-:S04]  /*5390*/  @!P0 DMUL R32, R10, R10 ;  /* 0x0000000a0a208228 */ /* 0x000e480000000000 */
[----:B0-----:R-:W0:-:S04]  /*53a0*/  @P0 DFMA R30, R26, R26, R30 ;  /* 0x0000001a1a1e022b */ /* 0x001e08000000001e */
[----:B-1----:R-:W-:-:S04]  /*53b0*/  @!P0 DFMA R28, R8, R8, R32 ;  /* 0x00000008081c822b */ /* 0x002fc80000000020 */
[----:B0-----:R-:W0:-:S10]  /*53c0*/  @P0 DMUL R28, R30, 0.0625 ;  /* 0x3fb000001e1c0828 */ /* 0x001e140000000000 */
[----:B0-----:R-:W-:Y:S01]  /*53d0*/  ISETP.GT.AND P3, PT, R29, 0xfffff, PT ;  /* 0x000fffff1d00780c */ /* 0x001fe20003f64270 */
[----:B------:R-:W-:Y:S02]  /*53e0*/  IMAD.MOV.U32 R30, RZ, RZ, R28 ;  /* 0x000000ffff1e7224 */ /* 0x000fe400078e001c */
[----:B------:R-:W-:-:S10]  /*53f0*/  IMAD.MOV.U32 R39, RZ, RZ, R29 ;  /* 0x000000ffff277224 */ /* 0x000fd400078e001d */
[----:B------:R-:W0:Y:S01]  /*5400*/  @!P3 DMUL R28, R28, 1.80143985094819840000e+16 ;  /* 0x435000001c1cb828 */ /* 0x000e220000000000 */
[----:B------:R-:W-:-:S09]  /*5410*/  @!P3 IMAD.MOV.U32 R38, RZ, RZ, -0x435 ;  /* 0xfffffbcbff26b424 */ /* 0x000fd200078e00ff */
[----:B0-----:R-:W-:Y:S02]  /*5420*/  @!P3 IMAD.MOV.U32 R39, RZ, RZ, R29 ;  /* 0x000000ffff27b224 */ /* 0x001fe400078e001d */
[----:B------:R-:W-:-:S03]  /*5430*/  @!P3 IMAD.MOV.U32 R30, RZ, RZ, R28 ;  /* 0x000000ffff1eb224 */ /* 0x000fc600078e001c */
[----:B------:R-:W-:-:S04]  /*5440*/  IADD3 R26, R39, -0x1, RZ ;  /* 0xffffffff271a7810 */ /* 0x000fc80007ffe0ff */
[----:B------:R-:W-:-:S13]  /*5450*/  ISETP.GE.U32.AND P0, PT, R26, 0x7fefffff, PT ;  /* 0x7fefffff1a00780c */ /* 0x000fda0003f06070 */
[----:B------:R-:W-:Y:S01]  /*5460*/  @P0 IMAD.MOV.U32 R26, RZ, RZ, 0x0 ;  /* 0x00000000ff1a0424 */ /* 0x000fe200078e00ff */
[----:B------:R-:W-:Y:S01]  /*5470*/  @P0 FSETP.NEU.FTZ.AND P1, PT, R29, RZ, PT ;  /* 0x000000ff1d00020b */ /* 0x000fe20003f3d000 */
[----:B------:R-:W-:-:S06]  /*5480*/  @P0 IMAD.MOV.U32 R27, RZ, RZ, 0x7ff00000 ;  /* 0x7ff00000ff1b0424 */ /* 0x000fcc00078e00ff */
[----:B------:R-:W0:-:S10]  /*5490*/  @P0 DFMA R26, R28, R26, +INF ;  /* 0x7ff000001c1a042b */ /* 0x000e14000000001a */
[----:B0-----:R-:W-:Y:S01]  /*54a0*/  @P0 FSEL R44, R26, RZ, P1 ;  /* 0x000000ff1a2c0208 */ /* 0x001fe20000800000 */
[----:B------:R-:W-:Y:S01]  /*54b0*/  IMAD.MOV.U32 R26, RZ, RZ, 0x1 ;  /* 0x00000001ff1a7424 */ /* 0x000fe200078e00ff */
[----:B------:R-:W-:Y:S01]  /*54c0*/  @P0 FSEL R45, R27, -QNAN , P1 ;  /* 0xfff000001b2d0808 */ /* 0x000fe20000800000 */
[----:B------:R-:W0:-:S06]  /*54d0*/  DSETP.GT.AND P1, PT, |R10|, |R8|, PT ;  /* 0x400000080a00722a */ /* 0x000e0c0003f24200 */
[----:B0-----:R-:W-:Y:S02]  /*54e0*/  FSEL R47, R35, R25, P1 ;  /* 0x00000019232f7208 */ /* 0x001fe40000800000 */
[----:B------:R-:W-:Y:S02]  /*54f0*/  FSEL R46, R34, R24, P1 ;  /* 0x00000018222e7208 */ /* 0x000fe40000800000 */
[----:B------:R-:W0:Y:S01]  /*5500*/  MUFU.RCP64H R27, R47 ;  /* 0x0000002f001b7308 */ /* 0x000e220000001800 */
[----:B------:R-:W-:Y:S02]  /*5510*/  FSEL R24, R24, R34, P1 ;  /* 0x0000002218187208 */ /* 0x000fe40000800000 */
[----:B------:R-:W-:-:S04]  /*5520*/  FSEL R25, R25, R35, P1 ;  /* 0x0000002319197208 */ /* 0x000fc80000800000 */
[----:B------:R-:W-:Y:S01]  /*5530*/  FSETP.GEU.AND P3, PT, |R25|, 6.5827683646048100446e-37, PT ;  /* 0x036000001900780b */ /* 0x000fe20003f6e200 */
        /* <DEDUP_REMOVED lines=51> */
.L_x_822:
[----:B------:R-:W-:Y:S05]  /*5870*/  BSYNC B0 ;  /* 0x0000000000007941 */ /* 0x000fea0003800000 */
.L_x_821:
[----:B------:R-:W-:Y:S01]  /*5880*/  FSETP.GT.AND P0, PT, |R42|, 1.469367938527859385e-39, PT ;  /* 0x001000002a00780b */ /* 0x000fe20003f04200 */
[----:B------:R-:W-:-:S12]  /*5890*/  BSSY B2, `(.L_x_823) ;  /* 0x0000008000027945 */ /* 0x000fd80003800000 */
[----:B------:R-:W-:Y:S05]  /*58a0*/  @P0 BRA P3, `(.L_x_824) ;  /* 0x0000006000000947 */ /* 0x000fea0001800000 */
[----:B------:R-:W-:Y:S01]  /*58b0*/  IMAD.MOV.U32 R30, RZ, RZ, R46 ;  /* 0x000000ffff1e7224 */ /* 0x000fe200078e002e */
[----:B0-----:R-:W-:Y:S01]  /*58c0*/  MOV R28, 0x58f0 ;  /* 0x000058f0001c7802 */ /* 0x001fe20000000f00 */
[----:B------:R-:W-:Y:S02]  /*58d0*/  IMAD.MOV.U32 R27, RZ, RZ, R47 ;  /* 0x000000ffff1b7224 */ /* 0x000fe400078e002f */
[----:B-1---5:R-:W-:Y:S05]  /*58e0*/  CALL.REL.NOINC `($__internal_1_$__cuda_sm20_div_rn_f64_full) ;  /* 0x000340f000007944 */ /* 0x022fea0003c00000 */
[----:B------:R-:W-:Y:S02]  /*58f0*/  IMAD.MOV.U32 R26, RZ, RZ, R24 ;  /* 0x000000ffff1a7224 */ /* 0x000fe400078e0018 */
[----:B------:R-:W-:Y:S02]  /*5900*/  IMAD.MOV.U32 R27, RZ, RZ, R25 ;  /* 0x000000ffff1b7224 */ /* 0x000fe400078e0019 */
.L_x_824:
[----:B------:R-:W-:Y:S05]  /*5910*/  BSYNC B2 ;  /* 0x0000000000027941 */ /* 0x000fea0003800000 */
.L_x_823:
[----:B------:R-:W2:Y:S01]  /*5920*/  DMUL R24, R26, R26 ;  /* 0x0000001a1a187228 */ /* 0x000ea20000000000 */
[----:B0-----:R-:W-:Y:S01]  /*5930*/  IMAD.MOV.U32 R28, RZ, RZ, 0x2a25ff7e ;  /* 0x2a25ff7eff1c7424 */ /* 0x001fe200078e00ff */
[----:B------:R-:W-:Y:S01]  /*5940*/  ISETP.GE.AND P0, PT, R9, RZ, PT ;  /* 0x000000ff0900720c */ /* 0x000fe20003f06270 */
[----:B------:R-:W-:Y:S01]  /*5950*/  IMAD.MOV.U32 R29, RZ, RZ, 0x3ef53e1d ;  /* 0x3ef53e1dff1d7424 */ /* 0x000fe200078e00ff */
[----:B------:R-:W-:Y:S01]  /*5960*/  DSETP.NEU.AND P3, PT, R46, RZ, PT ;  /* 0x000000ff2e00722a */ /* 0x000fe20003f6d000 */
[----:B------:R-:W-:Y:S04]  /*5970*/  BSSY B0, `(.L_x_825) ;  /* 0x0000028000007945 */ /* 0x000fe80003800000 */
        /* <DEDUP_REMOVED lines=24> */
[----:B------:R-:W2:-:S05]  /*5b00*/  DADD R26, R26, c[0x2][0x140] ;  /* 0x008050001a1a7629 */ /* 0x000e8a0000000000 */
[----:B0-----:R-:W-:Y:S02]  /*5b10*/  FSEL R31, R24, R28, !P0 ;  /* 0x0000001c181f7208 */ /* 0x001fe40004000000 */
[----:B------:R-:W-:-:S03]  /*5b20*/  FSEL R25, R25, R29, !P0 ;  /* 0x0000001d19197208 */ /* 0x000fc60004000000 */
[----:B--2---:R-:W-:Y:S02]  /*5b30*/  FSEL R24, R26, R31, P1 ;  /* 0x0000001f1a187208 */ /* 0x004fe40000800000 */
[----:B------:R-:W-:Y:S01]  /*5b40*/  FSEL R25, R27, R25, P1 ;  /* 0x000000191b197208 */ /* 0x000fe20000800000 */
[----:B------:R-:W-:Y:S05]  /*5b50*/  @!P3 BRA `(.L_x_826) ;  /* 0x000000700000b947 */ /* 0x000fea0003800000 */
[----:B------:R-:W0:-:S14]  /*5b60*/  DSETP.NEU.AND P1, PT, |R8|, |R10|, PT ;  /* 0x4000000a0800722a */ /* 0x000e1c0003f2d200 */
[----:B0-----:R-:W-:Y:S05]  /*5b70*/  @P1 BRA `(.L_x_827) ;  /* 0x0000007000001947 */ /* 0x001fea0003800000 */
[----:B------:R-:W-:Y:S02]  /*5b80*/  IMAD.MOV.U32 R24, RZ, RZ, 0x7f3321d2 ;  /* 0x7f3321d2ff187424 */ /* 0x000fe400078e00ff */
[----:B------:R-:W-:-:S03]  /*5b90*/  IMAD.MOV.U32 R25, RZ, RZ, 0x4002d97c ;  /* 0x4002d97cff197424 */ /* 0x000fc600078e00ff */
[----:B------:R-:W-:Y:S02]  /*5ba0*/  FSEL R24, R24, 3.37028055040000000000e+12, !P0 ;  /* 0x54442d1818187808 */ /* 0x000fe40004000000 */
[----:B------:R-:W-:Y:S01]  /*5bb0*/  FSEL R25, R25, 1.8213495016098022461, !P0 ;  /* 0x3fe921fb19197808 */ /* 0x000fe20004000000 */
[----:B------:R-:W-:Y:S05]  /*5bc0*/  BRA `(.L_x_827) ;  /* 0x0000002000007947 */ /* 0x000fea0003800000 */
.L_x_826:
[----:B------:R-:W-:Y:S02]  /*5bd0*/  FSEL R24, RZ, 3.37028055040000000000e+12, P0 ;  /* 0x54442d18ff187808 */ /* 0x000fe40000000000 */
[----:B------:R-:W-:Y:S02]  /*5be0*/  FSEL R25, RZ, 2.1426990032196044922, P0 ;  /* 0x400921fbff197808 */ /* 0x000fe40000000000 */
.L_x_827:
[----:B------:R-:W-:Y:S05]  /*5bf0*/  BSYNC B0 ;  /* 0x0000000000007941 */ /* 0x000fea0003800000 */
.L_x_825:
[----:B------:R0:W2:Y:S02]  /*5c00*/  DADD R8, |R8|, |R10| ;  /* 0x0000000008087229 */ /* 0x0000a4000000060a */
[----:B0-----:R-:W-:-:S04]  /*5c10*/  LOP3.LUT R11, R25, 0x80000000, R11, 0xb8, !PT ;  /* 0x80000000190b7812 */ /* 0x001fc800078eb80b */
[----:B--2---:R-:W0:-:S06]  /*5c20*/  DSETP.GTU.AND P0, PT, |R8|, +INF , PT ;  /* 0x7ff000000800742a */ /* 0x004e0c0003f0c200 */
[----:B0-----:R-:W-:Y:S02]  /*5c30*/  FSEL R8, R8, R24, P0 ;  /* 0x0000001808087208 */ /* 0x001fe40000000000 */
[----:B------:R-:W-:Y:S02]  /*5c40*/  FSEL R9, R9, R11, P0 ;  /* 0x0000000b09097208 */ /* 0x000fe40000000000 */
.L_x_776:
[----:B------:R-:W-:Y:S05]  /*5c50*/  BSYNC B1 ;  /* 0x0000000000017941 */ /* 0x000fea0003800000 */
.L_x_760:
[C---:B------:R-:W2:Y:S01]  /*5c60*/  DMUL R42, R8.reuse, UR14 ;  /* 0x0000000e082a7c28 */ /* 0x040ea20008000000 */
[----:B------:R-:W-:Y:S03]  /*5c70*/  BSSY B1, `(.L_x_828) ;  /* 0x00001ae000017945 */ /* 0x000fe60003800000 */
[----:B------:R-:W3:-:S04]  /*5c80*/  DMUL R24, R8, UR12 ;  /* 0x0000000c08187c28 */ /* 0x000ec80008000000 */
[----:B-12---:R-:W1:-:S04]  /*5c90*/  DFMA R42, R44, UR12, R42 ;  /* 0x0000000c2c2a7c2b */ /* 0x006e48000800002a */
[----:B---3--:R2:W3:-:S06]  /*5ca0*/  DFMA R24, R44, UR14, -R24 ;  /* 0x0000000e2c187c2b */ /* 0x0084cc0008000818 */
[----:B-1----:R-:W-:-:S04]  /*5cb0*/  LOP3.LUT R9, R43, 0x7fffffff, RZ, 0xc0, !PT ;  /* 0x7fffffff2b097812 */ /* 0x002fc800078ec0ff */
[----:B------:R-:W-:-:S13]  /*5cc0*/  LOP3.LUT P0, RZ, R9, R42, RZ, 0xfc, !PT ;  /* 0x0000002a09ff7212 */ /* 0x000fda000780fcff */
[----:B------:R-:W-:Y:S05]  /*5cd0*/  @!P0 BRA `(.L_x_829) ;  /* 0x000017f000008947 */ /* 0x000fea0003800000 */
[----:B--23--:R-:W-:-:S04]  /*5ce0*/  LOP3.LUT R11, R25, 0x7fffffff, RZ, 0xc0, !PT ;  /* 0x7fffffff190b7812 */ /* 0x00cfc800078ec0ff */
[----:B------:R-:W-:-:S13]  /*5cf0*/  LOP3.LUT P0, RZ, R11, R24, RZ, 0xfc, !PT ;  /* 0x000000180bff7212 */ /* 0x000fda000780fcff */
[----:B------:R-:W-:Y:S05]  /*5d00*/  @!P0 BRA `(.L_x_830) ;  /* 0x0000123000008947 */ /* 0x000fea0003800000 */
[----:B------:R-:W-:-:S13]  /*5d10*/  ISETP.GT.U32.AND P0, PT, R9, 0x7fefffff, PT ;  /* 0x7fefffff0900780c */ /* 0x000fda0003f04070 */
[----:B------:R-:W-:Y:S05]  /*5d20*/  @P0 BRA `(.L_x_831) ;  /* 0x0000112000000947 */ /* 0x000fea0003800000 */
[----:B------:R-:W-:-:S04]  /*5d30*/  IADD3 R8, R25, -0x40862e42, RZ ;  /* 0xbf79d1be19087810 */ /* 0x000fc80007ffe0ff */
[----:B------:R-:W-:-:S13]  /*5d40*/  ISETP.GE.U32.AND P0, PT, R8, 0x108aa3, PT ;  /* 0x00108aa30800780c */ /* 0x000fda0003f06070 */
[----:B------:R-:W-:Y:S05]  /*5d50*/  @!P0 BRA `(.L_x_832) ;  /* 0x0000080000008947 */ /* 0x000fea0003800000 */
[----:B------:R-:W-:Y:S01]  /*5d60*/  IMAD.MOV.U32 R8, RZ, RZ, 0x652b82fe ;  /* 0x652b82feff087424 */ /* 0x000fe200078e00ff */
[----:B------:R-:W-:Y:S01]  /*5d70*/  FSETP.GEU.FTZ.AND P0, PT, |R25|, 4.1917929649353027344, PT ;  /* 0x4086232b1900780b */ /* 0x000fe20003f1e200 */
[----:B------:R-:W-:Y:S01]  /*5d80*/  IMAD.MOV.U32 R9, RZ, RZ, 0x3ff71547 ;  /* 0x3ff71547ff097424 */ /* 0x000fe200078e00ff */
[----:B------:R-:W-:Y:S01]  /*5d90*/  BSSY B0, `(.L_x_833) ;  /* 0x0000023000007945 */ /* 0x000fe20003800000 */
[----:B0-----:R-:W-:Y:S01]  /*5da0*/  IMAD.MOV.U32 R28, RZ, RZ, 0x69ce2bdf ;  /* 0x69ce2bdfff1c7424 */ /* 0x001fe200078e00ff */
[----:B------:R-:W-:Y:S01]  /*5db0*/  DSETP.NEU.AND P3, PT, |R42|, +INF , PT ;  /* 0x7ff000002a00742a */ /* 0x000fe20003f6d200 */
[----:B------:R-:W-:-:S03]  /*5dc0*/  IMAD.MOV.U32 R29, RZ, RZ, 0x3e5ade15 ;  /* 0x3e5ade15ff1d7424 */ /* 0x000fc600078e00ff */
[----:B------:R-:W0:-:S06]  /*5dd0*/  DFMA R8, R24, R8, 6.75539944105574400000e+15 ;  /* 0x433800001808742b */ /* 0x000e0c0000000008 */
[----:B0-----:R-:W0:-:S06]  /*5de0*/  DADD R10, R8, -6.75539944105574400000e+15 ;  /* 0xc3380000080a7429 */ /* 0x001e0c0000000000 */
[----:B0-----:R-:W0:-:S06]  /*5df0*/  DFMA R26, R10, c[0x2][0x170], R24 ;  /* 0x00805c000a1a7a2b */ /* 0x001e0c0000000018 */
[----:B0-----:R-:W0:-:S06]  /*5e00*/  DFMA R26, R10, c[0x2][0x178], R26 ;  /* 0x00805e000a1a7a2b */ /* 0x001e0c000000001a */
        /* <DEDUP_REMOVED lines=9> */
[----:B0-----:R-:W0:-:S06]  /*5ea0*/  DFMA R10, R26, R10, 1 ;  /* 0x3ff000001a0a742b */ /* 0x001e0c000000000a */
[----:B0-----:R-:W0:-:S10]  /*5eb0*/  DFMA R10, R26, R10, 1 ;  /* 0x3ff000001a0a742b */ /* 0x001e14000000000a */
[----:B0-----:R-:W-:Y:S02]  /*5ec0*/  IMAD R45, R8, 0x100000, R11 ;  /* 0x00100000082d7824 */ /* 0x001fe400078e020b */
[----:B------:R-:W-:Y:S01]  /*5ed0*/  IMAD.MOV.U32 R44, RZ, RZ, R10 ;  /* 0x000000ffff2c7224 */ /* 0x000fe200078e000a */
[----:B------:R-:W-:Y:S05]  /*5ee0*/  @!P0 BRA `(.L_x_834) ;  /* 0x000000d000008947 */ /* 0x000fea0003800000 */
[----:B------:R-:W-:Y:S01]  /*5ef0*/  FSETP.GEU.FTZ.AND P0, PT, |R25|, 4.2275390625, PT ;  /* 0x408748001900780b */ /* 0x000fe20003f1e200 */
[----:B------:R-:W-:-:S04]  /*5f00*/  DADD R26, R24, +INF ;  /* 0x7ff00000181a7429 */ /* 0x000fc80000000000 */
[----:B------:R-:W0:-:S06]  /*5f10*/  DSETP.GEU.AND P1, PT, R24, RZ, PT ;  /* 0x000000ff1800722a */ /* 0x000e0c0003f2e000 */
[----:B0-----:R-:W-:Y:S02]  /*5f20*/  FSEL R44, R26, RZ, P1 ;  /* 0x000000ff1a2c7208 */ /* 0x001fe40000800000 */
[----:B------:R-:W-:Y:S02]  /*5f30*/  @!P0 LEA.HI R9, R8, R8, RZ, 0x1 ;  /* 0x0000000808098211 */ /* 0x000fe400078f08ff */
[----:B------:R-:W-:Y:S02]  /*5f40*/  FSEL R45, R27, RZ, P1 ;  /* 0x000000ff1b2d7208 */ /* 0x000fe40000800000 */
[----:B------:R-:W-:-:S05]  /*5f50*/  @!P0 SHF.R.S32.HI R9, RZ, 0x1, R9 ;  /* 0x00000001ff098819 */ /* 0x000fca0000011409 */
[----:B------:R-:W-:Y:S02]  /*5f60*/  @!P0 IMAD.IADD R8, R8, 0x1, -R9 ;  /* 0x0000000108088824 */ /* 0x000fe400078e0a09 */
[----:B------:R-:W-:-:S03]  /*5f70*/  @!P0 IMAD R9, R9, 0x100000, R11 ;  /* 0x0010000009098824 */ /* 0x000fc600078e020b */
[----:B------:R-:W-:Y:S01]  /*5f80*/  @!P0 LEA R11, R8, 0x3ff00000, 0x14 ;  /* 0x3ff00000080b8811 */ /* 0x000fe200078ea0ff */
[----:B------:R-:W-:Y:S02]  /*5f90*/  @!P0 IMAD.MOV.U32 R8, RZ, RZ, R10 ;  /* 0x000000ffff088224 */ /* 0x000fe400078e000a */
[----:B------:R-:W-:-:S06]  /*5fa0*/  @!P0 IMAD.MOV.U32 R10, RZ, RZ, RZ ;  /* 0x000000ffff0a8224 */ /* 0x000fcc00078e00ff */
[----:B------:R0:W1:-:S06]  /*5fb0*/  @!P0 DMUL R44, R8, R10 ;  /* 0x0000000a082c8228 */ /* 0x00004c0000000000 */
.L_x_834:
[----:B------:R-:W-:Y:S05]  /*5fc0*/  BSYNC B0 ;  /* 0x0000000000007941 */ /* 0x000fea0003800000 */
.L_x_833:
[----:B------:R-:W-:Y:S01]  /*5fd0*/  BSSY B2, `(.L_x_835) ;  /* 0x0000013000027945 */ /* 0x000fe20003800000 */
[----:B------:R-:W-:Y:S05]  /*5fe0*/  @!P3 BRA `(.L_x_836) ;  /* 0x000000f00000b947 */ /* 0x000fea0003800000 */
[----:B0-----:R-:W0:-:S04]  /*5ff0*/  DMUL R8, R42, c[0x2][0x1c8] ;  /* 0x008072002a087a28 */ /* 0x001e080000000000 */
[----:B------:R-:W-:Y:S02]  /*6000*/  DSETP.GE.AND P0, PT, |R42|, 2.14748364800000000000e+09, PT ;  /* 0x41e000002a00742a */ /* 0x000fe40003f06200 */
[----:B0-----:R-:W0:Y:S08]  /*6010*/  F2I.F64 R27, R8 ;  /* 0x00000008001b7311 */ /* 0x001e300000301100 */
[----:B0-----:R-:W0:Y:S02]  /*6020*/  I2F.F64 R46, R27 ;  /* 0x0000001b002e7312 */ /* 0x001e240000201c00 */
[----:B0-----:R-:W0:-:S06]  /*6030*/  DFMA R10, -R46, c[0x2][0x140], R42 ;  /* 0x008050002e0a7a2b */ /* 0x001e0c000000012a */
[----:B0-----:R-:W0:-:S06]  /*6040*/  DFMA R10, -R46, c[0x2][0x1d0], R10 ;  /* 0x008074002e0a7a2b */ /* 0x001e0c000000010a */
[----:B0-----:R0:W2:Y:S01]  /*6050*/  DFMA R46, -R46, c[0x2][0x1d8], R10 ;  /* 0x008076002e2e7a2b */ /* 0x0010a2000000010a */
[----:B------:R-:W-:Y:S05]  /*6060*/  @!P0 BRA `(.L_x_837) ;  /* 0x0000009000008947 */ /* 0x000fea0003800000 */
[----:B------:R-:W-:Y:S01]  /*6070*/  IMAD.MOV.U32 R30, RZ, RZ, R42 ;  /* 0x000000ffff1e7224 */ /* 0x000fe200078e002a */
[----:B------:R-:W-:Y:S01]  /*6080*/  MOV R28, 0x60b0 ;  /* 0x000060b0001c7802 */ /* 0x000fe20000000f00 */
[----:B------:R-:W-:-:S03]  /*6090*/  IMAD.MOV.U32 R29, RZ, RZ, R43 ;  /* 0x000000ffff1d7224 */ /* 0x000fc600078e002b */
[----:B012--5:R-:W-:Y:S05]  /*60a0*/  CALL.REL.NOINC `($_ZN2at6native61_GLOBAL__N__44eb8e94_28_ForeachBinaryOpScalarList_cu_dda10a6925multi_tensor_apply_kernelINS1_28TensorListScalarListMetadataIN3c107complexIdEELi2EEENS1_25BinaryOpScalarListFunctorIS6_Li2ELi1ELi1EEEJNS1_13power_functorIS6_EEEEEvT_T0_DpT1_$__internal_trig_reduction_slowpathd) ;  /* 0x00033fa000007944 */ /* 0x027fea0003c00000 */
[----:B------:R-:W-:Y:S02]  /*60b0*/  IMAD.MOV.U32 R46, RZ, RZ, R30 ;  /* 0x000000ffff2e7224 */ /* 0x000fe400078e001e */
[----:B------:R-:W-:Y:S01]  /*60c0*/  IMAD.MOV.U32 R47, RZ, RZ, R31 ;  /* 0x000000ffff2f7224 */ /* 0x000fe200078e001f */
[----:B------:R-:W-:Y:S05]  /*60d0*/  BRA `(.L_x_837) ;  /* 0x0000002000007947 */ /* 0x000fea0003800000 */
.L_x_836:
[----:B------:R2:W3:Y:S01]  /*60e0*/  DMUL R46, RZ, R42 ;  /* 0x0000002aff2e7228 */ /* 0x0004e20000000000 */
[----:B------:R-:W-:-:S05]  /*60f0*/  IMAD.MOV.U32 R27, RZ, RZ, RZ ;  /* 0x000000ffff1b7224 */ /* 0x000fca00078e00ff */
.L_x_837:
[----:B------:R-:W-:Y:S05]  /*6100*/  BSYNC B2 ;  /* 0x0000000000027941 */ /* 0x000fea0003800000 */
.L_x_835:
[----:B------:R-:W-:Y:S01]  /*6110*/  IADD3 R32, R27, 0x1, RZ ;  /* 0x000000011b207810 */ /* 0x000fe20007ffe0ff */
[----:B------:R-:W-:-:S04]  /*6120*/  IMAD.MOV.U32 R35, RZ, RZ, 0x8 ;  /* 0x00000008ff237424 */ /* 0x000fc800078e00ff */
[----:B0-----:R-:W-:-:S05]  /*6130*/  IMAD.SHL.U32 R8, R32, 0x8, RZ ;  /* 0x0000000820087824 */ /* 0x001fca00078e00ff */
[----:B------:R-:W-:-:S05]  /*6140*/  LOP3.LUT R8, R8, 0x8, RZ, 0xc0, !PT ;  /* 0x0000000808087812 */ /* 0x000fca00078ec0ff */
[----:B------:R-:W-:-:S05]  /*6150*/  IMAD.WIDE.U32 R34, R8, R35, c[0x4][0xe0] ;  /* 0x0100380008227625 */ /* 0x000fca00078e0023 */
[----:B------:R-:W4:Y:S04]  /*6160*/  LDG.E.128.CONSTANT R8, [R34.64] ;  /* 0x0000001022087981 */ /* 0x000f28000c1e9d00 */
[----:B---3--:R-:W3:Y:S04]  /*6170*/  LDG.E.128.CONSTANT R24, [R34.64+0x10] ;  /* 0x0000101022187981 */ /* 0x008ee8000c1e9d00 */
[----:B--2---:R-:W2:Y:S01]  /*6180*/  LDG.E.128.CONSTANT R28, [R34.64+0x20] ;  /* 0x00002010221c7981 */ /* 0x004ea2000c1e9d00 */
[----:B------:R-:W-:Y:S01]  /*6190*/  R2P PR, R32, 0x3 ;  /* 0x0000000320007804 */ /* 0x000fe20000000000 */
[----:B------:R-:W-:Y:S01]  /*61a0*/  IMAD.MOV.U32 R38, RZ, RZ, 0x79785eba ;  /* 0x79785ebaff267424 */ /* 0x000fe200078e00ff */
[----:B------:R-:W4:Y:S01]  /*61b0*/  DMUL R32, R46, R46 ;  /* 0x0000002e2e207228 */ /* 0x000f220000000000 */
[----:B------:R-:W-:Y:S01]  /*61c0*/  IMAD.MOV.U32 R39, RZ, RZ, 0x3de5db65 ;  /* 0x3de5db65ff277424 */ /* 0x000fe200078e00ff */
[----:B------:R-:W-:Y:S02]  /*61d0*/  BSSY B2, `(.L_x_838) ;  /* 0x000001f000027945 */ /* 0x000fe40003800000 */
[----:B------:R-:W-:-:S02]  /*61e0*/  FSEL R38, -R38, 4.2945490664224492434e-19, !P0 ;  /* 0x20fd816426267808 */ /* 0x000fc40004000100 */
[----:B------:R-:W-:-:S06]  /*61f0*/  FSEL R39, R39, -0.082518599927425384521, !P0 ;  /* 0xbda8ff8327277808 */ /* 0x000fcc0004000000 */
[----:B----4-:R-:W0:-:S06]  /*6200*/  DFMA R8, R32, R38, R8 ;  /* 0x000000262008722b */ /* 0x010e0c0000000008 */
[----:B0-----:R-:W3:-:S06]  /*6210*/  DFMA R8, R32, R8, R10 ;  /* 0x000000082008722b */ /* 0x001ecc000000000a */
[----:B---3--:R-:W0:-:S06]  /*6220*/  DFMA R8, R32, R8, R24 ;  /* 0x000000082008722b */ /* 0x008e0c0000000018 */
[----:B0-----:R-:W2:-:S06]  /*6230*/  DFMA R8, R32, R8, R26 ;  /* 0x000000082008722b */ /* 0x001e8c000000001a */
[----:B--2---:R-:W0:-:S06]  /*6240*/  DFMA R8, R32, R8, R28 ;  /* 0x000000082008722b */ /* 0x004e0c000000001c */
[----:B0-----:R-:W0:-:S06]  /*6250*/  DFMA R8, R32, R8, R30 ;  /* 0x000000082008722b */ /* 0x001e0c000000001e */
[----:B0-----:R-:W-:-:S04]  /*6260*/  DFMA R46, R8, R46, R46 ;  /* 0x0000002e082e722b */ /* 0x001fc8000000002e */
[----:B------:R-:W0:-:S06]  /*6270*/  @P0 DFMA R46, R32, R8, 1 ;  /* 0x3ff00000202e042b */ /* 0x000e0c0000000008 */
[----:B0-----:R-:W0:Y:S01]  /*6280*/  @P1 DFMA R46, R46, -1, RZ ;  /* 0xbff000002e2e182b */ /* 0x001e2200000000ff */
[----:B------:R-:W-:Y:S05]  /*6290*/  @!P3 BRA `(.L_x_839) ;  /* 0x000001000000b947 */ /* 0x000fea0003800000 */
[----:B------:R-:W2:-:S04]  /*62a0*/  DMUL R8, R42, c[0x2][0x1c8] ;  /* 0x008072002a087a28 */ /* 0x000e880000000000 */
[----:B------:R-:W-:Y:S02]  /*62b0*/  DSETP.GE.AND P0, PT, |R42|, 2.14748364800000000000e+09, PT ;  /* 0x41e000002a00742a */ /* 0x000fe40003f06200 */
[----:B--2---:R-:W2:Y:S08]  /*62c0*/  F2I.F64 R34, R8 ;  /* 0x0000000800227311 */ /* 0x004eb00000301100 */
[----:B--2---:R-:W2:Y:S02]  /*62d0*/  I2F.F64 R32, R34 ;  /* 0x0000002200207312 */ /* 0x004ea40000201c00 */
[----:B--2---:R-:W2:-:S06]  /*62e0*/  DFMA R10, -R32, c[0x2][0x140], R42 ;  /* 0x00805000200a7a2b */ /* 0x004e8c000000012a */
[----:B--2---:R-:W2:-:S06]  /*62f0*/  DFMA R10, -R32, c[0x2][0x1d0], R10 ;  /* 0x00807400200a7a2b */ /* 0x004e8c000000010a */
[----:B--2---:R2:W3:Y:S01]  /*6300*/  DFMA R32, -R32, c[0x2][0x1d8], R10 ;  /* 0x0080760020207a2b */ /* 0x0044e2000000010a */
[----:B------:R-:W-:Y:S05]  /*6310*/  @!P0 BRA `(.L_x_840) ;  /* 0x000000a000008947 */ /* 0x000fea0003800000 */
[----:B------:R-:W-:Y:S01]  /*6320*/  IMAD.MOV.U32 R30, RZ, RZ, R42 ;  /* 0x000000ffff1e7224 */ /* 0x000fe200078e002a */
[----:B------:R-:W-:Y:S01]  /*6330*/  MOV R28, 0x6360 ;  /* 0x00006360001c7802 */ /* 0x000fe20000000f00 */
[----:B------:R-:W-:-:S03]  /*6340*/  IMAD.MOV.U32 R29, RZ, RZ, R43 ;  /* 0x000000ffff1d7224 */ /* 0x000fc600078e002b */
[----:B0123-5:R-:W-:Y:S05]  /*6350*/  CALL.REL.NOINC `($_ZN2at6native61_GLOBAL__N__44eb8e94_28_ForeachBinaryOpScalarList_cu_dda10a6925multi_tensor_apply_kernelINS1_28TensorListScalarListMetadataIN3c107complexIdEELi2EEENS1_25BinaryOpScalarListFunctorIS6_Li2ELi1ELi1EEEJNS1_13power_functorIS6_EEEEEvT_T0_DpT1_$__internal_trig_reduction_slowpathd) ;  /* 0x00033cf000007944 */ /* 0x02ffea0003c00000 */
[----:B------:R-:W-:Y:S02]  /*6360*/  IMAD.MOV.U32 R34, RZ, RZ, R27 ;  /* 0x000000ffff227224 */ /* 0x000fe400078e001b */
[----:B------:R-:W-:Y:S02]  /*6370*/  IMAD.MOV.U32 R32, RZ, RZ, R30 ;  /* 0x000000ffff207224 */ /* 0x000fe400078e001e */
[----:B------:R-:W-:Y:S01]  /*6380*/  IMAD.MOV.U32 R33, RZ, RZ, R31 ;  /* 0x000000ffff217224 */ /* 0x000fe200078e001f */
[----:B------:R-:W-:Y:S05]  /*6390*/  BRA `(.L_x_840) ;  /* 0x0000002000007947 */ /* 0x000fea0003800000 */
.L_x_839:
[----:B------:R2:W3:Y:S01]  /*63a0*/  DMUL R32, RZ, R42 ;  /* 0x0000002aff207228 */ /* 0x0004e20000000000 */
[----:B------:R-:W-:-:S05]  /*63b0*/  IMAD.MOV.U32 R34, RZ, RZ, RZ ;  /* 0x000000ffff227224 */ /* 0x000fca00078e00ff */
.L_x_840:
[----:B------:R-:W-:Y:S05]  /*63c0*/  BSYNC B2 ;  /* 0x0000000000027941 */ /* 0x000fea0003800000 */
.L_x_838:
[----:B------:R-:W-:Y:S02]  /*63d0*/  IMAD.SHL.U32 R8, R34, 0x8, RZ ;  /* 0x0000000822087824 */ /* 0x000fe400078e00ff */
[----:B------:R-:W-:-:S03]  /*63e0*/  IMAD.MOV.U32 R39, RZ, RZ, 0x8 ;  /* 0x00000008ff277424 */ /* 0x000fc600078e00ff */
[----:B------:R-:W-:-:S05]  /*63f0*/  LOP3.LUT R8, R8, 0x8, RZ, 0xc0, !PT ;  /* 0x0000000808087812 */ /* 0x000fca00078ec0ff */
[----:B------:R-:W-:-:S05]  /*6400*/  IMAD.WIDE.U32 R38, R8, R39, c[0x4][0xe0] ;  /* 0x0100380008267625 */ /* 0x000fca00078e0027 */
[----:B--2---:R-:W2:Y:S04]  /*6410*/  LDG.E.128.CONSTANT R8, [R38.64] ;  /* 0x0000001026087981 */ /* 0x004ea8000c1e9d00 */
[----:B------:R-:W4:Y:S04]  /*6420*/  LDG.E.128.CONSTANT R24, [R38.64+0x10] ;  /* 0x0000101026187981 */ /* 0x000f28000c1e9d00 */
[----:B---3--:R-:W3:Y:S01]  /*6430*/  LDG.E.128.CONSTANT R28, [R38.64+0x20] ;  /* 0x00002010261c7981 */ /* 0x008ee2000c1e9d00 */
[----:B------:R-:W-:Y:S01]  /*6440*/  R2P PR, R34, 0x3 ;  /* 0x0000000322007804 */ /* 0x000fe20000000000 */
[----:B------:R-:W-:Y:S01]  /*6450*/  IMAD.MOV.U32 R40, RZ, RZ, 0x79785eba ;  /* 0x79785ebaff287424 */ /* 0x000fe200078e00ff */
[----:B------:R-:W2:Y:S01]  /*6460*/  DMUL R34, R32, R32 ;  /* 0x0000002020227228 */ /* 0x000ea20000000000 */
[----:B------:R-:W-:-:S03]  /*6470*/  IMAD.MOV.U32 R41, RZ, RZ, 0x3de5db65 ;  /* 0x3de5db65ff297424 */ /* 0x000fc600078e00ff */
[----:B------:R-:W-:Y:S02]  /*6480*/  FSEL R40, -R40, 4.2945490664224492434e-19, !P0 ;  /* 0x20fd816428287808 */ /* 0x000fe40004000100 */
[----:B------:R-:W-:-:S06]  /*6490*/  FSEL R41, R41, -0.082518599927425384521, !P0 ;  /* 0xbda8ff8329297808 */ /* 0x000fcc0004000000 */
[----:B--2---:R-:W2:-:S06]  /*64a0*/  DFMA R8, R34, R40, R8 ;  /* 0x000000282208722b */ /* 0x004e8c0000000008 */
[----:B--2---:R-:W4:-:S06]  /*64b0*/  DFMA R8, R34, R8, R10 ;  /* 0x000000082208722b */ /* 0x004f0c000000000a */
[----:B----4-:R-:W2:-:S06]  /*64c0*/  DFMA R8, R34, R8, R24 ;  /* 0x000000082208722b */ /* 0x010e8c0000000018 */
[----:B--2---:R-:W3:-:S06]  /*64d0*/  DFMA R8, R34, R8, R26 ;  /* 0x000000082208722b */ /* 0x004ecc000000001a */
[----:B---3--:R-:W2:-:S06]  /*64e0*/  DFMA R8, R34, R8, R28 ;  /* 0x000000082208722b */ /* 0x008e8c000000001c */
[----:B--2---:R-:W2:-:S06]  /*64f0*/  DFMA R8, R34, R8, R30 ;  /* 0x000000082208722b */ /* 0x004e8c000000001e */
[----:B--2---:R-:W-:-:S04]  /*6500*/  DFMA R10, R8, R32, R32 ;  /* 0x00000020080a722b */ /* 0x004fc80000000020 */
[----:B------:R-:W2:-:S04]  /*6510*/  @P0 DFMA R10, R34, R8, 1 ;  /* 0x3ff00000220a042b */ /* 0x000e880000000008 */
[----:B01----:R-:W-:-:S04]  /*6520*/  DMUL R8, R46, R44 ;  /* 0x0000002c2e087228 */ /* 0x003fc80000000000 */
[----:B--2---:R-:W0:-:S06]  /*6530*/  @P1 DFMA R10, R10, -1, RZ ;  /* 0xbff000000a0a182b */ /* 0x004e0c00000000ff */
[----:B0-----:R0:W1:Y:S01]  /*6540*/  DMUL R10, R10, R44 ;  /* 0x0000002c0a0a7228 */ /* 0x0010620000000000 */
[----:B------:R-:W-:Y:S05]  /*6550*/  BRA `(.L_x_841) ;  /* 0x000011f000007947 */ /* 0x000fea0003800000 */
.L_x_832:
[----:B------:R-:W1:Y:S01]  /*6560*/  DADD R24, R24, c[0x2][0x1e0] ;  /* 0x0080780018187629 */ /* 0x000e620000000000 */
[----:B------:R-:W-:Y:S01]  /*6570*/  IMAD.MOV.U32 R8, RZ, RZ, 0x652b82fe ;  /* 0x652b82feff087424 */ /* 0x000fe200078e00ff */
[----:B------:R-:W-:Y:S01]  /*6580*/  BSSY B0, `(.L_x_842) ;  /* 0x0000025000007945 */ /* 0x000fe20003800000 */
[----:B------:R-:W-:Y:S01]  /*6590*/  IMAD.MOV.U32 R9, RZ, RZ, 0x3ff71547 ;  /* 0x3ff71547ff097424 */ /* 0x000fe200078e00ff */
[----:B------:R-:W-:Y:S01]  /*65a0*/  DSETP.NEU.AND P3, PT, |R42|, +INF , PT ;  /* 0x7ff000002a00742a */ /* 0x000fe20003f6d200 */
[----:B0-----:R-:W-:Y:S02]  /*65b0*/  IMAD.MOV.U32 R28, RZ, RZ, 0x69ce2bdf ;  /* 0x69ce2bdfff1c7424 */ /* 0x001fe400078e00ff */
[----:B------:R-:W-:Y:S02]  /*65c0*/  IMAD.MOV.U32 R29, RZ, RZ, 0x3e5ade15 ;  /* 0x3e5ade15ff1d7424 */ /* 0x000fe400078e00ff */
[----:B-1----:R-:W0:Y:S01]  /*65d0*/  DFMA R8, R24, R8, 6.75539944105574400000e+15 ;  /* 0x433800001808742b */ /* 0x002e220000000008 */
[----:B------:R-:W-:-:S05]  /*65e0*/  FSETP.GEU.FTZ.AND P0, PT, |R25|, 4.1917929649353027344, PT ;  /* 0x4086232b1900780b */ /* 0x000fca0003f1e200 */
        /* <DEDUP_REMOVED lines=30> */
.L_x_843:
[----:B------:R-:W-:Y:S05]  /*67d0*/  BSYNC B0 ;  /* 0x0000000000007941 */ /* 0x000fea0003800000 */
.L_x_842:
        /* <DEDUP_REMOVED lines=17> */
.L_x_845:
[----:B------:R2:W3:Y:S01]  /*68f0*/  DMUL R46, RZ, R42 ;  /* 0x0000002aff2e7228 */ /* 0x0004e20000000000 */
[----:B------:R-:W-:-:S05]  /*6900*/  IMAD.MOV.U32 R27, RZ, RZ, RZ ;  /* 0x000000ffff1b7224 */ /* 0x000fca00078e00ff */
.L_x_846:
[----:B------:R-:W-:Y:S05]  /*6910*/  BSYNC B2 ;  /* 0x0000000000027941 */ /* 0x000fea0003800000 */
.L_x_844:
        /* <DEDUP_REMOVED lines=41> */
.L_x_848:
[----:B------:R2:W3:Y:S01]  /*6bb0*/  DMUL R32, RZ, R42 ;  /* 0x0000002aff207228 */ /* 0x0004e20000000000 */
[----:B------:R-:W-:-:S05]  /*6bc0*/  IMAD.MOV.U32 R34, RZ, RZ, RZ ;  /* 0x000000ffff227224 */ /* 0x000fca00078e00ff */
.L_x_849:
[----:B------:R-:W-:Y:S05]  /*6bd0*/  BSYNC B2 ;  /* 0x0000000000027941 */ /* 0x000fea0003800000 */
.L_x_847:
        /* <DEDUP_REMOVED lines=14> */
[C---:B--2---:R2:W4:Y:S02]  /*6cc0*/  DFMA R8, R34.reuse, R8, R10 ;  /* 0x000000082208722b */ /* 0x044524000000000a */
[C---:B-12---:R-:W-:Y:S02]  /*6cd0*/  LEA.HI R11, R45.reuse, 0xffffff09, RZ, 0xc ;  /* 0xffffff092d0b7811 */ /* 0x046fe400078f60ff */
[----:B------:R-:W-:Y:S02]  /*6ce0*/  LOP3.LUT R10, R45, 0xfffff, RZ, 0xc0, !PT ;  /* 0x000fffff2d0a7812 */ /* 0x000fe400078ec0ff */
[----:B----4-:R-:W1:Y:S02]  /*6cf0*/  DFMA R8, R34, R8, R24 ;  /* 0x000000082208722b */ /* 0x010e640000000018 */
[----:B------:R-:W-:Y:S01]  /*6d00*/  LOP3.LUT R45, R10, 0x7fe00000, RZ, 0xfc, !PT ;  /* 0x7fe000000a2d7812 */ /* 0x000fe200078efcff */
[----:B------:R-:W-:-:S03]  /*6d10*/  IMAD.MOV.U32 R10, RZ, RZ, RZ ;  /* 0x000000ffff0a7224 */ /* 0x000fc600078e00ff */
[----:B-1----:R-:W3:-:S04]  /*6d20*/  DFMA R8, R34, R8, R26 ;  /* 0x000000082208722b */ /* 0x002ec8000000001a */
[----:B0-----:R-:W-:-:S04]  /*6d30*/  DMUL R46, R44, R46 ;  /* 0x0000002e2c2e7228 */ /* 0x001fc80000000000 */
[----:B---3--:R-:W0:-:S06]  /*6d40*/  DFMA R8, R34, R8, R28 ;  /* 0x000000082208722b */ /* 0x008e0c000000001c */
[----:B0-----:R-:W0:-:S06]  /*6d50*/  DFMA R8, R34, R8, R30 ;  /* 0x000000082208722b */ /* 0x001e0c000000001e */
[----:B0-----:R-:W-:-:S04]  /*6d60*/  DFMA R32, R8, R32, R32 ;  /* 0x000000200820722b */ /* 0x001fc80000000020 */
[----:B------:R0:W1:Y:S02]  /*6d70*/  @P0 DFMA R32, R34, R8, 1 ;  /* 0x3ff000002220042b */ /* 0x0000640000000008 */
[----:B0-----:R-:W-:-:S04]  /*6d80*/  LEA.HI R8, R11, R11, RZ, 0x1 ;  /* 0x0000000b0b087211 */ /* 0x001fc800078f08ff */
[----:B------:R-:W-:Y:S01]  /*6d90*/  SHF.R.S32.HI R8, RZ, 0x1, R8 ;  /* 0x00000001ff087819 */ /* 0x000fe20000011408 */
[----:B-1----:R-:W0:-:S03]  /*6da0*/  @P1 DFMA R32, R32, -1, RZ ;  /* 0xbff000002020182b */ /* 0x002e0600000000ff */
[----:B------:R-:W-:Y:S01]  /*6db0*/  LEA R9, R8, 0x3ff00000, 0x14 ;  /* 0x3ff0000008097811 */ /* 0x000fe200078ea0ff */
[----:B------:R-:W-:Y:S02]  /*6dc0*/  IMAD.IADD R11, R11, 0x1, -R8 ;  /* 0x000000010b0b7824 */ /* 0x000fe400078e0a08 */
[----:B------:R-:W-:Y:S01]  /*6dd0*/  IMAD.MOV.U32 R8, RZ, RZ, RZ ;  /* 0x000000ffff087224 */ /* 0x000fe200078e00ff */
[----:B0-----:R-:W0:Y:S02]  /*6de0*/  DMUL R32, R44, R32 ;  /* 0x000000202c207228 */ /* 0x001e240000000000 */
[----:B------:R-:W-:-:S03]  /*6df0*/  LEA R11, R11, 0x3ff00000, 0x14 ;  /* 0x3ff000000b0b7811 */ /* 0x000fc600078ea0ff */
[----:B------:R-:W1:-:S04]  /*6e00*/  DMUL R46, R8, R46 ;  /* 0x0000002e082e7228 */ /* 0x000e480000000000 */
[----:B0-----:R-:W0:-:S04]  /*6e10*/  DMUL R32, R8, R32 ;  /* 0x0000002008207228 */ /* 0x001e080000000000 */
[----:B-1----:R1:W2:-:S04]  /*6e20*/  DMUL R8, R10, R46 ;  /* 0x0000002e0a087228 */ /* 0x0022880000000000 */
[----:B0-----:R1:W0:Y:S01]  /*6e30*/  DMUL R10, R10, R32 ;  /* 0x000000200a0a7228 */ /* 0x0012220000000000 */
[----:B------:R-:W-:Y:S05]  /*6e40*/  BRA `(.L_x_841) ;  /* 0x0000090000007947 */ /* 0x000fea0003800000 */
.L_x_831:
[----:B------:R-:W-:-:S04]  /*6e50*/  ISETP.NE.AND P0, PT, R11, 0x7ff00000, PT ;  /* 0x7ff000000b00780c */ /* 0x000fc80003f05270 */
[----:B------:R-:W-:-:S13]  /*6e60*/  ISETP.NE.OR P0, PT, R24, RZ, P0 ;  /* 0x000000ff1800720c */ /* 0x000fda0000705670 */
[----:B------:R-:W-:Y:S05]  /*6e70*/  @P0 BRA `(.L_x_850) ;  /* 0x0000008000000947 */ /* 0x000fea0003800000 */
[----:B------:R-:W-:Y:S01]  /*6e80*/  ISETP.GE.AND P0, PT, R25, RZ, PT ;  /* 0x000000ff1900720c */ /* 0x000fe20003f06270 */
[----:B------:R-:W-:Y:S01]  /*6e90*/  CS2R R8, SRZ ;  /* 0x0000000000087805 */ /* 0x000fe2000001ff00 */
[----:B------:R-:W-:-:S11]  /*6ea0*/  CS2R R10, SRZ ;  /* 0x00000000000a7805 */ /* 0x000fd6000001ff00 */
[----:B------:R-:W-:Y:S05]  /*6eb0*/  @!P0 BRA `(.L_x_841) ;  /* 0x0000089000008947 */ /* 0x000fea0003800000 */
[----:B------:R1:W2:Y:S01]  /*6ec0*/  DADD R10, R42, -R42 ;  /* 0x000000002a0a7229 */ /* 0x0002a2000000082a */
[----:B------:R-:W-:Y:S02]  /*6ed0*/  IMAD.MOV.U32 R8, RZ, RZ, R24 ;  /* 0x000000ffff087224 */ /* 0x000fe400078e0018 */
[----:B------:R-:W-:Y:S01]  /*6ee0*/  IMAD.MOV.U32 R9, RZ, RZ, R25 ;  /* 0x000000ffff097224 */ /* 0x000fe200078e0019 */
[----:B------:R-:W-:Y:S05]  /*6ef0*/  BRA `(.L_x_841) ;  /* 0x0000085000007947 */ /* 0x000fea0003800000 */
.L_x_850:
[----:B------:R-:W1:-:S10]  /*6f00*/  DADD R8, R42, -R42 ;  /* 0x000000002a087229 */ /* 0x000e54000000082a */
[----:B-1----:R-:W-:Y:S02]  /*6f10*/  IMAD.MOV.U32 R10, RZ, RZ, R8 ;  /* 0x000000ffff0a7224 */ /* 0x002fe400078e0008 */
[----:B------:R-:W-:Y:S01]  /*6f20*/  IMAD.MOV.U32 R11, RZ, RZ, R9 ;  /* 0x000000ffff0b7224 */ /* 0x000fe200078e0009 */
[----:B------:R-:W-:Y:S05]  /*6f30*/  BRA `(.L_x_841) ;  /* 0x0000081000007947 */ /* 0x000fea0003800000 */
.L_x_830:
[----:B------:R-:W1:Y:S01]  /*6f40*/  DSETP.NEU.AND P3, PT, |R42|, +INF , PT ;  /* 0x7ff000002a00742a */ /* 0x000e620003f6d200 */
[----:B------:R-:W-:-:S13]  /*6f50*/  BSSY B2, `(.L_x_851) ;  /* 0x0000013000027945 */ /* 0x000fda0003800000 */
[----:B-1----:R-:W-:Y:S05]  /*6f60*/  @!P3 BRA `(.L_x_852) ;  /* 0x000000f00000b947 */ /* 0x002fea0003800000 */
[----:B------:R-:W1:-:S04]  /*6f70*/  DMUL R8, R42, c[0x2][0x1c8] ;  /* 0x008072002a087a28 */ /* 0x000e480000000000 */
[----:B------:R-:W-:Y:S02]  /*6f80*/  DSETP.GE.AND P0, PT, |R42|, 2.14748364800000000000e+09, PT ;  /* 0x41e000002a00742a */ /* 0x000fe40003f06200 */
[----:B01----:R-:W0:Y:S08]  /*6f90*/  F2I.F64 R27, R8 ;  /* 0x00000008001b7311 */ /* 0x003e300000301100 */
[----:B0-----:R-:W0:Y:S02]  /*6fa0*/  I2F.F64 R32, R27 ;  /* 0x0000001b00207312 */ /* 0x001e240000201c00 */
[----:B0-----:R-:W0:-:S06]  /*6fb0*/  DFMA R10, -R32, c[0x2][0x140], R42 ;  /* 0x00805000200a7a2b */ /* 0x001e0c000000012a */
[----:B0-----:R-:W0:-:S06]  /*6fc0*/  DFMA R10, -R32, c[0x2][0x1d0], R10 ;  /* 0x00807400200a7a2b */ /* 0x001e0c000000010a */
[----:B0-----:R0:W1:Y:S01]  /*6fd0*/  DFMA R32, -R32, c[0x2][0x1d8], R10 ;  /* 0x0080760020207a2b */ /* 0x001062000000010a */
[----:B------:R-:W-:Y:S05]  /*6fe0*/  @!P0 BRA `(.L_x_853) ;  /* 0x0000009000008947 */ /* 0x000fea0003800000 */
[----:B------:R-:W-:Y:S01]  /*6ff0*/  IMAD.MOV.U32 R30, RZ, RZ, R42 ;  /* 0x000000ffff1e7224 */ /* 0x000fe200078e002a */
[----:B------:R-:W-:Y:S01]  /*7000*/  MOV R28, 0x7030 ;  /* 0x00007030001c7802 */ /* 0x000fe20000000f00 */
[----:B------:R-:W-:-:S03]  /*7010*/  IMAD.MOV.U32 R29, RZ, RZ, R43 ;  /* 0x000000ffff1d7224 */ /* 0x000fc600078e002b */
[----:B01---5:R-:W-:Y:S05]  /*7020*/  CALL.REL.NOINC `($_ZN2at6native61_GLOBAL__N__44eb8e94_28_ForeachBinaryOpScalarList_cu_dda10a6925multi_tensor_apply_kernelINS1_28TensorListScalarListMetadataIN3c107complexIdEELi2EEENS1_25BinaryOpScalarListFunctorIS6_Li2ELi1ELi1EEEJNS1_13power_functorIS6_EEEEEvT_T0_DpT1_$__internal_trig_reduction_slowpathd) ;  /* 0x0003302000007944 */ /* 0x023fea0003c00000 */
[----:B------:R-:W-:Y:S02]  /*7030*/  IMAD.MOV.U32 R32, RZ, RZ, R30 ;  /* 0x000000ffff207224 */ /* 0x000fe400078e001e */
[----:B------:R-:W-:Y:S01]  /*7040*/  IMAD.MOV.U32 R33, RZ, RZ, R31 ;  /* 0x000000ffff217224 */ /* 0x000fe200078e001f */
[----:B------:R-:W-:Y:S05]  /*7050*/  BRA `(.L_x_853) ;  /* 0x0000002000007947 */ /* 0x000fea0003800000 */
.L_x_852:
[----:B------:R1:W2:Y:S01]  /*7060*/  DMUL R32, RZ, R42 ;  /* 0x0000002aff207228 */ /* 0x0002a20000000000 */
[----:B0-----:R-:W-:-:S05]  /*7070*/  IMAD.MOV.U32 R27, RZ, RZ, RZ ;  /* 0x000000ffff1b7224 */ /* 0x001fca00078e00ff */
.L_x_853:
[----:B------:R-:W-:Y:S05]  /*7080*/  BSYNC B2 ;  /* 0x0000000000027941 */ /* 0x000fea0003800000 */
.L_x_851:
[----:B------:R-:W-:Y:S01]  /*7090*/  IADD3 R34, R27, 0x1, RZ ;  /* 0x000000011b227810 */ /* 0x000fe20007ffe0ff */
[----:B------:R-:W-:-:S04]  /*70a0*/  IMAD.MOV.U32 R39, RZ, RZ, 0x8 ;  /* 0x00000008ff277424 */ /* 0x000fc800078e00ff */
[----:B------:R-:W-:-:S05]  /*70b0*/  IMAD.SHL.U32 R8, R34, 0x8, RZ ;  /* 0x0000000822087824 */ /* 0x000fca00078e00ff */
[----:B------:R-:W-:-:S05]  /*70c0*/  LOP3.LUT R8, R8, 0x8, RZ, 0xc0, !PT ;  /* 0x0000000808087812 */ /* 0x000fca00078ec0ff */
[----:B------:R-:W-:-:S05]  /*70d0*/  IMAD.WIDE.U32 R38, R8, R39, c[0x4][0xe0] ;  /* 0x0100380008267625 */ /* 0x000fca00078e0027 */
[----:B0-----:R-:W3:Y:S04]  /*70e0*/  LDG.E.128.CONSTANT R8, [R38.64] ;  /* 0x0000001026087981 */ /* 0x001ee8000c1e9d00 */
[----:B------:R-:W4:Y:S04]  /*70f0*/  LDG.E.128.CONSTANT R24, [R38.64+0x10] ;  /* 0x0000101026187981 */ /* 0x000f28000c1e9d00 */
[----:B--2---:R-:W2:Y:S01]  /*7100*/  LDG.E.128.CONSTANT R28, [R38.64+0x20] ;  /* 0x00002010261c7981 */ /* 0x004ea2000c1e9d00 */
[----:B------:R-:W-:Y:S01]  /*7110*/  R2P PR, R34, 0x3 ;  /* 0x0000000322007804 */ /* 0x000fe20000000000 */
[----:B------:R-:W-:Y:S01]  /*7120*/  IMAD.MOV.U32 R40, RZ, RZ, 0x79785eba ;  /* 0x79785ebaff287424 */ /* 0x000fe200078e00ff */
[----:B-1----:R-:W3:Y:S01]  /*7130*/  DMUL R34, R32, R32 ;  /* 0x0000002020227228 */ /* 0x002ee20000000000 */
[----:B------:R-:W-:Y:S01]  /*7140*/  IMAD.MOV.U32 R41, RZ, RZ, 0x3de5db65 ;  /* 0x3de5db65ff297424 */ /* 0x000fe200078e00ff */
[----:B------:R-:W-:Y:S02]  /*7150*/  BSSY B2, `(.L_x_854) ;  /* 0x000001f000027945 */ /* 0x000fe40003800000 */
[----:B------:R-:W-:-:S02]  /*7160*/  FSEL R40, -R40, 4.2945490664224492434e-19, !P0 ;  /* 0x20fd816428287808 */ /* 0x000fc40004000100 */
[----:B------:R-:W-:-:S06]  /*7170*/  FSEL R41, R41, -0.082518599927425384521, !P0 ;  /* 0xbda8ff8329297808 */ /* 0x000fcc0004000000 */
[----:B---3--:R-:W0:-:S06]  /*7180*/  DFMA R8, R34, R40, R8 ;  /* 0x000000282208722b */ /* 0x008e0c0000000008 */
[----:B0-----:R-:W4:-:S06]  /*7190*/  DFMA R8, R34, R8, R10 ;  /* 0x000000082208722b */ /* 0x001f0c000000000a */
[----:B----4-:R-:W0:-:S06]  /*71a0*/  DFMA R8, R34, R8, R24 ;  /* 0x000000082208722b */ /* 0x010e0c0000000018 */
[----:B0-----:R-:W2:-:S06]  /*71b0*/  DFMA R8, R34, R8, R26 ;  /* 0x000000082208722b */ /* 0x001e8c000000001a */
[----:B--2---:R-:W0:-:S06]  /*71c0*/  DFMA R8, R34, R8, R28 ;  /* 0x000000082208722b */ /* 0x004e0c000000001c */
[----:B0-----:R-:W0:-:S06]  /*71d0*/  DFMA R30, R34, R8, R30 ;  /* 0x00000008221e722b */ /* 0x001e0c000000001e */
[----:B0-----:R-:W-:-:S04]  /*71e0*/  DFMA R8, R30, R32, R32 ;  /* 0x000000201e08722b */ /* 0x001fc80000000020 */
[----:B------:R-:W0:-:S06]  /*71f0*/  @P0 DFMA R8, R34, R30, 1 ;  /* 0x3ff000002208042b */ /* 0x000e0c000000001e */
[----:B0-----:R-:W0:Y:S01]  /*7200*/  @P1 DFMA R8, R8, -1, RZ ;  /* 0xbff000000808182b */ /* 0x001e2200000000ff */
[----:B------:R-:W-:Y:S05]  /*7210*/  @!P3 BRA `(.L_x_855) ;  /* 0x000001000000b947 */ /* 0x000fea0003800000 */
[----:B------:R-:W1:-:S04]  /*7220*/  DMUL R24, R42, c[0x2][0x1c8] ;  /* 0x008072002a187a28 */ /* 0x000e480000000000 */
[----:B------:R-:W-:Y:S02]  /*7230*/  DSETP.GE.AND P0, PT, |R42|, 2.14748364800000000000e+09, PT ;  /* 0x41e000002a00742a */ /* 0x000fe40003f06200 */
[----:B-1----:R-:W1:Y:S08]  /*7240*/  F2I.F64 R38, R24 ;  /* 0x0000001800267311 */ /* 0x002e700000301100 */
[----:B-1----:R-:W1:Y:S02]  /*7250*/  I2F.F64 R10, R38 ;  /* 0x00000026000a7312 */ /* 0x002e640000201c00 */
[----:B-1----:R-:W1:-:S06]  /*7260*/  DFMA R26, -R10, c[0x2][0x140], R42 ;  /* 0x008050000a1a7a2b */ /* 0x002e4c000000012a */
[----:B-1----:R-:W1:-:S06]  /*7270*/  DFMA R26, -R10, c[0x2][0x1d0], R26 ;  /* 0x008074000a1a7a2b */ /* 0x002e4c000000011a */
[----:B-1----:R1:W2:Y:S01]  /*7280*/  DFMA R10, -R10, c[0x2][0x1d8], R26 ;  /* 0x008076000a0a7a2b */ /* 0x0022a2000000011a */
[----:B------:R-:W-:Y:S05]  /*7290*/  @!P0 BRA `(.L_x_856) ;  /* 0x000000a000008947 */ /* 0x000fea0003800000 */
[----:B------:R-:W-:Y:S01]  /*72a0*/  IMAD.MOV.U32 R30, RZ, RZ, R42 ;  /* 0x000000ffff1e7224 */ /* 0x000fe200078e002a */
[----:B------:R-:W-:Y:S01]  /*72b0*/  MOV R28, 0x72e0 ;  /* 0x000072e0001c7802 */ /* 0x000fe20000000f00 */
[----:B------:R-:W-:-:S03]  /*72c0*/  IMAD.MOV.U32 R29, RZ, RZ, R43 ;  /* 0x000000ffff1d7224 */ /* 0x000fc600078e002b */
[----:B012--5:R-:W-:Y:S05]  /*72d0*/  CALL.REL.NOINC `($_ZN2at6native61_GLOBAL__N__44eb8e94_28_ForeachBinaryOpScalarList_cu_dda10a6925multi_tensor_apply_kernelINS1_28TensorListScalarListMetadataIN3c107complexIdEELi2EEENS1_25BinaryOpScalarListFunctorIS6_Li2ELi1ELi1EEEJNS1_13power_functorIS6_EEEEEvT_T0_DpT1_$__internal_trig_reduction_slowpathd) ;  /* 0x00032d7000007944 */ /* 0x027fea0003c00000 */
[----:B------:R-:W-:Y:S02]  /*72e0*/  IMAD.MOV.U32 R38, RZ, RZ, R27 ;  /* 0x000000ffff267224 */ /* 0x000fe400078e001b */
[----:B------:R-:W-:Y:S02]  /*72f0*/  IMAD.MOV.U32 R10, RZ, RZ, R30 ;  /* 0x000000ffff0a7224 */ /* 0x000fe400078e001e */
[----:B------:R-:W-:Y:S01]  /*7300*/  IMAD.MOV.U32 R11, RZ, RZ, R31 ;  /* 0x000000ffff0b7224 */ /* 0x000fe200078e001f */
[----:B------:R-:W-:Y:S05]  /*7310*/  BRA `(.L_x_856) ;  /* 0x0000002000007947 */ /* 0x000fea0003800000 */
.L_x_855:
[----:B------:R1:W2:Y:S01]  /*7320*/  DMUL R10, RZ, R42 ;  /* 0x0000002aff0a7228 */ /* 0x0002a20000000000 */
[----:B------:R-:W-:-:S05]  /*7330*/  IMAD.MOV.U32 R38, RZ, RZ, RZ ;  /* 0x000000ffff267224 */ /* 0x000fca00078e00ff */
.L_x_856:
[----:B------:R-:W-:Y:S05]  /*7340*/  BSYNC B2 ;  /* 0x0000000000027941 */ /* 0x000fea0003800000 */
.L_x_854:
[----:B------:R-:W-:Y:S02]  /*7350*/  IMAD.SHL.U32 R24, R38, 0x8, RZ ;  /* 0x0000000826187824 */ /* 0x000fe400078e00ff */
[----:B------:R-:W-:-:S03]  /*7360*/  IMAD.MOV.U32 R41, RZ, RZ, 0x8 ;  /* 0x00000008ff297424 */ /* 0x000fc600078e00ff */
[----:B------:R-:W-:-:S05]  /*7370*/  LOP3.LUT R24, R24, 0x8, RZ, 0xc0, !PT ;  /* 0x0000000818187812 */ /* 0x000fca00078ec0ff */
[----:B------:R-:W-:-:S05]  /*7380*/  IMAD.WIDE.U32 R40, R24, R41, c[0x4][0xe0] ;  /* 0x0100380018287625 */ /* 0x000fca00078e0029 */
[----:B-1----:R-:W3:Y:S04]  /*7390*/  LDG.E.128.CONSTANT R24, [R40.64] ;  /* 0x0000001028187981 */ /* 0x002ee8000c1e9d00 */
[----:B------:R-:W4:Y:S04]  /*73a0*/  LDG.E.128.CONSTANT R28, [R40.64+0x10] ;  /* 0x00001010281c7981 */ /* 0x000f28000c1e9d00 */
[----:B--2---:R-:W2:Y:S01]  /*73b0*/  LDG.E.128.CONSTANT R32, [R40.64+0x20] ;  /* 0x0000201028207981 */ /* 0x004ea2000c1e9d00 */
[----:B------:R-:W-:Y:S01]  /*73c0*/  R2P PR, R38, 0x3 ;  /* 0x0000000326007804 */ /* 0x000fe20000000000 */
[----:B------:R-:W-:Y:S01]  /*73d0*/  IMAD.MOV.U32 R42, RZ, RZ, 0x79785eba ;  /* 0x79785ebaff2a7424 */ /* 0x000fe200078e00ff */
[----:B------:R-:W3:Y:S01]  /*73e0*/  DMUL R38, R10, R10 ;  /* 0x0000000a0a267228 */ /* 0x000ee20000000000 */
[----:B------:R-:W-:-:S03]  /*73f0*/  IMAD.MOV.U32 R43, RZ, RZ, 0x3de5db65 ;  /* 0x3de5db65ff2b7424 */ /* 0x000fc600078e00ff */
[----:B------:R-:W-:Y:S02]  /*7400*/  FSEL R42, -R42, 4.2945490664224492434e-19, !P0 ;  /* 0x20fd81642a2a7808 */ /* 0x000fe40004000100 */
[----:B------:R-:W-:-:S06]  /*7410*/  FSEL R43, R43, -0.082518599927425384521, !P0 ;  /* 0xbda8ff832b2b7808 */ /* 0x000fcc0004000000 */
[----:B---3--:R-:W1:-:S06]  /*7420*/  DFMA R24, R38, R42, R24 ;  /* 0x0000002a2618722b */ /* 0x008e4c0000000018 */
[----:B-1----:R-:W4:-:S06]  /*7430*/  DFMA R24, R38, R24, R26 ;  /* 0x000000182618722b */ /* 0x002f0c000000001a */
[----:B----4-:R-:W1:-:S06]  /*7440*/  DFMA R24, R38, R24, R28 ;  /* 0x000000182618722b */ /* 0x010e4c000000001c */
[----:B-1----:R-:W2:-:S06]  /*7450*/  DFMA R24, R38, R24, R30 ;  /* 0x000000182618722b */ /* 0x002e8c000000001e */
[----:B--2---:R-:W1:-:S06]  /*7460*/  DFMA R24, R38, R24, R32 ;  /* 0x000000182618722b */ /* 0x004e4c0000000020 */
[----:B-1----:R-:W1:-:S06]  /*7470*/  DFMA R24, R38, R24, R34 ;  /* 0x000000182618722b */ /* 0x002e4c0000000022 */
[----:B-1----:R1:W2:-:S04]  /*7480*/  DFMA R10, R24, R10, R10 ;  /* 0x0000000a180a722b */ /* 0x002288000000000a */
[----:B------:R1:W3:Y:S01]  /*7490*/  @P0 DFMA R10, R38, R24, 1 ;  /* 0x3ff00000260a042b */ /* 0x0002e20000000018 */
[----:B------:R-:W-:Y:S05]  /*74a0*/  @!P1 BRA `(.L_x_841) ;  /* 0x000002a000009947 */ /* 0x000fea0003800000 */
[----:B--23--:R-:W2:Y:S01]  /*74b0*/  DFMA R10, R10, -1, RZ ;  /* 0xbff000000a0a782b */ /* 0x00cea200000000ff */
[----:B------:R-:W-:Y:S05]  /*74c0*/  BRA `(.L_x_841) ;  /* 0x0000028000007947 */ /* 0x000fea0003800000 */
.L_x_829:
[----:B--23--:R-:W-:Y:S01]  /*74d0*/  IMAD.MOV.U32 R10, RZ, RZ, 0x652b82fe ;  /* 0x652b82feff0a7424 */ /* 0x00cfe200078e00ff */
[----:B------:R-:W-:Y:S01]  /*74e0*/  FSETP.GEU.FTZ.AND P0, PT, |R25|, 4.1917929649353027344, PT ;  /* 0x4086232b1900780b */ /* 0x000fe20003f1e200 */
[----:B------:R-:W-:Y:S01]  /*74f0*/  IMAD.MOV.U32 R11, RZ, RZ, 0x3ff71547 ;  /* 0x3ff71547ff0b7424 */ /* 0x000fe200078e00ff */
[----:B------:R-:W-:Y:S01]  /*7500*/  BSSY B0, `(.L_x_857) ;  /* 0x0000022000007945 */ /* 0x000fe20003800000 */
[----:B0-----:R-:W-:Y:S02]  /*7510*/  IMAD.MOV.U32 R28, RZ, RZ, 0x69ce2bdf ;  /* 0x69ce2bdfff1c7424 */ /* 0x001fe400078e00ff */
[----:B------:R-:W-:Y:S02]  /*7520*/  IMAD.MOV.U32 R29, RZ, RZ, 0x3e5ade15 ;  /* 0x3e5ade15ff1d7424 */ /* 0x000fe400078e00ff */
        /* <DEDUP_REMOVED lines=22> */
[----:B------:R-:W-:Y:S01]  /*7690*/  @!P1 LEA.HI R11, R10, R10, RZ, 0x1 ;  /* 0x0000000a0a0b9211 */ /* 0x000fe200078f08ff */
[----:B------:R-:W-:Y:S01]  /*76a0*/  @!P1 IMAD.MOV.U32 R24, RZ, RZ, RZ ;  /* 0x000000ffff189224 */ /* 0x000fe200078e00ff */
[----:B------:R-:W-:Y:S02]  /*76b0*/  FSEL R9, R9, RZ, P0 ;  /* 0x000000ff09097208 */ /* 0x000fe40000000000 */
[----:B------:R-:W-:-:S05]  /*76c0*/  @!P1 SHF.R.S32.HI R11, RZ, 0x1, R11 ;  /* 0x00000001ff0b9819 */ /* 0x000fca000001140b */
[----:B------:R-:W-:Y:S02]  /*76d0*/  @!P1 IMAD.IADD R10, R10, 0x1, -R11 ;  /* 0x000000010a0a9824 */ /* 0x000fe400078e0a0b */
[----:B------:R-:W-:-:S03]  /*76e0*/  @!P1 IMAD R11, R11, 0x100000, R27 ;  /* 0x001000000b0b9824 */ /* 0x000fc600078e021b */
[----:B------:R-:W-:Y:S01]  /*76f0*/  @!P1 LEA R25, R10, 0x3ff00000, 0x14 ;  /* 0x3ff000000a199811 */ /* 0x000fe200078ea0ff */
[----:B------:R-:W-:-:S06]  /*7700*/  @!P1 IMAD.MOV.U32 R10, RZ, RZ, R26 ;  /* 0x000000ffff0a9224 */ /* 0x000fcc00078e001a */
[----:B------:R0:W1:-:S06]  /*7710*/  @!P1 DMUL R8, R10, R24 ;  /* 0x000000180a089228 */ /* 0x00004c0000000000 */
.L_x_858:
[----:B------:R-:W-:Y:S05]  /*7720*/  BSYNC B0 ;  /* 0x0000000000007941 */ /* 0x000fea0003800000 */
.L_x_857:
[----:B0-----:R-:W-:Y:S02]  /*7730*/  IMAD.MOV.U32 R10, RZ, RZ, R42 ;  /* 0x000000ffff0a7224 */ /* 0x001fe400078e002a */
[----:B------:R-:W-:Y:S02]  /*7740*/  IMAD.MOV.U32 R11, RZ, RZ, R43 ;  /* 0x000000ffff0b7224 */ /* 0x000fe400078e002b */
.L_x_841:
[----:B-12---:R-:W-:Y:S05]  /*7750*/  BSYNC B1 ;  /* 0x0000000000017941 */ /* 0x006fea0003800000 */
.L_x_828:
[----:B-----5:R-:W1:Y:S01]  /*7760*/  DSETP.NAN.AND P0, PT, R20, R22, PT ;  /* 0x000000161400722a */ /* 0x020e620003f08000 */
[----:B------:R-:W-:Y:S03]  /*7770*/  BSSY B1, `(.L_x_859) ;  /* 0x0000572000017945 */ /* 0x000fe60003800000 */
[----:B------:R2:W4:-:S10]  /*7780*/  DADD R24, -RZ, |R20| ;  /* 0x00000000ff187229 */ /* 0x0005140000000514 */
[----:B-1----:R-:W-:Y:S05]  /*7790*/  @P0 BRA `(.L_x_860) ;  /* 0x00004db000000947 */ /* 0x002fea0003800000 */
[----:B--2-4-:R-:W-:-:S04]  /*77a0*/  DADD R30, -RZ, |R22| ;  /* 0x00000000ff1e7229 */ /* 0x014fc80000000516 */
[----:B------:R-:W1:-:S06]  /*77b0*/  DSETP.GEU.AND P1, PT, |R20|, |R22|, PT ;  /* 0x400000161400722a */ /* 0x000e4c0003f2e200 */
[----:B-1----:R-:W-:Y:S02]  /*77c0*/  FSEL R46, R24, R30, !P1 ;  /* 0x0000001e182e7208 */ /* 0x002fe40004800000 */
[----:B------:R-:W-:Y:S02]  /*77d0*/  FSEL R47, R25, R31, !P1 ;  /* 0x0000001f192f7208 */ /* 0x000fe40004800000 */
[----:B------:R-:W-:Y:S02]  /*77e0*/  FSEL R48, R30, R24, !P1 ;  /* 0x000000181e307208 */ /* 0x000fe40004800000 */
[----:B------:R-:W-:Y:S02]  /*77f0*/  FSEL R49, R31, R25, !P1 ;  /* 0x000000191f317208 */ /* 0x000fe40004800000 */
[----:B------:R-:W1:-:S14]  /*7800*/  DSETP.GT.AND P0, PT, R46, c[0x2][0x10], PT ;  /* 0x008004002e00762a */ /* 0x000e5c0003f04000 */
[----:B-1----:R-:W-:Y:S05]  /*7810*/  @P0 BRA `(.L_x_861) ;  /* 0x00003ef000000947 */ /* 0x002fea0003800000 */
[----:B------:R-:W1:-:S14]  /*7820*/  DSETP.NEU.AND P0, PT, R48, 1, PT ;  /* 0x3ff000003000742a */ /* 0x000e5c0003f0d000 */
[----:B-1----:R-:W-:Y:S05]  /*7830*/  @!P0 BRA `(.L_x_862) ;  /* 0x0000328000008947 */ /* 0x002fea0003800000 */
[----:B------:R-:W1:-:S06]  /*7840*/  DSETP.GEU.AND P0, PT, R46, c[0x2][0x18], PT ;  /* 0x008006002e00762a */ /* 0x000e4c0003f0e000 */
[----:B-1----:R-:W1:-:S06]  /*7850*/  DSETP.LT.OR P0, PT, R48, c[0x2][0x18], !P0 ;  /* 0x008006003000762a */ /* 0x002e4c0004701400 */
[----:B-1----:R-:W1:-:S06]  /*7860*/  DSETP.GT.OR P0, PT, R48, c[0x2][0x20], P0 ;  /* 0x008008003000762a */ /* 0x002e4c0000704400 */
[----:B-1----:R-:W1:-:S14]  /*7870*/  DSETP.GT.OR P0, PT, R46, c[0x2][0x20], P0 ;  /* 0x008008002e00762a */ /* 0x002e5c0000704400 */
[----:B-1----:R-:W-:Y:S05]  /*7880*/  @P0 BRA `(.L_x_863) ;  /* 0x0000274000000947 */ /* 0x002fea0003800000 */
[----:B------:R-:W1:-:S14]  /*7890*/  DSETP.GE.AND P0, PT, R48, 1, PT ;  /* 0x3ff000003000742a */ /* 0x000e5c0003f06000 */
[----:B-1----:R-:W-:Y:S05]  /*78a0*/  @!P0 BRA `(.L_x_864) ;  /* 0x00000b8000008947 */ /* 0x002fea0003800000 */
[C---:B------:R-:W-:Y:S01]  /*78b0*/  DADD R24, R48.reuse, -1 ;  /* 0xbff0000030187429 */ /* 0x040fe20000000000 */
[----:B------:R-:W-:Y:S03]  /*78c0*/  BSSY B2, `(.L_x_865) ;  /* 0x000006a000027945 */ /* 0x000fe60003800000 */
[----:B0-----:R-:W0:-:S06]  /*78d0*/  DADD R26, R48, 1 ;  /* 0x3ff00000301a7429 */ /* 0x001e0c0000000000 */
        /* <DEDUP_REMOVED lines=67> */
.L_x_866:
        /* <DEDUP_REMOVED lines=20> */
[----:B---3--:R-:W-:Y:S05]  /*7e50*/  CALL.REL.NOINC `($__internal_1_$__cuda_sm20_div_rn_f64_full) ;  /* 0x00031b8000007944 */ /* 0x008fea0003c00000 */
.L_x_869:
[----:B------:R-:W-:Y:S05]  /*7e60*/  BSYNC B3 ;  /* 0x0000000000037941 */ /* 0x000fea0003800000 */
.L_x_868:
        /* <DEDUP_REMOVED lines=15> */
.L_x_867:
[----:B------:R-:W-:Y:S05]  /*7f60*/  BSYNC B2 ;  /* 0x0000000000027941 */ /* 0x000fea0003800000 */
.L_x_865:
        /* <DEDUP_REMOVED lines=20> */
[----:B-1-3--:R-:W-:Y:S05]  /*80b0*/  CALL.REL.NOINC `($__internal_1_$__cuda_sm20_div_rn_f64_full) ;  /* 0x0003192000007944 */ /* 0x00afea0003c00000 */
.L_x_871:
[----:B------:R-:W-:Y:S05]  /*80c0*/  BSYNC B2 ;  /* 0x0000000000027941 */ /* 0x000fea0003800000 */
.L_x_870:
        /* <DEDUP_REMOVED lines=43> */
.L_x_873:
[----:B------:R-:W-:-:S04]  /*8380*/  ISETP.GE.AND P0, PT, R21, RZ, PT ;  /* 0x000000ff1500720c */ /* 0x000fc80003f06270 */
[----:B------:R-:W-:Y:S02]  /*8390*/  FSEL R24, RZ, 3.37028055040000000000e+12, P0 ;  /* 0x54442d18ff187808 */ /* 0x000fe40000000000 */
[----:B------:R-:W-:Y:S02]  /*83a0*/  FSEL R25, RZ, 2.1426990032196044922, P0 ;  /* 0x400921fbff197808 */ /* 0x000fe40000000000 */
.L_x_874:
[----:B------:R-:W-:Y:S05]  /*83b0*/  BSYNC B0 ;  /* 0x0000000000007941 */ /* 0x000fea0003800000 */
.L_x_872:
[----:B------:R0:W2:Y:S02]  /*83c0*/  DADD R20, |R20|, |R22| ;  /* 0x0000000014147229 */ /* 0x0000a40000000616 */
[----:B0-----:R-:W-:Y:S02]  /*83d0*/  LOP3.LUT R23, R25, 0x80000000, R23, 0xb8, !PT ;  /* 0x8000000019177812 */ /* 0x001fe400078eb817 */
[----:B-1----:R-:W-:-:S04]  /*83e0*/  DMUL R44, R44, 0.5 ;  /* 0x3fe000002c2c7828 */ /* 0x002fc80000000000 */
[----:B--2---:R-:W0:-:S06]  /*83f0*/  DSETP.GTU.AND P0, PT, |R20|, +INF , PT ;  /* 0x7ff000001400742a */ /* 0x004e0c0003f0c200 */
[----:B0-----:R-:W-:Y:S02]  /*8400*/  FSEL R20, R20, R24, P0 ;  /* 0x0000001814147208 */ /* 0x001fe40000000000 */
[----:B------:R-:W-:Y:S01]  /*8410*/  FSEL R21, R21, R23, P0 ;  /* 0x0000001715157208 */ /* 0x000fe20000000000 */
[----:B------:R-:W-:Y:S05]  /*8420*/  BRA `(.L_x_875) ;  /* 0x00004a6000007947 */ /* 0x000fea0003800000 */
.L_x_864:
[----:B------:R-:W1:-:S06]  /*8430*/  DMUL R24, R46, R46 ;  /* 0x0000002e2e187228 */ /* 0x000e4c0000000000 */
[----:B01----:R-:W0:-:S06]  /*8440*/  DFMA R26, R48, R48, R24 ;  /* 0x00000030301a722b */ /* 0x003e0c0000000018 */
        /* <DEDUP_REMOVED lines=73> */
.L_x_878:
[----:B------:R-:W-:Y:S05]  /*88e0*/  BSYNC B0 ;  /* 0x0000000000007941 */ /* 0x000fea0003800000 */
.L_x_877:
        /* <DEDUP_REMOVED lines=8> */
[----:B-1-3--:R-:W-:Y:S05]  /*8970*/  CALL.REL.NOINC `($__internal_1_$__cuda_sm20_div_rn_f64_full) ;  /* 0x0003106000007944 */ /* 0x00afea0003c00000 */
.L_x_880:
[----:B------:R-:W-:Y:S05]  /*8980*/  BSYNC B2 ;  /* 0x0000000000027941 */ /* 0x000fea0003800000 */
.L_x_879:
        /* <DEDUP_REMOVED lines=43> */
.L_x_882:
[----:B------:R-:W-:-:S04]  /*8c40*/  ISETP.GE.AND P0, PT, R21, RZ, PT ;  /* 0x000000ff1500720c */ /* 0x000fc80003f06270 */
[----:B------:R-:W-:Y:S02]  /*8c50*/  FSEL R24, RZ, 3.37028055040000000000e+12, P0 ;  /* 0x54442d18ff187808 */ /* 0x000fe40000000000 */
[----:B------:R-:W-:Y:S02]  /*8c60*/  FSEL R25, RZ, 2.1426990032196044922, P0 ;  /* 0x400921fbff197808 */ /* 0x000fe40000000000 */
.L_x_883:
[----:B------:R-:W-:Y:S05]  /*8c70*/  BSYNC B0 ;  /* 0x0000000000007941 */ /* 0x000fea0003800000 */
.L_x_881:
[----:B------:R2:W4:Y:S02]  /*8c80*/  DADD R20, |R20|, |R22| ;  /* 0x0000000014147229 */ /* 0x0005240000000616 */
[----:B--2---:R-:W-:Y:S02]  /*8c90*/  LOP3.LUT R23, R25, 0x80000000, R23, 0xb8, !PT ;  /* 0x8000000019177812 */ /* 0x004fe400078eb817 */
[----:B-1----:R-:W-:-:S04]  /*8ca0*/  DMUL R44, R44, 0.5 ;  /* 0x3fe000002c2c7828 */ /* 0x002fc80000000000 */
[----:B----4-:R-:W1:-:S06]  /*8cb0*/  DSETP.GTU.AND P0, PT, |R20|, +INF , PT ;  /* 0x7ff000001400742a */ /* 0x010e4c0003f0c200 */
[----:B-1----:R-:W-:Y:S02]  /*8cc0*/  FSEL R20, R20, R24, P0 ;  /* 0x0000001814147208 */ /* 0x002fe40000000000 */
[----:B------:R-:W-:Y:S01]  /*8cd0*/  FSEL R21, R21, R23, P0 ;  /* 0x0000001715157208 */ /* 0x000fe20000000000 */
[----:B------:R-:W-:Y:S05]  /*8ce0*/  BRA `(.L_x_875) ;  /* 0x000041a000007947 */ /* 0x000fea0003800000 */
.L_x_876:
        /* <DEDUP_REMOVED lines=16> */
[----:B------:R-:W4:-:S04]  /*8df0*/  DADD R44, R44, -R42 ;  /* 0x000000002c2c7229 */ /* 0x000f08000000082a */
[----:B0-----:R-:W-:-:S04]  /*8e00*/  DMUL R54, R34, R30 ;  /* 0x0000001e22367228 */ /* 0x001fc80000000000 */
[----:B------:R-:W-:-:S04]  /*8e10*/  DMUL R28, R34, R34 ;  /* 0x00000022221c7228 */ /* 0x000fc80000000000 */
[----:B-1----:R-:W-:-:S04]  /*8e20*/  DMUL R26, R42, R38 ;  /* 0x000000262a1a7228 */ /* 0x002fc80000000000 */
[----:B------:R-:W-:-:S04]  /*8e30*/  DMUL R32, R42, R42 ;  /* 0x0000002a2a207228 */ /* 0x000fc80000000000 */
[----:B------:R-:W0:-:S04]  /*8e40*/  DADD R34, R34, R34 ;  /* 0x0000000022227229 */ /* 0x000e080000000022 */
[----:B------:R-:W1:-:S04]  /*8e50*/  DADD R42, R42, R42 ;  /* 0x000000002a2a7229 */ /* 0x000e48000000002a */
[----:B--2---:R2:W3:-:S04]  /*8e60*/  DMUL R30, R40, R30 ;  /* 0x0000001e281e7228 */ /* 0x0044c80000000000 */
[----:B----4-:R2:W4:-:S04]  /*8e70*/  DMUL R38, R44, R38 ;  /* 0x000000262c267228 */ /* 0x0105080000000000 */
[----:B0-----:R2:W0:-:S04]  /*8e80*/  DMUL R34, R40, R34 ;  /* 0x0000002228227228 */ /* 0x0014080000000000 */
[----:B-1----:R2:W1:-:S04]  /*8e90*/  DMUL R42, R44, R42 ;  /* 0x0000002a2c2a7228 */ /* 0x0024480000000000 */
[----:B------:R-:W0:-:S04]  /*8ea0*/  DMUL R40, R40, R40 ;  /* 0x0000002828287228 */ /* 0x000e080000000000 */
[----:B-1234-:R-:W0:-:S04]  /*8eb0*/  DMUL R44, R44, R44 ;  /* 0x0000002c2c2c7228 */ /* 0x01ee080000000000 */
.L_x_885:
        /* <DEDUP_REMOVED lines=81> */
.L_x_884:
        /* <DEDUP_REMOVED lines=78> */
.L_x_887:
        /* <DEDUP_REMOVED lines=20> */
[----:B------:R-:W-:Y:S05]  /*99f0*/  CALL.REL.NOINC `($__internal_1_$__cuda_sm20_div_rn_f64_full) ;  /* 0x0002ffe000007944 */ /* 0x000fea0003c00000 */
.L_x_890:
[----:B------:R-:W-:Y:S05]  /*9a00*/  BSYNC B3 ;  /* 0x0000000000037941 */ /* 0x000fea0003800000 */
.L_x_889:
        /* <DEDUP_REMOVED lines=15> */
.L_x_888:
[----:B------:R-:W-:Y:S05]  /*9b00*/  BSYNC B2 ;  /* 0x0000000000027941 */ /* 0x000fea0003800000 */
.L_x_886:
        /* <DEDUP_REMOVED lines=20> */
[----:B-1----:R-:W-:Y:S05]  /*9c50*/  CALL.REL.NOINC `($__internal_1_$__cuda_sm20_div_rn_f64_full) ;  /* 0x0002fd8000007944 */ /* 0x002fea0003c00000 */
.L_x_892:
[----:B------:R-:W-:Y:S05]  /*9c60*/  BSYNC B2 ;  /* 0x0000000000027941 */ /* 0x000fea0003800000 */
.L_x_891:
        /* <DEDUP_REMOVED lines=43> */
.L_x_894:
[----:B------:R-:W-:-:S04]  /*9f20*/  ISETP.GE.AND P0, PT, R21, RZ, PT ;  /* 0x000000ff1500720c */ /* 0x000fc80003f06270 */
[----:B------:R-:W-:Y:S02]  /*9f30*/  FSEL R24, RZ, 3.37028055040000000000e+12, P0 ;  /* 0x54442d18ff187808 */ /* 0x000fe40000000000 */
[----:B------:R-:W-:Y:S02]  /*9f40*/  FSEL R25, RZ, 2.1426990032196044922, P0 ;  /* 0x400921fbff197808 */ /* 0x000fe40000000000 */
.L_x_895:
[----:B------:R-:W-:Y:S05]  /*9f50*/  BSYNC B0 ;  /* 0x0000000000007941 */ /* 0x000fea0003800000 */
.L_x_893:
[----:B------:R0:W2:Y:S02]  /*9f60*/  DADD R20, |R20|, |R22| ;  /* 0x0000000014147229 */ /* 0x0000a40000000616 */
[----:B0-----:R-:W-:Y:S02]  /*9f70*/  LOP3.LUT R23, R25, 0x80000000, R23, 0xb8, !PT ;  /* 0x8000000019177812 */ /* 0x001fe400078eb817 */
[----:B-1----:R-:W-:-:S04]  /*9f80*/  DMUL R44, R44, 0.5 ;  /* 0x3fe000002c2c7828 */ /* 0x002fc80000000000 */
[----:B--2---:R-:W0:-:S06]  /*9f90*/  DSETP.GTU.AND P0, PT, |R20|, +INF , PT ;  /* 0x7ff000001400742a */ /* 0x004e0c0003f0c200 */
[----:B0-----:R-:W-:Y:S02]  /*9fa0*/  FSEL R20, R20, R24, P0 ;  /* 0x0000001814147208 */ /* 0x001fe40000000000 */
[----:B------:R-:W-:Y:S01]  /*9fb0*/  FSEL R21, R21, R23, P0 ;  /* 0x0000001715157208 */ /* 0x000fe20000000000 */
[----:B------:R-:W-:Y:S05]  /*9fc0*/  BRA `(.L_x_875) ;  /* 0x00002ec000007947 */ /* 0x000fea0003800000 */
.L_x_863:
        /* <DEDUP_REMOVED lines=8> */
[----:B0-----:R-:W-:-:S02]  /*a050*/  SEL R29, R31, R25, P0 ;  /* 0x000000191f1d7207 */ /* 0x001fc40000000000 */
        /* <DEDUP_REMOVED lines=102> */
.L_x_897:
[----:B------:R-:W-:Y:S05]  /*a6c0*/  BSYNC B0 ;  /* 0x0000000000007941 */ /* 0x000fea0003800000 */
.L_x_896:
        /* <DEDUP_REMOVED lines=8> */
[----:B-1-3--:R-:W-:Y:S05]  /*a750*/  CALL.REL.NOINC `($__internal_1_$__cuda_sm20_div_rn_f64_full) ;  /* 0x0002f28000007944 */ /* 0x00afea0003c00000 */
.L_x_899:
[----:B------:R-:W-:Y:S05]  /*a760*/  BSYNC B2 ;  /* 0x0000000000027941 */ /* 0x000fea0003800000 */
.L_x_898:
        /* <DEDUP_REMOVED lines=43> */
.L_x_901:
[----:B------:R-:W-:-:S04]  /*aa20*/  ISETP.GE.AND P0, PT, R21, RZ, PT ;  /* 0x000000ff1500720c */ /* 0x000fc80003f06270 */
[----:B------:R-:W-:Y:S02]  /*aa30*/  FSEL R24, RZ, 3.37028055040000000000e+12, P0 ;  /* 0x54442d18ff187808 */ /* 0x000fe40000000000 */
[----:B------:R-:W-:Y:S02]  /*aa40*/  FSEL R25, RZ, 2.1426990032196044922, P0 ;  /* 0x400921fbff197808 */ /* 0x000fe40000000000 */
.L_x_902:
[----:B------:R-:W-:Y:S05]  /*aa50*/  BSYNC B0 ;  /* 0x0000000000007941 */ /* 0x000fea0003800000 */
.L_x_900:
[----:B------:R2:W4:Y:S02]  /*aa60*/  DADD R20, |R20|, |R22| ;  /* 0x0000000014147229 */ /* 0x0005240000000616 */
[----:B--2---:R-:W-:-:S04]  /*aa70*/  LOP3.LUT R23, R25, 0x80000000, R23, 0xb8, !PT ;  /* 0x8000000019177812 */ /* 0x004fc800078eb817 */
[----:B----4-:R-:W2:-:S06]  /*aa80*/  DSETP.GTU.AND P0, PT, |R20|, +INF , PT ;  /* 0x7ff000001400742a */ /* 0x010e8c0003f0c200 */
[----:B--2---:R-:W-:Y:S02]  /*aa90*/  FSEL R20, R20, R24, P0 ;  /* 0x0000001814147208 */ /* 0x004fe40000000000 */
[----:B------:R-:W-:Y:S01]  /*aaa0*/  FSEL R21, R21, R23, P0 ;  /* 0x0000001715157208 */ /* 0x000fe20000000000 */
[----:B------:R-:W-:Y:S05]  /*aab0*/  BRA `(.L_x_875) ;  /* 0x000023d000007947 */ /* 0x000fea0003800000 */
.L_x_862:
[----:B------:R-:W1:-:S14]  /*aac0*/  DSETP.GEU.AND P0, PT, R46, c[0x2][0x160], PT ;  /* 0x008058002e00762a */ /* 0x000e5c0003f0e000 */
[----:B-1----:R-:W-:Y:S05]  /*aad0*/  @!P0 BRA `(.L_x_903) ;  /* 0x0000095000008947 */ /* 0x002fea0003800000 */
[----:B0-----:R-:W0:Y:S01]  /*aae0*/  DMUL R44, R46, R46 ;  /* 0x0000002e2e2c7228 */ /* 0x001e220000000000 */
        /* <DEDUP_REMOVED lines=66> */
.L_x_905:
        /* <DEDUP_REMOVED lines=21> */
.L_x_908:
[----:B------:R-:W-:Y:S05]  /*b060*/  BSYNC B3 ;  /* 0x0000000000037941 */ /* 0x000fea0003800000 */
.L_x_907:
        /* <DEDUP_REMOVED lines=15> */
.L_x_906:
[----:B------:R-:W-:Y:S05]  /*b160*/  BSYNC B2 ;  /* 0x0000000000027941 */ /* 0x000fea0003800000 */
.L_x_904:
        /* <DEDUP_REMOVED lines=44> */
.L_x_903:
[----:B------:R-:W1:Y:S01]  /*b430*/  DMUL R24, R46, R46 ;  /* 0x0000002e2e187228 */ /* 0x000e620000000000 */
[----:B0-----:R-:W-:Y:S01]  /*b440*/  IMAD.MOV.U32 R26, RZ, RZ, 0x2a25ff7e ;  /* 0x2a25ff7eff1a7424 */ /* 0x001fe200078e00ff */
[----:B------:R-:W-:Y:S01]  /*b450*/  ISETP.GE.AND P0, PT, R21, RZ, PT ;  /* 0x000000ff1500720c */ /* 0x000fe20003f06270 */
[----:B------:R-:W-:Y:S01]  /*b460*/  IMAD.MOV.U32 R27, RZ, RZ, 0x3ef53e1d ;  /* 0x3ef53e1dff1b7424 */ /* 0x000fe200078e00ff */
[----:B------:R-:W-:-:S04]  /*b470*/  DSETP.NEU.AND P3, PT, |R20|, |R22|, PT ;  /* 0x400000161400722a */ /* 0x000fc80003f6d200 */
[----:B------:R0:W-:Y:S02]  /*b480*/  DADD R20, |R20|, |R22| ;  /* 0x0000000014147229 */ /* 0x0001e40000000616 */
[----:B0-----:R-:W-:Y:S02]  /*b490*/  IMAD.MOV.U32 R22, RZ, RZ, 0x7f3321d2 ;  /* 0x7f3321d2ff167424 */ /* 0x001fe400078e00ff */
[----:B-1----:R-:W0:-:S04]  /*b4a0*/  DFMA R26, R24, -R26, c[0x2][0xb0] ;  /* 0x00802c00181a762b */ /* 0x002e08000000081a */
        /* <DEDUP_REMOVED lines=38> */
.L_x_861:
[----:B------:R-:W1:Y:S01]  /*b710*/  MUFU.RCP64H R25, 2.718280792236328125 ;  /* 0x4005bf0a00197908 */ /* 0x000e620000001800 */
[----:B0-----:R-:W-:Y:S01]  /*b720*/  IMAD.MOV.U32 R26, RZ, RZ, -0x74eba897 ;  /* 0x8b145769ff1a7424 */ /* 0x001fe200078e00ff */
[----:B------:R-:W-:Y:S01]  /*b730*/  FSETP.GEU.AND P3, PT, |R21|, 6.5827683646048100446e-37, PT ;  /* 0x036000001500780b */ /* 0x000fe20003f6e200 */
[----:B------:R-:W-:Y:S01]  /*b740*/  IMAD.MOV.U32 R27, RZ, RZ, 0x4005bf0a ;  /* 0x4005bf0aff1b7424 */ /* 0x000fe200078e00ff */
[----:B------:R-:W-:Y:S01]  /*b750*/  BSSY B2, `(.L_x_909) ;  /* 0x0000013000027945 */ /* 0x000fe20003800000 */
[----:B------:R-:W-:-:S06]  /*b760*/  IMAD.MOV.U32 R24, RZ, RZ, 0x1 ;  /* 0x00000001ff187424 */ /* 0x000fcc00078e00ff */
[----:B-1----:R-:W0:-:S06]  /*b770*/  DFMA R28, R24, -R26, 1 ;  /* 0x3ff00000181c742b */ /* 0x002e0c000000081a */
        /* <DEDUP_REMOVED lines=15> */
[----:B---3--:R-:W-:Y:S05]  /*b870*/  CALL.REL.NOINC `($__internal_1_$__cuda_sm20_div_rn_f64_full) ;  /* 0x0002e16000007944 */ /* 0x008fea0003c00000 */
.L_x_910:
[----:B------:R-:W-:Y:S05]  /*b880*/  BSYNC B2 ;  /* 0x0000000000027941 */ /* 0x000fea0003800000 */
.L_x_909:
        /* <DEDUP_REMOVED lines=24> */
[----:B------:R-:W-:Y:S02]  /*ba10*/  IMAD.MOV.U32 R26, RZ, RZ, R24 ;  /* 0x000000ffff1a7224 */ /* 0x000fe400078e0018 */
[----:B------:R-:W-:Y:S02]  /*ba20*/  IMAD.MOV.U32 R27, RZ, RZ, R25 ;  /* 0x000000ffff1b7224 */ /* 0x000fe400078e0019 */
.L_x_912:
[----:B------:R-:W-:Y:S05]  /*ba30*/  BSYNC B2 ;  /* 0x0000000000027941 */ /* 0x000fea0003800000 */
.L_x_911:
        /* <DEDUP_REMOVED lines=112> */
.L_x_914:
[----:B------:R-:W-:Y:S05]  /*c140*/  BSYNC B0 ;  /* 0x0000000000007941 */ /* 0x000fea0003800000 */
.L_x_913:
        /* <DEDUP_REMOVED lines=9> */
.L_x_916:
[----:B------:R-:W-:Y:S05]  /*c1e0*/  BSYNC B2 ;  /* 0x0000000000027941 */ /* 0x000fea0003800000 */
.L_x_915:
        /* <DEDUP_REMOVED lines=43> */
.L_x_918:
[----:B------:R-:W-:-:S04]  /*c4a0*/  ISETP.GE.AND P0, PT, R21, RZ, PT ;  /* 0x000000ff1500720c */ /* 0x000fc80003f06270 */
[----:B------:R-:W-:Y:S02]  /*c4b0*/  FSEL R24, RZ, 3.37028055040000000000e+12, P0 ;  /* 0x54442d18ff187808 */ /* 0x000fe40000000000 */
[----:B------:R-:W-:Y:S02]  /*c4c0*/  FSEL R25, RZ, 2.1426990032196044922, P0 ;  /* 0x400921fbff197808 */ /* 0x000fe40000000000 */
.L_x_919:
[----:B------:R-:W-:Y:S05]  /*c4d0*/  BSYNC B0 ;  /* 0x0000000000007941 */ /* 0x000fea0003800000 */
.L_x_917:
[----:B------:R2:W4:Y:S02]  /*c4e0*/  DADD R20, |R20|, |R22| ;  /* 0x0000000014147229 */ /* 0x0005240000000616 */
[----:B--2---:R-:W-:Y:S02]  /*c4f0*/  LOP3.LUT R23, R25, 0x80000000, R23, 0xb8, !PT ;  /* 0x8000000019177812 */ /* 0x004fe400078eb817 */
[----:B-1----:R-:W-:-:S04]  /*c500*/  DADD R44, R44, 1 ;  /* 0x3ff000002c2c7429 */ /* 0x002fc80000000000 */
[----:B----4-:R-:W1:-:S06]  /*c510*/  DSETP.GTU.AND P0, PT, |R20|, +INF , PT ;  /* 0x7ff000001400742a */ /* 0x010e4c0003f0c200 */
[----:B-1----:R-:W-:Y:S02]  /*c520*/  FSEL R20, R20, R24, P0 ;  /* 0x0000001814147208 */ /* 0x002fe40000000000 */
[----:B------:R-:W-:Y:S01]  /*c530*/  FSEL R21, R21, R23, P0 ;  /* 0x0000001715157208 */ /* 0x000fe20000000000 */
[----:B------:R-:W-:Y:S05]  /*c540*/  BRA `(.L_x_875) ;  /* 0x0000094000007947 */ /* 0x000fea0003800000 */
.L_x_860:
[----:B--2-4-:R-:W1:Y:S01]  /*c550*/  DSETP.GEU.AND P0, PT, |R22|, 1.4916681462400413487e-154, PT ;  /* 0x200000001600742a */ /* 0x014e620003f0e200 */
[----:B------:R-:W-:Y:S01]  /*c560*/  BSSY B0, `(.L_x_920) ;  /* 0x0000055000007945 */ /* 0x000fe20003800000 */
[----:B------:R-:W-:Y:S02]  /*c570*/  IMAD.MOV.U32 R38, RZ, RZ, -0x3ff ;  /* 0xfffffc01ff267424 */ /* 0x000fe400078e00ff */
[----:B------:R-:W-:-:S04]  /*c580*/  DADD R34, -RZ, |R22| ;  /* 0x00000000ff227229 */ /* 0x000fc80000000516 */
[----:B-1----:R-:W1:-:S14]  /*c590*/  DSETP.LT.AND P0, PT, |R20|, 1.4916681462400413487e-154, !P0 ;  /* 0x200000001400742a */ /* 0x002e5c0004701200 */
[----:B01----:R-:W0:-:S04]  /*c5a0*/  @P0 DMUL R28, R22, 4 ;  /* 0x40100000161c0828 */ /* 0x003e080000000000 */
        /* <DEDUP_REMOVED lines=80> */
.L_x_921:
[----:B------:R-:W-:Y:S05]  /*cab0*/  BSYNC B0 ;  /* 0x0000000000007941 */ /* 0x000fea0003800000 */
.L_x_920:
[----:B------:R-:W-:Y:S01]  /*cac0*/  FSETP.GT.AND P0, PT, |R42|, 1.469367938527859385e-39, PT ;  /* 0x001000002a00780b */ /* 0x000fe20003f04200 */
[----:B------:R-:W-:-:S12]  /*cad0*/  BSSY B2, `(.L_x_922) ;  /* 0x0000008000027945 */ /* 0x000fd80003800000 */
[----:B------:R-:W-:Y:S05]  /*cae0*/  @P0 BRA P3, `(.L_x_923) ;  /* 0x0000006000000947 */ /* 0x000fea0001800000 */
[----:B------:R-:W-:Y:S01]  /*caf0*/  IMAD.MOV.U32 R30, RZ, RZ, R46 ;  /* 0x000000ffff1e7224 */ /* 0x000fe200078e002e */
[----:B0-----:R-:W-:Y:S01]  /*cb00*/  MOV R28, 0xcb30 ;  /* 0x0000cb30001c7802 */ /* 0x001fe20000000f00 */
[----:B------:R-:W-:Y:S02]  /*cb10*/  IMAD.MOV.U32 R27, RZ, RZ, R47 ;  /* 0x000000ffff1b7224 */ /* 0x000fe400078e002f */
[----:B-1-3--:R-:W-:Y:S05]  /*cb20*/  CALL.REL.NOINC `($__internal_1_$__cuda_sm20_div_rn_f64_full) ;  /* 0x0002ceb000007944 */ /* 0x00afea0003c00000 */
[----:B------:R-:W-:Y:S02]  /*cb30*/  IMAD.MOV.U32 R26, RZ, RZ, R24 ;  /* 0x000000ffff1a7224 */ /* 0x000fe400078e0018 */
[----:B------:R-:W-:Y:S02]  /*cb40*/  IMAD.MOV.U32 R27, RZ, RZ, R25 ;  /* 0x000000ffff1b7224 */ /* 0x000fe400078e0019 */
.L_x_923:
[----:B------:R-:W-:Y:S05]  /*cb50*/  BSYNC B2 ;  /* 0x0000000000027941 */ /* 0x000fea0003800000 */
.L_x_922:
        /* <DEDUP_REMOVED lines=43> */
.L_x_925:
[----:B------:R-:W-:Y:S02]  /*ce10*/  FSEL R24, RZ, 3.37028055040000000000e+12, P0 ;  /* 0x54442d18ff187808 */ /* 0x000fe40000000000 */
[----:B------:R-:W-:Y:S02]  /*ce20*/  FSEL R25, RZ, 2.1426990032196044922, P0 ;  /* 0x400921fbff197808 */ /* 0x000fe40000000000 */
.L_x_926:
[----:B------:R-:W-:Y:S05]  /*ce30*/  BSYNC B0 ;  /* 0x0000000000007941 */ /* 0x000fea0003800000 */
.L_x_924:
[----:B------:R0:W2:Y:S02]  /*ce40*/  DADD R20, |R20|, |R22| ;  /* 0x0000000014147229 */ /* 0x0000a40000000616 */
[----:B0-----:R-:W-:-:S04]  /*ce50*/  LOP3.LUT R23, R25, 0x80000000, R23, 0xb8, !PT ;  /* 0x8000000019177812 */ /* 0x001fc800078eb817 */
[----:B--2---:R-:W0:-:S06]  /*ce60*/  DSETP.GTU.AND P0, PT, |R20|, +INF , PT ;  /* 0x7ff000001400742a */ /* 0x004e0c0003f0c200 */
[----:B0-----:R-:W-:Y:S02]  /*ce70*/  FSEL R20, R20, R24, P0 ;  /* 0x0000001814147208 */ /* 0x001fe40000000000 */
[----:B------:R-:W-:Y:S02]  /*ce80*/  FSEL R21, R21, R23, P0 ;  /* 0x0000001715157208 */ /* 0x000fe40000000000 */
.L_x_875:
[----:B------:R-:W-:Y:S05]  /*ce90*/  BSYNC B1 ;  /* 0x0000000000017941 */ /* 0x000fea0003800000 */
.L_x_859:
[C---:B------:R-:W2:Y:S01]  /*cea0*/  DMUL R42, R20.reuse, UR14 ;  /* 0x0000000e142a7c28 */ /* 0x040ea20008000000 */
[----:B------:R-:W-:Y:S03]  /*ceb0*/  BSSY B1, `(.L_x_927) ;  /* 0x00001ae000017945 */ /* 0x000fe60003800000 */
[----:B------:R-:W4:-:S04]  /*cec0*/  DMUL R24, R20, UR12 ;  /* 0x0000000c14187c28 */ /* 0x000f080008000000 */
[----:B-12---:R-:W1:-:S04]  /*ced0*/  DFMA R42, R44, UR12, R42 ;  /* 0x0000000c2c2a7c2b */ /* 0x006e48000800002a */
[----:B----4-:R2:W4:-:S06]  /*cee0*/  DFMA R24, R44, UR14, -R24 ;  /* 0x0000000e2c187c2b */ /* 0x01050c0008000818 */
[----:B-1----:R-:W-:-:S04]  /*cef0*/  LOP3.LUT R21, R43, 0x7fffffff, RZ, 0xc0, !PT ;  /* 0x7fffffff2b157812 */ /* 0x002fc800078ec0ff */
[----:B------:R-:W-:-:S13]  /*cf00*/  LOP3.LUT P0, RZ, R21, R42, RZ, 0xfc, !PT ;  /* 0x0000002a15ff7212 */ /* 0x000fda000780fcff */
[----:B------:R-:W-:Y:S05]  /*cf10*/  @!P0 BRA `(.L_x_928) ;  /* 0x000017f000008947 */ /* 0x000fea0003800000 */
[----:B--2-4-:R-:W-:-:S04]  /*cf20*/  LOP3.LUT R23, R25, 0x7fffffff, RZ, 0xc0, !PT ;  /* 0x7fffffff19177812 */ /* 0x014fc800078ec0ff */
        /* <DEDUP_REMOVED lines=45> */
.L_x_933:
[----:B------:R-:W-:Y:S05]  /*d200*/  BSYNC B0 ;  /* 0x0000000000007941 */ /* 0x000fea0003800000 */
.L_x_932:
        /* <DEDUP_REMOVED lines=13> */
[----:B0123--:R-:W-:Y:S05]  /*d2e0*/  CALL.REL.NOINC `($_ZN2at6native61_GLOBAL__N__44eb8e94_28_ForeachBinaryOpScalarList_cu_dda10a6925multi_tensor_apply_kernelINS1_28TensorListScalarListMetadataIN3c107complexIdEELi2EEENS1_25BinaryOpScalarListFunctorIS6_Li2ELi1ELi1EEEJNS1_13power_functorIS6_EEEEEvT_T0_DpT1_$__internal_trig_reduction_slowpathd) ;  /* 0x0002cd6000007944 */ /* 0x00ffea0003c00000 */
[----:B------:R-:W-:Y:S02]  /*d2f0*/  IMAD.MOV.U32 R46, RZ, RZ, R30 ;  /* 0x000000ffff2e7224 */ /* 0x000fe400078e001e */
[----:B------:R-:W-:Y:S01]  /*d300*/  IMAD.MOV.U32 R47, RZ, RZ, R31 ;  /* 0x000000ffff2f7224 */ /* 0x000fe200078e001f */
[----:B------:R-:W-:Y:S05]  /*d310*/  BRA `(.L_x_936) ;  /* 0x0000002000007947 */ /* 0x000fea0003800000 */
.L_x_935:
[----:B------:R2:W4:Y:S01]  /*d320*/  DMUL R46, RZ, R42 ;  /* 0x0000002aff2e7228 */ /* 0x0005220000000000 */
[----:B------:R-:W-:-:S05]  /*d330*/  IMAD.MOV.U32 R27, RZ, RZ, RZ ;  /* 0x000000ffff1b7224 */ /* 0x000fca00078e00ff */
.L_x_936:
[----:B------:R-:W-:Y:S05]  /*d340*/  BSYNC B2 ;  /* 0x0000000000027941 */ /* 0x000fea0003800000 */
.L_x_934:
[----:B------:R-:W-:Y:S01]  /*d350*/  IADD3 R32, R27, 0x1, RZ ;  /* 0x000000011b207810 */ /* 0x000fe20007ffe0ff */
[----:B------:R-:W-:-:S04]  /*d360*/  IMAD.MOV.U32 R35, RZ, RZ, 0x8 ;  /* 0x00000008ff237424 */ /* 0x000fc800078e00ff */
[----:B0-----:R-:W-:-:S05]  /*d370*/  IMAD.SHL.U32 R20, R32, 0x8, RZ ;  /* 0x0000000820147824 */ /* 0x001fca00078e00ff */
[----:B------:R-:W-:-:S05]  /*d380*/  LOP3.LUT R20, R20, 0x8, RZ, 0xc0, !PT ;  /* 0x0000000814147812 */ /* 0x000fca00078ec0ff */
[----:B------:R-:W-:-:S05]  /*d390*/  IMAD.WIDE.U32 R34, R20, R35, c[0x4][0xe0] ;  /* 0x0100380014227625 */ /* 0x000fca00078e0023 */
[----:B------:R-:W5:Y:S04]  /*d3a0*/  LDG.E.128.CONSTANT R20, [R34.64] ;  /* 0x0000001022147981 */ /* 0x000f68000c1e9d00 */
[----:B----4-:R-:W4:Y:S04]  /*d3b0*/  LDG.E.128.CONSTANT R24, [R34.64+0x10] ;  /* 0x0000101022187981 */ /* 0x010f28000c1e9d00 */
[----:B---3--:R-:W3:Y:S01]  /*d3c0*/  LDG.E.128.CONSTANT R28, [R34.64+0x20] ;  /* 0x00002010221c7981 */ /* 0x008ee2000c1e9d00 */
[----:B------:R-:W-:Y:S01]  /*d3d0*/  R2P PR, R32, 0x3 ;  /* 0x0000000320007804 */ /* 0x000fe20000000000 */
[----:B------:R-:W-:Y:S01]  /*d3e0*/  IMAD.MOV.U32 R38, RZ, RZ, 0x79785eba ;  /* 0x79785ebaff267424 */ /* 0x000fe200078e00ff */
[----:B--2---:R-:W5:Y:S01]  /*d3f0*/  DMUL R32, R46, R46 ;  /* 0x0000002e2e207228 */ /* 0x004f620000000000 */
[----:B------:R-:W-:Y:S01]  /*d400*/  IMAD.MOV.U32 R39, RZ, RZ, 0x3de5db65 ;  /* 0x3de5db65ff277424 */ /* 0x000fe200078e00ff */
[----:B------:R-:W-:Y:S02]  /*d410*/  BSSY B2, `(.L_x_937) ;  /* 0x000001f000027945 */ /* 0x000fe40003800000 */
[----:B------:R-:W-:-:S02]  /*d420*/  FSEL R38, -R38, 4.2945490664224492434e-19, !P0 ;  /* 0x20fd816426267808 */ /* 0x000fc40004000100 */
[----:B------:R-:W-:-:S06]  /*d430*/  FSEL R39, R39, -0.082518599927425384521, !P0 ;  /* 0xbda8ff8327277808 */ /* 0x000fcc0004000000 */
[----:B-----5:R-:W0:-:S06]  /*d440*/  DFMA R20, R32, R38, R20 ;  /* 0x000000262014722b */ /* 0x020e0c0000000014 */
[----:B0-----:R-:W4:-:S06]  /*d450*/  DFMA R20, R32, R20, R22 ;  /* 0x000000142014722b */ /* 0x001f0c0000000016 */
[----:B----4-:R-:W0:-:S06]  /*d460*/  DFMA R20, R32, R20, R24 ;  /* 0x000000142014722b */ /* 0x010e0c0000000018 */
[----:B0-----:R-:W3:-:S06]  /*d470*/  DFMA R20, R32, R20, R26 ;  /* 0x000000142014722b */ /* 0x001ecc000000001a */
[----:B---3--:R-:W0:-:S06]  /*d480*/  DFMA R20, R32, R20, R28 ;  /* 0x000000142014722b */ /* 0x008e0c000000001c */
        /* <DEDUP_REMOVED lines=16> */
[----:B0123--:R-:W-:Y:S05]  /*d590*/  CALL.REL.NOINC `($_ZN2at6native61_GLOBAL__N__44eb8e94_28_ForeachBinaryOpScalarList_cu_dda10a6925multi_tensor_apply_kernelINS1_28TensorListScalarListMetadataIN3c107complexIdEELi2EEENS1_25BinaryOpScalarListFunctorIS6_Li2ELi1ELi1EEEJNS1_13power_functorIS6_EEEEEvT_T0_DpT1_$__internal_trig_reduction_slowpathd) ;  /* 0x0002cab000007944 */ /* 0x00ffea0003c00000 */
[----:B------:R-:W-:Y:S02]  /*d5a0*/  IMAD.MOV.U32 R34, RZ, RZ, R27 ;  /* 0x000000ffff227224 */ /* 0x000fe400078e001b */
[----:B------:R-:W-:Y:S02]  /*d5b0*/  IMAD.MOV.U32 R32, RZ, RZ, R30 ;  /* 0x000000ffff207224 */ /* 0x000fe400078e001e */
[----:B------:R-:W-:Y:S01]  /*d5c0*/  IMAD.MOV.U32 R33, RZ, RZ, R31 ;  /* 0x000000ffff217224 */ /* 0x000fe200078e001f */
[----:B------:R-:W-:Y:S05]  /*d5d0*/  BRA `(.L_x_939) ;  /* 0x0000002000007947 */ /* 0x000fea0003800000 */
.L_x_938:
[----:B------:R2:W3:Y:S01]  /*d5e0*/  DMUL R32, RZ, R42 ;  /* 0x0000002aff207228 */ /* 0x0004e20000000000 */
[----:B------:R-:W-:-:S05]  /*d5f0*/  IMAD.MOV.U32 R34, RZ, RZ, RZ ;  /* 0x000000ffff227224 */ /* 0x000fca00078e00ff */
.L_x_939:
[----:B------:R-:W-:Y:S05]  /*d600*/  BSYNC B2 ;  /* 0x0000000000027941 */ /* 0x000fea0003800000 */
.L_x_937:
[----:B------:R-:W-:Y:S02]  /*d610*/  IMAD.SHL.U32 R20, R34, 0x8, RZ ;  /* 0x0000000822147824 */ /* 0x000fe400078e00ff */
[----:B------:R-:W-:-:S03]  /*d620*/  IMAD.MOV.U32 R39, RZ, RZ, 0x8 ;  /* 0x00000008ff277424 */ /* 0x000fc600078e00ff */
[----:B------:R-:W-:-:S05]  /*d630*/  LOP3.LUT R20, R20, 0x8, RZ, 0xc0, !PT ;  /* 0x0000000814147812 */ /* 0x000fca00078ec0ff */
[----:B------:R-:W-:-:S05]  /*d640*/  IMAD.WIDE.U32 R38, R20, R39, c[0x4][0xe0] ;  /* 0x0100380014267625 */ /* 0x000fca00078e0027 */
[----:B--2---:R-:W2:Y:S04]  /*d650*/  LDG.E.128.CONSTANT R20, [R38.64] ;  /* 0x0000001026147981 */ /* 0x004ea8000c1e9d00 */
[----:B------:R-:W4:Y:S04]  /*d660*/  LDG.E.128.CONSTANT R24, [R38.64+0x10] ;  /* 0x0000101026187981 */ /* 0x000f28000c1e9d00 */
[----:B------:R-:W5:Y:S01]  /*d670*/  LDG.E.128.CONSTANT R28, [R38.64+0x20] ;  /* 0x00002010261c7981 */ /* 0x000f62000c1e9d00 */
[----:B------:R-:W-:Y:S01]  /*d680*/  R2P PR, R34, 0x3 ;  /* 0x0000000322007804 */ /* 0x000fe20000000000 */
[----:B------:R-:W-:Y:S01]  /*d690*/  IMAD.MOV.U32 R40, RZ, RZ, 0x79785eba ;  /* 0x79785ebaff287424 */ /* 0x000fe200078e00ff */
[----:B---3--:R-:W2:Y:S01]  /*d6a0*/  DMUL R34, R32, R32 ;  /* 0x0000002020227228 */ /* 0x008ea20000000000 */
[----:B------:R-:W-:-:S03]  /*d6b0*/  IMAD.MOV.U32 R41, RZ, RZ, 0x3de5db65 ;  /* 0x3de5db65ff297424 */ /* 0x000fc600078e00ff */
[----:B------:R-:W-:Y:S02]  /*d6c0*/  FSEL R40, -R40, 4.2945490664224492434e-19, !P0 ;  /* 0x20fd816428287808 */ /* 0x000fe40004000100 */
[----:B------:R-:W-:-:S06]  /*d6d0*/  FSEL R41, R41, -0.082518599927425384521, !P0 ;  /* 0xbda8ff8329297808 */ /* 0x000fcc0004000000 */
[----:B--2---:R-:W2:-:S06]  /*d6e0*/  DFMA R20, R34, R40, R20 ;  /* 0x000000282214722b */ /* 0x004e8c0000000014 */
[----:B--2---:R-:W4:-:S06]  /*d6f0*/  DFMA R20, R34, R20, R22 ;  /* 0x000000142214722b */ /* 0x004f0c0000000016 */
[----:B----4-:R-:W2:-:S06]  /*d700*/  DFMA R20, R34, R20, R24 ;  /* 0x000000142214722b */ /* 0x010e8c0000000018 */
[----:B--2---:R-:W5:-:S06]  /*d710*/  DFMA R20, R34, R20, R26 ;  /* 0x000000142214722b */ /* 0x004f4c000000001a */
[----:B-----5:R-:W2:-:S06]  /*d720*/  DFMA R20, R34, R20, R28 ;  /* 0x000000142214722b */ /* 0x020e8c000000001c */
[----:B--2---:R-:W2:-:S06]  /*d730*/  DFMA R20, R34, R20, R30 ;  /* 0x000000142214722b */ /* 0x004e8c000000001e */
[----:B--2---:R-:W-:-:S04]  /*d740*/  DFMA R22, R20, R32, R32 ;  /* 0x000000201416722b */ /* 0x004fc80000000020 */
[----:B------:R-:W2:-:S04]  /*d750*/  @P0 DFMA R22, R34, R20, 1 ;  /* 0x3ff000002216042b */ /* 0x000e880000000014 */
[----:B01----:R-:W-:-:S04]  /*d760*/  DMUL R20, R46, R44 ;  /* 0x0000002c2e147228 */ /* 0x003fc80000000000 */
[----:B--2---:R-:W0:-:S06]  /*d770*/  @P1 DFMA R22, R22, -1, RZ ;  /* 0xbff000001616182b */ /* 0x004e0c00000000ff */
[----:B0-----:R0:W1:Y:S01]  /*d780*/  DMUL R22, R22, R44 ;  /* 0x0000002c16167228 */ /* 0x0010620000000000 */
[----:B------:R-:W-:Y:S05]  /*d790*/  BRA `(.L_x_940) ;  /* 0x000011f000007947 */ /* 0x000fea0003800000 */
.L_x_931:
        /* <DEDUP_REMOVED lines=39> */
.L_x_942:
[----:B------:R-:W-:Y:S05]  /*da10*/  BSYNC B0 ;  /* 0x0000000000007941 */ /* 0x000fea0003800000 */
.L_x_941:
        /* <DEDUP_REMOVED lines=17> */
.L_x_944:
[----:B------:R2:W4:Y:S01]  /*db30*/  DMUL R46, RZ, R42 ;  /* 0x0000002aff2e7228 */ /* 0x0005220000000000 */
[----:B------:R-:W-:-:S05]  /*db40*/  IMAD.MOV.U32 R27, RZ, RZ, RZ ;  /* 0x000000ffff1b7224 */ /* 0x000fca00078e00ff */
.L_x_945:
[----:B------:R-:W-:Y:S05]  /*db50*/  BSYNC B2 ;  /* 0x0000000000027941 */ /* 0x000fea0003800000 */
.L_x_943:
        /* <DEDUP_REMOVED lines=41> */
.L_x_947:
[----:B------:R2:W3:Y:S01]  /*ddf0*/  DMUL R32, RZ, R42 ;  /* 0x0000002aff207228 */ /* 0x0004e20000000000 */
[----:B------:R-:W-:-:S05]  /*de00*/  IMAD.MOV.U32 R34, RZ, RZ, RZ ;  /* 0x000000ffff227224 */ /* 0x000fca00078e00ff */
.L_x_948:
[----:B------:R-:W-:Y:S05]  /*de10*/  BSYNC B2 ;  /* 0x0000000000027941 */ /* 0x000fea0003800000 */
.L_x_946:
        /* <DEDUP_REMOVED lines=20> */
[----:B-1----:R-:W5:-:S04]  /*df60*/  DFMA R20, R34, R20, R26 ;  /* 0x000000142214722b */ /* 0x002f48000000001a */
[----:B0-----:R-:W-:-:S04]  /*df70*/  DMUL R46, R44, R46 ;  /* 0x0000002e2c2e7228 */ /* 0x001fc80000000000 */
[----:B-----5:R-:W0:-:S06]  /*df80*/  DFMA R20, R34, R20, R28 ;  /* 0x000000142214722b */ /* 0x020e0c000000001c */
        /* <DEDUP_REMOVED lines=16> */
.L_x_930:
        /* <DEDUP_REMOVED lines=11> */
.L_x_949:
[----:B------:R-:W1:-:S10]  /*e140*/  DADD R20, R42, -R42 ;  /* 0x000000002a147229 */ /* 0x000e54000000082a */
[----:B-1----:R-:W-:Y:S02]  /*e150*/  IMAD.MOV.U32 R22, RZ, RZ, R20 ;  /* 0x000000ffff167224 */ /* 0x002fe400078e0014 */
[----:B------:R-:W-:Y:S01]  /*e160*/  IMAD.MOV.U32 R23, RZ, RZ, R21 ;  /* 0x000000ffff177224 */ /* 0x000fe200078e0015 */
[----:B------:R-:W-:Y:S05]  /*e170*/  BRA `(.L_x_940) ;  /* 0x0000081000007947 */ /* 0x000fea0003800000 */
.L_x_929:
        /* <DEDUP_REMOVED lines=14> */
[----:B01-3--:R-:W-:Y:S05]  /*e260*/  CALL.REL.NOINC `($_ZN2at6native61_GLOBAL__N__44eb8e94_28_ForeachBinaryOpScalarList_cu_dda10a6925multi_tensor_apply_kernelINS1_28TensorListScalarListMetadataIN3c107complexIdEELi2EEENS1_25BinaryOpScalarListFunctorIS6_Li2ELi1ELi1EEEJNS1_13power_functorIS6_EEEEEvT_T0_DpT1_$__internal_trig_reduction_slowpathd) ;  /* 0x0002bde000007944 */ /* 0x00bfea0003c00000 */
[----:B------:R-:W-:Y:S02]  /*e270*/  IMAD.MOV.U32 R32, RZ, RZ, R30 ;  /* 0x000000ffff207224 */ /* 0x000fe400078e001e */
[----:B------:R-:W-:Y:S01]  /*e280*/  IMAD.MOV.U32 R33, RZ, RZ, R31 ;  /* 0x000000ffff217224 */ /* 0x000fe200078e001f */
[----:B------:R-:W-:Y:S05]  /*e290*/  BRA `(.L_x_952) ;  /* 0x0000002000007947 */ /* 0x000fea0003800000 */
.L_x_951:
[----:B------:R1:W2:Y:S01]  /*e2a0*/  DMUL R32, RZ, R42 ;  /* 0x0000002aff207228 */ /* 0x0002a20000000000 */
[----:B0-----:R-:W-:-:S05]  /*e2b0*/  IMAD.MOV.U32 R27, RZ, RZ, RZ ;  /* 0x000000ffff1b7224 */ /* 0x001fca00078e00ff */
.L_x_952:
[----:B------:R-:W-:Y:S05]  /*e2c0*/  BSYNC B2 ;  /* 0x0000000000027941 */ /* 0x000fea0003800000 */
.L_x_950:
[----:B------:R-:W-:Y:S01]  /*e2d0*/  IADD3 R34, R27, 0x1, RZ ;  /* 0x000000011b227810 */ /* 0x000fe20007ffe0ff */
[----:B------:R-:W-:-:S04]  /*e2e0*/  IMAD.MOV.U32 R39, RZ, RZ, 0x8 ;  /* 0x00000008ff277424 */ /* 0x000fc800078e00ff */
[----:B------:R-:W-:-:S05]  /*e2f0*/  IMAD.SHL.U32 R20, R34, 0x8, RZ ;  /* 0x0000000822147824 */ /* 0x000fca00078e00ff */
[----:B------:R-:W-:-:S05]  /*e300*/  LOP3.LUT R20, R20, 0x8, RZ, 0xc0, !PT ;  /* 0x0000000814147812 */ /* 0x000fca00078ec0ff */
[----:B------:R-:W-:-:S05]  /*e310*/  IMAD.WIDE.U32 R38, R20, R39, c[0x4][0xe0] ;  /* 0x0100380014267625 */ /* 0x000fca00078e0027 */
[----:B0-----:R-:W4:Y:S04]  /*e320*/  LDG.E.128.CONSTANT R20, [R38.64] ;  /* 0x0000001026147981 */ /* 0x001f28000c1e9d00 */
[----:B------:R-:W5:Y:S04]  /*e330*/  LDG.E.128.CONSTANT R24, [R38.64+0x10] ;  /* 0x0000101026187981 */ /* 0x000f68000c1e9d00 */
[----:B---3--:R-:W3:Y:S01]  /*e340*/  LDG.E.128.CONSTANT R28, [R38.64+0x20] ;  /* 0x00002010261c7981 */ /* 0x008ee2000c1e9d00 */
[----:B------:R-:W-:Y:S01]  /*e350*/  R2P PR, R34, 0x3 ;  /* 0x0000000322007804 */ /* 0x000fe20000000000 */
[----:B------:R-:W-:Y:S01]  /*e360*/  IMAD.MOV.U32 R40, RZ, RZ, 0x79785eba ;  /* 0x79785ebaff287424 */ /* 0x000fe200078e00ff */
[----:B-12---:R-:W4:Y:S01]  /*e370*/  DMUL R34, R32, R32 ;  /* 0x0000002020227228 */ /* 0x006f220000000000 */
[----:B------:R-:W-:Y:S01]  /*e380*/  IMAD.MOV.U32 R41, RZ, RZ, 0x3de5db65 ;  /* 0x3de5db65ff297424 */ /* 0x000fe200078e00ff */
[----:B------:R-:W-:Y:S02]  /*e390*/  BSSY B2, `(.L_x_953) ;  /* 0x000001f000027945 */ /* 0x000fe40003800000 */
[----:B------:R-:W-:-:S02]  /*e3a0*/  FSEL R40, -R40, 4.2945490664224492434e-19, !P0 ;  /* 0x20fd816428287808 */ /* 0x000fc40004000100 */
[----:B------:R-:W-:-:S06]  /*e3b0*/  FSEL R41, R41, -0.082518599927425384521, !P0 ;  /* 0xbda8ff8329297808 */ /* 0x000fcc0004000000 */
[----:B----4-:R-:W0:-:S06]  /*e3c0*/  DFMA R20, R34, R40, R20 ;  /* 0x000000282214722b */ /* 0x010e0c0000000014 */
[----:B0-----:R-:W5:-:S06]  /*e3d0*/  DFMA R20, R34, R20, R22 ;  /* 0x000000142214722b */ /* 0x001f4c0000000016 */
[----:B-----5:R-:W0:-:S06]  /*e3e0*/  DFMA R20, R34, R20, R24 ;  /* 0x000000142214722b */ /* 0x020e0c0000000018 */
[----:B0-----:R-:W3:-:S06]  /*e3f0*/  DFMA R20, R34, R20, R26 ;  /* 0x000000142214722b */ /* 0x001ecc000000001a */
[----:B---3--:R-:W0:-:S06]  /*e400*/  DFMA R20, R34, R20, R28 ;  /* 0x000000142214722b */ /* 0x008e0c000000001c */
        /* <DEDUP_REMOVED lines=16> */
[----:B012---:R-:W-:Y:S05]  /*e510*/  CALL.REL.NOINC `($_ZN2at6native61_GLOBAL__N__44eb8e94_28_ForeachBinaryOpScalarList_cu_dda10a6925multi_tensor_apply_kernelINS1_28TensorListScalarListMetadataIN3c107complexIdEELi2EEENS1_25BinaryOpScalarListFunctorIS6_Li2ELi1ELi1EEEJNS1_13power_functorIS6_EEEEEvT_T0_DpT1_$__internal_trig_reduction_slowpathd) ;  /* 0x0002bb3000007944 */ /* 0x007fea0003c00000 */
[----:B------:R-:W-:Y:S02]  /*e520*/  IMAD.MOV.U32 R38, RZ, RZ, R27 ;  /* 0x000000ffff267224 */ /* 0x000fe400078e001b */
[----:B------:R-:W-:Y:S02]  /*e530*/  IMAD.MOV.U32 R22, RZ, RZ, R30 ;  /* 0x000000ffff167224 */ /* 0x000fe400078e001e */
[----:B------:R-:W-:Y:S01]  /*e540*/  IMAD.MOV.U32 R23, RZ, RZ, R31 ;  /* 0x000000ffff177224 */ /* 0x000fe200078e001f */
[----:B------:R-:W-:Y:S05]  /*e550*/  BRA `(.L_x_955) ;  /* 0x0000002000007947 */ /* 0x000fea0003800000 */
.L_x_954:
[----:B------:R1:W2:Y:S01]  /*e560*/  DMUL R22, RZ, R42 ;  /* 0x0000002aff167228 */ /* 0x0002a20000000000 */
[----:B------:R-:W-:-:S05]  /*e570*/  IMAD.MOV.U32 R38, RZ, RZ, RZ ;  /* 0x000000ffff267224 */ /* 0x000fca00078e00ff */
.L_x_955:
[----:B------:R-:W-:Y:S05]  /*e580*/  BSYNC B2 ;  /* 0x0000000000027941 */ /* 0x000fea0003800000 */
.L_x_953:
[----:B------:R-:W-:Y:S02]  /*e590*/  IMAD.SHL.U32 R24, R38, 0x8, RZ ;  /* 0x0000000826187824 */ /* 0x000fe400078e00ff */
[----:B------:R-:W-:-:S03]  /*e5a0*/  IMAD.MOV.U32 R41, RZ, RZ, 0x8 ;  /* 0x00000008ff297424 */ /* 0x000fc600078e00ff */
[----:B------:R-:W-:-:S05]  /*e5b0*/  LOP3.LUT R24, R24, 0x8, RZ, 0xc0, !PT ;  /* 0x0000000818187812 */ /* 0x000fca00078ec0ff */
[----:B------:R-:W-:-:S05]  /*e5c0*/  IMAD.WIDE.U32 R40, R24, R41, c[0x4][0xe0] ;  /* 0x0100380018287625 */ /* 0x000fca00078e0029 */
[----:B-1----:R-:W3:Y:S04]  /*e5d0*/  LDG.E.128.CONSTANT R24, [R40.64] ;  /* 0x0000001028187981 */ /* 0x002ee8000c1e9d00 */
[----:B------:R-:W4:Y:S04]  /*e5e0*/  LDG.E.128.CONSTANT R28, [R40.64+0x10] ;  /* 0x00001010281c7981 */ /* 0x000f28000c1e9d00 */
[----:B------:R-:W5:Y:S01]  /*e5f0*/  LDG.E.128.CONSTANT R32, [R40.64+0x20] ;  /* 0x0000201028207981 */ /* 0x000f62000c1e9d00 */
[----:B------:R-:W-:Y:S01]  /*e600*/  R2P PR, R38, 0x3 ;  /* 0x0000000326007804 */ /* 0x000fe20000000000 */
[----:B------:R-:W-:Y:S01]  /*e610*/  IMAD.MOV.U32 R42, RZ, RZ, 0x79785eba ;  /* 0x79785ebaff2a7424 */ /* 0x000fe200078e00ff */
[----:B--2---:R-:W3:Y:S01]  /*e620*/  DMUL R38, R22, R22 ;  /* 0x0000001616267228 */ /* 0x004ee20000000000 */
[----:B------:R-:W-:-:S03]  /*e630*/  IMAD.MOV.U32 R43, RZ, RZ, 0x3de5db65 ;  /* 0x3de5db65ff2b7424 */ /* 0x000fc600078e00ff */
[----:B------:R-:W-:Y:S02]  /*e640*/  FSEL R42, -R42, 4.2945490664224492434e-19, !P0 ;  /* 0x20fd81642a2a7808 */ /* 0x000fe40004000100 */
[----:B------:R-:W-:-:S06]  /*e650*/  FSEL R43, R43, -0.082518599927425384521, !P0 ;  /* 0xbda8ff832b2b7808 */ /* 0x000fcc0004000000 */
[----:B---3--:R-:W1:-:S06]  /*e660*/  DFMA R24, R38, R42, R24 ;  /* 0x0000002a2618722b */ /* 0x008e4c0000000018 */
[----:B-1----:R-:W4:-:S06]  /*e670*/  DFMA R24, R38, R24, R26 ;  /* 0x000000182618722b */ /* 0x002f0c000000001a */
[----:B----4-:R-:W1:-:S06]  /*e680*/  DFMA R24, R38, R24, R28 ;  /* 0x000000182618722b */ /* 0x010e4c000000001c */
[----:B-1----:R-:W5:-:S06]  /*e690*/  DFMA R24, R38, R24, R30 ;  /* 0x000000182618722b */ /* 0x002f4c000000001e */
[----:B-----5:R-:W1:-:S06]  /*e6a0*/  DFMA R24, R38, R24, R32 ;  /* 0x000000182618722b */ /* 0x020e4c0000000020 */
[----:B-1----:R-:W1:-:S06]  /*e6b0*/  DFMA R24, R38, R24, R34 ;  /* 0x000000182618722b */ /* 0x002e4c0000000022 */
[----:B-1----:R1:W2:-:S04]  /*e6c0*/  DFMA R22, R24, R22, R22 ;  /* 0x000000161816722b */ /* 0x0022880000000016 */
[----:B------:R1:W3:Y:S01]  /*e6d0*/  @P0 DFMA R22, R38, R24, 1 ;  /* 0x3ff000002616042b */ /* 0x0002e20000000018 */
[----:B------:R-:W-:Y:S05]  /*e6e0*/  @!P1 BRA `(.L_x_940) ;  /* 0x000002a000009947 */ /* 0x000fea0003800000 */
[----:B--23--:R-:W2:Y:S01]  /*e6f0*/  DFMA R22, R22, -1, RZ ;  /* 0xbff000001616782b */ /* 0x00cea200000000ff */
[----:B------:R-:W-:Y:S05]  /*e700*/  BRA `(.L_x_940) ;  /* 0x0000028000007947 */ /* 0x000fea0003800000 */
.L_x_928:
[----:B--2-4-:R-:W-:Y:S01]  /*e710*/  IMAD.MOV.U32 R22, RZ, RZ, 0x652b82fe ;  /* 0x652b82feff167424 */ /* 0x014fe200078e00ff */
        /* <DEDUP_REMOVED lines=36> */
.L_x_957:
[----:B------:R-:W-:Y:S05]  /*e960*/  BSYNC B0 ;  /* 0x0000000000007941 */ /* 0x000fea0003800000 */
.L_x_956:
[----:B0-----:R-:W-:Y:S02]  /*e970*/  IMAD.MOV.U32 R22, RZ, RZ, R42 ;  /* 0x000000ffff167224 */ /* 0x001fe400078e002a */
[----:B------:R-:W-:Y:S02]  /*e980*/  IMAD.MOV.U32 R23, RZ, RZ, R43 ;  /* 0x000000ffff177224 */ /* 0x000fe400078e002b */
.L_x_940:
[----:B-12---:R-:W-:Y:S05]  /*e990*/  BSYNC B1 ;  /* 0x0000000000017941 */ /* 0x006fea0003800000 */
.L_x_927:
[----:B------:R-:W1:Y:S01]  /*e9a0*/  DSETP.NAN.AND P0, PT, R16, R18, PT ;  /* 0x000000121000722a */ /* 0x000e620003f08000 */
        /* <DEDUP_REMOVED lines=90> */
.L_x_965:
        /* <DEDUP_REMOVED lines=21> */
.L_x_968:
[----:B------:R-:W-:Y:S05]  /*f0a0*/  BSYNC B3 ;  /* 0x0000000000037941 */ /* 0x000fea0003800000 */
.L_x_967:
        /* <DEDUP_REMOVED lines=15> */
.L_x_966:
[----:B------:R-:W-:Y:S05]  /*f1a0*/  BSYNC B2 ;  /* 0x0000000000027941 */ /* 0x000fea0003800000 */
.L_x_964:
        /* <DEDUP_REMOVED lines=21> */
.L_x_970:
[----:B------:R-:W-:Y:S05]  /*f300*/  BSYNC B2 ;  /* 0x0000000000027941 */ /* 0x000fea0003800000 */
.L_x_969:
        /* <DEDUP_REMOVED lines=43> */
.L_x_972:
[----:B------:R-:W-:-:S04]  /*f5c0*/  ISETP.GE.AND P0, PT, R17, RZ, PT ;  /* 0x000000ff1100720c */ /* 0x000fc80003f06270 */
[----:B------:R-:W-:Y:S02]  /*f5d0*/  FSEL R24, RZ, 3.37028055040000000000e+12, P0 ;  /* 0x54442d18ff187808 */ /* 0x000fe40000000000 */
[----:B------:R-:W-:Y:S02]  /*f5e0*/  FSEL R25, RZ, 2.1426990032196044922, P0 ;  /* 0x400921fbff197808 */ /* 0x000fe40000000000 */
.L_x_973:
[----:B------:R-:W-:Y:S05]  /*f5f0*/  BSYNC B0 ;  /* 0x0000000000007941 */ /* 0x000fea0003800000 */
.L_x_971:
[----:B------:R0:W2:Y:S02]  /*f600*/  DADD R16, |R16|, |R18| ;  /* 0x0000000010107229 */ /* 0x0000a40000000612 */
[----:B0-----:R-:W-:Y:S02]  /*f610*/  LOP3.LUT R19, R25, 0x80000000, R19, 0xb8, !PT ;  /* 0x8000000019137812 */ /* 0x001fe400078eb813 */
[----:B-1----:R-:W-:-:S04]  /*f620*/  DMUL R44, R44, 0.5 ;  /* 0x3fe000002c2c7828 */ /* 0x002fc80000000000 */
[----:B--2---:R-:W0:-:S06]  /*f630*/  DSETP.GTU.AND P0, PT, |R16|, +INF , PT ;  /* 0x7ff000001000742a */ /* 0x004e0c0003f0c200 */
[----:B0-----:R-:W-:Y:S02]  /*f640*/  FSEL R16, R16, R24, P0 ;  /* 0x0000001810107208 */ /* 0x001fe40000000000 */
[----:B------:R-:W-:Y:S01]  /*f650*/  FSEL R17, R17, R19, P0 ;  /* 0x0000001311117208 */ /* 0x000fe20000000000 */
[----:B------:R-:W-:Y:S05]  /*f660*/  BRA `(.L_x_974) ;  /* 0x00004a6000007947 */ /* 0x000fea0003800000 */
.L_x_963:
        /* <DEDUP_REMOVED lines=75> */
.L_x_977:
[----:B------:R-:W-:Y:S05]  /*fb20*/  BSYNC B0 ;  /* 0x0000000000007941 */ /* 0x000fea0003800000 */
.L_x_976:
        /* <DEDUP_REMOVED lines=9> */
.L_x_979:
[----:B------:R-:W-:Y:S05]  /*fbc0*/  BSYNC B2 ;  /* 0x0000000000027941 */ /* 0x000fea0003800000 */
.L_x_978:
        /* <DEDUP_REMOVED lines=43> */
.L_x_981:
[----:B------:R-:W-:-:S04]  /*fe80*/  ISETP.GE.AND P0, PT, R17, RZ, PT ;  /* 0x000000ff1100720c */ /* 0x000fc80003f06270 */
[----:B------:R-:W-:Y:S02]  /*fe90*/  FSEL R24, RZ, 3.37028055040000000000e+12, P0 ;  /* 0x54442d18ff187808 */ /* 0x000fe40000000000 */
[----:B------:R-:W-:Y:S02]  /*fea0*/  FSEL R25, RZ, 2.1426990032196044922, P0 ;  /* 0x400921fbff197808 */ /* 0x000fe40000000000 */
.L_x_982:
[----:B------:R-:W-:Y:S05]  /*feb0*/  BSYNC B0 ;  /* 0x0000000000007941 */ /* 0x000fea0003800000 */
.L_x_980:
[----:B------:R2:W4:Y:S02]  /*fec0*/  DADD R16, |R16|, |R18| ;  /* 0x0000000010107229 */ /* 0x0005240000000612 */
[----:B--2---:R-:W-:Y:S02]  /*fed0*/  LOP3.LUT R19, R25, 0x80000000, R19, 0xb8, !PT ;  /* 0x8000000019137812 */ /* 0x004fe400078eb813 */
[----:B-1----:R-:W-:-:S04]  /*fee0*/  DMUL R44, R44, 0.5 ;  /* 0x3fe000002c2c7828 */ /* 0x002fc80000000000 */
[----:B----4-:R-:W1:-:S06]  /*fef0*/  DSETP.GTU.AND P0, PT, |R16|, +INF , PT ;  /* 0x7ff000001000742a */ /* 0x010e4c0003f0c200 */
[----:B-1----:R-:W-:Y:S02]  /*ff00*/  FSEL R16, R16, R24, P0 ;  /* 0x0000001810107208 */ /* 0x002fe40000000000 */
[----:B------:R-:W-:Y:S01]  /*ff10*/  FSEL R17, R17, R19, P0 ;  /* 0x0000001311117208 */ /* 0x000fe20000000000 */
[----:B------:R-:W-:Y:S05]  /*ff20*/  BRA `(.L_x_974) ;  /* 0x000041a000007947 */ /* 0x000fea0003800000 */
.L_x_975:
        /* <DEDUP_REMOVED lines=29> */
.L_x_984:
        /* <DEDUP_REMOVED lines=81> */
.L_x_983:
        /* <DEDUP_REMOVED lines=78> */
.L_x_986:
        /* <DEDUP_REMOVED lines=21> */
.L_x_989:
[----:B------:R-:W-:Y:S05]  /*10c40*/  BSYNC B3 ;  /* 0x0000000000037941 */ /* 0x000fea0003800000 */
.L_x_988:
        /* <DEDUP_REMOVED lines=15> */
.L_x_987:
[----:B------:R-:W-:Y:S05]  /*10d40*/  BSYNC B2 ;  /* 0x0000000000027941 */ /* 0x000fea0003800000 */
.L_x_985:
        /* <DEDUP_REMOVED lines=21> */
.L_x_991:
[----:B------:R-:W-:Y:S05]  /*10ea0*/  BSYNC B2 ;  /* 0x0000000000027941 */ /* 0x000fea0003800000 */
.L_x_990:
        /* <DEDUP_REMOVED lines=43> */
.L_x_993:
[----:B------:R-:W-:-:S04]  /*11160*/  ISETP.GE.AND P0, PT, R17, RZ, PT ;  /* 0x000000ff1100720c */ /* 0x000fc80003f06270 */
[----:B------:R-:W-:Y:S02]  /*11170*/  FSEL R24, RZ, 3.37028055040000000000e+12, P0 ;  /* 0x54442d18ff187808 */ /* 0x000fe40000000000 */
[----:B------:R-:W-:Y:S02]  /*11180*/  FSEL R25, RZ, 2.1426990032196044922, P0 ;  /* 0x400921fbff197808 */ /* 0x000fe40000000000 */
.L_x_994:
[----:B------:R-:W-:Y:S05]  /*11190*/  BSYNC B0 ;  /* 0x0000000000007941 */ /* 0x000fea0003800000 */
.L_x_992:
[----:B------:R0:W2:Y:S02]  /*111a0*/  DADD R16, |R16|, |R18| ;  /* 0x0000000010107229 */ /* 0x0000a40000000612 */
[----:B0-----:R-:W-:Y:S02]  /*111b0*/  LOP3.LUT R19, R25, 0x80000000, R19, 0xb8, !PT ;  /* 0x8000000019137812 */ /* 0x001fe400078eb813 */
[----:B-1----:R-:W-:-:S04]  /*111c0*/  DMUL R44, R44, 0.5 ;  /* 0x3fe000002c2c7828 */ /* 0x002fc80000000000 */
[----:B--2---:R-:W0:-:S06]  /*111d0*/  DSETP.GTU.AND P0, PT, |R16|, +INF , PT ;  /* 0x7ff000001000742a */ /* 0x004e0c0003f0c200 */
[----:B0-----:R-:W-:Y:S02]  /*111e0*/  FSEL R16, R16, R24, P0 ;  /* 0x0000001810107208 */ /* 0x001fe40000000000 */
[----:B------:R-:W-:Y:S01]  /*111f0*/  FSEL R17, R17, R19, P0 ;  /* 0x0000001311117208 */ /* 0x000fe20000000000 */
[----:B------:R-:W-:Y:S05]  /*11200*/  BRA `(.L_x_974) ;  /* 0x00002ec000007947 */ /* 0x000fea0003800000 */
.L_x_962:
        /* <DEDUP_REMOVED lines=111> */
.L_x_996:
[----:B------:R-:W-:Y:S05]  /*11900*/  BSYNC B0 ;  /* 0x0000000000007941 */ /* 0x000fea0003800000 */
.L_x_995:
        /* <DEDUP_REMOVED lines=9> */
.L_x_998:
[----:B------:R-:W-:Y:S05]  /*119a0*/  BSYNC B2 ;  /* 0x0000000000027941 */ /* 0x000fea0003800000 */
.L_x_997:
        /* <DEDUP_REMOVED lines=43> */
.L_x_1000:
[----:B------:R-:W-:-:S04]  /*11c60*/  ISETP.GE.AND P0, PT, R17, RZ, PT ;  /* 0x000000ff1100720c */ /* 0x000fc80003f06270 */
[----:B------:R-:W-:Y:S02]  /*11c70*/  FSEL R24, RZ, 3.37028055040000000000e+12, P0 ;  /* 0x54442d18ff187808 */ /* 0x000fe40000000000 */
[----:B------:R-:W-:Y:S02]  /*11c80*/  FSEL R25, RZ, 2.1426990032196044922, P0 ;  /* 0x400921fbff197808 */ /* 0x000fe40000000000 */
.L_x_1001:
[----:B------:R-:W-:Y:S05]  /*11c90*/  BSYNC B0 ;  /* 0x0000000000007941 */ /* 0x000fea0003800000 */
.L_x_999:
[----:B------:R2:W4:Y:S02]  /*11ca0*/  DADD R16, |R16|, |R18| ;  /* 0x0000000010107229 */ /* 0x0005240000000612 */
[----:B--2---:R-:W-:-:S04]  /*11cb0*/  LOP3.LUT R19, R25, 0x80000000, R19, 0xb8, !PT ;  /* 0x8000000019137812 */ /* 0x004fc800078eb813 */
[----:B----4-:R-:W2:-:S06]  /*11cc0*/  DSETP.GTU.AND P0, PT, |R16|, +INF , PT ;  /* 0x7ff000001000742a */ /* 0x010e8c0003f0c200 */
[----:B--2---:R-:W-:Y:S02]  /*11cd0*/  FSEL R16, R16, R24, P0 ;  /* 0x0000001810107208 */ /* 0x004fe40000000000 */
[----:B------:R-:W-:Y:S01]  /*11ce0*/  FSEL R17, R17, R19, P0 ;  /* 0x0000001311117208 */ /* 0x000fe20000000000 */
[----:B------:R-:W-:Y:S05]  /*11cf0*/  BRA `(.L_x_974) ;  /* 0x000023d000007947 */ /* 0x000fea0003800000 */
.L_x_961:
        /* <DEDUP_REMOVED lines=69> */
.L_x_1004:
        /* <DEDUP_REMOVED lines=21> */
.L_x_1007:
[----:B------:R-:W-:Y:S05]  /*122a0*/  BSYNC B3 ;  /* 0x0000000000037941 */ /* 0x000fea0003800000 */
.L_x_1006:
        /* <DEDUP_REMOVED lines=15> */
.L_x_1005:
[----:B------:R-:W-:Y:S05]  /*123a0*/  BSYNC B2 ;  /* 0x0000000000027941 */ /* 0x000fea0003800000 */
.L_x_1003:
        /* <DEDUP_REMOVED lines=44> */
.L_x_1002:
        /* <DEDUP_REMOVED lines=46> */
.L_x_960:
        /* <DEDUP_REMOVED lines=23> */
.L_x_1009:
[----:B------:R-:W-:Y:S05]  /*12ac0*/  BSYNC B2 ;  /* 0x0000000000027941 */ /* 0x000fea0003800000 */
.L_x_1008:
        /* <DEDUP_REMOVED lines=26> */
.L_x_1011:
[----:B------:R-:W-:Y:S05]  /*12c70*/  BSYNC B2 ;  /* 0x0000000000027941 */ /* 0x000fea0003800000 */
.L_x_1010:
        /* <DEDUP_REMOVED lines=112> */
.L_x_1013:
[----:B------:R-:W-:Y:S05]  /*13380*/  BSYNC B0 ;  /* 0x0000000000007941 */ /* 0x000fea0003800000 */
.L_x_1012:
        /* <DEDUP_REMOVED lines=9> */
.L_x_1015:
[----:B------:R-:W-:Y:S05]  /*13420*/  BSYNC B2 ;  /* 0x0000000000027941 */ /* 0x000fea0003800000 */
.L_x_1014:
        /* <DEDUP_REMOVED lines=43> */
.L_x_1017:
[----:B------:R-:W-:-:S04]  /*136e0*/  ISETP.GE.AND P0, PT, R17, RZ, PT ;  /* 0x000000ff1100720c */ /* 0x000fc80003f06270 */
[----:B------:R-:W-:Y:S02]  /*136f0*/  FSEL R24, RZ, 3.37028055040000000000e+12, P0 ;  /* 0x54442d18ff187808 */ /* 0x000fe40000000000 */
[----:B------:R-:W-:Y:S02]  /*13700*/  FSEL R25, RZ, 2.1426990032196044922, P0 ;  /* 0x400921fbff197808 */ /* 0x000fe40000000000 */
.L_x_1018:
[----:B------:R-:W-:Y:S05]  /*13710*/  BSYNC B0 ;  /* 0x0000000000007941 */ /* 0x000fea0003800000 */
.L_x_1016:
[----:B------:R2:W4:Y:S02]  /*13720*/  DADD R16, |R16|, |R18| ;  /* 0x0000000010107229 */ /* 0x0005240000000612 */
[----:B--2---:R-:W-:Y:S02]  /*13730*/  LOP3.LUT R19, R25, 0x80000000, R19, 0xb8, !PT ;  /* 0x8000000019137812 */ /* 0x004fe400078eb813 */
[----:B-1----:R-:W-:-:S04]  /*13740*/  DADD R44, R44, 1 ;  /* 0x3ff000002c2c7429 */ /* 0x002fc80000000000 */
[----:B----4-:R-:W1:-:S06]  /*13750*/  DSETP.GTU.AND P0, PT, |R16|, +INF , PT ;  /* 0x7ff000001000742a */ /* 0x010e4c0003f0c200 */
[----:B-1----:R-:W-:Y:S02]  /*13760*/  FSEL R16, R16, R24, P0 ;  /* 0x0000001810107208 */ /* 0x002fe40000000000 */
[----:B------:R-:W-:Y:S01]  /*13770*/  FSEL R17, R17, R19, P0 ;  /* 0x0000001311117208 */ /* 0x000fe20000000000 */
[----:B------:R-:W-:Y:S05]  /*13780*/  BRA `(.L_x_974) ;  /* 0x0000094000007947 */ /* 0x000fea0003800000 */
.L_x_959:
        /* <DEDUP_REMOVED lines=86> */
.L_x_1020:
[----:B------:R-:W-:Y:S05]  /*13cf0*/  BSYNC B0 ;  /* 0x0000000000007941 */ /* 0x000fea0003800000 */
.L_x_1019:
        /* <DEDUP_REMOVED lines=9> */
.L_x_1022:
[----:B------:R-:W-:Y:S05]  /*13d90*/  BSYNC B2 ;  /* 0x0000000000027941 */ /* 0x000fea0003800000 */
.L_x_1021:
        /* <DEDUP_REMOVED lines=43> */
.L_x_1024:
[----:B------:R-:W-:Y:S02]  /*14050*/  FSEL R24, RZ, 3.37028055040000000000e+12, P0 ;  /* 0x54442d18ff187808 */ /* 0x000fe40000000000 */
[----:B------:R-:W-:Y:S02]  /*14060*/  FSEL R25, RZ, 2.1426990032196044922, P0 ;  /* 0x400921fbff197808 */ /* 0x000fe40000000000 */
.L_x_1025:
[----:B------:R-:W-:Y:S05]  /*14070*/  BSYNC B0 ;  /* 0x0000000000007941 */ /* 0x000fea0003800000 */
.L_x_1023:
[----:B------:R0:W2:Y:S02]  /*14080*/  DADD R16, |R16|, |R18| ;  /* 0x0000000010107229 */ /* 0x0000a40000000612 */
[----:B0-----:R-:W-:-:S04]  /*14090*/  LOP3.LUT R19, R25, 0x80000000, R19, 0xb8, !PT ;  /* 0x8000000019137812 */ /* 0x001fc800078eb813 */
[----:B--2---:R-:W0:-:S06]  /*140a0*/  DSETP.GTU.AND P0, PT, |R16|, +INF , PT ;  /* 0x7ff000001000742a */ /* 0x004e0c0003f0c200 */
[----:B0-----:R-:W-:Y:S02]  /*140b0*/  FSEL R16, R16, R24, P0 ;  /* 0x0000001810107208 */ /* 0x001fe40000000000 */
[----:B------:R-:W-:Y:S02]  /*140c0*/  FSEL R17, R17, R19, P0 ;  /* 0x0000001311117208 */ /* 0x000fe40000000000 */
.L_x_974:
[----:B------:R-:W-:Y:S05]  /*140d0*/  BSYNC B1 ;  /* 0x0000000000017941 */ /* 0x000fea0003800000 */
.L_x_958:
        /* <DEDUP_REMOVED lines=54> */
.L_x_1032:
[----:B------:R-:W-:Y:S05]  /*14440*/  BSYNC B0 ;  /* 0x0000000000007941 */ /* 0x000fea0003800000 */
.L_x_1031:
        /* <DEDUP_REMOVED lines=17> */
.L_x_1034:
[----:B------:R2:W4:Y:S01]  /*14560*/  DMUL R46, RZ, R42 ;  /* 0x0000002aff2e7228 */ /* 0x0005220000000000 */
[----:B------:R-:W-:-:S05]  /*14570*/  IMAD.MOV.U32 R27, RZ, RZ, RZ ;  /* 0x000000ffff1b7224 */ /* 0x000fca00078e00ff */
.L_x_1035:
[----:B------:R-:W-:Y:S05]  /*14580*/  BSYNC B2 ;  /* 0x0000000000027941 */ /* 0x000fea0003800000 */
.L_x_1033:
        /* <DEDUP_REMOVED lines=41> */
.L_x_1037:
[----:B------:R2:W3:Y:S01]  /*14820*/  DMUL R32, RZ, R42 ;  /* 0x0000002aff207228 */ /* 0x0004e20000000000 */
[----:B------:R-:W-:-:S05]  /*14830*/  IMAD.MOV.U32 R34, RZ, RZ, RZ ;  /* 0x000000ffff227224 */ /* 0x000fca00078e00ff */
.L_x_1038:
[----:B------:R-:W-:Y:S05]  /*14840*/  BSYNC B2 ;  /* 0x0000000000027941 */ /* 0x000fea0003800000 */
.L_x_1036:
        /* <DEDUP_REMOVED lines=25> */
.L_x_1030:
        /* <DEDUP_REMOVED lines=39> */
.L_x_1041:
[----:B------:R-:W-:Y:S05]  /*14c50*/  BSYNC B0 ;  /* 0x0000000000007941 */ /* 0x000fea0003800000 */
.L_x_1040:
        /* <DEDUP_REMOVED lines=17> */
.L_x_1043:
[----:B------:R2:W4:Y:S01]  /*14d70*/  DMUL R46, RZ, R42 ;  /* 0x0000002aff2e7228 */ /* 0x0005220000000000 */
[----:B------:R-:W-:-:S05]  /*14d80*/  IMAD.MOV.U32 R27, RZ, RZ, RZ ;  /* 0x000000ffff1b7224 */ /* 0x000fca00078e00ff */
.L_x_1044:
[----:B------:R-:W-:Y:S05]  /*14d90*/  BSYNC B2 ;  /* 0x0000000000027941 */ /* 0x000fea0003800000 */
.L_x_1042:
        /* <DEDUP_REMOVED lines=41> */
.L_x_1046:
[----:B------:R2:W3:Y:S01]  /*15030*/  DMUL R32, RZ, R42 ;  /* 0x0000002aff207228 */ /* 0x0004e20000000000 */
[----:B------:R-:W-:-:S05]  /*15040*/  IMAD.MOV.U32 R34, RZ, RZ, RZ ;  /* 0x000000ffff227224 */ /* 0x000fca00078e00ff */
.L_x_1047:
[----:B------:R-:W-:Y:S05]  /*15050*/  BSYNC B2 ;  /* 0x0000000000027941 */ /* 0x000fea0003800000 */
.L_x_1045:
        /* <DEDUP_REMOVED lines=39> */
.L_x_1029:
        /* <DEDUP_REMOVED lines=11> */
.L_x_1048:
[----:B------:R-:W1:-:S10]  /*15380*/  DADD R16, R42, -R42 ;  /* 0x000000002a107229 */ /* 0x000e54000000082a */
[----:B-1----:R-:W-:Y:S02]  /*15390*/  IMAD.MOV.U32 R18, RZ, RZ, R16 ;  /* 0x000000ffff127224 */ /* 0x002fe400078e0010 */
[----:B------:R-:W-:Y:S01]  /*153a0*/  IMAD.MOV.U32 R19, RZ, RZ, R17 ;  /* 0x000000ffff137224 */ /* 0x000fe200078e0011 */
[----:B------:R-:W-:Y:S05]  /*153b0*/  BRA `(.L_x_1039) ;  /* 0x0000081000007947 */ /* 0x000fea0003800000 */
.L_x_1028:
        /* <DEDUP_REMOVED lines=18> */
.L_x_1050:
[----:B------:R1:W2:Y:S01]  /*154e0*/  DMUL R32, RZ, R42 ;  /* 0x0000002aff207228 */ /* 0x0002a20000000000 */
[----:B0-----:R-:W-:-:S05]  /*154f0*/  IMAD.MOV.U32 R27, RZ, RZ, RZ ;  /* 0x000000ffff1b7224 */ /* 0x001fca00078e00ff */
.L_x_1051:
[----:B------:R-:W-:Y:S05]  /*15500*/  BSYNC B2 ;  /* 0x0000000000027941 */ /* 0x000fea0003800000 */
.L_x_1049:
        /* <DEDUP_REMOVED lines=41> */
.L_x_1053:
[----:B------:R1:W2:Y:S01]  /*157a0*/  DMUL R18, RZ, R42 ;  /* 0x0000002aff127228 */ /* 0x0002a20000000000 */
[----:B------:R-:W-:-:S05]  /*157b0*/  IMAD.MOV.U32 R38, RZ, RZ, RZ ;  /* 0x000000ffff267224 */ /* 0x000fca00078e00ff */
.L_x_1054:
[----:B------:R-:W-:Y:S05]  /*157c0*/  BSYNC B2 ;  /* 0x0000000000027941 */ /* 0x000fea0003800000 */
.L_x_1052:
        /* <DEDUP_REMOVED lines=24> */
.L_x_1027:
        /* <DEDUP_REMOVED lines=37> */
.L_x_1056:
[----:B------:R-:W-:Y:S05]  /*15ba0*/  BSYNC B0 ;  /* 0x0000000000007941 */ /* 0x000fea0003800000 */
.L_x_1055:
[----:B0-----:R-:W-:Y:S02]  /*15bb0*/  IMAD.MOV.U32 R18, RZ, RZ, R42 ;  /* 0x000000ffff127224 */ /* 0x001fe400078e002a */
[----:B------:R-:W-:Y:S02]  /*15bc0*/  IMAD.MOV.U32 R19, RZ, RZ, R43 ;  /* 0x000000ffff137224 */ /* 0x000fe400078e002b */
.L_x_1039:
[----:B-12---:R-:W-:Y:S05]  /*15bd0*/  BSYNC B1 ;  /* 0x0000000000017941 */ /* 0x006fea0003800000 */
.L_x_1026:
        /* <DEDUP_REMOVED lines=91> */
.L_x_1064:
        /* <DEDUP_REMOVED lines=21> */
.L_x_1067:
[----:B------:R-:W-:Y:S05]  /*162e0*/  BSYNC B3 ;  /* 0x0000000000037941 */ /* 0x000fea0003800000 */
.L_x_1066:
        /* <DEDUP_REMOVED lines=15> */
.L_x_1065:
[----:B------:R-:W-:Y:S05]  /*163e0*/  BSYNC B2 ;  /* 0x0000000000027941 */ /* 0x000fea0003800000 */
.L_x_1063:
        /* <DEDUP_REMOVED lines=21> */
.L_x_1069:
[----:B------:R-:W-:Y:S05]  /*16540*/  BSYNC B2 ;  /* 0x0000000000027941 */ /* 0x000fea0003800000 */
.L_x_1068:
        /* <DEDUP_REMOVED lines=43> */
.L_x_1071:
[----:B------:R-:W-:-:S04]  /*16800*/  ISETP.GE.AND P0, PT, R13, RZ, PT ;  /* 0x000000ff0d00720c */ /* 0x000fc80003f06270 */
[----:B------:R-:W-:Y:S02]  /*16810*/  FSEL R24, RZ, 3.37028055040000000000e+12, P0 ;  /* 0x54442d18ff187808 */ /* 0x000fe40000000000 */
[----:B------:R-:W-:Y:S02]  /*16820*/  FSEL R25, RZ, 2.1426990032196044922, P0 ;  /* 0x400921fbff197808 */ /* 0x000fe40000000000 */
.L_x_1072:
[----:B------:R-:W-:Y:S05]  /*16830*/  BSYNC B0 ;  /* 0x0000000000007941 */ /* 0x000fea0003800000 */
.L_x_1070:
[----:B------:R0:W2:Y:S02]  /*16840*/  DADD R12, |R12|, |R14| ;  /* 0x000000000c0c7229 */ /* 0x0000a4000000060e */
[----:B0-----:R-:W-:Y:S02]  /*16850*/  LOP3.LUT R15, R25, 0x80000000, R15, 0xb8, !PT ;  /* 0x80000000190f7812 */ /* 0x001fe400078eb80f */
[----:B-1----:R-:W-:-:S04]  /*16860*/  DMUL R44, R44, 0.5 ;  /* 0x3fe000002c2c7828 */ /* 0x002fc80000000000 */
[----:B--2---:R-:W0:-:S06]  /*16870*/  DSETP.GTU.AND P0, PT, |R12|, +INF , PT ;  /* 0x7ff000000c00742a */ /* 0x004e0c0003f0c200 */
[----:B0-----:R-:W-:Y:S02]  /*16880*/  FSEL R12, R12, R24, P0 ;  /* 0x000000180c0c7208 */ /* 0x001fe40000000000 */
[----:B------:R-:W-:Y:S01]  /*16890*/  FSEL R13, R13, R15, P0 ;  /* 0x0000000f0d0d7208 */ /* 0x000fe20000000000 */
[----:B------:R-:W-:Y:S05]  /*168a0*/  BRA `(.L_x_1073) ;  /* 0x00004a6000007947 */ /* 0x000fea0003800000 */
.L_x_1062:
        /* <DEDUP_REMOVED lines=75> */
.L_x_1076:
[----:B------:R-:W-:Y:S05]  /*16d60*/  BSYNC B0 ;  /* 0x0000000000007941 */ /* 0x000fea0003800000 */
.L_x_1075:
        /* <DEDUP_REMOVED lines=9> */
.L_x_1078:
[----:B------:R-:W-:Y:S05]  /*16e00*/  BSYNC B2 ;  /* 0x0000000000027941 */ /* 0x000fea0003800000 */
.L_x_1077:
        /* <DEDUP_REMOVED lines=43> */
.L_x_1080:
[----:B------:R-:W-:-:S04]  /*170c0*/  ISETP.GE.AND P0, PT, R13, RZ, PT ;  /* 0x000000ff0d00720c */ /* 0x000fc80003f06270 */
[----:B------:R-:W-:Y:S02]  /*170d0*/  FSEL R24, RZ, 3.37028055040000000000e+12, P0 ;  /* 0x54442d18ff187808 */ /* 0x000fe40000000000 */
[----:B------:R-:W-:Y:S02]  /*170e0*/  FSEL R25, RZ, 2.1426990032196044922, P0 ;  /* 0x400921fbff197808 */ /* 0x000fe40000000000 */
.L_x_1081:
[----:B------:R-:W-:Y:S05]  /*170f0*/  BSYNC B0 ;  /* 0x0000000000007941 */ /* 0x000fea0003800000 */
.L_x_1079:
[----:B------:R2:W4:Y:S02]  /*17100*/  DADD R12, |R12|, |R14| ;  /* 0x000000000c0c7229 */ /* 0x000524000000060e */
[----:B--2---:R-:W-:Y:S02]  /*17110*/  LOP3.LUT R15, R25, 0x80000000, R15, 0xb8, !PT ;  /* 0x80000000190f7812 */ /* 0x004fe400078eb80f */
[----:B-1----:R-:W-:-:S04]  /*17120*/  DMUL R44, R44, 0.5 ;  /* 0x3fe000002c2c7828 */ /* 0x002fc80000000000 */
[----:B----4-:R-:W1:-:S06]  /*17130*/  DSETP.GTU.AND P0, PT, |R12|, +INF , PT ;  /* 0x7ff000000c00742a */ /* 0x010e4c0003f0c200 */
[----:B-1----:R-:W-:Y:S02]  /*17140*/  FSEL R12, R12, R24, P0 ;  /* 0x000000180c0c7208 */ /* 0x002fe40000000000 */
[----:B------:R-:W-:Y:S01]  /*17150*/  FSEL R13, R13, R15, P0 ;  /* 0x0000000f0d0d7208 */ /* 0x000fe20000000000 */
[----:B------:R-:W-:Y:S05]  /*17160*/  BRA `(.L_x_1073) ;  /* 0x000041a000007947 */ /* 0x000fea0003800000 */
.L_x_1074:
        /* <DEDUP_REMOVED lines=29> */
.L_x_1083:
        /* <DEDUP_REMOVED lines=81> */
.L_x_1082:
        /* <DEDUP_REMOVED lines=78> */
.L_x_1085:
        /* <DEDUP_REMOVED lines=21> */
.L_x_1088:
[----:B------:R-:W-:Y:S05]  /*17e80*/  BSYNC B3 ;  /* 0x0000000000037941 */ /* 0x000fea0003800000 */
.L_x_1087:
        /* <DEDUP_REMOVED lines=15> */
.L_x_1086:
[----:B------:R-:W-:Y:S05]  /*17f80*/  BSYNC B2 ;  /* 0x0000000000027941 */ /* 0x000fea0003800000 */
.L_x_1084:
        /* <DEDUP_REMOVED lines=21> */
.L_x_1090:
[----:B------:R-:W-:Y:S05]  /*180e0*/  BSYNC B2 ;  /* 0x0000000000027941 */ /* 0x000fea0003800000 */
.L_x_1089:
        /* <DEDUP_REMOVED lines=43> */
.L_x_1092:
[----:B------:R-:W-:-:S04]  /*183a0*/  ISETP.GE.AND P0, PT, R13, RZ, PT ;  /* 0x000000ff0d00720c */ /* 0x000fc80003f06270 */
[----:B------:R-:W-:Y:S02]  /*183b0*/  FSEL R24, RZ, 3.37028055040000000000e+12, P0 ;  /* 0x54442d18ff187808 */ /* 0x000fe40000000000 */
[----:B------:R-:W-:Y:S02]  /*183c0*/  FSEL R25, RZ, 2.1426990032196044922, P0 ;  /* 0x400921fbff197808 */ /* 0x000fe40000000000 */
.L_x_1093:
[----:B------:R-:W-:Y:S05]  /*183d0*/  BSYNC B0 ;  /* 0x0000000000007941 */ /* 0x000fea0003800000 */
.L_x_1091:
[----:B------:R0:W2:Y:S02]  /*183e0*/  DADD R12, |R12|, |R14| ;  /* 0x000000000c0c7229 */ /* 0x0000a4000000060e */
[----:B0-----:R-:W-:Y:S02]  /*183f0*/  LOP3.LUT R15, R25, 0x80000000, R15, 0xb8, !PT ;  /* 0x80000000190f7812 */ /* 0x001fe400078eb80f */
[----:B-1----:R-:W-:-:S04]  /*18400*/  DMUL R44, R44, 0.5 ;  /* 0x3fe000002c2c7828 */ /* 0x002fc80000000000 */
[----:B--2---:R-:W0:-:S06]  /*18410*/  DSETP.GTU.AND P0, PT, |R12|, +INF , PT ;  /* 0x7ff000000c00742a */ /* 0x004e0c0003f0c200 */
[----:B0-----:R-:W-:Y:S02]  /*18420*/  FSEL R12, R12, R24, P0 ;  /* 0x000000180c0c7208 */ /* 0x001fe40000000000 */
[----:B------:R-:W-:Y:S01]  /*18430*/  FSEL R13, R13, R15, P0 ;  /* 0x0000000f0d0d7208 */ /* 0x000fe20000000000 */
[----:B------:R-:W-:Y:S05]  /*18440*/  BRA `(.L_x_1073) ;  /* 0x00002ec000007947 */ /* 0x000fea0003800000 */
.L_x_1061:
        /* <DEDUP_REMOVED lines=111> */
.L_x_1095:
[----:B------:R-:W-:Y:S05]  /*18b40*/  BSYNC B0 ;  /* 0x0000000000007941 */ /* 0x000fea0003800000 */
.L_x_1094:
        /* <DEDUP_REMOVED lines=9> */
.L_x_1097:
[----:B------:R-:W-:Y:S05]  /*18be0*/  BSYNC B2 ;  /* 0x0000000000027941 */ /* 0x000fea0003800000 */
.L_x_1096:
        /* <DEDUP_REMOVED lines=43> */
.L_x_1099:
[----:B------:R-:W-:-:S04]  /*18ea0*/  ISETP.GE.AND P0, PT, R13, RZ, PT ;  /* 0x000000ff0d00720c */ /* 0x000fc80003f06270 */
[----:B------:R-:W-:Y:S02]  /*18eb0*/  FSEL R24, RZ, 3.37028055040000000000e+12, P0 ;  /* 0x54442d18ff187808 */ /* 0x000fe40000000000 */
[----:B------:R-:W-:Y:S02]  /*18ec0*/  FSEL R25, RZ, 2.1426990032196044922, P0 ;  /* 0x400921fbff197808 */ /* 0x000fe40000000000 */
.L_x_1100:
[----:B------:R-:W-:Y:S05]  /*18ed0*/  BSYNC B0 ;  /* 0x0000000000007941 */ /* 0x000fea0003800000 */
.L_x_1098:
[----:B------:R2:W4:Y:S02]  /*18ee0*/  DADD R12, |R12|, |R14| ;  /* 0x000000000c0c7229 */ /* 0x000524000000060e */
[----:B--2---:R-:W-:-:S04]  /*18ef0*/  LOP3.LUT R15, R25, 0x80000000, R15, 0xb8, !PT ;  /* 0x80000000190f7812 */ /* 0x004fc800078eb80f */
[----:B----4-:R-:W2:-:S06]  /*18f00*/  DSETP.GTU.AND P0, PT, |R12|, +INF , PT ;  /* 0x7ff000000c00742a */ /* 0x010e8c0003f0c200 */
[----:B--2---:R-:W-:Y:S02]  /*18f10*/  FSEL R12, R12, R24, P0 ;  /* 0x000000180c0c7208 */ /* 0x004fe40000000000 */
[----:B------:R-:W-:Y:S01]  /*18f20*/  FSEL R13, R13, R15, P0 ;  /* 0x0000000f0d0d7208 */ /* 0x000fe20000000000 */
[----:B------:R-:W-:Y:S05]  /*18f30*/  BRA `(.L_x_1073) ;  /* 0x000023d000007947 */ /* 0x000fea0003800000 */
.L_x_1060:
        /* <DEDUP_REMOVED lines=69> */
.L_x_1103:
        /* <DEDUP_REMOVED lines=21> */
.L_x_1106:
[----:B------:R-:W-:Y:S05]  /*194e0*/  BSYNC B3 ;  /* 0x0000000000037941 */ /* 0x000fea0003800000 */
.L_x_1105:
        /* <DEDUP_REMOVED lines=15> */
.L_x_1104:
[----:B------:R-:W-:Y:S05]  /*195e0*/  BSYNC B2 ;  /* 0x0000000000027941 */ /* 0x000fea0003800000 */
.L_x_1102:
        /* <DEDUP_REMOVED lines=44> */
.L_x_1101:
        /* <DEDUP_REMOVED lines=46> */
.L_x_1059:
        /* <DEDUP_REMOVED lines=23> */
.L_x_1108:
[----:B------:R-:W-:Y:S05]  /*19d00*/  BSYNC B2 ;  /* 0x0000000000027941 */ /* 0x000fea0003800000 */
.L_x_1107:
        /* <DEDUP_REMOVED lines=26> */
.L_x_1110:
[----:B------:R-:W-:Y:S05]  /*19eb0*/  BSYNC B2 ;  /* 0x0000000000027941 */ /* 0x000fea0003800000 */
.L_x_1109:
        /* <DEDUP_REMOVED lines=112> */
.L_x_1112:
[----:B------:R-:W-:Y:S05]  /*1a5c0*/  BSYNC B0 ;  /* 0x0000000000007941 */ /* 0x000fea0003800000 */
.L_x_1111:
        /* <DEDUP_REMOVED lines=9> */
.L_x_1114:
[----:B------:R-:W-:Y:S05]  /*1a660*/  BSYNC B2 ;  /* 0x0000000000027941 */ /* 0x000fea0003800000 */
.L_x_1113:
        /* <DEDUP_REMOVED lines=43> */
.L_x_1116:
[----:B------:R-:W-:-:S04]  /*1a920*/  ISETP.GE.AND P0, PT, R13, RZ, PT ;  /* 0x000000ff0d00720c */ /* 0x000fc80003f06270 */
[----:B------:R-:W-:Y:S02]  /*1a930*/  FSEL R24, RZ, 3.37028055040000000000e+12, P0 ;  /* 0x54442d18ff187808 */ /* 0x000fe40000000000 */
[----:B------:R-:W-:Y:S02]  /*1a940*/  FSEL R25, RZ, 2.1426990032196044922, P0 ;  /* 0x400921fbff197808 */ /* 0x000fe40000000000 */
.L_x_1117:
[----:B------:R-:W-:Y:S05]  /*1a950*/  BSYNC B0 ;  /* 0x0000000000007941 */ /* 0x000fea0003800000 */
.L_x_1115:
[----:B------:R2:W4:Y:S02]  /*1a960*/  DADD R12, |R12|, |R14| ;  /* 0x000000000c0c7229 */ /* 0x000524000000060e */
[----:B--2---:R-:W-:Y:S02]  /*1a970*/  LOP3.LUT R15, R25, 0x80000000, R15, 0xb8, !PT ;  /* 0x80000000190f7812 */ /* 0x004fe400078eb80f */
[----:B-1----:R-:W-:-:S04]  /*1a980*/  DADD R44, R44, 1 ;  /* 0x3ff000002c2c7429 */ /* 0x002fc80000000000 */
[----:B----4-:R-:W1:-:S06]  /*1a990*/  DSETP.GTU.AND P0, PT, |R12|, +INF , PT ;  /* 0x7ff000000c00742a */ /* 0x010e4c0003f0c200 */
[----:B-1----:R-:W-:Y:S02]  /*1a9a0*/  FSEL R12, R12, R24, P0 ;  /* 0x000000180c0c7208 */ /* 0x002fe40000000000 */
[----:B------:R-:W-:Y:S01]  /*1a9b0*/  FSEL R13, R13, R15, P0 ;  /* 0x0000000f0d0d7208 */ /* 0x000fe20000000000 */
[----:B------:R-:W-:Y:S05]  /*1a9c0*/  BRA `(.L_x_1073) ;  /* 0x0000094000007947 */ /* 0x000fea0003800000 */
.L_x_1058:
        /* <DEDUP_REMOVED lines=86> */
.L_x_1119:
[----:B------:R-:W-:Y:S05]  /*1af30*/  BSYNC B0 ;  /* 0x0000000000007941 */ /* 0x000fea0003800000 */
.L_x_1118:
        /* <DEDUP_REMOVED lines=9> */
.L_x_1121:
[----:B------:R-:W-:Y:S05]  /*1afd0*/  BSYNC B2 ;  /* 0x0000000000027941 */ /* 0x000fea0003800000 */
.L_x_1120:
        /* <DEDUP_REMOVED lines=43> */
.L_x_1123:
[----:B------:R-:W-:Y:S02]  /*1b290*/  FSEL R24, RZ, 3.37028055040000000000e+12, P0 ;  /* 0x54442d18ff187808 */ /* 0x000fe40000000000 */
[----:B------:R-:W-:Y:S02]  /*1b2a0*/  FSEL R25, RZ, 2.1426990032196044922, P0 ;  /* 0x400921fbff197808 */ /* 0x000fe40000000000 */
.L_x_1124:
[----:B------:R-:W-:Y:S05]  /*1b2b0*/  BSYNC B0 ;  /* 0x0000000000007941 */ /* 0x000fea0003800000 */
.L_x_1122:
[----:B------:R0:W2:Y:S02]  /*1b2c0*/  DADD R12, |R12|, |R14| ;  /* 0x000000000c0c7229 */ /* 0x0000a4000000060e */
[----:B0-----:R-:W-:-:S04]  /*1b2d0*/  LOP3.LUT R15, R25, 0x80000000, R15, 0xb8, !PT ;  /* 0x80000000190f7812 */ /* 0x001fc800078eb80f */
[----:B--2---:R-:W0:-:S06]  /*1b2e0*/  DSETP.GTU.AND P0, PT, |R12|, +INF , PT ;  /* 0x7ff000000c00742a */ /* 0x004e0c0003f0c200 */
[----:B0-----:R-:W-:Y:S02]  /*1b2f0*/  FSEL R12, R12, R24, P0 ;  /* 0x000000180c0c7208 */ /* 0x001fe40000000000 */
[----:B------:R-:W-:Y:S02]  /*1b300*/  FSEL R13, R13, R15, P0 ;  /* 0x0000000f0d0d7208 */ /* 0x000fe40000000000 */
.L_x_1073:
[----:B------:R-:W-:Y:S05]  /*1b310*/  BSYNC B1 ;  /* 0x0000000000017941 */ /* 0x000fea0003800000 */
.L_x_1057:
        /* <DEDUP_REMOVED lines=54> */
.L_x_1131:
[----:B------:R-:W-:Y:S05]  /*1b680*/  BSYNC B0 ;  /* 0x0000000000007941 */ /* 0x000fea0003800000 */
.L_x_1130:
        /* <DEDUP_REMOVED lines=17> */
.L_x_1133:
[----:B------:R2:W4:Y:S01]  /*1b7a0*/  DMUL R46, RZ, R42 ;  /* 0x0000002aff2e7228 */ /* 0x0005220000000000 */
[----:B------:R-:W-:-:S05]  /*1b7b0*/  IMAD.MOV.U32 R27, RZ, RZ, RZ ;  /* 0x000000ffff1b7224 */ /* 0x000fca00078e00ff */
.L_x_1134:
[----:B------:R-:W-:Y:S05]  /*1b7c0*/  BSYNC B2 ;  /* 0x0000000000027941 */ /* 0x000fea0003800000 */
.L_x_1132:
        /* <DEDUP_REMOVED lines=41> */
.L_x_1136:
[----:B------:R2:W3:Y:S01]  /*1ba60*/  DMUL R32, RZ, R42 ;  /* 0x0000002aff207228 */ /* 0x0004e20000000000 */
[----:B------:R-:W-:-:S05]  /*1ba70*/  IMAD.MOV.U32 R34, RZ, RZ, RZ ;  /* 0x000000ffff227224 */ /* 0x000fca00078e00ff */
.L_x_1137:
[----:B------:R-:W-:Y:S05]  /*1ba80*/  BSYNC B2 ;  /* 0x0000000000027941 */ /* 0x000fea0003800000 */
.L_x_1135:
        /* <DEDUP_REMOVED lines=25> */
.L_x_1129:
        /* <DEDUP_REMOVED lines=39> */
.L_x_1140:
[----:B------:R-:W-:Y:S05]  /*1be90*/  BSYNC B0 ;  /* 0x0000000000007941 */ /* 0x000fea0003800000 */
.L_x_1139:
        /* <DEDUP_REMOVED lines=17> */
.L_x_1142:
[----:B------:R2:W4:Y:S01]  /*1bfb0*/  DMUL R46, RZ, R42 ;  /* 0x0000002aff2e7228 */ /* 0x0005220000000000 */
[----:B------:R-:W-:-:S05]  /*1bfc0*/  IMAD.MOV.U32 R27, RZ, RZ, RZ ;  /* 0x000000ffff1b7224 */ /* 0x000fca00078e00ff */
.L_x_1143:
[----:B------:R-:W-:Y:S05]  /*1bfd0*/  BSYNC B2 ;  /* 0x0000000000027941 */ /* 0x000fea0003800000 */
.L_x_1141:
        /* <DEDUP_REMOVED lines=41> */
.L_x_1145:
[----:B------:R2:W3:Y:S01]  /*1c270*/  DMUL R32, RZ, R42 ;  /* 0x0000002aff207228 */ /* 0x0004e20000000000 */
[----:B------:R-:W-:-:S05]  /*1c280*/  IMAD.MOV.U32 R34, RZ, RZ, RZ ;  /* 0x000000ffff227224 */ /* 0x000fca00078e00ff */
.L_x_1146:
[----:B------:R-:W-:Y:S05]  /*1c290*/  BSYNC B2 ;  /* 0x0000000000027941 */ /* 0x000fea0003800000 */
.L_x_1144:
        /* <DEDUP_REMOVED lines=39> */
.L_x_1128:
        /* <DEDUP_REMOVED lines=11> */
.L_x_1147:
[----:B------:R-:W1:-:S10]  /*1c5c0*/  DADD R12, R42, -R42 ;  /* 0x000000002a0c7229 */ /* 0x000e54000000082a */
[----:B-1----:R-:W-:Y:S02]  /*1c5d0*/  IMAD.MOV.U32 R14, RZ, RZ, R12 ;  /* 0x000000ffff0e7224 */ /* 0x002fe400078e000c */
[----:B------:R-:W-:Y:S01]  /*1c5e0*/  IMAD.MOV.U32 R15, RZ, RZ, R13 ;  /* 0x000000ffff0f7224 */ /* 0x000fe200078e000d */
[----:B------:R-:W-:Y:S05]  /*1c5f0*/  BRA `(.L_x_1138) ;  /* 0x0000081000007947 */ /* 0x000fea0003800000 */
.L_x_1127:
        /* <DEDUP_REMOVED lines=18> */
.L_x_1149:
[----:B------:R1:W2:Y:S01]  /*1c720*/  DMUL R32, RZ, R42 ;  /* 0x0000002aff207228 */ /* 0x0002a20000000000 */
[----:B0-----:R-:W-:-:S05]  /*1c730*/  IMAD.MOV.U32 R27, RZ, RZ, RZ ;  /* 0x000000ffff1b7224 */ /* 0x001fca00078e00ff */
.L_x_1150:
[----:B------:R-:W-:Y:S05]  /*1c740*/  BSYNC B2 ;  /* 0x0000000000027941 */ /* 0x000fea0003800000 */
.L_x_1148:
        /* <DEDUP_REMOVED lines=41> */
.L_x_1152:
[----:B------:R1:W2:Y:S01]  /*1c9e0*/  DMUL R14, RZ, R42 ;  /* 0x0000002aff0e7228 */ /* 0x0002a20000000000 */
[----:B------:R-:W-:-:S05]  /*1c9f0*/  IMAD.MOV.U32 R38, RZ, RZ, RZ ;  /* 0x000000ffff267224 */ /* 0x000fca00078e00ff */
.L_x_1153:
[----:B------:R-:W-:Y:S05]  /*1ca00*/  BSYNC B2 ;  /* 0x0000000000027941 */ /* 0x000fea0003800000 */
.L_x_1151:
        /* <DEDUP_REMOVED lines=24> */
.L_x_1126:
        /* <DEDUP_REMOVED lines=37> */
.L_x_1155:
[----:B------:R-:W-:Y:S05]  /*1cde0*/  BSYNC B0 ;  /* 0x0000000000007941 */ /* 0x000fea0003800000 */
.L_x_1154:
[----:B0-----:R-:W-:Y:S02]  /*1cdf0*/  IMAD.MOV.U32 R14, RZ, RZ, R42 ;  /* 0x000000ffff0e7224 */ /* 0x001fe400078e002a */
[----:B------:R-:W-:Y:S02]  /*1ce00*/  IMAD.MOV.U32 R15, RZ, RZ, R43 ;  /* 0x000000ffff0f7224 */ /* 0x000fe400078e002b */
.L_x_1138:
[----:B-12---:R-:W-:Y:S05]  /*1ce10*/  BSYNC B1 ;  /* 0x0000000000017941 */ /* 0x006fea0003800000 */
.L_x_1125:
[----:B------:R-:W-:Y:S01]  /*1ce20*/  ISETP.NE.AND P6, PT, R37, RZ, PT ;  /* 0x000000ff2500720c */ /* 0x000fe20003fc5270 */
[----:B------:R-:W-:Y:S01]  /*1ce30*/  ULDC UR4, c[0x0][0x0] ;  /* 0x0000000000047ab9 */ /* 0x000fe20000000800 */
[----:B------:R-:W-:-:S04]  /*1ce40*/  @P2 IADD3 R25, P0, R36, UR6, RZ ;  /* 0x0000000624192c10 */ /* 0x000fc8000ff1e0ff */
[----:B------:R-:W-:Y:S01]  /*1ce50*/  @P2 LEA R24, P3, R25, UR10, 0x4 ;  /* 0x0000000a19182c11 */ /* 0x000fe2000f8620ff */
[----:B------:R-:W-:Y:S01]  /*1ce60*/  @P2 IMAD.X R30, RZ, RZ, UR7, P0 ;  /* 0x00000007ff1e2e24 */ /* 0x000fe200080e06ff */
[----:B0-----:R-:W-:Y:S01]  /*1ce70*/  @P5 LEA R28, P0, R4, UR10, 0x4 ;  /* 0x0000000a041c5c11 */ /* 0x001fe2000f8020ff */
[----:B------:R-:W-:-:S03]  /*1ce80*/  UIMAD.WIDE.U32 UR6, UR4, 0x4, UR6 ;  /* 0x00000004040678a5 */ /* 0x000fc6000f8e0006 */
[----:B------:R-:W-:Y:S01]  /*1ce90*/  @P2 LEA.HI.X R25, R25, UR11, R30, 0x4, P3 ;  /* 0x0000000b19192c11 */ /* 0x000fe200098f241e */
[----:B------:R-:W-:Y:S01]  /*1cea0*/  UISETP.LT.U32.AND UP1, UPT, UR6, UR18, UPT ;  /* 0x000000120600728c */ /* 0x000fe2000bf21070 */
[C---:B------:R-:W-:Y:S01]  /*1ceb0*/  @P6 LEA R26, P1, R2.reuse, UR10, 0x4 ;  /* 0x0000000a021a6c11 */ /* 0x040fe2000f8220ff */
[----:B------:R-:W-:Y:S01]  /*1cec0*/  UISETP.GE.U32.AND UP0, UPT, UR6, 0x10000, UPT ;  /* 0x000100000600788c */ /* 0x000fe2000bf06070 */
[C---:B------:R-:W-:Y:S01]  /*1ced0*/  @P4 LEA R30, P3, R3.reuse, UR10, 0x4 ;  /* 0x0000000a031e4c11 */ /* 0x040fe2000f8620ff */
[----:B---3--:R0:W-:Y:S01]  /*1cee0*/  @P2 STG.E.128 [R24.64], R8 ;  /* 0x0000000818002986 */ /* 0x0081e2000c101d10 */
[----:B------:R-:W-:Y:S01]  /*1cef0*/  @P6 LEA.HI.X R27, R2, UR11, R5, 0x4, P1 ;  /* 0x0000000b021b6c11 */ /* 0x000fe200088f2405 */
[----:B------:R-:W-:Y:S01]  /*1cf00*/  UISETP.GE.U32.AND.EX UP0, UPT, UR7, URZ, UPT, UP0 ;  /* 0x0000003f0700728c */ /* 0x000fe2000bf06100 */
[----:B------:R-:W-:Y:S01]  /*1cf10*/  @P5 LEA.HI.X R29, R4, UR11, R7, 0x4, P0 ;  /* 0x0000000b041d5c11 */ /* 0x000fe200080f2407 */
[----:B------:R-:W-:Y:S01]  /*1cf20*/  IMAD.U32 R2, RZ, RZ, UR6 ;  /* 0x00000006ff027e24 */ /* 0x000fe2000f8e00ff */
[----:B------:R-:W-:Y:S01]  /*1cf30*/  @P4 LEA.HI.X R31, R3, UR11, R6, 0x4, P3 ;  /* 0x0000000b031f4c11 */ /* 0x000fe200098f2406 */
[----:B------:R0:W-:Y:S01]  /*1cf40*/  @P6 STG.E.128 [R26.64], R20 ;  /* 0x000000141a006986 */ /* 0x0001e2000c101d10 */
[----:B------:R-:W-:Y:S01]  /*1cf50*/  IMAD.U32 R3, RZ, RZ, UR7 ;  /* 0x00000007ff037e24 */ /* 0x000fe2000f8e00ff */
[----:B------:R-:W-:-:S02]  /*1cf60*/  PLOP3.LUT P0, PT, PT, PT, UP1, 0x80, 0x0 ;  /* 0x000000000000781c */ /* 0x000fc40003f0f018 */
[----:B------:R0:W-:Y:S01]  /*1cf70*/  @P5 STG.E.128 [R28.64], R16 ;  /* 0x000000101c005986 */ /* 0x0001e2000c101d10 */
[----:B------:R-:W-:Y:S02]  /*1cf80*/  PLOP3.LUT P1, PT, PT, PT, UP0, 0x80, 0x0 ;  /* 0x000000000000781c */ /* 0x000fe40003f2f008 */
[----:B------:R-:W-:Y:S01]  /*1cf90*/  ISETP.LT.AND.EX P0, PT, R3, UR5, PT, P0 ;  /* 0x0000000503007c0c */ /* 0x000fe2000bf01300 */
[----:B------:R0:W-:-:S12]  /*1cfa0*/  @P4 STG.E.128 [R30.64], R12 ;  /* 0x0000000c1e004986 */ /* 0x0001d8000c101d10 */
[----:B------:R-:W-:Y:S05]  /*1cfb0*/  @!P1 BRA P0, `(.L_x_1156) ;  /* 0xfffe328000009947 */ /* 0x000fea000003ffff */
[----:B------:R-:W-:Y:S05]  /*1cfc0*/  EXIT ;  /* 0x000000000000794d */ /* 0x000fea0003800000 */
.L_x_759:
[----:B------:R-:W0:Y:S02]  /*1cfd0*/  S2R R3, SR_TID.X ;  /* 0x0000000000037919 */ /* 0x000e240000002100 */
[----:B0-----:R-:W-:-:S05]  /*1cfe0*/  IMAD.WIDE.U32 R4, R3, 0x4, RZ ;  /* 0x0000000403047825 */ /* 0x001fca00078e00ff */
[----:B------:R-:W-:-:S04]  /*1cff0*/  ISETP.GE.U32.AND P0, PT, R4, UR18, PT ;  /* 0x0000001204007c0c */ /* 0x000fc8000bf06070 */
[----:B------:R-:W-:-:S04]  /*1d000*/  ISETP.GE.AND.EX P0, PT, R5, UR5, PT, P0 ;  /* 0x0000000505007c0c */ /* 0x000fc8000bf06300 */
[----:B------:R-:W-:-:S13]  /*1d010*/  ISETP.GT.U32.OR P0, PT, R3, 0x3fff, P0 ;  /* 0x00003fff0300780c */ /* 0x000fda0000704470 */
[----:B------:R-:W-:Y:S05]  /*1d020*/  @P0 EXIT ;  /* 0x000000000000094d */ /* 0x000fea0003800000 */
[----:B------:R-:W-:Y:S02]  /*1d030*/  IMAD.MOV.U32 R0, RZ, RZ, RZ ;  /* 0x000000ffff007224 */ /* 0x000fe400078e00ff */
.L_x_1553:
[----:B0-----:R-:W-:-:S04]  /*1d040*/  LEA R20, P0, R3, UR8, 0x6 ;  /* 0x0000000803147c11 */ /* 0x001fc8000f8030ff */
[----:B------:R-:W-:-:S05]  /*1d050*/  LEA.HI.X R21, R3, UR9, R0, 0x6, P0 ;  /* 0x0000000903157c11 */ /* 0x000fca00080f3400 */
[----:B------:R-:W2:Y:S04]  /*1d060*/  LDG.E.128 R8, [R20.64] ;  /* 0x0000001014087981 */ /* 0x000ea8000c1e1d00 */
[----:B------:R0:W5:Y:S04]  /*1d070*/  LDG.E.128 R12, [R20.64+0x10] ;  /* 0x00001010140c7981 */ /* 0x000168000c1e1d00 */
[----:B------:R0:W5:Y:S04]  /*1d080*/  LDG.E.128 R16, [R20.64+0x20] ;  /* 0x0000201014107981 */ /* 0x000168000c1e1d00 */
[----:B------:R0:W5:Y:S01]  /*1d090*/  LDG.E.128 R4, [R20.64+0x30] ;  /* 0x0000301014047981 */ /* 0x000162000c1e1d00 */
[----:B------:R-:W-:Y:S01]  /*1d0a0*/  BSSY B1, `(.L_x_1157) ;  /* 0x0000572000017945 */ /* 0x000fe20003800000 */
        /* <DEDUP_REMOVED lines=30> */
[--C-:B------:R-:W-:Y:S02]  /*1d290*/  IMAD.MOV.U32 R24, RZ, RZ, R30.reuse ;  /* 0x000000ffff187224 */ /* 0x100fe400078e001e */
[----:B------:R-:W-:Y:S02]  /*1d2a0*/  IMAD.MOV.U32 R25, RZ, RZ, R31 ;  /* 0x000000ffff197224 */ /* 0x000fe400078e001f */
[----:B------:R-:W-:-:S08]  /*1d2b0*/  IMAD.MOV.U32 R26, RZ, RZ, R30 ;  /* 0x000000ffff1a7224 */ /* 0x000fd000078e001e */
[----:B------:R-:W0:-:S10]  /*1d2c0*/  @!P0 DMUL R24, R24, 1.80143985094819840000e+16 ;  /* 0x4350000018188828 */ /* 0x000e140000000000 */
[----:B0-----:R-:W-:Y:S02]  /*1d2d0*/  @!P0 IMAD.MOV.U32 R31, RZ, RZ, R25 ;  /* 0x000000ffff1f8224 */ /* 0x001fe400078e0019 */
[----:B------:R-:W-:-:S03]  /*1d2e0*/  @!P0 IMAD.MOV.U32 R26, RZ, RZ, R24 ;  /* 0x000000ffff1a8224 */ /* 0x000fc600078e0018 */
[----:B------:R-:W-:-:S04]  /*1d2f0*/  IADD3 R2, R31, -0x1, RZ ;  /* 0xffffffff1f027810 */ /* 0x000fc80007ffe0ff */
[----:B------:R-:W-:Y:S01]  /*1d300*/  ISETP.GE.U32.AND P2, PT, R2, 0x7fefffff, PT ;  /* 0x7fefffff0200780c */ /* 0x000fe20003f46070 */
[----:B------:R-:W-:Y:S02]  /*1d310*/  IMAD.MOV.U32 R2, RZ, RZ, -0x3ff ;  /* 0xfffffc01ff027424 */ /* 0x000fe400078e00ff */
[----:B------:R-:W-:-:S10]  /*1d320*/  @!P0 IMAD.MOV.U32 R2, RZ, RZ, -0x435 ;  /* 0xfffffbcbff028424 */ /* 0x000fd400078e00ff */
[----:B------:R-:W-:Y:S01]  /*1d330*/  @P2 IMAD.MOV.U32 R22, RZ, RZ, 0x0 ;  /* 0x00000000ff162424 */ /* 0x000fe200078e00ff */
[----:B------:R-:W-:Y:S01]  /*1d340*/  @P2 FSETP.NEU.FTZ.AND P3, PT, R25, RZ, PT ;  /* 0x000000ff1900220b */ /* 0x000fe20003f7d000 */
[----:B------:R-:W-:-:S06]  /*1d350*/  @P2 IMAD.MOV.U32 R23, RZ, RZ, 0x7ff00000 ;  /* 0x7ff00000ff172424 */ /* 0x000fcc00078e00ff */
[----:B------:R-:W0:-:S10]  /*1d360*/  @P2 DFMA R22, R24, R22, +INF ;  /* 0x7ff000001816242b */ /* 0x000e140000000016 */
[----:B0-----:R-:W-:Y:S02]  /*1d370*/  @P2 FSEL R22, R22, RZ, P3 ;  /* 0x000000ff16162208 */ /* 0x001fe40001800000 */
[----:B------:R-:W-:Y:S01]  /*1d380*/  @P2 FSEL R23, R23, -QNAN , P3 ;  /* 0xfff0000017172808 */ /* 0x000fe20001800000 */
[----:B------:R-:W-:Y:S05]  /*1d390*/  @P2 BRA `(.L_x_1165) ;  /* 0x000004f000002947 */ /* 0x000fea0003800000 */
[C---:B------:R-:W-:Y:S01]  /*1d3a0*/  LOP3.LUT R22, R31.reuse, 0x800fffff, RZ, 0xc0, !PT ;  /* 0x800fffff1f167812 */ /* 0x040fe200078ec0ff */
[----:B------:R-:W-:Y:S01]  /*1d3b0*/  IMAD.MOV.U32 R24, RZ, RZ, RZ ;  /* 0x000000ffff187224 */ /* 0x000fe200078e00ff */
[----:B------:R-:W-:Y:S01]  /*1d3c0*/  LEA.HI R2, R31, R2, RZ, 0xc ;  /* 0x000000021f027211 */ /* 0x000fe200078f60ff */
[----:B------:R-:W-:Y:S01]  /*1d3d0*/  IMAD.MOV.U32 R34, RZ, RZ, 0x3ae80f1e ;  /* 0x3ae80f1eff227424 */ /* 0x000fe200078e00ff */
[----:B------:R-:W-:Y:S01]  /*1d3e0*/  LOP3.LUT R27, R22, 0x3ff00000, RZ, 0xfc, !PT ;  /* 0x3ff00000161b7812 */ /* 0x000fe200078efcff */
[----:B------:R-:W-:-:S03]  /*1d3f0*/  IMAD.MOV.U32 R35, RZ, RZ, 0x3eb1380b ;  /* 0x3eb1380bff237424 */ /* 0x000fc600078e00ff */
[----:B------:R-:W-:-:S13]  /*1d400*/  ISETP.GE.AND P0, PT, R27, 0x3ff6a09f, PT ;  /* 0x3ff6a09f1b00780c */ /* 0x000fda0003f06270 */
[----:B------:R-:W-:Y:S02]  /*1d410*/  @P0 IADD3 R23, R27, -0x100000, RZ ;  /* 0xfff000001b170810 */ /* 0x000fe40007ffe0ff */
[----:B------:R-:W-:-:S03]  /*1d420*/  @P0 IADD3 R2, R2, 0x1, RZ ;  /* 0x0000000102020810 */ /* 0x000fc60007ffe0ff */
[----:B------:R-:W-:-:S06]  /*1d430*/  @P0 IMAD.MOV.U32 R27, RZ, RZ, R23 ;  /* 0x000000ffff1b0224 */ /* 0x000fcc00078e0017 */
[----:B------:R-:W0:-:S04]  /*1d440*/  DADD R32, R26, 1 ;  /* 0x3ff000001a207429 */ /* 0x000e080000000000 */
[----:B------:R-:W-:Y:S02]  /*1d450*/  DADD R26, R26, -1 ;  /* 0xbff000001a1a7429 */ /* 0x000fe40000000000 */
[----:B0-----:R-:W0:Y:S02]  /*1d460*/  MUFU.RCP64H R25, R33 ;  /* 0x0000002100197308 */ /* 0x001e240000001800 */
[----:B0-----:R0:W1:Y:S02]  /*1d470*/  DFMA R22, -R32, R24, 1 ;  /* 0x3ff000002016742b */ /* 0x0010640000000118 */
[----:B0-----:R-:W-:Y:S01]  /*1d480*/  LOP3.LUT R32, R2, 0x80000000, RZ, 0x3c, !PT ;  /* 0x8000000002207812 */ /* 0x001fe200078e3cff */
[----:B------:R-:W-:-:S03]  /*1d490*/  IMAD.MOV.U32 R33, RZ, RZ, 0x43300000 ;  /* 0x43300000ff217424 */ /* 0x000fc600078e00ff */
[----:B-1----:R-:W0:-:S04]  /*1d4a0*/  DFMA R22, R22, R22, R22 ;  /* 0x000000161616722b */ /* 0x002e080000000016 */
[----:B------:R-:W-:-:S04]  /*1d4b0*/  DADD R32, R32, c[0x2][0x60] ;  /* 0x0080180020207629 */ /* 0x000fc80000000000 */
        /* <DEDUP_REMOVED lines=24> */
.L_x_1164:
        /* <DEDUP_REMOVED lines=21> */
.L_x_1167:
[----:B------:R-:W-:Y:S05]  /*1d790*/  BSYNC B3 ;  /* 0x0000000000037941 */ /* 0x000fea0003800000 */
.L_x_1166:
        /* <DEDUP_REMOVED lines=15> */
.L_x_1165:
[----:B------:R-:W-:Y:S05]  /*1d890*/  BSYNC B2 ;  /* 0x0000000000027941 */ /* 0x000fea0003800000 */
.L_x_1163:
[----:B------:R-:W2:Y:S01]  /*1d8a0*/  MUFU.RCP64H R25, R37 ;  /* 0x0000002500197308 */ /* 0x000ea20000001800 */
[----:B------:R-:W-:Y:S01]  /*1d8b0*/  IMAD.MOV.U32 R24, RZ, RZ, 0x1 ;  /* 0x00000001ff187424 */ /* 0x000fe200078e00ff */
[----:B------:R-:W-:Y:S01]  /*1d8c0*/  FSETP.GEU.AND P2, PT, |R21|, 6.5827683646048100446e-37, PT ;  /* 0x036000001500780b */ /* 0x000fe20003f4e200 */
[----:B------:R-:W-:Y:S04]  /*1d8d0*/  BSSY B2, `(.L_x_1168) ;  /* 0x0000012000027945 */ /* 0x000fe80003800000 */
[----:B0-2---:R-:W0:-:S06]  /*1d8e0*/  DFMA R26, -R36, R24, 1 ;  /* 0x3ff00000241a742b */ /* 0x005e0c0000000118 */
        /* <DEDUP_REMOVED lines=16> */
.L_x_1169:
[----:B------:R-:W-:Y:S05]  /*1d9f0*/  BSYNC B2 ;  /* 0x0000000000027941 */ /* 0x000fea0003800000 */
.L_x_1168:
        /* <DEDUP_REMOVED lines=43> */
.L_x_1171:
[----:B------:R-:W-:-:S04]  /*1dcb0*/  ISETP.GE.AND P0, PT, R9, RZ, PT ;  /* 0x000000ff0900720c */ /* 0x000fc80003f06270 */
[----:B------:R-:W-:Y:S02]  /*1dcc0*/  FSEL R20, RZ, 3.37028055040000000000e+12, P0 ;  /* 0x54442d18ff147808 */ /* 0x000fe40000000000 */
[----:B------:R-:W-:Y:S02]  /*1dcd0*/  FSEL R21, RZ, 2.1426990032196044922, P0 ;  /* 0x400921fbff157808 */ /* 0x000fe40000000000 */
.L_x_1172:
[----:B------:R-:W-:Y:S05]  /*1dce0*/  BSYNC B0 ;  /* 0x0000000000007941 */ /* 0x000fea0003800000 */
.L_x_1170:
[----:B------:R0:W2:Y:S02]  /*1dcf0*/  DADD R8, |R8|, |R10| ;  /* 0x0000000008087229 */ /* 0x0000a4000000060a */
[----:B0-----:R-:W-:Y:S02]  /*1dd00*/  LOP3.LUT R11, R21, 0x80000000, R11, 0xb8, !PT ;  /* 0x80000000150b7812 */ /* 0x001fe400078eb80b */
[----:B-1----:R-:W-:-:S04]  /*1dd10*/  DMUL R22, R22, 0.5 ;  /* 0x3fe0000016167828 */ /* 0x002fc80000000000 */
[----:B--2---:R-:W0:-:S06]  /*1dd20*/  DSETP.GTU.AND P0, PT, |R8|, +INF , PT ;  /* 0x7ff000000800742a */ /* 0x004e0c0003f0c200 */
[----:B0-----:R-:W-:Y:S02]  /*1dd30*/  FSEL R8, R8, R20, P0 ;  /* 0x0000001408087208 */ /* 0x001fe40000000000 */
[----:B------:R-:W-:Y:S01]  /*1dd40*/  FSEL R9, R9, R11, P0 ;  /* 0x0000000b09097208 */ /* 0x000fe20000000000 */
[----:B------:R-:W-:Y:S05]  /*1dd50*/  BRA `(.L_x_1173) ;  /* 0x00004a6000007947 */ /* 0x000fea0003800000 */
.L_x_1162:
[----:B------:R-:W0:-:S06]  /*1dd60*/  DMUL R22, R20, R20 ;  /* 0x0000001414167228 */ /* 0x000e0c0000000000 */
[----:B0-----:R-:W0:-:S06]  /*1dd70*/  DFMA R22, R36, R36, R22 ;  /* 0x000000242416722b */ /* 0x001e0c0000000016 */
[----:B0-----:R-:W0:-:S14]  /*1dd80*/  DSETP.GTU.AND P0, PT, R22, c[0x2][0x150], PT ;  /* 0x008054001600762a */ /* 0x001e1c0003f0c000 */
[----:B0-----:R-:W-:Y:S05]  /*1dd90*/  @P0 BRA `(.L_x_1174) ;  /* 0x000008b000000947 */ /* 0x001fea0003800000 */
[----:B------:R-:W0:Y:S01]  /*1dda0*/  MUFU.RCP64H R25, R37 ;  /* 0x0000002500197308 */ /* 0x000e220000001800 */
[----:B------:R-:W-:Y:S01]  /*1ddb0*/  IMAD.MOV.U32 R27, RZ, RZ, R23 ;  /* 0x000000ffff1b7224 */ /* 0x000fe200078e0017 */
[----:B------:R-:W-:Y:S01]  /*1ddc0*/  BSSY B0, `(.L_x_1175) ;  /* 0x0000049000007945 */ /* 0x000fe20003800000 */
[----:B------:R-:W-:Y:S01]  /*1ddd0*/  IMAD.MOV.U32 R24, RZ, RZ, 0x1 ;  /* 0x00000001ff187424 */ /* 0x000fe200078e00ff */
[----:B------:R-:W-:Y:S01]  /*1dde0*/  FSETP.GEU.AND P5, PT, |R21|, 6.5827683646048100446e-37, PT ;  /* 0x036000001500780b */ /* 0x000fe20003fae200 */
[----:B------:R-:W-:Y:S01]  /*1ddf0*/  IMAD.MOV.U32 R26, RZ, RZ, R22 ;  /* 0x000000ffff1a7224 */ /* 0x000fe200078e0016 */
[----:B------:R-:W-:Y:S01]  /*1de00*/  ISETP.GT.AND P0, PT, R27, 0xfffff, PT ;  /* 0x000fffff1b00780c */ /* 0x000fe20003f04270 */
[----:B------:R-:W-:Y:S02]  /*1de10*/  IMAD.MOV.U32 R33, RZ, RZ, R27 ;  /* 0x000000ffff217224 */ /* 0x000fe400078e001b */
[----:B------:R-:W-:Y:S01]  /*1de20*/  IMAD.MOV.U32 R32, RZ, RZ, R26 ;  /* 0x000000ffff207224 */ /* 0x000fe200078e001a */
[----:B0-----:R-:W0:-:S09]  /*1de30*/  DFMA R22, -R36, R24, 1 ;  /* 0x3ff000002416742b */ /* 0x001e120000000118 */
[----:B------:R-:W-:-:S04]  /*1de40*/  @!P0 DMUL R26, R26, 1.80143985094819840000e+16 ;  /* 0x435000001a1a8828 */ /* 0x000fc80000000000 */
[----:B0-----:R-:W0:-:S06]  /*1de50*/  DFMA R22, R22, R22, R22 ;  /* 0x000000161616722b */ /* 0x001e0c0000000016 */
[----:B0-----:R-:W0:Y:S01]  /*1de60*/  DFMA R22, R24, R22, R24 ;  /* 0x000000161816722b */ /* 0x001e220000000018 */
[----:B------:R-:W-:Y:S02]  /*1de70*/  @!P0 IMAD.MOV.U32 R33, RZ, RZ, R27 ;  /* 0x000000ffff218224 */ /* 0x000fe400078e001b */
[----:B------:R-:W-:-:S03]  /*1de80*/  @!P0 IMAD.MOV.U32 R32, RZ, RZ, R26 ;  /* 0x000000ffff208224 */ /* 0x000fc600078e001a */
[----:B0-----:R-:W0:Y:S01]  /*1de90*/  DFMA R24, -R36, R22, 1 ;  /* 0x3ff000002418742b */ /* 0x001e220000000116 */
[----:B------:R-:W-:-:S04]  /*1dea0*/  IADD3 R2, R33, -0x1, RZ ;  /* 0xffffffff21027810 */ /* 0x000fc80007ffe0ff */
[----:B------:R-:W-:Y:S01]  /*1deb0*/  ISETP.GE.U32.AND P2, PT, R2, 0x7fefffff, PT ;  /* 0x7fefffff0200780c */ /* 0x000fe20003f46070 */
[----:B0-----:R-:W0:-:S06]  /*1dec0*/  DFMA R24, R22, R24, R22 ;  /* 0x000000181618722b */ /* 0x001e0c0000000016 */
[----:B0-----:R-:W0:-:S06]  /*1ded0*/  DMUL R28, R20, R24 ;  /* 0x00000018141c7228 */ /* 0x001e0c0000000000 */
[----:B0-----:R-:W0:Y:S01]  /*1dee0*/  DFMA R30, -R36, R28, R20 ;  /* 0x0000001c241e722b */ /* 0x001e220000000114 */
[----:B------:R-:W-:Y:S01]  /*1def0*/  @P2 IMAD.MOV.U32 R22, RZ, RZ, 0x0 ;  /* 0x00000000ff162424 */ /* 0x000fe200078e00ff */
[----:B------:R-:W-:Y:S01]  /*1df00*/  @P2 FSETP.NEU.FTZ.AND P3, PT, R27, RZ, PT ;  /* 0x000000ff1b00220b */ /* 0x000fe20003f7d000 */
[----:B------:R-:W-:-:S03]  /*1df10*/  @P2 IMAD.MOV.U32 R23, RZ, RZ, 0x7ff00000 ;  /* 0x7ff00000ff172424 */ /* 0x000fc600078e00ff */
[----:B0-----:R-:W0:-:S04]  /*1df20*/  DFMA R24, R24, R30, R28 ;  /* 0x0000001e1818722b */ /* 0x001e08000000001c */
[----:B------:R-:W1:-:S06]  /*1df30*/  @P2 DFMA R22, R26, R22, +INF ;  /* 0x7ff000001a16242b */ /* 0x000e4c0000000016 */
[----:B0-----:R-:W-:-:S04]  /*1df40*/  FFMA R2, RZ, R37, R25 ;  /* 0x00000025ff027223 */ /* 0x001fc80000000019 */
[----:B-1----:R-:W-:Y:S02]  /*1df50*/  @P2 FSEL R22, R22, RZ, P3 ;  /* 0x000000ff16162208 */ /* 0x002fe40001800000 */
[----:B------:R-:W-:Y:S01]  /*1df60*/  FSETP.GT.AND P4, PT, |R2|, 1.469367938527859385e-39, PT ;  /* 0x001000000200780b */ /* 0x000fe20003f84200 */
[----:B------:R-:W-:Y:S01]  /*1df70*/  IMAD.MOV.U32 R2, RZ, RZ, -0x3ff ;  /* 0xfffffc01ff027424 */ /* 0x000fe200078e00ff */
[----:B------:R-:W-:Y:S01]  /*1df80*/  @P2 FSEL R23, R23, -QNAN , P3 ;  /* 0xfff0000017172808 */ /* 0x000fe20001800000 */
[----:B------:R-:W-:Y:S01]  /*1df90*/  @!P0 IMAD.MOV.U32 R2, RZ, RZ, -0x435 ;  /* 0xfffffbcbff028424 */ /* 0x000fe200078e00ff */
[----:B------:R-:W-:Y:S05]  /*1dfa0*/  @P2 BRA `(.L_x_1176) ;  /* 0x000002a000002947 */ /* 0x000fea0003800000 */
[C---:B------:R-:W-:Y:S01]  /*1dfb0*/  LOP3.LUT R22, R33.reuse, 0x800fffff, RZ, 0xc0, !PT ;  /* 0x800fffff21167812 */ /* 0x040fe200078ec0ff */
[----:B------:R-:W-:Y:S01]  /*1dfc0*/  IMAD.MOV.U32 R26, RZ, RZ, RZ ;  /* 0x000000ffff1a7224 */ /* 0x000fe200078e00ff */
[----:B------:R-:W-:Y:S01]  /*1dfd0*/  LEA.HI R33, R33, R2, RZ, 0xc ;  /* 0x0000000221217211 */ /* 0x000fe200078f60ff */
[----:B------:R-:W-:Y:S01]  /*1dfe0*/  IMAD.MOV.U32 R38, RZ, RZ, 0x3ae80f1e ;  /* 0x3ae80f1eff267424 */ /* 0x000fe200078e00ff */
[----:B------:R-:W-:Y:S01]  /*1dff0*/  LOP3.LUT R23, R22, 0x3ff00000, RZ, 0xfc, !PT ;  /* 0x3ff0000016177812 */ /* 0x000fe200078efcff */
[----:B------:R-:W-:-:S02]  /*1e000*/  IMAD.MOV.U32 R22, RZ, RZ, R32 ;  /* 0x000000ffff167224 */ /* 0x000fc400078e0020 */
        /* <DEDUP_REMOVED lines=36> */
.L_x_1176:
[----:B------:R-:W-:Y:S05]  /*1e250*/  BSYNC B0 ;  /* 0x0000000000007941 */ /* 0x000fea0003800000 */
.L_x_1175:
[----:B------:R-:W-:Y:S01]  /*1e260*/  BSSY B2, `(.L_x_1177) ;  /* 0x0000008000027945 */ /* 0x000fe20003800000 */
[----:B------:R-:W-:Y:S05]  /*1e270*/  @P4 BRA P5, `(.L_x_1178) ;  /* 0x0000006000004947 */ /* 0x000fea0002800000 */
[----:B------:R-:W-:Y:S01]  /*1e280*/  IMAD.MOV.U32 R24, RZ, RZ, R20 ;  /* 0x000000ffff187224 */ /* 0x000fe200078e0014 */
[----:B------:R-:W-:Y:S01]  /*1e290*/  MOV R28, 0x1e2e0 ;  /* 0x0001e2e0001c7802 */ /* 0x000fe20000000f00 */
[----:B------:R-:W-:Y:S02]  /*1e2a0*/  IMAD.MOV.U32 R25, RZ, RZ, R21 ;  /* 0x000000ffff197224 */ /* 0x000fe400078e0015 */
[----:B------:R-:W-:Y:S02]  /*1e2b0*/  IMAD.MOV.U32 R30, RZ, RZ, R36 ;  /* 0x000000ffff1e7224 */ /* 0x000fe400078e0024 */
[----:B------:R-:W-:Y:S02]  /*1e2c0*/  IMAD.MOV.U32 R27, RZ, RZ, R37 ;  /* 0x000000ffff1b7224 */ /* 0x000fe400078e0025 */
[----:B01---5:R-:W-:Y:S05]  /*1e2d0*/  CALL.REL.NOINC `($__internal_1_$__cuda_sm20_div_rn_f64_full) ;  /* 0x0001b70000007944 */ /* 0x023fea0003c00000 */
.L_x_1178:
[----:B------:R-:W-:Y:S05]  /*1e2e0*/  BSYNC B2 ;  /* 0x0000000000027941 */ /* 0x000fea0003800000 */
.L_x_1177:
[----:B------:R-:W2:Y:S01]  /*1e2f0*/  DSETP.NEU.AND P0, PT, R36, RZ, PT ;  /* 0x000000ff2400722a */ /* 0x000ea20003f0d000 */
[----:B------:R-:W-:-:S13]  /*1e300*/  BSSY B0, `(.L_x_1179) ;  /* 0x000002d000007945 */ /* 0x000fda0003800000 */
[----:B--2---:R-:W-:Y:S05]  /*1e310*/  @!P0 BRA `(.L_x_1180) ;  /* 0x0000028000008947 */ /* 0x004fea0003800000 */
[----:B------:R-:W2:Y:S01]  /*1e320*/  DMUL R20, R24, R24 ;  /* 0x0000001818147228 */ /* 0x000ea20000000000 */
[----:B------:R-:W-:Y:S01]  /*1e330*/  IMAD.MOV.U32 R26, RZ, RZ, 0x2a25ff7e ;  /* 0x2a25ff7eff1a7424 */ /* 0x000fe200078e00ff */
[----:B------:R-:W-:Y:S01]  /*1e340*/  ISETP.GE.AND P0, PT, R9, RZ, PT ;  /* 0x000000ff0900720c */ /* 0x000fe20003f06270 */
[----:B------:R-:W-:Y:S01]  /*1e350*/  IMAD.MOV.U32 R27, RZ, RZ, 0x3ef53e1d ;  /* 0x3ef53e1dff1b7424 */ /* 0x000fe200078e00ff */
[----:B------:R-:W-:-:S05]  /*1e360*/  DSETP.NEU.AND P2, PT, |R8|, |R10|, PT ;  /* 0x4000000a0800722a */ /* 0x000fca0003f4d200 */
[----:B--2---:R-:W2:-:S06]  /*1e370*/  DFMA R26, R20, -R26, c[0x2][0xb0] ;  /* 0x00802c00141a762b */ /* 0x004e8c000000081a */
[----:B--2---:R-:W2:-:S06]  /*1e380*/  DFMA R26, R20, R26, c[0x2][0xb8] ;  /* 0x00802e00141a762b */ /* 0x004e8c000000001a */
        /* <DEDUP_REMOVED lines=16> */
[----:B--2---:R-:W2:-:S06]  /*1e490*/  DMUL R26, R20, R26 ;  /* 0x0000001a141a7228 */ /* 0x004e8c0000000000 */
[----:B--2---:R-:W2:-:S06]  /*1e4a0*/  DFMA R26, R26, R24, R24 ;  /* 0x000000181a1a722b */ /* 0x004e8c0000000018 */
[----:B--2---:R-:W2:-:S04]  /*1e4b0*/  DADD R20, -RZ, -R26 ;  /* 0x00000000ff147229 */ /* 0x004e88000000091a */
[----:B------:R-:W3:-:S06]  /*1e4c0*/  DADD R24, -R26, c[0x2][0x148] ;  /* 0x008052001a187629 */ /* 0x000ecc0000000100 */
[----:B--2---:R-:W-:Y:S02]  /*1e4d0*/  FSEL R20, R26, R20, !P0 ;  /* 0x000000141a147208 */ /* 0x004fe40004000000 */
[----:B------:R-:W-:Y:S02]  /*1e4e0*/  FSEL R21, R27, R21, !P0 ;  /* 0x000000151b157208 */ /* 0x000fe40004000000 */
[----:B---3--:R-:W-:Y:S02]  /*1e4f0*/  FSEL R29, R24, R26, !P0 ;  /* 0x0000001a181d7208 */ /* 0x008fe40004000000 */
[----:B------:R-:W-:Y:S02]  /*1e500*/  FSEL R25, R25, R27, !P0 ;  /* 0x0000001b19197208 */ /* 0x000fe40004000000 */
[----:B------:R-:W2:-:S10]  /*1e510*/  DADD R20, R20, c[0x2][0x140] ;  /* 0x0080500014147629 */ /* 0x000e940000000000 */
[----:B--2---:R-:W-:Y:S02]  /*1e520*/  FSEL R20, R20, R29, !P1 ;  /* 0x0000001d14147208 */ /* 0x004fe40004800000 */
[----:B------:R-:W-:Y:S01]  /*1e530*/  FSEL R21, R21, R25, !P1 ;  /* 0x0000001915157208 */ /* 0x000fe20004800000 */
[----:B------:R-:W-:Y:S05]  /*1e540*/  @P2 BRA `(.L_x_1181) ;  /* 0x0000008000002947 */ /* 0x000fea0003800000 */
[----:B------:R-:W-:Y:S02]  /*1e550*/  IMAD.MOV.U32 R20, RZ, RZ, 0x7f3321d2 ;  /* 0x7f3321d2ff147424 */ /* 0x000fe400078e00ff */
[----:B------:R-:W-:-:S03]  /*1e560*/  IMAD.MOV.U32 R2, RZ, RZ, 0x4002d97c ;  /* 0x4002d97cff027424 */ /* 0x000fc600078e00ff */
[----:B------:R-:W-:Y:S02]  /*1e570*/  FSEL R20, R20, 3.37028055040000000000e+12, !P0 ;  /* 0x54442d1814147808 */ /* 0x000fe40004000000 */
[----:B------:R-:W-:Y:S01]  /*1e580*/  FSEL R21, R2, 1.8213495016098022461, !P0 ;  /* 0x3fe921fb02157808 */ /* 0x000fe20004000000 */
[----:B------:R-:W-:Y:S05]  /*1e590*/  BRA `(.L_x_1181) ;  /* 0x0000003000007947 */ /* 0x000fea0003800000 */
.L_x_1180:
[----:B------:R-:W-:-:S04]  /*1e5a0*/  ISETP.GE.AND P0, PT, R9, RZ, PT ;  /* 0x000000ff0900720c */ /* 0x000fc80003f06270 */
[----:B------:R-:W-:Y:S02]  /*1e5b0*/  FSEL R20, RZ, 3.37028055040000000000e+12, P0 ;  /* 0x54442d18ff147808 */ /* 0x000fe40000000000 */
[----:B------:R-:W-:Y:S02]  /*1e5c0*/  FSEL R21, RZ, 2.1426990032196044922, P0 ;  /* 0x400921fbff157808 */ /* 0x000fe40000000000 */
.L_x_1181:
[----:B------:R-:W-:Y:S05]  /*1e5d0*/  BSYNC B0 ;  /* 0x0000000000007941 */ /* 0x000fea0003800000 */
.L_x_1179:
[----:B------:R2:W3:Y:S02]  /*1e5e0*/  DADD R8, |R8|, |R10| ;  /* 0x0000000008087229 */ /* 0x0004e4000000060a */
[----:B--2---:R-:W-:Y:S02]  /*1e5f0*/  LOP3.LUT R11, R21, 0x80000000, R11, 0xb8, !PT ;  /* 0x80000000150b7812 */ /* 0x004fe400078eb80b */
[----:B-1----:R-:W-:-:S04]  /*1e600*/  DMUL R22, R22, 0.5 ;  /* 0x3fe0000016167828 */ /* 0x002fc80000000000 */
[----:B---3--:R-:W1:-:S06]  /*1e610*/  DSETP.GTU.AND P0, PT, |R8|, +INF , PT ;  /* 0x7ff000000800742a */ /* 0x008e4c0003f0c200 */
[----:B-1----:R-:W-:Y:S02]  /*1e620*/  FSEL R8, R8, R20, P0 ;  /* 0x0000001408087208 */ /* 0x002fe40000000000 */
[----:B------:R-:W-:Y:S01]  /*1e630*/  FSEL R9, R9, R11, P0 ;  /* 0x0000000b09097208 */ /* 0x000fe20000000000 */
[----:B------:R-:W-:Y:S05]  /*1e640*/  BRA `(.L_x_1173) ;  /* 0x0000417000007947 */ /* 0x000fea0003800000 */
.L_x_1174:
[----:B------:R-:W-:Y:S01]  /*1e650*/  LOP3.LUT R23, R37, 0xfffffff8, RZ, 0xc0, !PT ;  /* 0xfffffff825177812 */ /* 0x000fe200078ec0ff */
[----:B------:R-:W-:Y:S01]  /*1e660*/  IMAD.MOV.U32 R22, RZ, RZ, RZ ;  /* 0x000000ffff167224 */ /* 0x000fe200078e00ff */
[----:B------:R-:W-:Y:S01]  /*1e670*/  LOP3.LUT R29, R21, 0xfffffff8, RZ, 0xc0, !PT ;  /* 0xfffffff8151d7812 */ /* 0x000fe200078ec0ff */
[----:B------:R-:W-:Y:S01]  /*1e680*/  IMAD.MOV.U32 R28, RZ, RZ, RZ ;  /* 0x000000ffff1c7224 */ /* 0x000fe200078e00ff */
[----:B------:R-:W-:Y:S01]  /*1e690*/  BSSY B0, `(.L_x_1182) ;  /* 0x0000065000007945 */ /* 0x000fe20003800000 */
[----:B------:R-:W-:Y:S02]  /*1e6a0*/  IMAD.MOV.U32 R26, RZ, RZ, RZ ;  /* 0x000000ffff1a7224 */ /* 0x000fe400078e00ff */
[----:B------:R-:W0:-:S04]  /*1e6b0*/  DADD R24, R36, -R22 ;  /* 0x0000000024187229 */ /* 0x000e080000000816 */
[----:B------:R-:W1:-:S04]  /*1e6c0*/  DADD R42, R20, -R28 ;  /* 0x00000000142a7229 */ /* 0x000e48000000081c */
[C---:B------:R-:W-:Y:S02]  /*1e6d0*/  DMUL R52, R28.reuse, R28 ;  /* 0x0000001c1c347228 */ /* 0x040fe40000000000 */
[----:B0-----:R-:W-:Y:S02]  /*1e6e0*/  LOP3.LUT R27, R25, 0xfffffff8, RZ, 0xc0, !PT ;  /* 0xfffffff8191b7812 */ /* 0x001fe400078ec0ff */
[----:B------:R1:W-:Y:S02]  /*1e6f0*/  DADD R34, R28, R28 ;  /* 0x000000001c227229 */ /* 0x0003e4000000001c */
[----:B-1----:R-:W-:Y:S02]  /*1e700*/  LOP3.LUT R29, R43, 0xfffffff8, RZ, 0xc0, !PT ;  /* 0xfffffff82b1d7812 */ /* 0x002fe400078ec0ff */
[----:B------:R-:W0:-:S04]  /*1e710*/  DADD R38, R22, R22 ;  /* 0x0000000016267229 */ /* 0x000e080000000016 */
[----:B------:R-:W-:-:S04]  /*1e720*/  DMUL R46, R22, R22 ;  /* 0x00000016162e7228 */ /* 0x000fc80000000000 */
[----:B------:R-:W1:-:S04]  /*1e730*/  DADD R30, R24, -R26 ;  /* 0x00000000181e7229 */ /* 0x000e48000000081a */
[----:B------:R-:W2:-:S04]  /*1e740*/  DADD R42, R42, -R28 ;  /* 0x000000002a2a7229 */ /* 0x000e88000000081c */
[----:B0-----:R-:W-:-:S04]  /*1e750*/  DMUL R22, R26, R38 ;  /* 0x000000261a167228 */ /* 0x001fc80000000000 */
[----:B------:R-:W-:-:S04]  /*1e760*/  DMUL R44, R26, R26 ;  /* 0x0000001a1a2c7228 */ /* 0x000fc80000000000 */
[----:B------:R-:W-:-:S04]  /*1e770*/  DMUL R24, R28, R34 ;  /* 0x000000221c187228 */ /* 0x000fc80000000000 */
[----:B------:R-:W-:-:S04]  /*1e780*/  DMUL R40, R28, R28 ;  /* 0x0000001c1c287228 */ /* 0x000fc80000000000 */
[----:B------:R-:W0:-:S04]  /*1e790*/  DADD R26, R26, R26 ;  /* 0x000000001a1a7229 */ /* 0x000e08000000001a */
[----:B------:R-:W3:-:S04]  /*1e7a0*/  DADD R28, R28, R28 ;  /* 0x000000001c1c7229 */ /* 0x000ec8000000001c */
[----:B-1----:R1:W4:-:S04]  /*1e7b0*/  DMUL R38, R30, R38 ;  /* 0x000000261e267228 */ /* 0x0023080000000000 */
[----:B--2---:R1:W2:-:S04]  /*1e7c0*/  DMUL R34, R42, R34 ;  /* 0x000000222a227228 */ /* 0x0042880000000000 */
[----:B0-----:R1:W0:-:S04]  /*1e7d0*/  DMUL R32, R30, R26 ;  /* 0x0000001a1e207228 */ /* 0x0012080000000000 */
[----:B---3--:R1:W3:-:S04]  /*1e7e0*/  DMUL R48, R42, R28 ;  /* 0x0000001c2a307228 */ /* 0x0082c80000000000 */
[----:B------:R-:W0:-:S04]  /*1e7f0*/  DMUL R30, R30, R30 ;  /* 0x0000001e1e1e7228 */ /* 0x000e080000000000 */
[----:B-1234-:R-:W0:-:S04]  /*1e800*/  DMUL R42, R42, R42 ;  /* 0x0000002a2a2a7228 */ /* 0x01ee080000000000 */
.L_x_1183:
        /* <DEDUP_REMOVED lines=18> */
[----:B---3--:R-:W2:Y:S02]  /*1e930*/  DSETP.LT.OR P0, PT, R46, R44, P0 ;  /* 0x0000002c2e00722a */ /* 0x008ea40000701400 */
[----:B-1----:R-:W-:Y:S02]  /*1e940*/  FSEL R52, R46, R44, !P3 ;  /* 0x0000002c2e347208 */ /* 0x002fe40005800000 */
[----:B------:R-:W-:Y:S02]  /*1e950*/  FSEL R53, R47, R45, !P3 ;  /* 0x0000002d2f357208 */ /* 0x000fe40005800000 */
[----:B------:R-:W-:Y:S02]  /*1e960*/  FSEL R2, R44, R46, !P3 ;  /* 0x0000002e2c027208 */ /* 0x000fe40005800000 */
[----:B------:R-:W-:Y:S02]  /*1e970*/  FSEL R29, R45, R47, !P3 ;  /* 0x0000002f2d1d7208 */ /* 0x000fe40005800000 */
[----:B------:R-:W1:-:S04]  /*1e980*/  DSETP.GEU.AND P4, PT, R52, R40, PT ;  /* 0x000000283400722a */ /* 0x000e480003f8e000 */
[----:B--2---:R-:W2:Y:S02]  /*1e990*/  DSETP.LT.OR P0, PT, R52, R40, P0 ;  /* 0x000000283400722a */ /* 0x004ea40000701400 */
        /* <DEDUP_REMOVED lines=16> */
[----:B0-----:R-:W0:-:S04]  /*1eaa0*/  DSETP.GEU.AND P4, PT, R46, R32, PT ;  /* 0x000000202e00722a */ /* 0x001e080003f8e000 */
[----:B--2---:R-:W1:Y:S02]  /*1eab0*/  DSETP.LT.OR P0, PT, R46, R32, P0 ;  /* 0x000000202e00722a */ /* 0x004e640000701400 */
[----:B0-----:R-:W-:Y:S02]  /*1eac0*/  FSEL R52, R46, R32, !P4 ;  /* 0x000000202e347208 */ /* 0x001fe40006000000 */
[----:B------:R-:W-:Y:S02]  /*1ead0*/  FSEL R53, R47, R33, !P4 ;  /* 0x000000212f357208 */ /* 0x000fe40006000000 */
[----:B------:R-:W-:Y:S02]  /*1eae0*/  FSEL R34, R32, R46, !P4 ;  /* 0x0000002e20227208 */ /* 0x000fe40006000000 */
[----:B------:R-:W-:Y:S02]  /*1eaf0*/  FSEL R35, R33, R47, !P4 ;  /* 0x0000002f21237208 */ /* 0x000fe40006000000 */
[----:B------:R-:W0:-:S04]  /*1eb00*/  DSETP.GEU.AND P2, PT, R52, R48, PT ;  /* 0x000000303400722a */ /* 0x000e080003f4e000 */
[----:B-1----:R1:W2:Y:S02]  /*1eb10*/  DSETP.LT.OR P0, PT, R52, R48, P0 ;  /* 0x000000303400722a */ /* 0x0022a40000701400 */
[----:B0-----:R-:W-:Y:S02]  /*1eb20*/  FSEL R50, R52, R48, !P2 ;  /* 0x0000003034327208 */ /* 0x001fe40005000000 */
[----:B------:R-:W-:Y:S02]  /*1eb30*/  FSEL R51, R53, R49, !P2 ;  /* 0x0000003135337208 */ /* 0x000fe40005000000 */
[----:B------:R-:W-:Y:S01]  /*1eb40*/  FSEL R32, R48, R52, !P2 ;  /* 0x0000003430207208 */ /* 0x000fe20005000000 */
[----:B-1----:R-:W-:Y:S01]  /*1eb50*/  IMAD.MOV.U32 R52, RZ, RZ, R22 ;  /* 0x000000ffff347224 */ /* 0x002fe200078e0016 */
[----:B------:R-:W-:Y:S01]  /*1eb60*/  FSEL R33, R49, R53, !P2 ;  /* 0x0000003531217208 */ /* 0x000fe20005000000 */
[----:B------:R-:W-:Y:S01]  /*1eb70*/  IMAD.MOV.U32 R53, RZ, RZ, R23 ;  /* 0x000000ffff357224 */ /* 0x000fe200078e0017 */
[----:B------:R-:W0:Y:S01]  /*1eb80*/  DSETP.GEU.AND P3, PT, R50, R30, PT ;  /* 0x0000001e3200722a */ /* 0x000e220003f6e000 */
[----:B------:R-:W-:-:S02]  /*1eb90*/  IMAD.MOV.U32 R22, RZ, RZ, R24 ;  /* 0x000000ffff167224 */ /* 0x000fc400078e0018 */
[----:B------:R-:W-:Y:S01]  /*1eba0*/  IMAD.MOV.U32 R23, RZ, RZ, R25 ;  /* 0x000000ffff177224 */ /* 0x000fe200078e0019 */
[----:B--2---:R1:W2:Y:S01]  /*1ebb0*/  DSETP.LT.OR P0, PT, R50, R30, P0 ;  /* 0x0000001e3200722a */ /* 0x0042a20000701400 */
[----:B------:R-:W-:Y:S01]  /*1ebc0*/  IMAD.MOV.U32 R24, RZ, RZ, R2 ;  /* 0x000000ffff187224 */ /* 0x000fe200078e0002 */
[----:B0-----:R-:W-:Y:S01]  /*1ebd0*/  FSEL R46, R50, R30, !P3 ;  /* 0x0000001e322e7208 */ /* 0x001fe20005800000 */
[----:B------:R-:W-:Y:S01]  /*1ebe0*/  IMAD.MOV.U32 R25, RZ, RZ, R29 ;  /* 0x000000ffff197224 */ /* 0x000fe200078e001d */
[----:B------:R-:W-:Y:S02]  /*1ebf0*/  FSEL R47, R51, R31, !P3 ;  /* 0x0000001f332f7208 */ /* 0x000fe40005800000 */
[----:B-1----:R-:W-:Y:S02]  /*1ec00*/  FSEL R30, R30, R50, !P3 ;  /* 0x000000321e1e7208 */ /* 0x002fe40005800000 */
[----:B------:R-:W-:Y:S02]  /*1ec10*/  FSEL R49, R31, R51, !P3 ;  /* 0x000000331f317208 */ /* 0x000fe40005800000 */
[----:B--2---:R-:W-:Y:S01]  /*1ec20*/  DSETP.LT.OR P0, PT, R46, R42, P0 ;  /* 0x0000002a2e00722a */ /* 0x004fe20000701400 */
[----:B------:R-:W-:-:S03]  /*1ec30*/  IMAD.MOV.U32 R48, RZ, RZ, R30 ;  /* 0x000000ffff307224 */ /* 0x000fc600078e001e */
        /* <DEDUP_REMOVED lines=8> */
[----:B------:R-:W-:Y:S01]  /*1ecc0*/  IMAD.MOV.U32 R42, RZ, RZ, R26 ;  /* 0x000000ffff2a7224 */ /* 0x000fe200078e001a */
[----:B------:R-:W-:Y:S05]  /*1ecd0*/  @P0 BRA `(.L_x_1183) ;  /* 0xfffffb3000000947 */ /* 0x000fea000383ffff */
[----:B------:R-:W-:Y:S05]  /*1ece0*/  BSYNC B0 ;  /* 0x0000000000007941 */ /* 0x000fea0003800000 */
.L_x_1182:
        /* <DEDUP_REMOVED lines=77> */
.L_x_1185:
        /* <DEDUP_REMOVED lines=21> */
.L_x_1188:
[----:B------:R-:W-:Y:S05]  /*1f310*/  BSYNC B3 ;  /* 0x0000000000037941 */ /* 0x000fea0003800000 */
.L_x_1187:
        /* <DEDUP_REMOVED lines=15> */
.L_x_1186:
[----:B------:R-:W-:Y:S05]  /*1f410*/  BSYNC B2 ;  /* 0x0000000000027941 */ /* 0x000fea0003800000 */
.L_x_1184:
        /* <DEDUP_REMOVED lines=21> */
.L_x_1190:
[----:B------:R-:W-:Y:S05]  /*1f570*/  BSYNC B2 ;  /* 0x0000000000027941 */ /* 0x000fea0003800000 */
.L_x_1189:
        /* <DEDUP_REMOVED lines=43> */
.L_x_1192:
[----:B------:R-:W-:-:S04]  /*1f830*/  ISETP.GE.AND P0, PT, R9, RZ, PT ;  /* 0x000000ff0900720c */ /* 0x000fc80003f06270 */
[----:B------:R-:W-:Y:S02]  /*1f840*/  FSEL R20, RZ, 3.37028055040000000000e+12, P0 ;  /* 0x54442d18ff147808 */ /* 0x000fe40000000000 */
[----:B------:R-:W-:Y:S02]  /*1f850*/  FSEL R21, RZ, 2.1426990032196044922, P0 ;  /* 0x400921fbff157808 */ /* 0x000fe40000000000 */
.L_x_1193:
[----:B------:R-:W-:Y:S05]  /*1f860*/  BSYNC B0 ;  /* 0x0000000000007941 */ /* 0x000fea0003800000 */
.L_x_1191:
[----:B------:R0:W2:Y:S02]  /*1f870*/  DADD R8, |R8|, |R10| ;  /* 0x0000000008087229 */ /* 0x0000a4000000060a */
[----:B0-----:R-:W-:Y:S02]  /*1f880*/  LOP3.LUT R11, R21, 0x80000000, R11, 0xb8, !PT ;  /* 0x80000000150b7812 */ /* 0x001fe400078eb80b */
[----:B-1----:R-:W-:-:S04]  /*1f890*/  DMUL R22, R22, 0.5 ;  /* 0x3fe0000016167828 */ /* 0x002fc80000000000 */
[----:B--2---:R-:W0:-:S06]  /*1f8a0*/  DSETP.GTU.AND P0, PT, |R8|, +INF , PT ;  /* 0x7ff000000800742a */ /* 0x004e0c0003f0c200 */
[----:B0-----:R-:W-:Y:S02]  /*1f8b0*/  FSEL R8, R8, R20, P0 ;  /* 0x0000001408087208 */ /* 0x001fe40000000000 */
[----:B------:R-:W-:Y:S01]  /*1f8c0*/  FSEL R9, R9, R11, P0 ;  /* 0x0000000b09097208 */ /* 0x000fe20000000000 */
[----:B------:R-:W-:Y:S05]  /*1f8d0*/  BRA `(.L_x_1173) ;  /* 0x00002ee000007947 */ /* 0x000fea0003800000 */
.L_x_1161:
        /* <DEDUP_REMOVED lines=14> */
[----:B------:R-:W-:Y:S02]  /*1f9c0*/  IADD3 R27, -R2, 0x7fd00000, RZ ;  /* 0x7fd00000021b7810 */ /* 0x000fe40007ffe1ff */
[----:B------:R-:W-:-:S02]  /*1f9d0*/  ISETP.GE.U32.AND P3, PT, R25, 0x7ff00000, PT ;  /* 0x7ff000001900780c */ /* 0x000fc40003f66070 */
[----:B------:R-:W-:Y:S02]  /*1f9e0*/  FSETP.GEU.AND P5, PT, |R21|, 6.5827683646048100446e-37, PT ;  /* 0x036000001500780b */ /* 0x000fe40003fae200 */
[----:B------:R-:W0:-:S04]  /*1f9f0*/  DMUL R28, R26, R24 ;  /* 0x000000181a1c7228 */ /* 0x000e080000000000 */
[----:B------:R-:W-:-:S04]  /*1fa00*/  DMUL R26, R26, R22 ;  /* 0x000000161a1a7228 */ /* 0x000fc80000000000 */
[----:B0-----:R-:W0:-:S06]  /*1fa10*/  DMUL R28, R28, R28 ;  /* 0x0000001c1c1c7228 */ /* 0x001e0c0000000000 */
[----:B0-----:R-:W0:-:S06]  /*1fa20*/  DFMA R26, R26, R26, R28 ;  /* 0x0000001a1a1a722b */ /* 0x001e0c000000001c */
[----:B0-----:R-:W0:-:S04]  /*1fa30*/  DSETP.MIN.AND P0, P2, R26, c[0x2][0x158], PT ;  /* 0x008056001a00762a */ /* 0x001e080003a00000 */
[----:B------:R-:W-:-:S05]  /*1fa40*/  IMAD.MOV.U32 R28, RZ, RZ, R27 ;  /* 0x000000ffff1c7224 */ /* 0x000fca00078e001b */
[----:B0-----:R-:W-:Y:S01]  /*1fa50*/  FSEL R29, R28, c[0x2][0x15c], P0 ;  /* 0x008057001c1d7a08 */ /* 0x001fe20000000000 */
[----:B------:R-:W-:-:S04]  /*1fa60*/  IMAD.MOV.U32 R28, RZ, RZ, R26 ;  /* 0x000000ffff1c7224 */ /* 0x000fc800078e001a */
[----:B------:R-:W-:Y:S01]  /*1fa70*/  @P2 LOP3.LUT R29, R30, 0x80000, RZ, 0xfc, !PT ;  /* 0x000800001e1d2812 */ /* 0x000fe200078efcff */
[----:B------:R-:W-:Y:S01]  /*1fa80*/  IMAD.MOV.U32 R30, RZ, RZ, RZ ;  /* 0x000000ffff1e7224 */ /* 0x000fe200078e00ff */
[----:B------:R-:W-:Y:S01]  /*1fa90*/  SEL R28, R28, c[0x2][0x158], P0 ;  /* 0x008056001c1c7a07 */ /* 0x000fe20000000000 */
[----:B------:R-:W-:Y:S01]  /*1faa0*/  DSETP.NEU.AND P2, PT, R24, RZ, PT ;  /* 0x000000ff1800722a */ /* 0x000fe20003f4d000 */
[----:B------:R-:W0:Y:S03]  /*1fab0*/  MUFU.RSQ64H R31, R29 ;  /* 0x0000001d001f7308 */ /* 0x000e260000001c00 */
[----:B0-----:R-:W0:-:S06]  /*1fac0*/  DMUL R32, R30, R30 ;  /* 0x0000001e1e207228 */ /* 0x001e0c0000000000 */
[----:B0-----:R-:W0:-:S06]  /*1fad0*/  DFMA R32, R28, -R32, 1 ;  /* 0x3ff000001c20742b */ /* 0x001e0c0000000820 */
[----:B0-----:R-:W-:-:S04]  /*1fae0*/  DFMA R34, R32, R34, 0.5 ;  /* 0x3fe000002022742b */ /* 0x001fc80000000022 */
[----:B------:R-:W0:-:S06]  /*1faf0*/  DMUL R32, R30, R32 ;  /* 0x000000201e207228 */ /* 0x000e0c0000000000 */
[----:B0-----:R0:W1:Y:S02]  /*1fb00*/  DFMA R32, R34, R32, R30 ;  /* 0x000000202220722b */ /* 0x001064000000001e */
[----:B0-----:R-:W-:-:S04]  /*1fb10*/  LOP3.LUT R31, R2, 0x100000, RZ, 0xfc, !PT ;  /* 0x00100000021f7812 */ /* 0x001fc800078efcff */
[----:B-1----:R0:W1:Y:S02]  /*1fb20*/  DMUL R32, R26, R32 ;  /* 0x000000201a207228 */ /* 0x0020640000000000 */
[----:B0-----:R-:W0:Y:S01]  /*1fb30*/  MUFU.RCP64H R27, R37 ;  /* 0x00000025001b7308 */ /* 0x001e220000001800 */
[----:B------:R-:W-:-:S03]  /*1fb40*/  IMAD.MOV.U32 R26, RZ, RZ, 0x1 ;  /* 0x00000001ff1a7424 */ /* 0x000fc600078e00ff */
[----:B-1----:R-:W1:-:S10]  /*1fb50*/  DMUL R32, R32, R30 ;  /* 0x0000001e20207228 */ /* 0x002e540000000000 */
[----:B-1----:R-:W-:Y:S01]  /*1fb60*/  @!P3 FSEL R25, R23, R33, !P2 ;  /* 0x000000211719b208 */ /* 0x002fe20005000000 */
[----:B0-----:R-:W0:Y:S01]  /*1fb70*/  DFMA R28, -R36, R26, 1 ;  /* 0x3ff00000241c742b */ /* 0x001e22000000011a */
[----:B------:R-:W-:Y:S02]  /*1fb80*/  @!P3 FSEL R24, R22, R32, !P2 ;  /* 0x000000201618b208 */ /* 0x000fe40005000000 */
[----:B------:R-:W-:-:S03]  /*1fb90*/  ISETP.GT.AND P0, PT, R25, 0xfffff, PT ;  /* 0x000fffff1900780c */ /* 0x000fc60003f04270 */
[----:B0-----:R-:W0:-:S06]  /*1fba0*/  DFMA R28, R28, R28, R28 ;  /* 0x0000001c1c1c722b */ /* 0x001e0c000000001c */
[----:B0-----:R0:W1:Y:S02]  /*1fbb0*/  DFMA R26, R26, R28, R26 ;  /* 0x0000001c1a1a722b */ /* 0x001064000000001a */
[----:B0-----:R-:W-:Y:S02]  /*1fbc0*/  IMAD.MOV.U32 R28, RZ, RZ, R24 ;  /* 0x000000ffff1c7224 */ /* 0x001fe400078e0018 */
[----:B------:R-:W-:Y:S02]  /*1fbd0*/  IMAD.MOV.U32 R29, RZ, RZ, R25 ;  /* 0x000000ffff1d7224 */ /* 0x000fe400078e0019 */
[----:B-1----:R-:W0:-:S04]  /*1fbe0*/  DFMA R22, -R36, R26, 1 ;  /* 0x3ff000002416742b */ /* 0x002e08000000011a */
[----:B------:R-:W1:-:S04]  /*1fbf0*/  @!P0 DMUL R28, R28, 1.80143985094819840000e+16 ;  /* 0x435000001c1c8828 */ /* 0x000e480000000000 */
[----:B0-----:R-:W0:-:S06]  /*1fc00*/  DFMA R22, R26, R22, R26 ;  /* 0x000000161a16722b */ /* 0x001e0c000000001a */
[----:B-1----:R-:W-:Y:S01]  /*1fc10*/  @!P0 IMAD.MOV.U32 R25, RZ, RZ, R29 ;  /* 0x000000ffff198224 */ /* 0x002fe200078e001d */
[----:B0-----:R-:W0:Y:S01]  /*1fc20*/  DMUL R26, R20, R22 ;  /* 0x00000016141a7228 */ /* 0x001e220000000000 */
[----:B------:R-:W-:-:S03]  /*1fc30*/  @!P0 IMAD.MOV.U32 R24, RZ, RZ, R28 ;  /* 0x000000ffff188224 */ /* 0x000fc600078e001c */
[----:B------:R-:W-:Y:S02]  /*1fc40*/  IADD3 R2, R25, -0x1, RZ ;  /* 0xffffffff19027810 */ /* 0x000fe40007ffe0ff */
[----:B0-----:R-:W0:Y:S02]  /*1fc50*/  DFMA R30, -R36, R26, R20 ;  /* 0x0000001a241e722b */ /* 0x001e240000000114 */
[----:B------:R-:W-:-:S04]  /*1fc60*/  ISETP.GE.U32.AND P2, PT, R2, 0x7fefffff, PT ;  /* 0x7fefffff0200780c */ /* 0x000fc80003f46070 */
[----:B0-----:R0:W1:-:S09]  /*1fc70*/  DFMA R26, R22, R30, R26 ;  /* 0x0000001e161a722b */ /* 0x001052000000001a */
[----:B0-----:R-:W-:Y:S01]  /*1fc80*/  @P2 IMAD.MOV.U32 R22, RZ, RZ, 0x0 ;  /* 0x00000000ff162424 */ /* 0x001fe200078e00ff */
[----:B------:R-:W-:Y:S01]  /*1fc90*/  @P2 FSETP.NEU.FTZ.AND P3, PT, R29, RZ, PT ;  /* 0x000000ff1d00220b */ /* 0x000fe20003f7d000 */
[----:B------:R-:W-:Y:S02]  /*1fca0*/  @P2 IMAD.MOV.U32 R23, RZ, RZ, 0x7ff00000 ;  /* 0x7ff00000ff172424 */ /* 0x000fe400078e00ff */
[----:B-1----:R-:W-:-:S04]  /*1fcb0*/  FFMA R2, RZ, R37, R27 ;  /* 0x00000025ff027223 */ /* 0x002fc8000000001b */
[----:B------:R-:W0:Y:S01]  /*1fcc0*/  @P2 DFMA R22, R28, R22, +INF ;  /* 0x7ff000001c16242b */ /* 0x000e220000000016 */
[----:B------:R-:W-:Y:S01]  /*1fcd0*/  FSETP.GT.AND P4, PT, |R2|, 1.469367938527859385e-39, PT ;  /* 0x001000000200780b */ /* 0x000fe20003f84200 */
[----:B------:R-:W-:Y:S02]  /*1fce0*/  IMAD.MOV.U32 R2, RZ, RZ, -0x3ff ;  /* 0xfffffc01ff027424 */ /* 0x000fe400078e00ff */
[----:B------:R-:W-:-:S06]  /*1fcf0*/  @!P0 IMAD.MOV.U32 R2, RZ, RZ, -0x435 ;  /* 0xfffffbcbff028424 */ /* 0x000fcc00078e00ff */
        /* <DEDUP_REMOVED lines=45> */
.L_x_1195:
[----:B------:R-:W-:Y:S05]  /*1ffd0*/  BSYNC B0 ;  /* 0x0000000000007941 */ /* 0x000fea0003800000 */
.L_x_1194:
        /* <DEDUP_REMOVED lines=8> */
[----:B------:R-:W-:Y:S02]  /*20060*/  IMAD.MOV.U32 R26, RZ, RZ, R24 ;  /* 0x000000ffff1a7224 */ /* 0x000fe400078e0018 */
[----:B------:R-:W-:Y:S02]  /*20070*/  IMAD.MOV.U32 R27, RZ, RZ, R25 ;  /* 0x000000ffff1b7224 */ /* 0x000fe400078e0019 */
.L_x_1197:
[----:B------:R-:W-:Y:S05]  /*20080*/  BSYNC B2 ;  /* 0x0000000000027941 */ /* 0x000fea0003800000 */
.L_x_1196:
        /* <DEDUP_REMOVED lines=43> */
.L_x_1199:
[----:B------:R-:W-:-:S04]  /*20340*/  ISETP.GE.AND P0, PT, R9, RZ, PT ;  /* 0x000000ff0900720c */ /* 0x000fc80003f06270 */
[----:B------:R-:W-:Y:S02]  /*20350*/  FSEL R20, RZ, 3.37028055040000000000e+12, P0 ;  /* 0x54442d18ff147808 */ /* 0x000fe40000000000 */
[----:B------:R-:W-:Y:S02]  /*20360*/  FSEL R21, RZ, 2.1426990032196044922, P0 ;  /* 0x400921fbff157808 */ /* 0x000fe40000000000 */
.L_x_1200:
[----:B------:R-:W-:Y:S05]  /*20370*/  BSYNC B0 ;  /* 0x0000000000007941 */ /* 0x000fea0003800000 */
.L_x_1198:
[----:B------:R2:W3:Y:S02]  /*20380*/  DADD R8, |R8|, |R10| ;  /* 0x0000000008087229 */ /* 0x0004e4000000060a */
[----:B--2---:R-:W-:-:S04]  /*20390*/  LOP3.LUT R11, R21, 0x80000000, R11, 0xb8, !PT ;  /* 0x80000000150b7812 */ /* 0x004fc800078eb80b */
[----:B---3--:R-:W2:-:S06]  /*203a0*/  DSETP.GTU.AND P0, PT, |R8|, +INF , PT ;  /* 0x7ff000000800742a */ /* 0x008e8c0003f0c200 */
[----:B--2---:R-:W-:Y:S02]  /*203b0*/  FSEL R8, R8, R20, P0 ;  /* 0x0000001408087208 */ /* 0x004fe40000000000 */
[----:B------:R-:W-:Y:S01]  /*203c0*/  FSEL R9, R9, R11, P0 ;  /* 0x0000000b09097208 */ /* 0x000fe20000000000 */
[----:B------:R-:W-:Y:S05]  /*203d0*/  BRA `(.L_x_1173) ;  /* 0x000023e000007947 */ /* 0x000fea0003800000 */
.L_x_1160:
        /* <DEDUP_REMOVED lines=68> */
.L_x_1203:
        /* <DEDUP_REMOVED lines=21> */
.L_x_1206:
[----:B------:R-:W-:Y:S05]  /*20970*/  BSYNC B3 ;  /* 0x0000000000037941 */ /* 0x000fea0003800000 */
.L_x_1205:
        /* <DEDUP_REMOVED lines=15> */
.L_x_1204:
[----:B------:R-:W-:Y:S05]  /*20a70*/  BSYNC B2 ;  /* 0x0000000000027941 */ /* 0x000fea0003800000 */
.L_x_1202:
[----:B------:R-:W-:Y:S01]  /*20a80*/  IMAD.MOV.U32 R26, RZ, RZ, 0x2a25ff7e ;  /* 0x2a25ff7eff1a7424 */ /* 0x000fe200078e00ff */
[----:B------:R-:W-:Y:S01]  /*20a90*/  ISETP.GE.AND P0, PT, R9, RZ, PT ;  /* 0x000000ff0900720c */ /* 0x000fe20003f06270 */
[----:B------:R-:W-:Y:S01]  /*20aa0*/  IMAD.MOV.U32 R27, RZ, RZ, 0x3ef53e1d ;  /* 0x3ef53e1dff1b7424 */ /* 0x000fe200078e00ff */
[----:B------:R-:W-:Y:S01]  /*20ab0*/  DSETP.NEU.AND P2, PT, |R8|, |R10|, PT ;  /* 0x4000000a0800722a */ /* 0x000fe20003f4d200 */
[----:B------:R-:W-:-:S03]  /*20ac0*/  IMAD.MOV.U32 R2, RZ, RZ, 0x7f3321d2 ;  /* 0x7f3321d2ff027424 */ /* 0x000fc600078e00ff */
[----:B------:R-:W-:-:S04]  /*20ad0*/  DADD R8, |R8|, |R10| ;  /* 0x0000000008087229 */ /* 0x000fc8000000060a */
[----:B------:R-:W2:-:S06]  /*20ae0*/  DFMA R26, R22, -R26, c[0x2][0xb0] ;  /* 0x00802c00161a762b */ /* 0x000e8c000000081a */
        /* <DEDUP_REMOVED lines=19> */
[----:B--2---:R-:W2:-:S10]  /*20c20*/  DADD R20, -RZ, -R26 ;  /* 0x00000000ff147229 */ /* 0x004e94000000091a */
[----:B0-2---:R-:W-:Y:S02]  /*20c30*/  FSEL R22, R26, R20, !P0 ;  /* 0x000000141a167208 */ /* 0x005fe40004000000 */
[----:B------:R-:W-:Y:S01]  /*20c40*/  FSEL R23, R27, R21, !P0 ;  /* 0x000000151b177208 */ /* 0x000fe20004000000 */
[----:B------:R-:W0:-:S05]  /*20c50*/  DADD R20, -R26, c[0x2][0x148] ;  /* 0x008052001a147629 */ /* 0x000e0a0000000100 */
[----:B------:R-:W2:-:S05]  /*20c60*/  DADD R22, R22, c[0x2][0x140] ;  /* 0x0080500016167629 */ /* 0x000e8a0000000000 */
[----:B0-----:R-:W-:Y:S02]  /*20c70*/  FSEL R27, R21, R27, !P0 ;  /* 0x0000001b151b7208 */ /* 0x001fe40004000000 */
[----:B------:R-:W-:Y:S01]  /*20c80*/  FSEL R21, R20, R26, !P0 ;  /* 0x0000001a14157208 */ /* 0x000fe20004000000 */
[----:B------:R-:W-:Y:S02]  /*20c90*/  IMAD.MOV.U32 R20, RZ, RZ, 0x4002d97c ;  /* 0x4002d97cff147424 */ /* 0x000fe400078e00ff */
[----:B--2---:R-:W-:Y:S02]  /*20ca0*/  FSEL R10, R23, R27, !P1 ;  /* 0x0000001b170a7208 */ /* 0x004fe40004800000 */
[----:B------:R-:W-:Y:S01]  /*20cb0*/  FSEL R21, R22, R21, !P1 ;  /* 0x0000001516157208 */ /* 0x000fe20004800000 */
[----:B------:R-:W0:Y:S01]  /*20cc0*/  DSETP.GTU.AND P1, PT, |R8|, +INF , PT ;  /* 0x7ff000000800742a */ /* 0x000e220003f2c200 */
[----:B------:R-:W-:Y:S02]  /*20cd0*/  @!P2 FSEL R10, R20, 1.8213495016098022461, !P0 ;  /* 0x3fe921fb140aa808 */ /* 0x000fe40004000000 */
[----:B------:R-:W-:Y:S01]  /*20ce0*/  @!P2 FSEL R21, R2, 3.37028055040000000000e+12, !P0 ;  /* 0x54442d180215a808 */ /* 0x000fe20004000000 */
[----:B-1----:R1:W2:Y:S01]  /*20cf0*/  DMUL R22, R24, 0.5 ;  /* 0x3fe0000018167828 */ /* 0x0022a20000000000 */
[----:B------:R-:W-:-:S02]  /*20d00*/  LOP3.LUT R11, R10, 0x80000000, R11, 0xb8, !PT ;  /* 0x800000000a0b7812 */ /* 0x000fc400078eb80b */
[----:B0-----:R-:W-:Y:S02]  /*20d10*/  FSEL R8, R8, R21, P1 ;  /* 0x0000001508087208 */ /* 0x001fe40000800000 */
[----:B------:R-:W-:Y:S01]  /*20d20*/  FSEL R9, R9, R11, P1 ;  /* 0x0000000b09097208 */ /* 0x000fe20000800000 */
[----:B------:R-:W-:Y:S05]  /*20d30*/  BRA `(.L_x_1173) ;  /* 0x00001a8000007947 */ /* 0x000fea0003800000 */
.L_x_1201:
[----:B------:R-:W0:Y:S01]  /*20d40*/  DMUL R22, R20, R20 ;  /* 0x0000001414167228 */ /* 0x000e220000000000 */
[----:B------:R-:W-:Y:S01]  /*20d50*/  IMAD.MOV.U32 R24, RZ, RZ, 0x2a25ff7e ;  /* 0x2a25ff7eff187424 */ /* 0x000fe200078e00ff */
[----:B------:R-:W-:Y:S01]  /*20d60*/  ISETP.GE.AND P0, PT, R9, RZ, PT ;  /* 0x000000ff0900720c */ /* 0x000fe20003f06270 */
[----:B------:R-:W-:Y:S01]  /*20d70*/  IMAD.MOV.U32 R25, RZ, RZ, 0x3ef53e1d ;  /* 0x3ef53e1dff197424 */ /* 0x000fe200078e00ff */
[----:B------:R-:W-:Y:S01]  /*20d80*/  DSETP.NEU.AND P2, PT, |R8|, |R10|, PT ;  /* 0x4000000a0800722a */ /* 0x000fe20003f4d200 */
[----:B------:R-:W-:-:S03]  /*20d90*/  IMAD.MOV.U32 R2, RZ, RZ, 0x7f3321d2 ;  /* 0x7f3321d2ff027424 */ /* 0x000fc600078e00ff */
[----:B------:R-:W-:-:S04]  /*20da0*/  DADD R8, |R8|, |R10| ;  /* 0x0000000008087229 */ /* 0x000fc8000000060a */
        /* <DEDUP_REMOVED lines=25> */
[----:B0-----:R-:W-:Y:S02]  /*20f40*/  FSEL R23, R23, R25, !P0 ;  /* 0x0000001917177208 */ /* 0x001fe40004000000 */
[----:B------:R-:W-:Y:S01]  /*20f50*/  FSEL R25, R22, R24, !P0 ;  /* 0x0000001816197208 */ /* 0x000fe20004000000 */
[----:B------:R-:W-:Y:S02]  /*20f60*/  IMAD.MOV.U32 R24, RZ, RZ, 0x4002d97c ;  /* 0x4002d97cff187424 */ /* 0x000fe400078e00ff */
[----:B-1----:R-:W-:Y:S01]  /*20f70*/  FSEL R10, R27, R23, !P1 ;  /* 0x000000171b0a7208 */ /* 0x002fe20004800000 */
[----:B------:R-:W0:Y:S01]  /*20f80*/  DMUL R22, R20, 0.5 ;  /* 0x3fe0000014167828 */ /* 0x000e220000000000 */
[----:B------:R-:W-:Y:S02]  /*20f90*/  FSEL R27, R26, R25, !P1 ;  /* 0x000000191a1b7208 */ /* 0x000fe40004800000 */
[----:B------:R-:W-:Y:S01]  /*20fa0*/  @!P2 FSEL R10, R24, 1.8213495016098022461, !P0 ;  /* 0x3fe921fb180aa808 */ /* 0x000fe20004000000 */
[----:B------:R-:W1:Y:S01]  /*20fb0*/  DSETP.GTU.AND P1, PT, |R8|, +INF , PT ;  /* 0x7ff000000800742a */ /* 0x000e620003f2c200 */
[----:B------:R-:W-:-:S02]  /*20fc0*/  @!P2 FSEL R27, R2, 3.37028055040000000000e+12, !P0 ;  /* 0x54442d18021ba808 */ /* 0x000fc40004000000 */
[----:B------:R-:W-:Y:S01]  /*20fd0*/  LOP3.LUT R11, R10, 0x80000000, R11, 0xb8, !PT ;  /* 0x800000000a0b7812 */ /* 0x000fe200078eb80b */
[----:B0-----:R0:W2:Y:S02]  /*20fe0*/  DMUL R22, R20, R22 ;  /* 0x0000001614167228 */ /* 0x0010a40000000000 */
[----:B-1----:R-:W-:Y:S02]  /*20ff0*/  FSEL R8, R8, R27, P1 ;  /* 0x0000001b08087208 */ /* 0x002fe40000800000 */
[----:B------:R-:W-:Y:S01]  /*21000*/  FSEL R9, R9, R11, P1 ;  /* 0x0000000b09097208 */ /* 0x000fe20000800000 */
[----:B------:R-:W-:Y:S05]  /*21010*/  BRA `(.L_x_1173) ;  /* 0x000017a000007947 */ /* 0x000fea0003800000 */
.L_x_1159:
        /* <DEDUP_REMOVED lines=23> */
.L_x_1208:
[----:B------:R-:W-:Y:S05]  /*21190*/  BSYNC B2 ;  /* 0x0000000000027941 */ /* 0x000fea0003800000 */
.L_x_1207:
        /* <DEDUP_REMOVED lines=13> */
[----:B0-----:R-:W0:-:S04]  /*21270*/  DFMA R26, R28, R26, R22 ;  /* 0x0000001a1c1a722b */ /* 0x001e080000000016 */
[----:B------:R1:W2:-:S06]  /*21280*/  DADD R22, -RZ, |R24| ;  /* 0x00000000ff167229 */ /* 0x00028c0000000518 */
[----:B0-----:R-:W-:-:S05]  /*21290*/  FFMA R2, RZ, 2.0897850990295410156, R27 ;  /* 0x4005bf0aff027823 */ /* 0x001fca000000001b */
[----:B------:R-:W-:-:S13]  /*212a0*/  FSETP.GT.AND P0, PT, |R2|, 1.469367938527859385e-39, PT ;  /* 0x001000000200780b */ /* 0x000fda0003f04200 */
[----:B------:R-:W-:Y:S05]  /*212b0*/  @P0 BRA P2, `(.L_x_1210) ;  /* 0x0000008000000947 */ /* 0x000fea0001000000 */
[----:B-12---:R-:W-:Y:S01]  /*212c0*/  IMAD.MOV.U32 R24, RZ, RZ, R10 ;  /* 0x000000ffff187224 */ /* 0x006fe200078e000a */
[----:B------:R-:W-:Y:S01]  /*212d0*/  MOV R28, 0x21320 ;  /* 0x00021320001c7802 */ /* 0x000fe20000000f00 */
[----:B------:R-:W-:Y:S02]  /*212e0*/  IMAD.MOV.U32 R25, RZ, RZ, R11 ;  /* 0x000000ffff197224 */ /* 0x000fe400078e000b */
[----:B------:R-:W-:Y:S02]  /*212f0*/  IMAD.MOV.U32 R30, RZ, RZ, -0x74eba897 ;  /* 0x8b145769ff1e7424 */ /* 0x000fe400078e00ff */
[----:B------:R-:W-:Y:S02]  /*21300*/  IMAD.MOV.U32 R27, RZ, RZ, 0x4005bf0a ;  /* 0x4005bf0aff1b7424 */ /* 0x000fe400078e00ff */
[----:B-----5:R-:W-:Y:S05]  /*21310*/  CALL.REL.NOINC `($__internal_1_$__cuda_sm20_div_rn_f64_full) ;  /* 0x000186c000007944 */ /* 0x020fea0003c00000 */
[----:B------:R-:W-:Y:S02]  /*21320*/  IMAD.MOV.U32 R26, RZ, RZ, R24 ;  /* 0x000000ffff1a7224 */ /* 0x000fe400078e0018 */
[----:B------:R-:W-:Y:S02]  /*21330*/  IMAD.MOV.U32 R27, RZ, RZ, R25 ;  /* 0x000000ffff1b7224 */ /* 0x000fe400078e0019 */
.L_x_1210:
[----:B-12---:R-:W-:Y:S05]  /*21340*/  BSYNC B2 ;  /* 0x0000000000027941 */ /* 0x006fea0003800000 */
.L_x_1209:
[----:B------:R-:W0:Y:S01]  /*21350*/  DADD R28, -RZ, |R26| ;  /* 0x00000000ff1c7229 */ /* 0x000e22000000051a */
[----:B------:R-:W-:Y:S01]  /*21360*/  IMAD.MOV.U32 R30, RZ, RZ, c[0x2][0x15c] ;  /* 0x00805700ff1e7624 */ /* 0x000fe200078e00ff */
[----:B------:R-:W-:Y:S01]  /*21370*/  BSSY B0, `(.L_x_1211) ;  /* 0x000006e000007945 */ /* 0x000fe20003800000 */
[----:B------:R-:W-:Y:S01]  /*21380*/  IMAD.MOV.U32 R34, RZ, RZ, 0x0 ;  /* 0x00000000ff227424 */ /* 0x000fe200078e00ff */
[----:B------:R-:W-:Y:S01]  /*21390*/  FSETP.GEU.AND P5, PT, |R21|, 6.5827683646048100446e-37, PT ;  /* 0x036000001500780b */ /* 0x000fe20003fae200 */
        /* <DEDUP_REMOVED lines=11> */
[----:B------:R-:W-:Y:S02]  /*21450*/  IADD3 R23, -R2, 0x7fd00000, RZ ;  /* 0x7fd0000002177810 */ /* 0x000fe40007ffe1ff */
[----:B------:R-:W-:-:S04]  /*21460*/  ISETP.GE.U32.AND P3, PT, R25, 0x7ff00000, PT ;  /* 0x7ff000001900780c */ /* 0x000fc80003f66070 */
        /* <DEDUP_REMOVED lines=94> */
.L_x_1212:
[----:B------:R-:W-:Y:S05]  /*21a50*/  BSYNC B0 ;  /* 0x0000000000007941 */ /* 0x000fea0003800000 */
.L_x_1211:
        /* <DEDUP_REMOVED lines=10> */
.L_x_1214:
[----:B------:R-:W-:Y:S05]  /*21b00*/  BSYNC B2 ;  /* 0x0000000000027941 */ /* 0x000fea0003800000 */
.L_x_1213:
        /* <DEDUP_REMOVED lines=43> */
.L_x_1216:
[----:B------:R-:W-:-:S04]  /*21dc0*/  ISETP.GE.AND P0, PT, R9, RZ, PT ;  /* 0x000000ff0900720c */ /* 0x000fc80003f06270 */
[----:B------:R-:W-:Y:S02]  /*21dd0*/  FSEL R20, RZ, 3.37028055040000000000e+12, P0 ;  /* 0x54442d18ff147808 */ /* 0x000fe40000000000 */
[----:B------:R-:W-:Y:S02]  /*21de0*/  FSEL R21, RZ, 2.1426990032196044922, P0 ;  /* 0x400921fbff157808 */ /* 0x000fe40000000000 */
.L_x_1217:
[----:B------:R-:W-:Y:S05]  /*21df0*/  BSYNC B0 ;  /* 0x0000000000007941 */ /* 0x000fea0003800000 */
.L_x_1215:
[----:B------:R2:W3:Y:S02]  /*21e00*/  DADD R8, |R8|, |R10| ;  /* 0x0000000008087229 */ /* 0x0004e4000000060a */
[----:B--2---:R-:W-:Y:S02]  /*21e10*/  LOP3.LUT R11, R21, 0x80000000, R11, 0xb8, !PT ;  /* 0x80000000150b7812 */ /* 0x004fe400078eb80b */
[----:B-1----:R-:W-:-:S04]  /*21e20*/  DADD R22, R22, 1 ;  /* 0x3ff0000016167429 */ /* 0x002fc80000000000 */
[----:B---3--:R-:W1:-:S06]  /*21e30*/  DSETP.GTU.AND P0, PT, |R8|, +INF , PT ;  /* 0x7ff000000800742a */ /* 0x008e4c0003f0c200 */
[----:B-1----:R-:W-:Y:S02]  /*21e40*/  FSEL R8, R8, R20, P0 ;  /* 0x0000001408087208 */ /* 0x002fe40000000000 */
[----:B------:R-:W-:Y:S01]  /*21e50*/  FSEL R9, R9, R11, P0 ;  /* 0x0000000b09097208 */ /* 0x000fe20000000000 */
[----:B------:R-:W-:Y:S05]  /*21e60*/  BRA `(.L_x_1173) ;  /* 0x0000095000007947 */ /* 0x000fea0003800000 */
.L_x_1158:
[----:B0-2---:R-:W0:Y:S01]  /*21e70*/  DSETP.GEU.AND P0, PT, |R10|, 1.4916681462400413487e-154, PT ;  /* 0x200000000a00742a */ /* 0x005e220003f0e200 */
[----:B------:R-:W-:Y:S01]  /*21e80*/  IMAD.MOV.U32 R30, RZ, RZ, 0x1 ;  /* 0x00000001ff1e7424 */ /* 0x000fe200078e00ff */
[----:B------:R-:W-:Y:S02]  /*21e90*/  BSSY B0, `(.L_x_1218) ;  /* 0x0000056000007945 */ /* 0x000fe40003800000 */
[----:B------:R-:W-:-:S04]  /*21ea0*/  DADD R32, -RZ, |R10| ;  /* 0x00000000ff207229 */ /* 0x000fc8000000050a */
[----:B0-----:R-:W0:-:S04]  /*21eb0*/  DSETP.LT.AND P0, PT, |R8|, 1.4916681462400413487e-154, !P0 ;  /* 0x200000000800742a */ /* 0x001e080004701200 */
[----:B------:R-:W-:-:S10]  /*21ec0*/  DSETP.GT.AND P1, PT, |R10|, |R8|, PT ;  /* 0x400000080a00722a */ /* 0x000fd40003f24200 */
[----:B0-----:R-:W0:-:S04]  /*21ed0*/  @P0 DMUL R20, R10, 4 ;  /* 0x401000000a140828 */ /* 0x001e080000000000 */
[----:B------:R-:W-:-:S04]  /*21ee0*/  @P0 DMUL R22, R8, 4 ;  /* 0x4010000008160828 */ /* 0x000fc80000000000 */
[----:B0-----:R0:W1:Y:S02]  /*21ef0*/  @P0 DMUL R24, R20, R20 ;  /* 0x0000001414180228 */ /* 0x0010640000000000 */
[----:B0-----:R-:W-:Y:S02]  /*21f00*/  FSEL R21, R33, R27, P1 ;  /* 0x0000001b21157208 */ /* 0x001fe40000800000 */
[----:B------:R-:W0:Y:S01]  /*21f10*/  @!P0 DMUL R28, R10, R10 ;  /* 0x0000000a0a1c8228 */ /* 0x000e220000000000 */
[----:B------:R-:W-:Y:S01]  /*21f20*/  FSEL R20, R32, R26, P1 ;  /* 0x0000001a20147208 */ /* 0x000fe20000800000 */
[----:B------:R-:W2:Y:S01]  /*21f30*/  MUFU.RCP64H R31, R21 ;  /* 0x00000015001f7308 */ /* 0x000ea20000001800 */
[----:B------:R-:W-:Y:S01]  /*21f40*/  FSEL R26, R26, R32, P1 ;  /* 0x000000201a1a7208 */ /* 0x000fe20000800000 */
[----:B-1----:R-:W1:Y:S01]  /*21f50*/  @P0 DFMA R24, R22, R22, R24 ;  /* 0x000000161618022b */ /* 0x002e620000000018 */
[----:B------:R-:W-:-:S03]  /*21f60*/  FSEL R27, R27, R33, P1 ;  /* 0x000000211b1b7208 */ /* 0x000fc60000800000 */
[----:B0-----:R-:W-:Y:S01]  /*21f70*/  @!P0 DFMA R28, R8, R8, R28 ;  /* 0x00000008081c822b */ /* 0x001fe2000000001c */
[----:B------:R-:W-:-:S03]  /*21f80*/  FSETP.GEU.AND P5, PT, |R27|, 6.5827683646048100446e-37, PT ;  /* 0x036000001b00780b */ /* 0x000fc60003fae200 */
[----:B-1----:R-:W0:-:S04]  /*21f90*/  @P0 DMUL R28, R24, 0.0625 ;  /* 0x3fb00000181c0828 */ /* 0x002e080000000000 */
[----:B--2---:R-:W1:-:S06]  /*21fa0*/  DFMA R22, -R20, R30, 1 ;  /* 0x3ff000001416742b */ /* 0x004e4c000000011e */
[----:B0-----:R-:W-:Y:S01]  /*21fb0*/  ISETP.GT.AND P0, PT, R29, 0xfffff, PT ;  /* 0x000fffff1d00780c */ /* 0x001fe20003f04270 */
[----:B------:R-:W-:Y:S01]  /*21fc0*/  IMAD.MOV.U32 R34, RZ, RZ, R28 ;  /* 0x000000ffff227224 */ /* 0x000fe200078e001c */
[----:B-1----:R-:W0:Y:S01]  /*21fd0*/  DFMA R22, R22, R22, R22 ;  /* 0x000000161616722b */ /* 0x002e220000000016 */
[----:B------:R-:W-:-:S05]  /*21fe0*/  IMAD.MOV.U32 R35, RZ, RZ, R29 ;  /* 0x000000ffff237224 */ /* 0x000fca00078e001d */
[----:B0-----:R-:W0:-:S05]  /*21ff0*/  DFMA R22, R30, R22, R30 ;  /* 0x000000161e16722b */ /* 0x001e0a000000001e */
[----:B------:R-:W1:-:S04]  /*22000*/  @!P0 DMUL R28, R28, 1.80143985094819840000e+16 ;  /* 0x435000001c1c8828 */ /* 0x000e480000000000 */
[----:B0-----:R-:W0:-:S06]  /*22010*/  DFMA R24, -R20, R22, 1 ;  /* 0x3ff000001418742b */ /* 0x001e0c0000000116 */
[----:B-1----:R-:W-:Y:S01]  /*22020*/  @!P0 IMAD.MOV.U32 R35, RZ, RZ, R29 ;  /* 0x000000ffff238224 */ /* 0x002fe200078e001d */
[----:B0-----:R-:W0:Y:S01]  /*22030*/  DFMA R24, R22, R24, R22 ;  /* 0x000000181618722b */ /* 0x001e220000000016 */
[----:B------:R-:W-:-:S03]  /*22040*/  @!P0 IMAD.MOV.U32 R34, RZ, RZ, R28 ;  /* 0x000000ffff228224 */ /* 0x000fc600078e001c */
[----:B------:R-:W-:Y:S02]  /*22050*/  IADD3 R2, R35, -0x1, RZ ;  /* 0xffffffff23027810 */ /* 0x000fe40007ffe0ff */
[----:B0-----:R-:W0:Y:S02]  /*22060*/  DMUL R22, R24, R26 ;  /* 0x0000001a18167228 */ /* 0x001e240000000000 */
[----:B------:R-:W-:-:S04]  /*22070*/  ISETP.GE.U32.AND P2, PT, R2, 0x7fefffff, PT ;  /* 0x7fefffff0200780c */ /* 0x000fc80003f46070 */
[----:B0-----:R-:W0:-:S06]  /*22080*/  DFMA R30, -R20, R22, R26 ;  /* 0x00000016141e722b */ /* 0x001e0c000000011a */
[----:B0-----:R0:W1:-:S03]  /*22090*/  DFMA R24, R24, R30, R22 ;  /* 0x0000001e1818722b */ /* 0x0010460000000016 */
[----:B0-----:R-:W-:Y:S01]  /*220a0*/  @P2 IMAD.MOV.U32 R22, RZ, RZ, 0x0 ;  /* 0x00000000ff162424 */ /* 0x001fe200078e00ff */
[----:B------:R-:W-:Y:S01]  /*220b0*/  @P2 FSETP.NEU.FTZ.AND P3, PT, R29, RZ, PT ;  /* 0x000000ff1d00220b */ /* 0x000fe20003f7d000 */
[----:B------:R-:W-:-:S05]  /*220c0*/  @P2 IMAD.MOV.U32 R23, RZ, RZ, 0x7ff00000 ;  /* 0x7ff00000ff172424 */ /* 0x000fca00078e00ff */
[----:B-1----:R-:W-:Y:S01]  /*220d0*/  FFMA R2, RZ, R21, R25 ;  /* 0x00000015ff027223 */ /* 0x002fe20000000019 */
[----:B------:R-:W0:-:S04]  /*220e0*/  @P2 DFMA R22, R28, R22, +INF ;  /* 0x7ff000001c16242b */ /* 0x000e080000000016 */
[----:B------:R-:W-:Y:S01]  /*220f0*/  FSETP.GT.AND P4, PT, |R2|, 1.469367938527859385e-39, PT ;  /* 0x001000000200780b */ /* 0x000fe20003f84200 */
[----:B------:R-:W-:Y:S02]  /*22100*/  IMAD.MOV.U32 R2, RZ, RZ, -0x3ff ;  /* 0xfffffc01ff027424 */ /* 0x000fe400078e00ff */
[----:B------:R-:W-:-:S03]  /*22110*/  @!P0 IMAD.MOV.U32 R2, RZ, RZ, -0x435 ;  /* 0xfffffbcbff028424 */ /* 0x000fc600078e00ff */
        /* <DEDUP_REMOVED lines=45> */
.L_x_1219:
[----:B------:R-:W-:Y:S05]  /*223f0*/  BSYNC B0 ;  /* 0x0000000000007941 */ /* 0x000fea0003800000 */
.L_x_1218:
        /* <DEDUP_REMOVED lines=8> */
.L_x_1221:
[----:B------:R-:W-:Y:S05]  /*22480*/  BSYNC B2 ;  /* 0x0000000000027941 */ /* 0x000fea0003800000 */
.L_x_1220:
[----:B------:R-:W2:Y:S01]  /*22490*/  DMUL R26, R24, R24 ;  /* 0x00000018181a7228 */ /* 0x000ea20000000000 */
[----:B------:R-:W-:Y:S01]  /*224a0*/  IMAD.MOV.U32 R28, RZ, RZ, 0x2a25ff7e ;  /* 0x2a25ff7eff1c7424 */ /* 0x000fe200078e00ff */
[----:B------:R-:W-:Y:S01]  /*224b0*/  ISETP.GE.AND P2, PT, R9, RZ, PT ;  /* 0x000000ff0900720c */ /* 0x000fe20003f46270 */
[----:B------:R-:W-:Y:S01]  /*224c0*/  IMAD.MOV.U32 R29, RZ, RZ, 0x3ef53e1d ;  /* 0x3ef53e1dff1d7424 */ /* 0x000fe200078e00ff */
[----:B------:R-:W-:Y:S01]  /*224d0*/  DSETP.NEU.AND P0, PT, R20, RZ, PT ;  /* 0x000000ff1400722a */ /* 0x000fe20003f0d000 */
[----:B------:R-:W-:Y:S04]  /*224e0*/  BSSY B0, `(.L_x_1222) ;  /* 0x0000028000007945 */ /* 0x000fe80003800000 */
        /* <DEDUP_REMOVED lines=21> */
[----:B--2---:R-:W-:Y:S02]  /*22640*/  FSEL R26, R28, R24, !P2 ;  /* 0x000000181c1a7208 */ /* 0x004fe40005000000 */
[----:B------:R-:W-:Y:S01]  /*22650*/  FSEL R27, R29, R25, !P2 ;  /* 0x000000191d1b7208 */ /* 0x000fe20005000000 */
[----:B------:R-:W2:-:S05]  /*22660*/  DADD R24, -R28, c[0x2][0x148] ;  /* 0x008052001c187629 */ /* 0x000e8a0000000100 */
[----:B------:R-:W3:-:S05]  /*22670*/  DADD R26, R26, c[0x2][0x140] ;  /* 0x008050001a1a7629 */ /* 0x000eca0000000000 */
[----:B--2---:R-:W-:Y:S02]  /*22680*/  FSEL R21, R24, R28, !P2 ;  /* 0x0000001c18157208 */ /* 0x004fe40005000000 */
[----:B------:R-:W-:-:S03]  /*22690*/  FSEL R25, R25, R29, !P2 ;  /* 0x0000001d19197208 */ /* 0x000fc60005000000 */
[----:B---3--:R-:W-:Y:S02]  /*226a0*/  FSEL R20, R26, R21, P1 ;  /* 0x000000151a147208 */ /* 0x008fe40000800000 */
[----:B------:R-:W-:Y:S01]  /*226b0*/  FSEL R21, R27, R25, P1 ;  /* 0x000000191b157208 */ /* 0x000fe20000800000 */
[----:B------:R-:W-:Y:S05]  /*226c0*/  @!P0 BRA `(.L_x_1223) ;  /* 0x0000007000008947 */ /* 0x000fea0003800000 */
[----:B------:R-:W2:-:S14]  /*226d0*/  DSETP.NEU.AND P0, PT, |R8|, |R10|, PT ;  /* 0x4000000a0800722a */ /* 0x000e9c0003f0d200 */
[----:B--2---:R-:W-:Y:S05]  /*226e0*/  @P0 BRA `(.L_x_1224) ;  /* 0x0000007000000947 */ /* 0x004fea0003800000 */
[----:B------:R-:W-:Y:S02]  /*226f0*/  IMAD.MOV.U32 R20, RZ, RZ, 0x7f3321d2 ;  /* 0x7f3321d2ff147424 */ /* 0x000fe400078e00ff */
[----:B------:R-:W-:-:S03]  /*22700*/  IMAD.MOV.U32 R2, RZ, RZ, 0x4002d97c ;  /* 0x4002d97cff027424 */ /* 0x000fc600078e00ff */
[----:B------:R-:W-:Y:S02]  /*22710*/  FSEL R20, R20, 3.37028055040000000000e+12, !P2 ;  /* 0x54442d1814147808 */ /* 0x000fe40005000000 */
[----:B------:R-:W-:Y:S01]  /*22720*/  FSEL R21, R2, 1.8213495016098022461, !P2 ;  /* 0x3fe921fb02157808 */ /* 0x000fe20005000000 */
[----:B------:R-:W-:Y:S05]  /*22730*/  BRA `(.L_x_1224) ;  /* 0x0000002000007947 */ /* 0x000fea0003800000 */
.L_x_1223:
[----:B------:R-:W-:Y:S02]  /*22740*/  FSEL R20, RZ, 3.37028055040000000000e+12, P2 ;  /* 0x54442d18ff147808 */ /* 0x000fe40001000000 */
[----:B------:R-:W-:Y:S02]  /*22750*/  FSEL R21, RZ, 2.1426990032196044922, P2 ;  /* 0x400921fbff157808 */ /* 0x000fe40001000000 */
.L_x_1224:
[----:B------:R-:W-:Y:S05]  /*22760*/  BSYNC B0 ;  /* 0x0000000000007941 */ /* 0x000fea0003800000 */
.L_x_1222:
[----:B------:R2:W3:Y:S02]  /*22770*/  DADD R8, |R8|, |R10| ;  /* 0x0000000008087229 */ /* 0x0004e4000000060a */
[----:B--2---:R-:W-:-:S04]  /*22780*/  LOP3.LUT R11, R21, 0x80000000, R11, 0xb8, !PT ;  /* 0x80000000150b7812 */ /* 0x004fc800078eb80b */
[----:B---3--:R-:W2:-:S06]  /*22790*/  DSETP.GTU.AND P0, PT, |R8|, +INF , PT ;  /* 0x7ff000000800742a */ /* 0x008e8c0003f0c200 */
[----:B--2---:R-:W-:Y:S02]  /*227a0*/  FSEL R8, R8, R20, P0 ;  /* 0x0000001408087208 */ /* 0x004fe40000000000 */
[----:B------:R-:W-:Y:S02]  /*227b0*/  FSEL R9, R9, R11, P0 ;  /* 0x0000000b09097208 */ /* 0x000fe40000000000 */
.L_x_1173:
[----:B012---:R-:W-:Y:S05]  /*227c0*/  BSYNC B1 ;  /* 0x0000000000017941 */ /* 0x007fea0003800000 */
.L_x_1157:
[C---:B------:R-:W0:Y:S01]  /*227d0*/  DMUL R20, R8.reuse, UR14 ;  /* 0x0000000e08147c28 */ /* 0x040e220008000000 */
[----:B------:R-:W-:Y:S03]  /*227e0*/  BSSY B1, `(.L_x_1225) ;  /* 0x00001ac000017945 */ /* 0x000fe60003800000 */
[----:B------:R-:W1:-:S04]  /*227f0*/  DMUL R8, R8, UR12 ;  /* 0x0000000c08087c28 */ /* 0x000e480008000000 */
[----:B0-----:R-:W0:-:S04]  /*22800*/  DFMA R20, R22, UR12, R20 ;  /* 0x0000000c16147c2b */ /* 0x001e080008000014 */
[----:B-1----:R1:W2:-:S06]  /*22810*/  DFMA R22, R22, UR14, -R8 ;  /* 0x0000000e16167c2b */ /* 0x00228c0008000808 */
[----:B0-----:R-:W-:-:S04]  /*22820*/  LOP3.LUT R11, R21, 0x7fffffff, RZ, 0xc0, !PT ;  /* 0x7fffffff150b7812 */ /* 0x001fc800078ec0ff */
[----:B------:R-:W-:-:S13]  /*22830*/  LOP3.LUT P0, RZ, R11, R20, RZ, 0xfc, !PT ;  /* 0x000000140bff7212 */ /* 0x000fda000780fcff */
[----:B------:R-:W-:Y:S05]  /*22840*/  @!P0 BRA `(.L_x_1226) ;  /* 0x000017d000008947 */ /* 0x000fea0003800000 */
[----:B-12---:R-:W-:-:S04]  /*22850*/  LOP3.LUT R9, R23, 0x7fffffff, RZ, 0xc0, !PT ;  /* 0x7fffffff17097812 */ /* 0x006fc800078ec0ff */
        /* <DEDUP_REMOVED lines=11> */
[----:B------:R-:W-:Y:S01]  /*22910*/  IMAD.MOV.U32 R26, RZ, RZ, 0x69ce2bdf ;  /* 0x69ce2bdfff1a7424 */ /* 0x000fe200078e00ff */
        /* <DEDUP_REMOVED lines=30> */
[----:B------:R-:W-:-:S06]  /*22b00*/  @!P0 IMAD.MOV.U32 R22, RZ, RZ, RZ ;  /* 0x000000ffff168224 */ /* 0x000fcc00078e00ff */
[----:B------:R0:W1:-:S06]  /*22b10*/  @!P0 DMUL R10, R8, R22 ;  /* 0x00000016080a8228 */ /* 0x00004c0000000000 */
.L_x_1231:
[----:B------:R-:W-:Y:S05]  /*22b20*/  BSYNC B0 ;  /* 0x0000000000007941 */ /* 0x000fea0003800000 */
.L_x_1230:
        /* <DEDUP_REMOVED lines=17> */
.L_x_1233:
[----:B0-----:R0:W2:Y:S01]  /*22c40*/  DMUL R8, RZ, R20 ;  /* 0x00000014ff087228 */ /* 0x0010a20000000000 */
[----:B------:R-:W-:-:S05]  /*22c50*/  IMAD.MOV.U32 R27, RZ, RZ, RZ ;  /* 0x000000ffff1b7224 */ /* 0x000fca00078e00ff */
.L_x_1234:
[----:B------:R-:W-:Y:S05]  /*22c60*/  BSYNC B2 ;  /* 0x0000000000027941 */ /* 0x000fea0003800000 */
.L_x_1232:
[----:B------:R-:W-:Y:S01]  /*22c70*/  IADD3 R36, R27, 0x1, RZ ;  /* 0x000000011b247810 */ /* 0x000fe20007ffe0ff */
[----:B------:R-:W-:-:S04]  /*22c80*/  IMAD.MOV.U32 R23, RZ, RZ, 0x8 ;  /* 0x00000008ff177424 */ /* 0x000fc800078e00ff */
[----:B------:R-:W-:-:S05]  /*22c90*/  IMAD.SHL.U32 R2, R36, 0x8, RZ ;  /* 0x0000000824027824 */ /* 0x000fca00078e00ff */
[----:B------:R-:W-:-:S05]  /*22ca0*/  LOP3.LUT R2, R2, 0x8, RZ, 0xc0, !PT ;  /* 0x0000000802027812 */ /* 0x000fca00078ec0ff */
[----:B------:R-:W-:-:S05]  /*22cb0*/  IMAD.WIDE.U32 R22, R2, R23, c[0x4][0xe0] ;  /* 0x0100380002167625 */ /* 0x000fca00078e0017 */
[----:B------:R-:W3:Y:S04]  /*22cc0*/  LDG.E.128.CONSTANT R32, [R22.64] ;  /* 0x0000001016207981 */ /* 0x000ee8000c1e9d00 */
[----:B0-----:R-:W4:Y:S04]  /*22cd0*/  LDG.E.128.CONSTANT R24, [R22.64+0x10] ;  /* 0x0000101016187981 */ /* 0x001f28000c1e9d00 */
[----:B--2---:R-:W2:Y:S01]  /*22ce0*/  LDG.E.128.CONSTANT R28, [R22.64+0x20] ;  /* 0x00002010161c7981 */ /* 0x004ea2000c1e9d00 */
[----:B------:R-:W-:Y:S01]  /*22cf0*/  R2P PR, R36, 0x3 ;  /* 0x0000000324007804 */ /* 0x000fe20000000000 */
[----:B------:R-:W-:Y:S01]  /*22d00*/  IMAD.MOV.U32 R36, RZ, RZ, 0x79785eba ;  /* 0x79785ebaff247424 */ /* 0x000fe200078e00ff */
[----:B------:R-:W3:Y:S01]  /*22d10*/  DMUL R38, R8, R8 ;  /* 0x0000000808267228 */ /* 0x000ee20000000000 */
        /* <DEDUP_REMOVED lines=30> */
.L_x_1236:
[----:B------:R2:W3:Y:S01]  /*22f00*/  DMUL R32, RZ, R20 ;  /* 0x00000014ff207228 */ /* 0x0004e20000000000 */
[----:B------:R-:W-:-:S05]  /*22f10*/  IMAD.MOV.U32 R2, RZ, RZ, RZ ;  /* 0x000000ffff027224 */ /* 0x000fca00078e00ff */
.L_x_1237:
[----:B------:R-:W-:Y:S05]  /*22f20*/  BSYNC B2 ;  /* 0x0000000000027941 */ /* 0x000fea0003800000 */
.L_x_1235:
[----:B--2---:R-:W-:Y:S02]  /*22f30*/  IMAD.SHL.U32 R20, R2, 0x8, RZ ;  /* 0x0000000802147824 */ /* 0x004fe400078e00ff */
[----:B------:R-:W-:-:S03]  /*22f40*/  IMAD.MOV.U32 R35, RZ, RZ, 0x8 ;  /* 0x00000008ff237424 */ /* 0x000fc600078e00ff */
[----:B------:R-:W-:-:S05]  /*22f50*/  LOP3.LUT R20, R20, 0x8, RZ, 0xc0, !PT ;  /* 0x0000000814147812 */ /* 0x000fca00078ec0ff */
[----:B------:R-:W-:-:S05]  /*22f60*/  IMAD.WIDE.U32 R34, R20, R35, c[0x4][0xe0] ;  /* 0x0100380014227625 */ /* 0x000fca00078e0023 */
[----:B------:R-:W2:Y:S04]  /*22f70*/  LDG.E.128.CONSTANT R28, [R34.64] ;  /* 0x00000010221c7981 */ /* 0x000ea8000c1e9d00 */
[----:B------:R-:W4:Y:S04]  /*22f80*/  LDG.E.128.CONSTANT R20, [R34.64+0x10] ;  /* 0x0000101022147981 */ /* 0x000f28000c1e9d00 */
[----:B---3--:R-:W3:Y:S01]  /*22f90*/  LDG.E.128.CONSTANT R24, [R34.64+0x20] ;  /* 0x0000201022187981 */ /* 0x008ee2000c1e9d00 */
[----:B------:R-:W-:Y:S01]  /*22fa0*/  R2P PR, R2, 0x3 ;  /* 0x0000000302007804 */ /* 0x000fe20000000000 */
[----:B------:R-:W-:Y:S01]  /*22fb0*/  IMAD.MOV.U32 R36, RZ, RZ, 0x79785eba ;  /* 0x79785ebaff247424 */ /* 0x000fe200078e00ff */
[----:B------:R-:W2:Y:S01]  /*22fc0*/  DMUL R38, R32, R32 ;  /* 0x0000002020267228 */ /* 0x000ea20000000000 */
[----:B------:R-:W-:-:S03]  /*22fd0*/  IMAD.MOV.U32 R2, RZ, RZ, 0x3de5db65 ;  /* 0x3de5db65ff027424 */ /* 0x000fc600078e00ff */
[----:B------:R-:W-:Y:S01]  /*22fe0*/  FSEL R36, -R36, 4.2945490664224492434e-19, !P0 ;  /* 0x20fd816424247808 */ /* 0x000fe20004000100 */
[----:B01----:R-:W-:Y:S01]  /*22ff0*/  DMUL R8, R8, R10 ;  /* 0x0000000a08087228 */ /* 0x003fe20000000000 */
[----:B------:R-:W-:-:S06]  /*23000*/  FSEL R37, R2, -0.082518599927425384521, !P0 ;  /* 0xbda8ff8302257808 */ /* 0x000fcc0004000000 */
[----:B--2---:R-:W0:-:S06]  /*23010*/  DFMA R28, R38, R36, R28 ;  /* 0x00000024261c722b */ /* 0x004e0c000000001c */
[----:B0-----:R-:W4:-:S06]  /*23020*/  DFMA R28, R38, R28, R30 ;  /* 0x0000001c261c722b */ /* 0x001f0c000000001e */
[----:B----4-:R-:W0:-:S06]  /*23030*/  DFMA R20, R38, R28, R20 ;  /* 0x0000001c2614722b */ /* 0x010e0c0000000014 */
[----:B0-----:R-:W3:-:S06]  /*23040*/  DFMA R20, R38, R20, R22 ;  /* 0x000000142614722b */ /* 0x001ecc0000000016 */
[----:B---3--:R-:W0:-:S06]  /*23050*/  DFMA R20, R38, R20, R24 ;  /* 0x000000142614722b */ /* 0x008e0c0000000018 */
[----:B0-----:R-:W0:-:S06]  /*23060*/  DFMA R20, R38, R20, R26 ;  /* 0x000000142614722b */ /* 0x001e0c000000001a */
[----:B0-----:R-:W-:-:S04]  /*23070*/  DFMA R32, R20, R32, R32 ;  /* 0x000000201420722b */ /* 0x001fc80000000020 */
[----:B------:R-:W0:-:S06]  /*23080*/  @P0 DFMA R32, R38, R20, 1 ;  /* 0x3ff000002620042b */ /* 0x000e0c0000000014 */
[----:B0-----:R-:W0:-:S06]  /*23090*/  @P1 DFMA R32, R32, -1, RZ ;  /* 0xbff000002020182b */ /* 0x001e0c00000000ff */
[----:B0-----:R0:W1:Y:S01]  /*230a0*/  DMUL R10, R32, R10 ;  /* 0x0000000a200a7228 */ /* 0x0010620000000000 */
[----:B------:R-:W-:Y:S05]  /*230b0*/  BRA `(.L_x_1238) ;  /* 0x000011e000007947 */ /* 0x000fea0003800000 */
.L_x_1229:
[----:B------:R-:W0:Y:S01]  /*230c0*/  DADD R22, R22, c[0x2][0x1e0] ;  /* 0x0080780016167629 */ /* 0x000e220000000000 */
[----:B------:R-:W-:Y:S01]  /*230d0*/  IMAD.MOV.U32 R24, RZ, RZ, 0x652b82fe ;  /* 0x652b82feff187424 */ /* 0x000fe200078e00ff */
[----:B------:R-:W-:Y:S01]  /*230e0*/  BSSY B0, `(.L_x_1239) ;  /* 0x0000024000007945 */ /* 0x000fe20003800000 */
[----:B------:R-:W-:Y:S01]  /*230f0*/  IMAD.MOV.U32 R25, RZ, RZ, 0x3ff71547 ;  /* 0x3ff71547ff197424 */ /* 0x000fe200078e00ff */
[----:B------:R-:W-:Y:S01]  /*23100*/  DSETP.NEU.AND P2, PT, |R20|, +INF , PT ;  /* 0x7ff000001400742a */ /* 0x000fe20003f4d200 */
[----:B------:R-:W-:Y:S02]  /*23110*/  IMAD.MOV.U32 R26, RZ, RZ, 0x69ce2bdf ;  /* 0x69ce2bdfff1a7424 */ /* 0x000fe400078e00ff */
[----:B------:R-:W-:Y:S02]  /*23120*/  IMAD.MOV.U32 R27, RZ, RZ, 0x3e5ade15 ;  /* 0x3e5ade15ff1b7424 */ /* 0x000fe400078e00ff */
[----:B0-----:R-:W0:Y:S01]  /*23130*/  DFMA R24, R22, R24, 6.75539944105574400000e+15 ;  /* 0x433800001618742b */ /* 0x001e220000000018 */
        /* <DEDUP_REMOVED lines=30> */
.L_x_1240:
[----:B------:R-:W-:Y:S05]  /*23320*/  BSYNC B0 ;  /* 0x0000000000007941 */ /* 0x000fea0003800000 */
.L_x_1239:
        /* <DEDUP_REMOVED lines=17> */
.L_x_1242:
[----:B0-----:R0:W2:Y:S01]  /*23440*/  DMUL R8, RZ, R20 ;  /* 0x00000014ff087228 */ /* 0x0010a20000000000 */
[----:B------:R-:W-:-:S05]  /*23450*/  IMAD.MOV.U32 R27, RZ, RZ, RZ ;  /* 0x000000ffff1b7224 */ /* 0x000fca00078e00ff */
.L_x_1243:
[----:B------:R-:W-:Y:S05]  /*23460*/  BSYNC B2 ;  /* 0x0000000000027941 */ /* 0x000fea0003800000 */
.L_x_1241:
        /* <DEDUP_REMOVED lines=41> */
.L_x_1245:
[----:B------:R2:W3:Y:S01]  /*23700*/  DMUL R32, RZ, R20 ;  /* 0x00000014ff207228 */ /* 0x0004e20000000000 */
[----:B------:R-:W-:-:S05]  /*23710*/  IMAD.MOV.U32 R2, RZ, RZ, RZ ;  /* 0x000000ffff027224 */ /* 0x000fca00078e00ff */
.L_x_1246:
[----:B------:R-:W-:Y:S05]  /*23720*/  BSYNC B2 ;  /* 0x0000000000027941 */ /* 0x000fea0003800000 */
.L_x_1244:
        /* <DEDUP_REMOVED lines=11> */
[----:B------:R-:W-:Y:S02]  /*237e0*/  FSEL R36, -R36, 4.2945490664224492434e-19, !P0 ;  /* 0x20fd816424247808 */ /* 0x000fe40004000100 */
[----:B------:R-:W-:Y:S02]  /*237f0*/  FSEL R37, R2, -0.082518599927425384521, !P0 ;  /* 0xbda8ff8302257808 */ /* 0x000fe40004000000 */
[----:B-1----:R-:W-:-:S04]  /*23800*/  LOP3.LUT R2, R11, 0xfffff, RZ, 0xc0, !PT ;  /* 0x000fffff0b027812 */ /* 0x002fc800078ec0ff */
[----:B--2---:R-:W1:-:S06]  /*23810*/  DFMA R28, R38, R36, R28 ;  /* 0x00000024261c722b */ /* 0x004e4c000000001c */
[----:B-1----:R-:W4:-:S06]  /*23820*/  DFMA R28, R38, R28, R30 ;  /* 0x0000001c261c722b */ /* 0x002f0c000000001e */
[----:B----4-:R-:W1:-:S06]  /*23830*/  DFMA R20, R38, R28, R20 ;  /* 0x0000001c2614722b */ /* 0x010e4c0000000014 */
[C---:B-1----:R1:W3:Y:S02]  /*23840*/  DFMA R20, R38.reuse, R20, R22 ;  /* 0x000000142614722b */ /* 0x0422e40000000016 */
[----:B-1----:R-:W-:Y:S02]  /*23850*/  LEA.HI R22, R11, 0xffffff09, RZ, 0xc ;  /* 0xffffff090b167811 */ /* 0x002fe400078f60ff */
[----:B------:R-:W-:Y:S02]  /*23860*/  LOP3.LUT R11, R2, 0x7fe00000, RZ, 0xfc, !PT ;  /* 0x7fe00000020b7812 */ /* 0x000fe400078efcff */
[----:B---3--:R-:W1:-:S06]  /*23870*/  DFMA R20, R38, R20, R24 ;  /* 0x000000142614722b */ /* 0x008e4c0000000018 */
[----:B-1----:R-:W1:-:S06]  /*23880*/  DFMA R20, R38, R20, R26 ;  /* 0x000000142614722b */ /* 0x002e4c000000001a */
[----:B-1----:R-:W-:-:S04]  /*23890*/  DFMA R32, R20, R32, R32 ;  /* 0x000000201420722b */ /* 0x002fc80000000020 */
[----:B------:R1:W2:Y:S02]  /*238a0*/  @P0 DFMA R32, R38, R20, 1 ;  /* 0x3ff000002620042b */ /* 0x0002a40000000014 */
[----:B-1----:R-:W-:-:S04]  /*238b0*/  LEA.HI R20, R22, R22, RZ, 0x1 ;  /* 0x0000001616147211 */ /* 0x002fc800078f08ff */
[----:B--2---:R-:W1:Y:S01]  /*238c0*/  @P1 DFMA R32, R32, -1, RZ ;  /* 0xbff000002020182b */ /* 0x004e6200000000ff */
[----:B------:R-:W-:-:S03]  /*238d0*/  SHF.R.S32.HI R23, RZ, 0x1, R20 ;  /* 0x00000001ff177819 */ /* 0x000fc60000011414 */
[C---:B0-----:R0:W2:Y:S02]  /*238e0*/  DMUL R20, R10.reuse, R8 ;  /* 0x000000080a147228 */ /* 0x0410a40000000000 */
[----:B0-----:R-:W-:Y:S01]  /*238f0*/  LEA R9, R23, 0x3ff00000, 0x14 ;  /* 0x3ff0000017097811 */ /* 0x001fe200078ea0ff */
[----:B------:R-:W-:Y:S01]  /*23900*/  IMAD.MOV.U32 R8, RZ, RZ, RZ ;  /* 0x000000ffff087224 */ /* 0x000fe200078e00ff */
[----:B-1----:R0:W1:Y:S02]  /*23910*/  DMUL R32, R10, R32 ;  /* 0x000000200a207228 */ /* 0x0020640000000000 */
[----:B0-----:R-:W-:-:S03]  /*23920*/  IMAD.IADD R10, R22, 0x1, -R23 ;  /* 0x00000001160a7824 */ /* 0x001fc600078e0a17 */
[C---:B--2---:R-:W0:Y:S02]  /*23930*/  DMUL R20, R8.reuse, R20 ;  /* 0x0000001408147228 */ /* 0x044e240000000000 */
[----:B------:R-:W-:Y:S01]  /*23940*/  LEA R11, R10, 0x3ff00000, 0x14 ;  /* 0x3ff000000a0b7811 */ /* 0x000fe200078ea0ff */
[----:B------:R-:W-:Y:S01]  /*23950*/  IMAD.MOV.U32 R10, RZ, RZ, RZ ;  /* 0x000000ffff0a7224 */ /* 0x000fe200078e00ff */
[----:B-1----:R-:W1:-:S05]  /*23960*/  DMUL R32, R8, R32 ;  /* 0x0000002008207228 */ /* 0x002e4a0000000000 */
[----:B0-----:R0:W2:-:S04]  /*23970*/  DMUL R8, R10, R20 ;  /* 0x000000140a087228 */ /* 0x0010880000000000 */
[----:B-1----:R0:W1:Y:S01]  /*23980*/  DMUL R10, R10, R32 ;  /* 0x000000200a0a7228 */ /* 0x0020620000000000 */
[----:B------:R-:W-:Y:S05]  /*23990*/  BRA `(.L_x_1238) ;  /* 0x0000090000007947 */ /* 0x000fea0003800000 */
.L_x_1228:
[----:B------:R-:W-:-:S04]  /*239a0*/  ISETP.NE.AND P0, PT, R9, 0x7ff00000, PT ;  /* 0x7ff000000900780c */ /* 0x000fc80003f05270 */
[----:B------:R-:W-:-:S13]  /*239b0*/  ISETP.NE.OR P0, PT, R22, RZ, P0 ;  /* 0x000000ff1600720c */ /* 0x000fda0000705670 */
[----:B------:R-:W-:Y:S05]  /*239c0*/  @P0 BRA `(.L_x_1247) ;  /* 0x0000008000000947 */ /* 0x000fea0003800000 */
[----:B------:R-:W-:Y:S01]  /*239d0*/  ISETP.GE.AND P0, PT, R23, RZ, PT ;  /* 0x000000ff1700720c */ /* 0x000fe20003f06270 */
[----:B------:R-:W-:Y:S01]  /*239e0*/  CS2R R8, SRZ ;  /* 0x0000000000087805 */ /* 0x000fe2000001ff00 */
[----:B------:R-:W-:-:S11]  /*239f0*/  CS2R R10, SRZ ;  /* 0x00000000000a7805 */ /* 0x000fd6000001ff00 */
[----:B------:R-:W-:Y:S05]  /*23a00*/  @!P0 BRA `(.L_x_1238) ;  /* 0x0000089000008947 */ /* 0x000fea0003800000 */
[----:B------:R0:W1:Y:S01]  /*23a10*/  DADD R10, R20, -R20 ;  /* 0x00000000140a7229 */ /* 0x0000620000000814 */
[----:B------:R-:W-:Y:S02]  /*23a20*/  IMAD.MOV.U32 R8, RZ, RZ, R22 ;  /* 0x000000ffff087224 */ /* 0x000fe400078e0016 */
[----:B------:R-:W-:Y:S01]  /*23a30*/  IMAD.MOV.U32 R9, RZ, RZ, R23 ;  /* 0x000000ffff097224 */ /* 0x000fe200078e0017 */
[----:B------:R-:W-:Y:S05]  /*23a40*/  BRA `(.L_x_1238) ;  /* 0x0000085000007947 */ /* 0x000fea0003800000 */
.L_x_1247:
[----:B------:R-:W0:-:S10]  /*23a50*/  DADD R8, R20, -R20 ;  /* 0x0000000014087229 */ /* 0x000e140000000814 */
[----:B0-----:R-:W-:Y:S02]  /*23a60*/  IMAD.MOV.U32 R10, RZ, RZ, R8 ;  /* 0x000000ffff0a7224 */ /* 0x001fe400078e0008 */
[----:B------:R-:W-:Y:S01]  /*23a70*/  IMAD.MOV.U32 R11, RZ, RZ, R9 ;  /* 0x000000ffff0b7224 */ /* 0x000fe200078e0009 */
[----:B------:R-:W-:Y:S05]  /*23a80*/  BRA `(.L_x_1238) ;  /* 0x0000081000007947 */ /* 0x000fea0003800000 */
.L_x_1227:
[----:B------:R-:W0:Y:S01]  /*23a90*/  DSETP.NEU.AND P2, PT, |R20|, +INF , PT ;  /* 0x7ff000001400742a */ /* 0x000e220003f4d200 */
[----:B------:R-:W-:-:S13]  /*23aa0*/  BSSY B2, `(.L_x_1248) ;  /* 0x0000013000027945 */ /* 0x000fda0003800000 */
[----:B0-----:R-:W-:Y:S05]  /*23ab0*/  @!P2 BRA `(.L_x_1249) ;  /* 0x000000f00000a947 */ /* 0x001fea0003800000 */
[----:B------:R-:W0:-:S04]  /*23ac0*/  DMUL R8, R20, c[0x2][0x1c8] ;  /* 0x0080720014087a28 */ /* 0x000e080000000000 */
[----:B------:R-:W-:Y:S02]  /*23ad0*/  DSETP.GE.AND P0, PT, |R20|, 2.14748364800000000000e+09, PT ;  /* 0x41e000001400742a */ /* 0x000fe40003f06200 */
[----:B0-----:R-:W0:Y:S08]  /*23ae0*/  F2I.F64 R27, R8 ;  /* 0x00000008001b7311 */ /* 0x001e300000301100 */
        /* <DEDUP_REMOVED lines=12> */
.L_x_1249:
[----:B------:R0:W1:Y:S01]  /*23bb0*/  DMUL R22, RZ, R20 ;  /* 0x00000014ff167228 */ /* 0x0000620000000000 */
[----:B------:R-:W-:-:S05]  /*23bc0*/  IMAD.MOV.U32 R27, RZ, RZ, RZ ;  /* 0x000000ffff1b7224 */ /* 0x000fca00078e00ff */
.L_x_1250:
[----:B------:R-:W-:Y:S05]  /*23bd0*/  BSYNC B2 ;  /* 0x0000000000027941 */ /* 0x000fea0003800000 */
.L_x_1248:
[----:B------:R-:W-:Y:S01]  /*23be0*/  IADD3 R34, R27, 0x1, RZ ;  /* 0x000000011b227810 */ /* 0x000fe20007ffe0ff */
[----:B------:R-:W-:-:S04]  /*23bf0*/  IMAD.MOV.U32 R33, RZ, RZ, 0x8 ;  /* 0x00000008ff217424 */ /* 0x000fc800078e00ff */
[----:B------:R-:W-:-:S05]  /*23c00*/  IMAD.SHL.U32 R2, R34, 0x8, RZ ;  /* 0x0000000822027824 */ /* 0x000fca00078e00ff */
[----:B------:R-:W-:-:S05]  /*23c10*/  LOP3.LUT R2, R2, 0x8, RZ, 0xc0, !PT ;  /* 0x0000000802027812 */ /* 0x000fca00078ec0ff */
[----:B------:R-:W-:-:S05]  /*23c20*/  IMAD.WIDE.U32 R32, R2, R33, c[0x4][0xe0] ;  /* 0x0100380002207625 */ /* 0x000fca00078e0021 */
[----:B------:R-:W2:Y:S04]  /*23c30*/  LDG.E.128.CONSTANT R28, [R32.64] ;  /* 0x00000010201c7981 */ /* 0x000ea8000c1e9d00 */
[----:B------:R-:W3:Y:S04]  /*23c40*/  LDG.E.128.CONSTANT R24, [R32.64+0x10] ;  /* 0x0000101020187981 */ /* 0x000ee8000c1e9d00 */
[----:B0-----:R-:W4:Y:S01]  /*23c50*/  LDG.E.128.CONSTANT R8, [R32.64+0x20] ;  /* 0x0000201020087981 */ /* 0x001f22000c1e9d00 */
[----:B------:R-:W-:Y:S01]  /*23c60*/  R2P PR, R34, 0x3 ;  /* 0x0000000322007804 */ /* 0x000fe20000000000 */
[----:B------:R-:W-:Y:S01]  /*23c70*/  IMAD.MOV.U32 R34, RZ, RZ, 0x79785eba ;  /* 0x79785ebaff227424 */ /* 0x000fe200078e00ff */
[----:B-1----:R-:W2:Y:S01]  /*23c80*/  DMUL R36, R22, R22 ;  /* 0x0000001616247228 */ /* 0x002ea20000000000 */
[----:B------:R-:W-:Y:S01]  /*23c90*/  IMAD.MOV.U32 R2, RZ, RZ, 0x3de5db65 ;  /* 0x3de5db65ff027424 */ /* 0x000fe200078e00ff */
[----:B------:R-:W-:Y:S02]  /*23ca0*/  BSSY B2, `(.L_x_1251) ;  /* 0x000001f000027945 */ /* 0x000fe40003800000 */
[----:B------:R-:W-:-:S02]  /*23cb0*/  FSEL R34, -R34, 4.2945490664224492434e-19, !P0 ;  /* 0x20fd816422227808 */ /* 0x000fc40004000100 */
[----:B------:R-:W-:-:S06]  /*23cc0*/  FSEL R35, R2, -0.082518599927425384521, !P0 ;  /* 0xbda8ff8302237808 */ /* 0x000fcc0004000000 */
[----:B--2---:R-:W0:-:S06]  /*23cd0*/  DFMA R28, R36, R34, R28 ;  /* 0x00000022241c722b */ /* 0x004e0c000000001c */
[----:B0-----:R-:W3:-:S06]  /*23ce0*/  DFMA R28, R36, R28, R30 ;  /* 0x0000001c241c722b */ /* 0x001ecc000000001e */
[----:B---3--:R-:W0:-:S06]  /*23cf0*/  DFMA R24, R36, R28, R24 ;  /* 0x0000001c2418722b */ /* 0x008e0c0000000018 */
[----:B0-----:R-:W4:-:S06]  /*23d00*/  DFMA R24, R36, R24, R26 ;  /* 0x000000182418722b */ /* 0x001f0c000000001a */
[----:B----4-:R-:W0:-:S06]  /*23d10*/  DFMA R8, R36, R24, R8 ;  /* 0x000000182408722b */ /* 0x010e0c0000000008 */
        /* <DEDUP_REMOVED lines=21> */
.L_x_1252:
[----:B------:R1:W2:Y:S01]  /*23e70*/  DMUL R10, RZ, R20 ;  /* 0x00000014ff0a7228 */ /* 0x0002a20000000000 */
[----:B------:R-:W-:-:S05]  /*23e80*/  IMAD.MOV.U32 R2, RZ, RZ, RZ ;  /* 0x000000ffff027224 */ /* 0x000fca00078e00ff */
.L_x_1253:
[----:B------:R-:W-:Y:S05]  /*23e90*/  BSYNC B2 ;  /* 0x0000000000027941 */ /* 0x000fea0003800000 */
.L_x_1251:
[----:B-1----:R-:W-:Y:S02]  /*23ea0*/  IMAD.SHL.U32 R20, R2, 0x8, RZ ;  /* 0x0000000802147824 */ /* 0x002fe400078e00ff */
[----:B------:R-:W-:-:S03]  /*23eb0*/  IMAD.MOV.U32 R33, RZ, RZ, 0x8 ;  /* 0x00000008ff217424 */ /* 0x000fc600078e00ff */
[----:B------:R-:W-:-:S05]  /*23ec0*/  LOP3.LUT R20, R20, 0x8, RZ, 0xc0, !PT ;  /* 0x0000000814147812 */ /* 0x000fca00078ec0ff */
[----:B------:R-:W-:-:S05]  /*23ed0*/  IMAD.WIDE.U32 R32, R20, R33, c[0x4][0xe0] ;  /* 0x0100380014207625 */ /* 0x000fca00078e0021 */
[----:B------:R-:W3:Y:S04]  /*23ee0*/  LDG.E.128.CONSTANT R28, [R32.64] ;  /* 0x00000010201c7981 */ /* 0x000ee8000c1e9d00 */
        /* <DEDUP_REMOVED lines=19> */
.L_x_1226:
[----:B-12---:R-:W-:Y:S01]  /*24020*/  IMAD.MOV.U32 R10, RZ, RZ, 0x652b82fe ;  /* 0x652b82feff0a7424 */ /* 0x006fe200078e00ff */
[----:B------:R-:W-:Y:S01]  /*24030*/  FSETP.GEU.FTZ.AND P0, PT, |R23|, 4.1917929649353027344, PT ;  /* 0x4086232b1700780b */ /* 0x000fe20003f1e200 */
[----:B------:R-:W-:Y:S01]  /*24040*/  IMAD.MOV.U32 R11, RZ, RZ, 0x3ff71547 ;  /* 0x3ff71547ff0b7424 */ /* 0x000fe200078e00ff */
[----:B------:R-:W-:Y:S01]  /*24050*/  BSSY B0, `(.L_x_1254) ;  /* 0x0000022000007945 */ /* 0x000fe20003800000 */
[----:B------:R-:W-:Y:S02]  /*24060*/  IMAD.MOV.U32 R26, RZ, RZ, 0x69ce2bdf ;  /* 0x69ce2bdfff1a7424 */ /* 0x000fe400078e00ff */
        /* <DEDUP_REMOVED lines=32> */
.L_x_1255:
[----:B------:R-:W-:Y:S05]  /*24270*/  BSYNC B0 ;  /* 0x0000000000007941 */ /* 0x000fea0003800000 */
.L_x_1254:
[----:B0-----:R-:W-:Y:S02]  /*24280*/  IMAD.MOV.U32 R10, RZ, RZ, R20 ;  /* 0x000000ffff0a7224 */ /* 0x001fe400078e0014 */
[----:B------:R-:W-:Y:S02]  /*24290*/  IMAD.MOV.U32 R11, RZ, RZ, R21 ;  /* 0x000000ffff0b7224 */ /* 0x000fe400078e0015 */
.L_x_1238:
[----:B012---:R-:W-:Y:S05]  /*242a0*/  BSYNC B1 ;  /* 0x0000000000017941 */ /* 0x007fea0003800000 */
.L_x_1225:
[----:B-----5:R-:W0:Y:S01]  /*242b0*/  DSETP.NAN.AND P0, PT, R12, R14, PT ;  /* 0x0000000e0c00722a */ /* 0x020e220003f08000 */
[----:B------:R-:W-:Y:S03]  /*242c0*/  BSSY B1, `(.L_x_1256) ;  /* 0x0000571000017945 */ /* 0x000fe60003800000 */
[----:B------:R1:W2:-:S10]  /*242d0*/  DADD R26, -RZ, |R12| ;  /* 0x00000000ff1a7229 */ /* 0x000294000000050c */
[----:B0-----:R-:W-:Y:S05]  /*242e0*/  @P0 BRA `(.L_x_1257) ;  /* 0x00004d9000000947 */ /* 0x001fea0003800000 */
[----:B-12---:R-:W-:-:S04]  /*242f0*/  DADD R28, -RZ, |R14| ;  /* 0x00000000ff1c7229 */ /* 0x006fc8000000050e */
        /* <DEDUP_REMOVED lines=85> */
.L_x_1263:
        /* <DEDUP_REMOVED lines=21> */
.L_x_1266:
[----:B------:R-:W-:Y:S05]  /*249a0*/  BSYNC B3 ;  /* 0x0000000000037941 */ /* 0x000fea0003800000 */
.L_x_1265:
        /* <DEDUP_REMOVED lines=15> */
.L_x_1264:
[----:B------:R-:W-:Y:S05]  /*24aa0*/  BSYNC B2 ;  /* 0x0000000000027941 */ /* 0x000fea0003800000 */
.L_x_1262:
        /* <DEDUP_REMOVED lines=21> */
.L_x_1268:
[----:B------:R-:W-:Y:S05]  /*24c00*/  BSYNC B2 ;  /* 0x0000000000027941 */ /* 0x000fea0003800000 */
.L_x_1267:
        /* <DEDUP_REMOVED lines=43> */
.L_x_1270:
[----:B------:R-:W-:-:S04]  /*24ec0*/  ISETP.GE.AND P0, PT, R13, RZ, PT ;  /* 0x000000ff0d00720c */ /* 0x000fc80003f06270 */
[----:B------:R-:W-:Y:S02]  /*24ed0*/  FSEL R20, RZ, 3.37028055040000000000e+12, P0 ;  /* 0x54442d18ff147808 */ /* 0x000fe40000000000 */
[----:B------:R-:W-:Y:S02]  /*24ee0*/  FSEL R21, RZ, 2.1426990032196044922, P0 ;  /* 0x400921fbff157808 */ /* 0x000fe40000000000 */
.L_x_1271:
[----:B------:R-:W-:Y:S05]  /*24ef0*/  BSYNC B0 ;  /* 0x0000000000007941 */ /* 0x000fea0003800000 */
.L_x_1269:
[----:B------:R0:W2:Y:S02]  /*24f00*/  DADD R12, |R12|, |R14| ;  /* 0x000000000c0c7229 */ /* 0x0000a4000000060e */
[----:B0-----:R-:W-:Y:S02]  /*24f10*/  LOP3.LUT R15, R21, 0x80000000, R15, 0xb8, !PT ;  /* 0x80000000150f7812 */ /* 0x001fe400078eb80f */
[----:B-1----:R-:W-:-:S04]  /*24f20*/  DMUL R22, R22, 0.5 ;  /* 0x3fe0000016167828 */ /* 0x002fc80000000000 */
[----:B--2---:R-:W0:-:S06]  /*24f30*/  DSETP.GTU.AND P0, PT, |R12|, +INF , PT ;  /* 0x7ff000000c00742a */ /* 0x004e0c0003f0c200 */
[----:B0-----:R-:W-:Y:S02]  /*24f40*/  FSEL R12, R12, R20, P0 ;  /* 0x000000140c0c7208 */ /* 0x001fe40000000000 */
[----:B------:R-:W-:Y:S01]  /*24f50*/  FSEL R13, R13, R15, P0 ;  /* 0x0000000f0d0d7208 */ /* 0x000fe20000000000 */
[----:B------:R-:W-:Y:S05]  /*24f60*/  BRA `(.L_x_1272) ;  /* 0x00004a6000007947 */ /* 0x000fea0003800000 */
.L_x_1261:
        /* <DEDUP_REMOVED lines=79> */
.L_x_1275:
[----:B------:R-:W-:Y:S05]  /*25460*/  BSYNC B0 ;  /* 0x0000000000007941 */ /* 0x000fea0003800000 */
.L_x_1274:
[----:B------:R-:W-:Y:S01]  /*25470*/  BSSY B2, `(.L_x_1276) ;  /* 0x0000008000027945 */ /* 0x000fe20003800000 */
[----:B------:R-:W-:Y:S05]  /*25480*/  @P4 BRA P5, `(.L_x_1277) ;  /* 0x0000006000004947 */ /* 0x000fea0002800000 */
[----:B------:R-:W-:Y:S01]  /*25490*/  IMAD.MOV.U32 R24, RZ, RZ, R20 ;  /* 0x000000ffff187224 */ /* 0x000fe200078e0014 */
[----:B------:R-:W-:Y:S01]  /*254a0*/  MOV R28, 0x254f0 ;  /* 0x000254f0001c7802 */ /* 0x000fe20000000f00 */
[----:B------:R-:W-:Y:S02]  /*254b0*/  IMAD.MOV.U32 R25, RZ, RZ, R21 ;  /* 0x000000ffff197224 */ /* 0x000fe400078e0015 */
[----:B------:R-:W-:Y:S02]  /*254c0*/  IMAD.MOV.U32 R30, RZ, RZ, R36 ;  /* 0x000000ffff1e7224 */ /* 0x000fe400078e0024 */
[----:B------:R-:W-:Y:S02]  /*254d0*/  IMAD.MOV.U32 R27, RZ, RZ, R37 ;  /* 0x000000ffff1b7224 */ /* 0x000fe400078e0025 */
[----:B01-3--:R-:W-:Y:S05]  /*254e0*/  CALL.REL.NOINC `($__internal_1_$__cuda_sm20_div_rn_f64_full) ;  /* 0x000144f000007944 */ /* 0x00bfea0003c00000 */
.L_x_1277:
[----:B------:R-:W-:Y:S05]  /*254f0*/  BSYNC B2 ;  /* 0x0000000000027941 */ /* 0x000fea0003800000 */
.L_x_1276:
        /* <DEDUP_REMOVED lines=29> */
[----:B------:R-:W4:-:S06]  /*256d0*/  DADD R24, -R26, c[0x2][0x148] ;  /* 0x008052001a187629 */ /* 0x000f0c0000000100 */
[----:B--2---:R-:W-:Y:S02]  /*256e0*/  FSEL R20, R26, R20, !P0 ;  /* 0x000000141a147208 */ /* 0x004fe40004000000 */
[----:B------:R-:W-:Y:S02]  /*256f0*/  FSEL R21, R27, R21, !P0 ;  /* 0x000000151b157208 */ /* 0x000fe40004000000 */
[----:B----4-:R-:W-:Y:S02]  /*25700*/  FSEL R29, R24, R26, !P0 ;  /* 0x0000001a181d7208 */ /* 0x010fe40004000000 */
        /* <DEDUP_REMOVED lines=10> */
.L_x_1279:
[----:B------:R-:W-:-:S04]  /*257b0*/  ISETP.GE.AND P0, PT, R13, RZ, PT ;  /* 0x000000ff0d00720c */ /* 0x000fc80003f06270 */
[----:B------:R-:W-:Y:S02]  /*257c0*/  FSEL R20, RZ, 3.37028055040000000000e+12, P0 ;  /* 0x54442d18ff147808 */ /* 0x000fe40000000000 */
[----:B------:R-:W-:Y:S02]  /*257d0*/  FSEL R21, RZ, 2.1426990032196044922, P0 ;  /* 0x400921fbff157808 */ /* 0x000fe40000000000 */
.L_x_1280:
[----:B------:R-:W-:Y:S05]  /*257e0*/  BSYNC B0 ;  /* 0x0000000000007941 */ /* 0x000fea0003800000 */
.L_x_1278:
[----:B------:R2:W4:Y:S02]  /*257f0*/  DADD R12, |R12|, |R14| ;  /* 0x000000000c0c7229 */ /* 0x000524000000060e */
[----:B--2---:R-:W-:Y:S02]  /*25800*/  LOP3.LUT R15, R21, 0x80000000, R15, 0xb8, !PT ;  /* 0x80000000150f7812 */ /* 0x004fe400078eb80f */
[----:B-1----:R-:W-:-:S04]  /*25810*/  DMUL R22, R22, 0.5 ;  /* 0x3fe0000016167828 */ /* 0x002fc80000000000 */
[----:B----4-:R-:W1:-:S06]  /*25820*/  DSETP.GTU.AND P0, PT, |R12|, +INF , PT ;  /* 0x7ff000000c00742a */ /* 0x010e4c0003f0c200 */
[----:B-1----:R-:W-:Y:S02]  /*25830*/  FSEL R12, R12, R20, P0 ;  /* 0x000000140c0c7208 */ /* 0x002fe40000000000 */
[----:B------:R-:W-:Y:S01]  /*25840*/  FSEL R13, R13, R15, P0 ;  /* 0x0000000f0d0d7208 */ /* 0x000fe20000000000 */
[----:B------:R-:W-:Y:S05]  /*25850*/  BRA `(.L_x_1272) ;  /* 0x0000417000007947 */ /* 0x000fea0003800000 */
.L_x_1273:
        /* <DEDUP_REMOVED lines=21> */
[----:B------:R-:W4:-:S04]  /*259b0*/  DADD R28, R28, R28 ;  /* 0x000000001c1c7229 */ /* 0x000f08000000001c */
[----:B-1----:R1:W3:-:S04]  /*259c0*/  DMUL R38, R30, R38 ;  /* 0x000000261e267228 */ /* 0x0022c80000000000 */
[----:B--2---:R1:W2:-:S04]  /*259d0*/  DMUL R34, R42, R34 ;  /* 0x000000222a227228 */ /* 0x0042880000000000 */
[----:B0-----:R1:W0:-:S04]  /*259e0*/  DMUL R32, R30, R26 ;  /* 0x0000001a1e207228 */ /* 0x0012080000000000 */
[----:B----4-:R1:W4:-:S04]  /*259f0*/  DMUL R48, R42, R28 ;  /* 0x0000001c2a307228 */ /* 0x0103080000000000 */
[----:B------:R-:W0:-:S04]  /*25a00*/  DMUL R30, R30, R30 ;  /* 0x0000001e1e1e7228 */ /* 0x000e080000000000 */
[----:B-1234-:R-:W0:-:S04]  /*25a10*/  DMUL R42, R42, R42 ;  /* 0x0000002a2a2a7228 */ /* 0x01ee080000000000 */
.L_x_1282:
        /* <DEDUP_REMOVED lines=78> */
.L_x_1281:
        /* <DEDUP_REMOVED lines=77> */
.L_x_1284:
        /* <DEDUP_REMOVED lines=21> */
.L_x_1287:
[----:B------:R-:W-:Y:S05]  /*26520*/  BSYNC B3 ;  /* 0x0000000000037941 */ /* 0x000fea0003800000 */
.L_x_1286:
        /* <DEDUP_REMOVED lines=15> */
.L_x_1285:
[----:B------:R-:W-:Y:S05]  /*26620*/  BSYNC B2 ;  /* 0x0000000000027941 */ /* 0x000fea0003800000 */
.L_x_1283:
        /* <DEDUP_REMOVED lines=21> */
.L_x_1289:
[----:B------:R-:W-:Y:S05]  /*26780*/  BSYNC B2 ;  /* 0x0000000000027941 */ /* 0x000fea0003800000 */
.L_x_1288:
        /* <DEDUP_REMOVED lines=43> */
.L_x_1291:
[----:B------:R-:W-:-:S04]  /*26a40*/  ISETP.GE.AND P0, PT, R13, RZ, PT ;  /* 0x000000ff0d00720c */ /* 0x000fc80003f06270 */
[----:B------:R-:W-:Y:S02]  /*26a50*/  FSEL R20, RZ, 3.37028055040000000000e+12, P0 ;  /* 0x54442d18ff147808 */ /* 0x000fe40000000000 */
[----:B------:R-:W-:Y:S02]  /*26a60*/  FSEL R21, RZ, 2.1426990032196044922, P0 ;  /* 0x400921fbff157808 */ /* 0x000fe40000000000 */
.L_x_1292:
[----:B------:R-:W-:Y:S05]  /*26a70*/  BSYNC B0 ;  /* 0x0000000000007941 */ /* 0x000fea0003800000 */
.L_x_1290:
[----:B------:R0:W2:Y:S02]  /*26a80*/  DADD R12, |R12|, |R14| ;  /* 0x000000000c0c7229 */ /* 0x0000a4000000060e */
[----:B0-----:R-:W-:Y:S02]  /*26a90*/  LOP3.LUT R15, R21, 0x80000000, R15, 0xb8, !PT ;  /* 0x80000000150f7812 */ /* 0x001fe400078eb80f */
[----:B-1----:R-:W-:-:S04]  /*26aa0*/  DMUL R22, R22, 0.5 ;  /* 0x3fe0000016167828 */ /* 0x002fc80000000000 */
[----:B--2---:R-:W0:-:S06]  /*26ab0*/  DSETP.GTU.AND P0, PT, |R12|, +INF , PT ;  /* 0x7ff000000c00742a */ /* 0x004e0c0003f0c200 */
[----:B0-----:R-:W-:Y:S02]  /*26ac0*/  FSEL R12, R12, R20, P0 ;  /* 0x000000140c0c7208 */ /* 0x001fe40000000000 */
[----:B------:R-:W-:Y:S01]  /*26ad0*/  FSEL R13, R13, R15, P0 ;  /* 0x0000000f0d0d7208 */ /* 0x000fe20000000000 */
[----:B------:R-:W-:Y:S05]  /*26ae0*/  BRA `(.L_x_1272) ;  /* 0x00002ee000007947 */ /* 0x000fea0003800000 */
.L_x_1260:
        /* <DEDUP_REMOVED lines=111> */
.L_x_1294:
[----:B------:R-:W-:Y:S05]  /*271e0*/  BSYNC B0 ;  /* 0x0000000000007941 */ /* 0x000fea0003800000 */
.L_x_1293:
        /* <DEDUP_REMOVED lines=8> */
[----:B------:R-:W-:Y:S02]  /*27270*/  IMAD.MOV.U32 R26, RZ, RZ, R24 ;  /* 0x000000ffff1a7224 */ /* 0x000fe400078e0018 */
[----:B------:R-:W-:Y:S02]  /*27280*/  IMAD.MOV.U32 R27, RZ, RZ, R25 ;  /* 0x000000ffff1b7224 */ /* 0x000fe400078e0019 */
.L_x_1296:
[----:B------:R-:W-:Y:S05]  /*27290*/  BSYNC B2 ;  /* 0x0000000000027941 */ /* 0x000fea0003800000 */
.L_x_1295:
        /* <DEDUP_REMOVED lines=43> */
.L_x_1298:
[----:B------:R-:W-:-:S04]  /*27550*/  ISETP.GE.AND P0, PT, R13, RZ, PT ;  /* 0x000000ff0d00720c */ /* 0x000fc80003f06270 */
[----:B------:R-:W-:Y:S02]  /*27560*/  FSEL R20, RZ, 3.37028055040000000000e+12, P0 ;  /* 0x54442d18ff147808 */ /* 0x000fe40000000000 */
[----:B------:R-:W-:Y:S02]  /*27570*/  FSEL R21, RZ, 2.1426990032196044922, P0 ;  /* 0x400921fbff157808 */ /* 0x000fe40000000000 */
.L_x_1299:
[----:B------:R-:W-:Y:S05]  /*27580*/  BSYNC B0 ;  /* 0x0000000000007941 */ /* 0x000fea0003800000 */
.L_x_1297:
[----:B------:R2:W4:Y:S02]  /*27590*/  DADD R12, |R12|, |R14| ;  /* 0x000000000c0c7229 */ /* 0x000524000000060e */
[----:B--2---:R-:W-:-:S04]  /*275a0*/  LOP3.LUT R15, R21, 0x80000000, R15, 0xb8, !PT ;  /* 0x80000000150f7812 */ /* 0x004fc800078eb80f */
[----:B----4-:R-:W2:-:S06]  /*275b0*/  DSETP.GTU.AND P0, PT, |R12|, +INF , PT ;  /* 0x7ff000000c00742a */ /* 0x010e8c0003f0c200 */
[----:B--2---:R-:W-:Y:S02]  /*275c0*/  FSEL R12, R12, R20, P0 ;  /* 0x000000140c0c7208 */ /* 0x004fe40000000000 */
[----:B------:R-:W-:Y:S01]  /*275d0*/  FSEL R13, R13, R15, P0 ;  /* 0x0000000f0d0d7208 */ /* 0x000fe20000000000 */
[----:B------:R-:W-:Y:S05]  /*275e0*/  BRA `(.L_x_1272) ;  /* 0x000023e000007947 */ /* 0x000fea0003800000 */
.L_x_1259:
        /* <DEDUP_REMOVED lines=68> */
.L_x_1302:
        /* <DEDUP_REMOVED lines=21> */
.L_x_1305:
[----:B------:R-:W-:Y:S05]  /*27b80*/  BSYNC B3 ;  /* 0x0000000000037941 */ /* 0x000fea0003800000 */
.L_x_1304:
        /* <DEDUP_REMOVED lines=15> */
.L_x_1303:
[----:B------:R-:W-:Y:S05]  /*27c80*/  BSYNC B2 ;  /* 0x0000000000027941 */ /* 0x000fea0003800000 */
.L_x_1301:
        /* <DEDUP_REMOVED lines=44> */
.L_x_1300:
        /* <DEDUP_REMOVED lines=46> */
.L_x_1258:
        /* <DEDUP_REMOVED lines=23> */
.L_x_1307:
[----:B------:R-:W-:Y:S05]  /*283a0*/  BSYNC B2 ;  /* 0x0000000000027941 */ /* 0x000fea0003800000 */
.L_x_1306:
        /* <DEDUP_REMOVED lines=23> */
[----:B---3--:R-:W-:Y:S05]  /*28520*/  CALL.REL.NOINC `($__internal_1_$__cuda_sm20_div_rn_f64_full) ;  /* 0x000114b000007944 */ /* 0x008fea0003c00000 */
[----:B------:R-:W-:Y:S02]  /*28530*/  IMAD.MOV.U32 R26, RZ, RZ, R24 ;  /* 0x000000ffff1a7224 */ /* 0x000fe400078e0018 */
[----:B------:R-:W-:Y:S02]  /*28540*/  IMAD.MOV.U32 R27, RZ, RZ, R25 ;  /* 0x000000ffff1b7224 */ /* 0x000fe400078e0019 */
.L_x_1309:
[----:B-12---:R-:W-:Y:S05]  /*28550*/  BSYNC B2 ;  /* 0x0000000000027941 */ /* 0x006fea0003800000 */
.L_x_1308:
        /* <DEDUP_REMOVED lines=112> */
.L_x_1311:
[----:B------:R-:W-:Y:S05]  /*28c60*/  BSYNC B0 ;  /* 0x0000000000007941 */ /* 0x000fea0003800000 */
.L_x_1310:
        /* <DEDUP_REMOVED lines=10> */
.L_x_1313:
[----:B------:R-:W-:Y:S05]  /*28d10*/  BSYNC B2 ;  /* 0x0000000000027941 */ /* 0x000fea0003800000 */
.L_x_1312:
        /* <DEDUP_REMOVED lines=43> */
.L_x_1315:
[----:B------:R-:W-:-:S04]  /*28fd0*/  ISETP.GE.AND P0, PT, R13, RZ, PT ;  /* 0x000000ff0d00720c */ /* 0x000fc80003f06270 */
[----:B------:R-:W-:Y:S02]  /*28fe0*/  FSEL R20, RZ, 3.37028055040000000000e+12, P0 ;  /* 0x54442d18ff147808 */ /* 0x000fe40000000000 */
[----:B------:R-:W-:Y:S02]  /*28ff0*/  FSEL R21, RZ, 2.1426990032196044922, P0 ;  /* 0x400921fbff157808 */ /* 0x000fe40000000000 */
.L_x_1316:
[----:B------:R-:W-:Y:S05]  /*29000*/  BSYNC B0 ;  /* 0x0000000000007941 */ /* 0x000fea0003800000 */
.L_x_1314:
[----:B------:R2:W4:Y:S02]  /*29010*/  DADD R12, |R12|, |R14| ;  /* 0x000000000c0c7229 */ /* 0x000524000000060e */
[----:B--2---:R-:W-:Y:S02]  /*29020*/  LOP3.LUT R15, R21, 0x80000000, R15, 0xb8, !PT ;  /* 0x80000000150f7812 */ /* 0x004fe400078eb80f */
[----:B-1----:R-:W-:-:S04]  /*29030*/  DADD R22, R22, 1 ;  /* 0x3ff0000016167429 */ /* 0x002fc80000000000 */
[----:B----4-:R-:W1:-:S06]  /*29040*/  DSETP.GTU.AND P0, PT, |R12|, +INF , PT ;  /* 0x7ff000000c00742a */ /* 0x010e4c0003f0c200 */
[----:B-1----:R-:W-:Y:S02]  /*29050*/  FSEL R12, R12, R20, P0 ;  /* 0x000000140c0c7208 */ /* 0x002fe40000000000 */
[----:B------:R-:W-:Y:S01]  /*29060*/  FSEL R13, R13, R15, P0 ;  /* 0x0000000f0d0d7208 */ /* 0x000fe20000000000 */
[----:B------:R-:W-:Y:S05]  /*29070*/  BRA `(.L_x_1272) ;  /* 0x0000095000007947 */ /* 0x000fea0003800000 */
.L_x_1257:
[----:B-12---:R-:W0:Y:S01]  /*29080*/  DSETP.GEU.AND P0, PT, |R14|, 1.4916681462400413487e-154, PT ;  /* 0x200000000e00742a */ /* 0x006e220003f0e200 */
        /* <DEDUP_REMOVED lines=87> */
.L_x_1318:
[----:B------:R-:W-:Y:S05]  /*29600*/  BSYNC B0 ;  /* 0x0000000000007941 */ /* 0x000fea0003800000 */
.L_x_1317:
        /* <DEDUP_REMOVED lines=8> */
.L_x_1320:
[----:B------:R-:W-:Y:S05]  /*29690*/  BSYNC B2 ;  /* 0x0000000000027941 */ /* 0x000fea0003800000 */
.L_x_1319:
        /* <DEDUP_REMOVED lines=30> */
[----:B------:R-:W4:-:S05]  /*29880*/  DADD R26, R26, c[0x2][0x140] ;  /* 0x008050001a1a7629 */ /* 0x000f0a0000000000 */
[----:B--2---:R-:W-:Y:S02]  /*29890*/  FSEL R21, R24, R28, !P2 ;  /* 0x0000001c18157208 */ /* 0x004fe40005000000 */
[----:B------:R-:W-:-:S03]  /*298a0*/  FSEL R25, R25, R29, !P2 ;  /* 0x0000001d19197208 */ /* 0x000fc60005000000 */
[----:B----4-:R-:W-:Y:S02]  /*298b0*/  FSEL R20, R26, R21, P1 ;  /* 0x000000151a147208 */ /* 0x010fe40000800000 */
        /* <DEDUP_REMOVED lines=9> */
.L_x_1322:
[----:B------:R-:W-:Y:S02]  /*29950*/  FSEL R20, RZ, 3.37028055040000000000e+12, P2 ;  /* 0x54442d18ff147808 */ /* 0x000fe40001000000 */
[----:B------:R-:W-:Y:S02]  /*29960*/  FSEL R21, RZ, 2.1426990032196044922, P2 ;  /* 0x400921fbff157808 */ /* 0x000fe40001000000 */
.L_x_1323:
[----:B------:R-:W-:Y:S05]  /*29970*/  BSYNC B0 ;  /* 0x0000000000007941 */ /* 0x000fea0003800000 */
.L_x_1321:
[----:B------:R2:W4:Y:S02]  /*29980*/  DADD R12, |R12|, |R14| ;  /* 0x000000000c0c7229 */ /* 0x000524000000060e */
[----:B--2---:R-:W-:-:S04]  /*29990*/  LOP3.LUT R15, R21, 0x80000000, R15, 0xb8, !PT ;  /* 0x80000000150f7812 */ /* 0x004fc800078eb80f */
[----:B----4-:R-:W2:-:S06]  /*299a0*/  DSETP.GTU.AND P0, PT, |R12|, +INF , PT ;  /* 0x7ff000000c00742a */ /* 0x010e8c0003f0c200 */
[----:B--2---:R-:W-:Y:S02]  /*299b0*/  FSEL R12, R12, R20, P0 ;  /* 0x000000140c0c7208 */ /* 0x004fe40000000000 */
[----:B------:R-:W-:Y:S02]  /*299c0*/  FSEL R13, R13, R15, P0 ;  /* 0x0000000f0d0d7208 */ /* 0x000fe40000000000 */
.L_x_1272:
[----:B012---:R-:W-:Y:S05]  /*299d0*/  BSYNC B1 ;  /* 0x0000000000017941 */ /* 0x007fea0003800000 */
.L_x_1256:
        /* <DEDUP_REMOVED lines=53> */
.L_x_1330:
[----:B------:R-:W-:Y:S05]  /*29d30*/  BSYNC B0 ;  /* 0x0000000000007941 */ /* 0x000fea0003800000 */
.L_x_1329:
        /* <DEDUP_REMOVED lines=17> */
.L_x_1332:
[----:B0-----:R0:W2:Y:S01]  /*29e50*/  DMUL R12, RZ, R20 ;  /* 0x00000014ff0c7228 */ /* 0x0010a20000000000 */
[----:B------:R-:W-:-:S05]  /*29e60*/  IMAD.MOV.U32 R27, RZ, RZ, RZ ;  /* 0x000000ffff1b7224 */ /* 0x000fca00078e00ff */
.L_x_1333:
[----:B------:R-:W-:Y:S05]  /*29e70*/  BSYNC B2 ;  /* 0x0000000000027941 */ /* 0x000fea0003800000 */
.L_x_1331:
[----:B------:R-:W-:Y:S01]  /*29e80*/  IADD3 R36, R27, 0x1, RZ ;  /* 0x000000011b247810 */ /* 0x000fe20007ffe0ff */
[----:B------:R-:W-:-:S04]  /*29e90*/  IMAD.MOV.U32 R23, RZ, RZ, 0x8 ;  /* 0x00000008ff177424 */ /* 0x000fc800078e00ff */
[----:B------:R-:W-:-:S05]  /*29ea0*/  IMAD.SHL.U32 R2, R36, 0x8, RZ ;  /* 0x0000000824027824 */ /* 0x000fca00078e00ff */
[----:B------:R-:W-:-:S05]  /*29eb0*/  LOP3.LUT R2, R2, 0x8, RZ, 0xc0, !PT ;  /* 0x0000000802027812 */ /* 0x000fca00078ec0ff */
[----:B------:R-:W-:-:S05]  /*29ec0*/  IMAD.WIDE.U32 R22, R2, R23, c[0x4][0xe0] ;  /* 0x0100380002167625 */ /* 0x000fca00078e0017 */
[----:B------:R-:W4:Y:S04]  /*29ed0*/  LDG.E.128.CONSTANT R32, [R22.64] ;  /* 0x0000001016207981 */ /* 0x000f28000c1e9d00 */
[----:B0-----:R-:W5:Y:S04]  /*29ee0*/  LDG.E.128.CONSTANT R24, [R22.64+0x10] ;  /* 0x0000101016187981 */ /* 0x001f68000c1e9d00 */
[----:B---3--:R-:W3:Y:S01]  /*29ef0*/  LDG.E.128.CONSTANT R28, [R22.64+0x20] ;  /* 0x00002010161c7981 */ /* 0x008ee2000c1e9d00 */
[----:B------:R-:W-:Y:S01]  /*29f00*/  R2P PR, R36, 0x3 ;  /* 0x0000000324007804 */ /* 0x000fe20000000000 */
[----:B------:R-:W-:Y:S01]  /*29f10*/  IMAD.MOV.U32 R36, RZ, RZ, 0x79785eba ;  /* 0x79785ebaff247424 */ /* 0x000fe200078e00ff */
[----:B--2---:R-:W4:Y:S01]  /*29f20*/  DMUL R38, R12, R12 ;  /* 0x0000000c0c267228 */ /* 0x004f220000000000 */
        /* <DEDUP_REMOVED lines=30> */
.L_x_1335:
[----:B------:R2:W3:Y:S01]  /*2a110*/  DMUL R32, RZ, R20 ;  /* 0x00000014ff207228 */ /* 0x0004e20000000000 */
[----:B------:R-:W-:-:S05]  /*2a120*/  IMAD.MOV.U32 R2, RZ, RZ, RZ ;  /* 0x000000ffff027224 */ /* 0x000fca00078e00ff */
.L_x_1336:
[----:B------:R-:W-:Y:S05]  /*2a130*/  BSYNC B2 ;  /* 0x0000000000027941 */ /* 0x000fea0003800000 */
.L_x_1334:
[----:B--2---:R-:W-:Y:S02]  /*2a140*/  IMAD.SHL.U32 R20, R2, 0x8, RZ ;  /* 0x0000000802147824 */ /* 0x004fe400078e00ff */
[----:B------:R-:W-:-:S03]  /*2a150*/  IMAD.MOV.U32 R35, RZ, RZ, 0x8 ;  /* 0x00000008ff237424 */ /* 0x000fc600078e00ff */
[----:B------:R-:W-:-:S05]  /*2a160*/  LOP3.LUT R20, R20, 0x8, RZ, 0xc0, !PT ;  /* 0x0000000814147812 */ /* 0x000fca00078ec0ff */
[----:B------:R-:W-:-:S05]  /*2a170*/  IMAD.WIDE.U32 R34, R20, R35, c[0x4][0xe0] ;  /* 0x0100380014227625 */ /* 0x000fca00078e0023 */
[----:B------:R-:W2:Y:S04]  /*2a180*/  LDG.E.128.CONSTANT R28, [R34.64] ;  /* 0x00000010221c7981 */ /* 0x000ea8000c1e9d00 */
[----:B------:R-:W4:Y:S04]  /*2a190*/  LDG.E.128.CONSTANT R20, [R34.64+0x10] ;  /* 0x0000101022147981 */ /* 0x000f28000c1e9d00 */
[----:B------:R-:W5:Y:S01]  /*2a1a0*/  LDG.E.128.CONSTANT R24, [R34.64+0x20] ;  /* 0x0000201022187981 */ /* 0x000f62000c1e9d00 */
[----:B------:R-:W-:Y:S01]  /*2a1b0*/  R2P PR, R2, 0x3 ;  /* 0x0000000302007804 */ /* 0x000fe20000000000 */
[----:B------:R-:W-:Y:S01]  /*2a1c0*/  IMAD.MOV.U32 R36, RZ, RZ, 0x79785eba ;  /* 0x79785ebaff247424 */ /* 0x000fe200078e00ff */
[----:B---3--:R-:W2:Y:S01]  /*2a1d0*/  DMUL R38, R32, R32 ;  /* 0x0000002020267228 */ /* 0x008ea20000000000 */
[----:B------:R-:W-:-:S03]  /*2a1e0*/  IMAD.MOV.U32 R2, RZ, RZ, 0x3de5db65 ;  /* 0x3de5db65ff027424 */ /* 0x000fc600078e00ff */
[----:B------:R-:W-:Y:S01]  /*2a1f0*/  FSEL R36, -R36, 4.2945490664224492434e-19, !P0 ;  /* 0x20fd816424247808 */ /* 0x000fe20004000100 */
[----:B01----:R-:W-:Y:S01]  /*2a200*/  DMUL R12, R12, R14 ;  /* 0x0000000e0c0c7228 */ /* 0x003fe20000000000 */
[----:B------:R-:W-:-:S06]  /*2a210*/  FSEL R37, R2, -0.082518599927425384521, !P0 ;  /* 0xbda8ff8302257808 */ /* 0x000fcc0004000000 */
[----:B--2---:R-:W0:-:S06]  /*2a220*/  DFMA R28, R38, R36, R28 ;  /* 0x00000024261c722b */ /* 0x004e0c000000001c */
[----:B0-----:R-:W4:-:S06]  /*2a230*/  DFMA R28, R38, R28, R30 ;  /* 0x0000001c261c722b */ /* 0x001f0c000000001e */
[----:B----4-:R-:W0:-:S06]  /*2a240*/  DFMA R20, R38, R28, R20 ;  /* 0x0000001c2614722b */ /* 0x010e0c0000000014 */
[----:B0-----:R-:W5:-:S06]  /*2a250*/  DFMA R20, R38, R20, R22 ;  /* 0x000000142614722b */ /* 0x001f4c0000000016 */
[----:B-----5:R-:W0:-:S06]  /*2a260*/  DFMA R20, R38, R20, R24 ;  /* 0x000000142614722b */ /* 0x020e0c0000000018 */
[----:B0-----:R-:W0:-:S06]  /*2a270*/  DFMA R20, R38, R20, R26 ;  /* 0x000000142614722b */ /* 0x001e0c000000001a */
[----:B0-----:R-:W-:-:S04]  /*2a280*/  DFMA R32, R20, R32, R32 ;  /* 0x000000201420722b */ /* 0x001fc80000000020 */
[----:B------:R-:W0:-:S06]  /*2a290*/  @P0 DFMA R32, R38, R20, 1 ;  /* 0x3ff000002620042b */ /* 0x000e0c0000000014 */
[----:B0-----:R-:W0:-:S06]  /*2a2a0*/  @P1 DFMA R32, R32, -1, RZ ;  /* 0xbff000002020182b */ /* 0x001e0c00000000ff */
[----:B0-----:R0:W1:Y:S01]  /*2a2b0*/  DMUL R14, R32, R14 ;  /* 0x0000000e200e7228 */ /* 0x0010620000000000 */
[----:B------:R-:W-:Y:S05]  /*2a2c0*/  BRA `(.L_x_1337) ;  /* 0x000011e000007947 */ /* 0x000fea0003800000 */
.L_x_1328:
        /* <DEDUP_REMOVED lines=38> */
.L_x_1339:
[----:B------:R-:W-:Y:S05]  /*2a530*/  BSYNC B0 ;  /* 0x0000000000007941 */ /* 0x000fea0003800000 */
.L_x_1338:
        /* <DEDUP_REMOVED lines=17> */
.L_x_1341:
[----:B0-----:R0:W2:Y:S01]  /*2a650*/  DMUL R12, RZ, R20 ;  /* 0x00000014ff0c7228 */ /* 0x0010a20000000000 */
[----:B------:R-:W-:-:S05]  /*2a660*/  IMAD.MOV.U32 R27, RZ, RZ, RZ ;  /* 0x000000ffff1b7224 */ /* 0x000fca00078e00ff */
.L_x_1342:
[----:B------:R-:W-:Y:S05]  /*2a670*/  BSYNC B2 ;  /* 0x0000000000027941 */ /* 0x000fea0003800000 */
.L_x_1340:
        /* <DEDUP_REMOVED lines=41> */
.L_x_1344:
[----:B------:R2:W3:Y:S01]  /*2a910*/  DMUL R32, RZ, R20 ;  /* 0x00000014ff207228 */ /* 0x0004e20000000000 */
[----:B------:R-:W-:-:S05]  /*2a920*/  IMAD.MOV.U32 R2, RZ, RZ, RZ ;  /* 0x000000ffff027224 */ /* 0x000fca00078e00ff */
.L_x_1345:
[----:B------:R-:W-:Y:S05]  /*2a930*/  BSYNC B2 ;  /* 0x0000000000027941 */ /* 0x000fea0003800000 */
.L_x_1343:
        /* <DEDUP_REMOVED lines=11> */
[----:B------:R-:W-:Y:S02]  /*2a9f0*/  FSEL R36, -R36, 4.2945490664224492434e-19, !P0 ;  /* 0x20fd816424247808 */ /* 0x000fe40004000100 */
[----:B------:R-:W-:Y:S02]  /*2aa00*/  FSEL R37, R2, -0.082518599927425384521, !P0 ;  /* 0xbda8ff8302257808 */ /* 0x000fe40004000000 */
[----:B-1----:R-:W-:-:S04]  /*2aa10*/  LOP3.LUT R2, R15, 0xfffff, RZ, 0xc0, !PT ;  /* 0x000fffff0f027812 */ /* 0x002fc800078ec0ff */
[----:B--2---:R-:W1:-:S06]  /*2aa20*/  DFMA R28, R38, R36, R28 ;  /* 0x00000024261c722b */ /* 0x004e4c000000001c */
[----:B-1----:R-:W4:-:S06]  /*2aa30*/  DFMA R28, R38, R28, R30 ;  /* 0x0000001c261c722b */ /* 0x002f0c000000001e */
[----:B----4-:R-:W1:-:S06]  /*2aa40*/  DFMA R20, R38, R28, R20 ;  /* 0x0000001c2614722b */ /* 0x010e4c0000000014 */
[C---:B-1----:R1:W5:Y:S02]  /*2aa50*/  DFMA R20, R38.reuse, R20, R22 ;  /* 0x000000142614722b */ /* 0x0423640000000016 */
[----:B-1----:R-:W-:Y:S02]  /*2aa60*/  LEA.HI R22, R15, 0xffffff09, RZ, 0xc ;  /* 0xffffff090f167811 */ /* 0x002fe400078f60ff */
[----:B------:R-:W-:Y:S02]  /*2aa70*/  LOP3.LUT R15, R2, 0x7fe00000, RZ, 0xfc, !PT ;  /* 0x7fe00000020f7812 */ /* 0x000fe400078efcff */
[----:B-----5:R-:W1:-:S06]  /*2aa80*/  DFMA R20, R38, R20, R24 ;  /* 0x000000142614722b */ /* 0x020e4c0000000018 */
        /* <DEDUP_REMOVED lines=18> */
.L_x_1327:
        /* <DEDUP_REMOVED lines=11> */
.L_x_1346:
[----:B------:R-:W0:-:S10]  /*2ac60*/  DADD R12, R20, -R20 ;  /* 0x00000000140c7229 */ /* 0x000e140000000814 */
[----:B0-----:R-:W-:Y:S02]  /*2ac70*/  IMAD.MOV.U32 R14, RZ, RZ, R12 ;  /* 0x000000ffff0e7224 */ /* 0x001fe400078e000c */
[----:B------:R-:W-:Y:S01]  /*2ac80*/  IMAD.MOV.U32 R15, RZ, RZ, R13 ;  /* 0x000000ffff0f7224 */ /* 0x000fe200078e000d */
[----:B------:R-:W-:Y:S05]  /*2ac90*/  BRA `(.L_x_1337) ;  /* 0x0000081000007947 */ /* 0x000fea0003800000 */
.L_x_1326:
        /* <DEDUP_REMOVED lines=18> */
.L_x_1348:
[----:B------:R0:W1:Y:S01]  /*2adc0*/  DMUL R22, RZ, R20 ;  /* 0x00000014ff167228 */ /* 0x0000620000000000 */
[----:B------:R-:W-:-:S05]  /*2add0*/  IMAD.MOV.U32 R27, RZ, RZ, RZ ;  /* 0x000000ffff1b7224 */ /* 0x000fca00078e00ff */
.L_x_1349:
[----:B------:R-:W-:Y:S05]  /*2ade0*/  BSYNC B2 ;  /* 0x0000000000027941 */ /* 0x000fea0003800000 */
.L_x_1347:
[----:B------:R-:W-:Y:S01]  /*2adf0*/  IADD3 R34, R27, 0x1, RZ ;  /* 0x000000011b227810 */ /* 0x000fe20007ffe0ff */
[----:B------:R-:W-:-:S04]  /*2ae00*/  IMAD.MOV.U32 R33, RZ, RZ, 0x8 ;  /* 0x00000008ff217424 */ /* 0x000fc800078e00ff */
[----:B------:R-:W-:-:S05]  /*2ae10*/  IMAD.SHL.U32 R2, R34, 0x8, RZ ;  /* 0x0000000822027824 */ /* 0x000fca00078e00ff */
[----:B------:R-:W-:-:S05]  /*2ae20*/  LOP3.LUT R2, R2, 0x8, RZ, 0xc0, !PT ;  /* 0x0000000802027812 */ /* 0x000fca00078ec0ff */
[----:B------:R-:W-:-:S05]  /*2ae30*/  IMAD.WIDE.U32 R32, R2, R33, c[0x4][0xe0] ;  /* 0x0100380002207625 */ /* 0x000fca00078e0021 */
[----:B------:R-:W2:Y:S04]  /*2ae40*/  LDG.E.128.CONSTANT R28, [R32.64] ;  /* 0x00000010201c7981 */ /* 0x000ea8000c1e9d00 */
[----:B------:R-:W4:Y:S04]  /*2ae50*/  LDG.E.128.CONSTANT R24, [R32.64+0x10] ;  /* 0x0000101020187981 */ /* 0x000f28000c1e9d00 */
[----:B0-----:R-:W5:Y:S01]  /*2ae60*/  LDG.E.128.CONSTANT R12, [R32.64+0x20] ;  /* 0x00002010200c7981 */ /* 0x001f62000c1e9d00 */
        /* <DEDUP_REMOVED lines=33> */
.L_x_1351:
[----:B------:R1:W2:Y:S01]  /*2b080*/  DMUL R14, RZ, R20 ;  /* 0x00000014ff0e7228 */ /* 0x0002a20000000000 */
[----:B------:R-:W-:-:S05]  /*2b090*/  IMAD.MOV.U32 R2, RZ, RZ, RZ ;  /* 0x000000ffff027224 */ /* 0x000fca00078e00ff */
.L_x_1352:
[----:B------:R-:W-:Y:S05]  /*2b0a0*/  BSYNC B2 ;  /* 0x0000000000027941 */ /* 0x000fea0003800000 */
.L_x_1350:
[----:B-1----:R-:W-:Y:S02]  /*2b0b0*/  IMAD.SHL.U32 R20, R2, 0x8, RZ ;  /* 0x0000000802147824 */ /* 0x002fe400078e00ff */
[----:B------:R-:W-:-:S03]  /*2b0c0*/  IMAD.MOV.U32 R33, RZ, RZ, 0x8 ;  /* 0x00000008ff217424 */ /* 0x000fc600078e00ff */
[----:B------:R-:W-:-:S05]  /*2b0d0*/  LOP3.LUT R20, R20, 0x8, RZ, 0xc0, !PT ;  /* 0x0000000814147812 */ /* 0x000fca00078ec0ff */
[----:B------:R-:W-:-:S05]  /*2b0e0*/  IMAD.WIDE.U32 R32, R20, R33, c[0x4][0xe0] ;  /* 0x0100380014207625 */ /* 0x000fca00078e0021 */
[----:B------:R-:W4:Y:S04]  /*2b0f0*/  LDG.E.128.CONSTANT R28, [R32.64] ;  /* 0x00000010201c7981 */ /* 0x000f28000c1e9d00 */
[----:B------:R-:W5:Y:S04]  /*2b100*/  LDG.E.128.CONSTANT R24, [R32.64+0x10] ;  /* 0x0000101020187981 */ /* 0x000f68000c1e9d00 */
[----:B---3--:R-:W3:Y:S01]  /*2b110*/  LDG.E.128.CONSTANT R20, [R32.64+0x20] ;  /* 0x0000201020147981 */ /* 0x008ee2000c1e9d00 */
[----:B------:R-:W-:Y:S01]  /*2b120*/  R2P PR, R2, 0x3 ;  /* 0x0000000302007804 */ /* 0x000fe20000000000 */
[----:B------:R-:W-:Y:S01]  /*2b130*/  IMAD.MOV.U32 R34, RZ, RZ, 0x79785eba ;  /* 0x79785ebaff227424 */ /* 0x000fe200078e00ff */
[----:B--2---:R-:W4:Y:S01]  /*2b140*/  DMUL R36, R14, R14 ;  /* 0x0000000e0e247228 */ /* 0x004f220000000000 */
[----:B------:R-:W-:-:S03]  /*2b150*/  IMAD.MOV.U32 R2, RZ, RZ, 0x3de5db65 ;  /* 0x3de5db65ff027424 */ /* 0x000fc600078e00ff */
[----:B------:R-:W-:Y:S02]  /*2b160*/  FSEL R34, -R34, 4.2945490664224492434e-19, !P0 ;  /* 0x20fd816422227808 */ /* 0x000fe40004000100 */
[----:B------:R-:W-:-:S06]  /*2b170*/  FSEL R35, R2, -0.082518599927425384521, !P0 ;  /* 0xbda8ff8302237808 */ /* 0x000fcc0004000000 */
[----:B----4-:R-:W1:-:S06]  /*2b180*/  DFMA R28, R36, R34, R28 ;  /* 0x00000022241c722b */ /* 0x010e4c000000001c */
[----:B-1----:R-:W5:-:S06]  /*2b190*/  DFMA R28, R36, R28, R30 ;  /* 0x0000001c241c722b */ /* 0x002f4c000000001e */
[----:B-----5:R-:W1:-:S06]  /*2b1a0*/  DFMA R24, R36, R28, R24 ;  /* 0x0000001c2418722b */ /* 0x020e4c0000000018 */
[----:B-1----:R-:W3:-:S06]  /*2b1b0*/  DFMA R24, R36, R24, R26 ;  /* 0x000000182418722b */ /* 0x002ecc000000001a */
[----:B---3--:R-:W1:-:S06]  /*2b1c0*/  DFMA R20, R36, R24, R20 ;  /* 0x000000182414722b */ /* 0x008e4c0000000014 */
[----:B-1----:R-:W1:-:S06]  /*2b1d0*/  DFMA R20, R36, R20, R22 ;  /* 0x000000142414722b */ /* 0x002e4c0000000016 */
[----:B-1----:R1:W2:-:S04]  /*2b1e0*/  DFMA R14, R20, R14, R14 ;  /* 0x0000000e140e722b */ /* 0x002288000000000e */
[----:B------:R1:W3:Y:S01]  /*2b1f0*/  @P0 DFMA R14, R36, R20, 1 ;  /* 0x3ff00000240e042b */ /* 0x0002e20000000014 */
[----:B------:R-:W-:Y:S05]  /*2b200*/  @!P1 BRA `(.L_x_1337) ;  /* 0x000002a000009947 */ /* 0x000fea0003800000 */
[----:B--23--:R-:W2:Y:S01]  /*2b210*/  DFMA R14, R14, -1, RZ ;  /* 0xbff000000e0e782b */ /* 0x00cea200000000ff */
[----:B------:R-:W-:Y:S05]  /*2b220*/  BRA `(.L_x_1337) ;  /* 0x0000028000007947 */ /* 0x000fea0003800000 */
.L_x_1325:
        /* <DEDUP_REMOVED lines=37> */
.L_x_1354:
[----:B------:R-:W-:Y:S05]  /*2b480*/  BSYNC B0 ;  /* 0x0000000000007941 */ /* 0x000fea0003800000 */
.L_x_1353:
[----:B0-----:R-:W-:Y:S02]  /*2b490*/  IMAD.MOV.U32 R14, RZ, RZ, R20 ;  /* 0x000000ffff0e7224 */ /* 0x001fe400078e0014 */
[----:B------:R-:W-:Y:S02]  /*2b4a0*/  IMAD.MOV.U32 R15, RZ, RZ, R21 ;  /* 0x000000ffff0f7224 */ /* 0x000fe400078e0015 */
.L_x_1337:
[----:B012---:R-:W-:Y:S05]  /*2b4b0*/  BSYNC B1 ;  /* 0x0000000000017941 */ /* 0x007fea0003800000 */
.L_x_1324:
[----:B------:R-:W0:Y:S01]  /*2b4c0*/  DSETP.NAN.AND P0, PT, R16, R18, PT ;  /* 0x000000121000722a */ /* 0x000e220003f08000 */
        /* <DEDUP_REMOVED lines=89> */
.L_x_1362:
        /* <DEDUP_REMOVED lines=21> */
.L_x_1365:
[----:B------:R-:W-:Y:S05]  /*2bbb0*/  BSYNC B3 ;  /* 0x0000000000037941 */ /* 0x000fea0003800000 */
.L_x_1364:
        /* <DEDUP_REMOVED lines=15> */
.L_x_1363:
[----:B------:R-:W-:Y:S05]  /*2bcb0*/  BSYNC B2 ;  /* 0x0000000000027941 */ /* 0x000fea0003800000 */
.L_x_1361:
        /* <DEDUP_REMOVED lines=21> */
.L_x_1367:
[----:B------:R-:W-:Y:S05]  /*2be10*/  BSYNC B2 ;  /* 0x0000000000027941 */ /* 0x000fea0003800000 */
.L_x_1366:
        /* <DEDUP_REMOVED lines=43> */
.L_x_1369:
[----:B------:R-:W-:-:S04]  /*2c0d0*/  ISETP.GE.AND P0, PT, R17, RZ, PT ;  /* 0x000000ff1100720c */ /* 0x000fc80003f06270 */
[----:B------:R-:W-:Y:S02]  /*2c0e0*/  FSEL R20, RZ, 3.37028055040000000000e+12, P0 ;  /* 0x54442d18ff147808 */ /* 0x000fe40000000000 */
[----:B------:R-:W-:Y:S02]  /*2c0f0*/  FSEL R21, RZ, 2.1426990032196044922, P0 ;  /* 0x400921fbff157808 */ /* 0x000fe40000000000 */
.L_x_1370:
[----:B------:R-:W-:Y:S05]  /*2c100*/  BSYNC B0 ;  /* 0x0000000000007941 */ /* 0x000fea0003800000 */
.L_x_1368:
[----:B------:R0:W2:Y:S02]  /*2c110*/  DADD R16, |R16|, |R18| ;  /* 0x0000000010107229 */ /* 0x0000a40000000612 */
[----:B0-----:R-:W-:Y:S02]  /*2c120*/  LOP3.LUT R19, R21, 0x80000000, R19, 0xb8, !PT ;  /* 0x8000000015137812 */ /* 0x001fe400078eb813 */
[----:B-1----:R-:W-:-:S04]  /*2c130*/  DMUL R22, R22, 0.5 ;  /* 0x3fe0000016167828 */ /* 0x002fc80000000000 */
[----:B--2---:R-:W0:-:S06]  /*2c140*/  DSETP.GTU.AND P0, PT, |R16|, +INF , PT ;  /* 0x7ff000001000742a */ /* 0x004e0c0003f0c200 */
[----:B0-----:R-:W-:Y:S02]  /*2c150*/  FSEL R16, R16, R20, P0 ;  /* 0x0000001410107208 */ /* 0x001fe40000000000 */
[----:B------:R-:W-:Y:S01]  /*2c160*/  FSEL R17, R17, R19, P0 ;  /* 0x0000001311117208 */ /* 0x000fe20000000000 */
[----:B------:R-:W-:Y:S05]  /*2c170*/  BRA `(.L_x_1371) ;  /* 0x00004a6000007947 */ /* 0x000fea0003800000 */
.L_x_1360:
        /* <DEDUP_REMOVED lines=79> */
.L_x_1374:
[----:B------:R-:W-:Y:S05]  /*2c670*/  BSYNC B0 ;  /* 0x0000000000007941 */ /* 0x000fea0003800000 */
.L_x_1373:
        /* <DEDUP_REMOVED lines=8> */
.L_x_1376:
[----:B------:R-:W-:Y:S05]  /*2c700*/  BSYNC B2 ;  /* 0x0000000000027941 */ /* 0x000fea0003800000 */
.L_x_1375:
        /* <DEDUP_REMOVED lines=43> */
.L_x_1378:
[----:B------:R-:W-:-:S04]  /*2c9c0*/  ISETP.GE.AND P0, PT, R17, RZ, PT ;  /* 0x000000ff1100720c */ /* 0x000fc80003f06270 */
[----:B------:R-:W-:Y:S02]  /*2c9d0*/  FSEL R20, RZ, 3.37028055040000000000e+12, P0 ;  /* 0x54442d18ff147808 */ /* 0x000fe40000000000 */
[----:B------:R-:W-:Y:S02]  /*2c9e0*/  FSEL R21, RZ, 2.1426990032196044922, P0 ;  /* 0x400921fbff157808 */ /* 0x000fe40000000000 */
.L_x_1379:
[----:B------:R-:W-:Y:S05]  /*2c9f0*/  BSYNC B0 ;  /* 0x0000000000007941 */ /* 0x000fea0003800000 */
.L_x_1377:
[----:B------:R2:W4:Y:S02]  /*2ca00*/  DADD R16, |R16|, |R18| ;  /* 0x0000000010107229 */ /* 0x0005240000000612 */
[----:B--2---:R-:W-:Y:S02]  /*2ca10*/  LOP3.LUT R19, R21, 0x80000000, R19, 0xb8, !PT ;  /* 0x8000000015137812 */ /* 0x004fe400078eb813 */
[----:B-1----:R-:W-:-:S04]  /*2ca20*/  DMUL R22, R22, 0.5 ;  /* 0x3fe0000016167828 */ /* 0x002fc80000000000 */
[----:B----4-:R-:W1:-:S06]  /*2ca30*/  DSETP.GTU.AND P0, PT, |R16|, +INF , PT ;  /* 0x7ff000001000742a */ /* 0x010e4c0003f0c200 */
[----:B-1----:R-:W-:Y:S02]  /*2ca40*/  FSEL R16, R16, R20, P0 ;  /* 0x0000001410107208 */ /* 0x002fe40000000000 */
[----:B------:R-:W-:Y:S01]  /*2ca50*/  FSEL R17, R17, R19, P0 ;  /* 0x0000001311117208 */ /* 0x000fe20000000000 */
[----:B------:R-:W-:Y:S05]  /*2ca60*/  BRA `(.L_x_1371) ;  /* 0x0000417000007947 */ /* 0x000fea0003800000 */
.L_x_1372:
        /* <DEDUP_REMOVED lines=28> */
.L_x_1381:
        /* <DEDUP_REMOVED lines=78> */
.L_x_1380:
        /* <DEDUP_REMOVED lines=77> */
.L_x_1383:
        /* <DEDUP_REMOVED lines=21> */
.L_x_1386:
[----:B------:R-:W-:Y:S05]  /*2d730*/  BSYNC B3 ;  /* 0x0000000000037941 */ /* 0x000fea0003800000 */
.L_x_1385:
        /* <DEDUP_REMOVED lines=15> */
.L_x_1384:
[----:B------:R-:W-:Y:S05]  /*2d830*/  BSYNC B2 ;  /* 0x0000000000027941 */ /* 0x000fea0003800000 */
.L_x_1382:
        /* <DEDUP_REMOVED lines=21> */
.L_x_1388:
[----:B------:R-:W-:Y:S05]  /*2d990*/  BSYNC B2 ;  /* 0x0000000000027941 */ /* 0x000fea0003800000 */
.L_x_1387:
        /* <DEDUP_REMOVED lines=43> */
.L_x_1390:
[----:B------:R-:W-:-:S04]  /*2dc50*/  ISETP.GE.AND P0, PT, R17, RZ, PT ;  /* 0x000000ff1100720c */ /* 0x000fc80003f06270 */
[----:B------:R-:W-:Y:S02]  /*2dc60*/  FSEL R20, RZ, 3.37028055040000000000e+12, P0 ;  /* 0x54442d18ff147808 */ /* 0x000fe40000000000 */
[----:B------:R-:W-:Y:S02]  /*2dc70*/  FSEL R21, RZ, 2.1426990032196044922, P0 ;  /* 0x400921fbff157808 */ /* 0x000fe40000000000 */
.L_x_1391:
[----:B------:R-:W-:Y:S05]  /*2dc80*/  BSYNC B0 ;  /* 0x0000000000007941 */ /* 0x000fea0003800000 */
.L_x_1389:
[----:B------:R0:W2:Y:S02]  /*2dc90*/  DADD R16, |R16|, |R18| ;  /* 0x0000000010107229 */ /* 0x0000a40000000612 */
[----:B0-----:R-:W-:Y:S02]  /*2dca0*/  LOP3.LUT R19, R21, 0x80000000, R19, 0xb8, !PT ;  /* 0x8000000015137812 */ /* 0x001fe400078eb813 */
[----:B-1----:R-:W-:-:S04]  /*2dcb0*/  DMUL R22, R22, 0.5 ;  /* 0x3fe0000016167828 */ /* 0x002fc80000000000 */
[----:B--2---:R-:W0:-:S06]  /*2dcc0*/  DSETP.GTU.AND P0, PT, |R16|, +INF , PT ;  /* 0x7ff000001000742a */ /* 0x004e0c0003f0c200 */
[----:B0-----:R-:W-:Y:S02]  /*2dcd0*/  FSEL R16, R16, R20, P0 ;  /* 0x0000001410107208 */ /* 0x001fe40000000000 */
[----:B------:R-:W-:Y:S01]  /*2dce0*/  FSEL R17, R17, R19, P0 ;  /* 0x0000001311117208 */ /* 0x000fe20000000000 */
[----:B------:R-:W-:Y:S05]  /*2dcf0*/  BRA `(.L_x_1371) ;  /* 0x00002ee000007947 */ /* 0x000fea0003800000 */
.L_x_1359:
        /* <DEDUP_REMOVED lines=111> */
.L_x_1393:
[----:B------:R-:W-:Y:S05]  /*2e3f0*/  BSYNC B0 ;  /* 0x0000000000007941 */ /* 0x000fea0003800000 */
.L_x_1392:
        /* <DEDUP_REMOVED lines=10> */
.L_x_1395:
[----:B------:R-:W-:Y:S05]  /*2e4a0*/  BSYNC B2 ;  /* 0x0000000000027941 */ /* 0x000fea0003800000 */
.L_x_1394:
        /* <DEDUP_REMOVED lines=43> */
.L_x_1397:
[----:B------:R-:W-:-:S04]  /*2e760*/  ISETP.GE.AND P0, PT, R17, RZ, PT ;  /* 0x000000ff1100720c */ /* 0x000fc80003f06270 */
[----:B------:R-:W-:Y:S02]  /*2e770*/  FSEL R20, RZ, 3.37028055040000000000e+12, P0 ;  /* 0x54442d18ff147808 */ /* 0x000fe40000000000 */
[----:B------:R-:W-:Y:S02]  /*2e780*/  FSEL R21, RZ, 2.1426990032196044922, P0 ;  /* 0x400921fbff157808 */ /* 0x000fe40000000000 */
.L_x_1398:
[----:B------:R-:W-:Y:S05]  /*2e790*/  BSYNC B0 ;  /* 0x0000000000007941 */ /* 0x000fea0003800000 */
.L_x_1396:
[----:B------:R2:W4:Y:S02]  /*2e7a0*/  DADD R16, |R16|, |R18| ;  /* 0x0000000010107229 */ /* 0x0005240000000612 */
[----:B--2---:R-:W-:-:S04]  /*2e7b0*/  LOP3.LUT R19, R21, 0x80000000, R19, 0xb8, !PT ;  /* 0x8000000015137812 */ /* 0x004fc800078eb813 */
[----:B----4-:R-:W2:-:S06]  /*2e7c0*/  DSETP.GTU.AND P0, PT, |R16|, +INF , PT ;  /* 0x7ff000001000742a */ /* 0x010e8c0003f0c200 */
[----:B--2---:R-:W-:Y:S02]  /*2e7d0*/  FSEL R16, R16, R20, P0 ;  /* 0x0000001410107208 */ /* 0x004fe40000000000 */
[----:B------:R-:W-:Y:S01]  /*2e7e0*/  FSEL R17, R17, R19, P0 ;  /* 0x0000001311117208 */ /* 0x000fe20000000000 */
[----:B------:R-:W-:Y:S05]  /*2e7f0*/  BRA `(.L_x_1371) ;  /* 0x000023e000007947 */ /* 0x000fea0003800000 */
.L_x_1358:
        /* <DEDUP_REMOVED lines=68> */
.L_x_1401:
        /* <DEDUP_REMOVED lines=21> */
.L_x_1404:
[----:B------:R-:W-:Y:S05]  /*2ed90*/  BSYNC B3 ;  /* 0x0000000000037941 */ /* 0x000fea0003800000 */
.L_x_1403:
        /* <DEDUP_REMOVED lines=15> */
.L_x_1402:
[----:B------:R-:W-:Y:S05]  /*2ee90*/  BSYNC B2 ;  /* 0x0000000000027941 */ /* 0x000fea0003800000 */
.L_x_1400:
        /* <DEDUP_REMOVED lines=44> */
.L_x_1399:
        /* <DEDUP_REMOVED lines=46> */
.L_x_1357:
        /* <DEDUP_REMOVED lines=23> */
.L_x_1406:
[----:B------:R-:W-:Y:S05]  /*2f5b0*/  BSYNC B2 ;  /* 0x0000000000027941 */ /* 0x000fea0003800000 */
.L_x_1405:
        /* <DEDUP_REMOVED lines=26> */
.L_x_1408:
[----:B-12---:R-:W-:Y:S05]  /*2f760*/  BSYNC B2 ;  /* 0x0000000000027941 */ /* 0x006fea0003800000 */
.L_x_1407:
        /* <DEDUP_REMOVED lines=112> */
.L_x_1410:
[----:B------:R-:W-:Y:S05]  /*2fe70*/  BSYNC B0 ;  /* 0x0000000000007941 */ /* 0x000fea0003800000 */
.L_x_1409:
        /* <DEDUP_REMOVED lines=10> */
.L_x_1412:
[----:B------:R-:W-:Y:S05]  /*2ff20*/  BSYNC B2 ;  /* 0x0000000000027941 */ /* 0x000fea0003800000 */
.L_x_1411:
        /* <DEDUP_REMOVED lines=43> */
.L_x_1414:
[----:B------:R-:W-:-:S04]  /*301e0*/  ISETP.GE.AND P0, PT, R17, RZ, PT ;  /* 0x000000ff1100720c */ /* 0x000fc80003f06270 */
[----:B------:R-:W-:Y:S02]  /*301f0*/  FSEL R20, RZ, 3.37028055040000000000e+12, P0 ;  /* 0x54442d18ff147808 */ /* 0x000fe40000000000 */
[----:B------:R-:W-:Y:S02]  /*30200*/  FSEL R21, RZ, 2.1426990032196044922, P0 ;  /* 0x400921fbff157808 */ /* 0x000fe40000000000 */
.L_x_1415:
[----:B------:R-:W-:Y:S05]  /*30210*/  BSYNC B0 ;  /* 0x0000000000007941 */ /* 0x000fea0003800000 */
.L_x_1413:
[----:B------:R2:W4:Y:S02]  /*30220*/  DADD R16, |R16|, |R18| ;  /* 0x0000000010107229 */ /* 0x0005240000000612 */
[----:B--2---:R-:W-:Y:S02]  /*30230*/  LOP3.LUT R19, R21, 0x80000000, R19, 0xb8, !PT ;  /* 0x8000000015137812 */ /* 0x004fe400078eb813 */
[----:B-1----:R-:W-:-:S04]  /*30240*/  DADD R22, R22, 1 ;  /* 0x3ff0000016167429 */ /* 0x002fc80000000000 */
[----:B----4-:R-:W1:-:S06]  /*30250*/  DSETP.GTU.AND P0, PT, |R16|, +INF , PT ;  /* 0x7ff000001000742a */ /* 0x010e4c0003f0c200 */
[----:B-1----:R-:W-:Y:S02]  /*30260*/  FSEL R16, R16, R20, P0 ;  /* 0x0000001410107208 */ /* 0x002fe40000000000 */
[----:B------:R-:W-:Y:S01]  /*30270*/  FSEL R17, R17, R19, P0 ;  /* 0x0000001311117208 */ /* 0x000fe20000000000 */
[----:B------:R-:W-:Y:S05]  /*30280*/  BRA `(.L_x_1371) ;  /* 0x0000095000007947 */ /* 0x000fea0003800000 */
.L_x_1356:
        /* <DEDUP_REMOVED lines=88> */
.L_x_1417:
[----:B------:R-:W-:Y:S05]  /*30810*/  BSYNC B0 ;  /* 0x0000000000007941 */ /* 0x000fea0003800000 */
.L_x_1416:
        /* <DEDUP_REMOVED lines=8> */
.L_x_1419:
[----:B------:R-:W-:Y:S05]  /*308a0*/  BSYNC B2 ;  /* 0x0000000000027941 */ /* 0x000fea0003800000 */
.L_x_1418:
        /* <DEDUP_REMOVED lines=43> */
.L_x_1421:
[----:B------:R-:W-:Y:S02]  /*30b60*/  FSEL R20, RZ, 3.37028055040000000000e+12, P2 ;  /* 0x54442d18ff147808 */ /* 0x000fe40001000000 */
[----:B------:R-:W-:Y:S02]  /*30b70*/  FSEL R21, RZ, 2.1426990032196044922, P2 ;  /* 0x400921fbff157808 */ /* 0x000fe40001000000 */
.L_x_1422:
[----:B------:R-:W-:Y:S05]  /*30b80*/  BSYNC B0 ;  /* 0x0000000000007941 */ /* 0x000fea0003800000 */
.L_x_1420:
[----:B------:R2:W4:Y:S02]  /*30b90*/  DADD R16, |R16|, |R18| ;  /* 0x0000000010107229 */ /* 0x0005240000000612 */
[----:B--2---:R-:W-:-:S04]  /*30ba0*/  LOP3.LUT R19, R21, 0x80000000, R19, 0xb8, !PT ;  /* 0x8000000015137812 */ /* 0x004fc800078eb813 */
[----:B----4-:R-:W2:-:S06]  /*30bb0*/  DSETP.GTU.AND P0, PT, |R16|, +INF , PT ;  /* 0x7ff000001000742a */ /* 0x010e8c0003f0c200 */
[----:B--2---:R-:W-:Y:S02]  /*30bc0*/  FSEL R16, R16, R20, P0 ;  /* 0x0000001410107208 */ /* 0x004fe40000000000 */
[----:B------:R-:W-:Y:S02]  /*30bd0*/  FSEL R17, R17, R19, P0 ;  /* 0x0000001311117208 */ /* 0x000fe40000000000 */
.L_x_1371:
[----:B012---:R-:W-:Y:S05]  /*30be0*/  BSYNC B1 ;  /* 0x0000000000017941 */ /* 0x007fea0003800000 */
.L_x_1355:
        /* <DEDUP_REMOVED lines=53> */
.L_x_1429:
[----:B------:R-:W-:Y:S05]  /*30f40*/  BSYNC B0 ;  /* 0x0000000000007941 */ /* 0x000fea0003800000 */
.L_x_1428:
        /* <DEDUP_REMOVED lines=17> */
.L_x_1431:
[----:B0-----:R0:W2:Y:S01]  /*31060*/  DMUL R16, RZ, R20 ;  /* 0x00000014ff107228 */ /* 0x0010a20000000000 */
[----:B------:R-:W-:-:S05]  /*31070*/  IMAD.MOV.U32 R27, RZ, RZ, RZ ;  /* 0x000000ffff1b7224 */ /* 0x000fca00078e00ff */
.L_x_1432:
[----:B------:R-:W-:Y:S05]  /*31080*/  BSYNC B2 ;  /* 0x0000000000027941 */ /* 0x000fea0003800000 */
.L_x_1430:
        /* <DEDUP_REMOVED lines=41> */
.L_x_1434:
[----:B------:R2:W3:Y:S01]  /*31320*/  DMUL R32, RZ, R20 ;  /* 0x00000014ff207228 */ /* 0x0004e20000000000 */
[----:B------:R-:W-:-:S05]  /*31330*/  IMAD.MOV.U32 R2, RZ, RZ, RZ ;  /* 0x000000ffff027224 */ /* 0x000fca00078e00ff */
.L_x_1435:
[----:B------:R-:W-:Y:S05]  /*31340*/  BSYNC B2 ;  /* 0x0000000000027941 */ /* 0x000fea0003800000 */
.L_x_1433:
        /* <DEDUP_REMOVED lines=25> */
.L_x_1427:
        /* <DEDUP_REMOVED lines=38> */
.L_x_1438:
[----:B------:R-:W-:Y:S05]  /*31740*/  BSYNC B0 ;  /* 0x0000000000007941 */ /* 0x000fea0003800000 */
.L_x_1437:
        /* <DEDUP_REMOVED lines=17> */
.L_x_1440:
[----:B0-----:R0:W2:Y:S01]  /*31860*/  DMUL R16, RZ, R20 ;  /* 0x00000014ff107228 */ /* 0x0010a20000000000 */
[----:B------:R-:W-:-:S05]  /*31870*/  IMAD.MOV.U32 R27, RZ, RZ, RZ ;  /* 0x000000ffff1b7224 */ /* 0x000fca00078e00ff */
.L_x_1441:
[----:B------:R-:W-:Y:S05]  /*31880*/  BSYNC B2 ;  /* 0x0000000000027941 */ /* 0x000fea0003800000 */
.L_x_1439:
        /* <DEDUP_REMOVED lines=41> */
.L_x_1443:
[----:B------:R2:W3:Y:S01]  /*31b20*/  DMUL R32, RZ, R20 ;  /* 0x00000014ff207228 */ /* 0x0004e20000000000 */
[----:B------:R-:W-:-:S05]  /*31b30*/  IMAD.MOV.U32 R2, RZ, RZ, RZ ;  /* 0x000000ffff027224 */ /* 0x000fca00078e00ff */
.L_x_1444:
[----:B------:R-:W-:Y:S05]  /*31b40*/  BSYNC B2 ;  /* 0x0000000000027941 */ /* 0x000fea0003800000 */
.L_x_1442:
        /* <DEDUP_REMOVED lines=39> */
.L_x_1426:
        /* <DEDUP_REMOVED lines=11> */
.L_x_1445:
[----:B------:R-:W0:-:S10]  /*31e70*/  DADD R16, R20, -R20 ;  /* 0x0000000014107229 */ /* 0x000e140000000814 */
[----:B0-----:R-:W-:Y:S02]  /*31e80*/  IMAD.MOV.U32 R18, RZ, RZ, R16 ;  /* 0x000000ffff127224 */ /* 0x001fe400078e0010 */
[----:B------:R-:W-:Y:S01]  /*31e90*/  IMAD.MOV.U32 R19, RZ, RZ, R17 ;  /* 0x000000ffff137224 */ /* 0x000fe200078e0011 */
[----:B------:R-:W-:Y:S05]  /*31ea0*/  BRA `(.L_x_1436) ;  /* 0x0000081000007947 */ /* 0x000fea0003800000 */
.L_x_1425:
        /* <DEDUP_REMOVED lines=18> */
.L_x_1447:
[----:B------:R0:W1:Y:S01]  /*31fd0*/  DMUL R22, RZ, R20 ;  /* 0x00000014ff167228 */ /* 0x0000620000000000 */
[----:B------:R-:W-:-:S05]  /*31fe0*/  IMAD.MOV.U32 R27, RZ, RZ, RZ ;  /* 0x000000ffff1b7224 */ /* 0x000fca00078e00ff */
.L_x_1448:
[----:B------:R-:W-:Y:S05]  /*31ff0*/  BSYNC B2 ;  /* 0x0000000000027941 */ /* 0x000fea0003800000 */
.L_x_1446:
        /* <DEDUP_REMOVED lines=41> */
.L_x_1450:
[----:B------:R1:W2:Y:S01]  /*32290*/  DMUL R18, RZ, R20 ;  /* 0x00000014ff127228 */ /* 0x0002a20000000000 */
[----:B------:R-:W-:-:S05]  /*322a0*/  IMAD.MOV.U32 R2, RZ, RZ, RZ ;  /* 0x000000ffff027224 */ /* 0x000fca00078e00ff */
.L_x_1451:
[----:B------:R-:W-:Y:S05]  /*322b0*/  BSYNC B2 ;  /* 0x0000000000027941 */ /* 0x000fea0003800000 */
.L_x_1449:
        /* <DEDUP_REMOVED lines=24> */
.L_x_1424:
        /* <DEDUP_REMOVED lines=37> */
.L_x_1453:
[----:B------:R-:W-:Y:S05]  /*32690*/  BSYNC B0 ;  /* 0x0000000000007941 */ /* 0x000fea0003800000 */
.L_x_1452:
[----:B0-----:R-:W-:Y:S02]  /*326a0*/  IMAD.MOV.U32 R18, RZ, RZ, R20 ;  /* 0x000000ffff127224 */ /* 0x001fe400078e0014 */
[----:B------:R-:W-:Y:S02]  /*326b0*/  IMAD.MOV.U32 R19, RZ, RZ, R21 ;  /* 0x000000ffff137224 */ /* 0x000fe400078e0015 */
.L_x_1436:
[----:B012---:R-:W-:Y:S05]  /*326c0*/  BSYNC B1 ;  /* 0x0000000000017941 */ /* 0x007fea0003800000 */
.L_x_1423:
        /* <DEDUP_REMOVED lines=90> */
.L_x_1461:
        /* <DEDUP_REMOVED lines=21> */
.L_x_1464:
[----:B------:R-:W-:Y:S05]  /*32dc0*/  BSYNC B3 ;  /* 0x0000000000037941 */ /* 0x000fea0003800000 */
.L_x_1463:
        /* <DEDUP_REMOVED lines=15> */
.L_x_1462:
[----:B------:R-:W-:Y:S05]  /*32ec0*/  BSYNC B2 ;  /* 0x0000000000027941 */ /* 0x000fea0003800000 */
.L_x_1460:
        /* <DEDUP_REMOVED lines=21> */
.L_x_1466:
[----:B------:R-:W-:Y:S05]  /*33020*/  BSYNC B2 ;  /* 0x0000000000027941 */ /* 0x000fea0003800000 */
.L_x_1465:
        /* <DEDUP_REMOVED lines=43> */
.L_x_1468:
[----:B------:R-:W-:-:S04]  /*332e0*/  ISETP.GE.AND P0, PT, R5, RZ, PT ;  /* 0x000000ff0500720c */ /* 0x000fc80003f06270 */
[----:B------:R-:W-:Y:S02]  /*332f0*/  FSEL R20, RZ, 3.37028055040000000000e+12, P0 ;  /* 0x54442d18ff147808 */ /* 0x000fe40000000000 */
[----:B------:R-:W-:Y:S02]  /*33300*/  FSEL R21, RZ, 2.1426990032196044922, P0 ;  /* 0x400921fbff157808 */ /* 0x000fe40000000000 */
.L_x_1469:
[----:B------:R-:W-:Y:S05]  /*33310*/  BSYNC B0 ;  /* 0x0000000000007941 */ /* 0x000fea0003800000 */
.L_x_1467:
[----:B------:R0:W2:Y:S02]  /*33320*/  DADD R4, |R4|, |R6| ;  /* 0x0000000004047229 */ /* 0x0000a40000000606 */
[----:B0-----:R-:W-:Y:S02]  /*33330*/  LOP3.LUT R7, R21, 0x80000000, R7, 0xb8, !PT ;  /* 0x8000000015077812 */ /* 0x001fe400078eb807 */
[----:B-1----:R-:W-:-:S04]  /*33340*/  DMUL R22, R22, 0.5 ;  /* 0x3fe0000016167828 */ /* 0x002fc80000000000 */
[----:B--2---:R-:W0:-:S06]  /*33350*/  DSETP.GTU.AND P0, PT, |R4|, +INF , PT ;  /* 0x7ff000000400742a */ /* 0x004e0c0003f0c200 */
[----:B0-----:R-:W-:Y:S02]  /*33360*/  FSEL R4, R4, R20, P0 ;  /* 0x0000001404047208 */ /* 0x001fe40000000000 */
[----:B------:R-:W-:Y:S01]  /*33370*/  FSEL R5, R5, R7, P0 ;  /* 0x0000000705057208 */ /* 0x000fe20000000000 */
[----:B------:R-:W-:Y:S05]  /*33380*/  BRA `(.L_x_1470) ;  /* 0x00004a6000007947 */ /* 0x000fea0003800000 */
.L_x_1459:
        /* <DEDUP_REMOVED lines=79> */
.L_x_1473:
[----:B------:R-:W-:Y:S05]  /*33880*/  BSYNC B0 ;  /* 0x0000000000007941 */ /* 0x000fea0003800000 */
.L_x_1472:
        /* <DEDUP_REMOVED lines=8> */
.L_x_1475:
[----:B------:R-:W-:Y:S05]  /*33910*/  BSYNC B2 ;  /* 0x0000000000027941 */ /* 0x000fea0003800000 */
.L_x_1474:
        /* <DEDUP_REMOVED lines=43> */
.L_x_1477:
[----:B------:R-:W-:-:S04]  /*33bd0*/  ISETP.GE.AND P0, PT, R5, RZ, PT ;  /* 0x000000ff0500720c */ /* 0x000fc80003f06270 */
[----:B------:R-:W-:Y:S02]  /*33be0*/  FSEL R20, RZ, 3.37028055040000000000e+12, P0 ;  /* 0x54442d18ff147808 */ /* 0x000fe40000000000 */
[----:B------:R-:W-:Y:S02]  /*33bf0*/  FSEL R21, RZ, 2.1426990032196044922, P0 ;  /* 0x400921fbff157808 */ /* 0x000fe40000000000 */
.L_x_1478:
[----:B------:R-:W-:Y:S05]  /*33c00*/  BSYNC B0 ;  /* 0x0000000000007941 */ /* 0x000fea0003800000 */
.L_x_1476:
[----:B------:R2:W4:Y:S02]  /*33c10*/  DADD R4, |R4|, |R6| ;  /* 0x0000000004047229 */ /* 0x0005240000000606 */
[----:B--2---:R-:W-:Y:S02]  /*33c20*/  LOP3.LUT R7, R21, 0x80000000, R7, 0xb8, !PT ;  /* 0x8000000015077812 */ /* 0x004fe400078eb807 */
[----:B-1----:R-:W-:-:S04]  /*33c30*/  DMUL R22, R22, 0.5 ;  /* 0x3fe0000016167828 */ /* 0x002fc80000000000 */
[----:B----4-:R-:W1:-:S06]  /*33c40*/  DSETP.GTU.AND P0, PT, |R4|, +INF , PT ;  /* 0x7ff000000400742a */ /* 0x010e4c0003f0c200 */
[----:B-1----:R-:W-:Y:S02]  /*33c50*/  FSEL R4, R4, R20, P0 ;  /* 0x0000001404047208 */ /* 0x002fe40000000000 */
[----:B------:R-:W-:Y:S01]  /*33c60*/  FSEL R5, R5, R7, P0 ;  /* 0x0000000705057208 */ /* 0x000fe20000000000 */
[----:B------:R-:W-:Y:S05]  /*33c70*/  BRA `(.L_x_1470) ;  /* 0x0000417000007947 */ /* 0x000fea0003800000 */
.L_x_1471:
        /* <DEDUP_REMOVED lines=28> */
.L_x_1480:
        /* <DEDUP_REMOVED lines=78> */
.L_x_1479:
        /* <DEDUP_REMOVED lines=77> */
.L_x_1482:
        /* <DEDUP_REMOVED lines=21> */
.L_x_1485:
[----:B------:R-:W-:Y:S05]  /*34940*/  BSYNC B3 ;  /* 0x0000000000037941 */ /* 0x000fea0003800000 */
.L_x_1484:
        /* <DEDUP_REMOVED lines=15> */
.L_x_1483:
[----:B------:R-:W-:Y:S05]  /*34a40*/  BSYNC B2 ;  /* 0x0000000000027941 */ /* 0x000fea0003800000 */
.L_x_1481:
        /* <DEDUP_REMOVED lines=21> */
.L_x_1487:
[----:B------:R-:W-:Y:S05]  /*34ba0*/  BSYNC B2 ;  /* 0x0000000000027941 */ /* 0x000fea0003800000 */
.L_x_1486:
        /* <DEDUP_REMOVED lines=43> */
.L_x_1489:
[----:B------:R-:W-:-:S04]  /*34e60*/  ISETP.GE.AND P0, PT, R5, RZ, PT ;  /* 0x000000ff0500720c */ /* 0x000fc80003f06270 */
[----:B------:R-:W-:Y:S02]  /*34e70*/  FSEL R20, RZ, 3.37028055040000000000e+12, P0 ;  /* 0x54442d18ff147808 */ /* 0x000fe40000000000 */
[----:B------:R-:W-:Y:S02]  /*34e80*/  FSEL R21, RZ, 2.1426990032196044922, P0 ;  /* 0x400921fbff157808 */ /* 0x000fe40000000000 */
.L_x_1490:
[----:B------:R-:W-:Y:S05]  /*34e90*/  BSYNC B0 ;  /* 0x0000000000007941 */ /* 0x000fea0003800000 */
.L_x_1488:
[----:B------:R0:W2:Y:S02]  /*34ea0*/  DADD R4, |R4|, |R6| ;  /* 0x0000000004047229 */ /* 0x0000a40000000606 */
[----:B0-----:R-:W-:Y:S02]  /*34eb0*/  LOP3.LUT R7, R21, 0x80000000, R7, 0xb8, !PT ;  /* 0x8000000015077812 */ /* 0x001fe400078eb807 */
[----:B-1----:R-:W-:-:S04]  /*34ec0*/  DMUL R22, R22, 0.5 ;  /* 0x3fe0000016167828 */ /* 0x002fc80000000000 */
[----:B--2---:R-:W0:-:S06]  /*34ed0*/  DSETP.GTU.AND P0, PT, |R4|, +INF , PT ;  /* 0x7ff000000400742a */ /* 0x004e0c0003f0c200 */
[----:B0-----:R-:W-:Y:S02]  /*34ee0*/  FSEL R4, R4, R20, P0 ;  /* 0x0000001404047208 */ /* 0x001fe40000000000 */
[----:B------:R-:W-:Y:S01]  /*34ef0*/  FSEL R5, R5, R7, P0 ;  /* 0x0000000705057208 */ /* 0x000fe20000000000 */
[----:B------:R-:W-:Y:S05]  /*34f00*/  BRA `(.L_x_1470) ;  /* 0x00002ee000007947 */ /* 0x000fea0003800000 */
.L_x_1458:
        /* <DEDUP_REMOVED lines=111> */
.L_x_1492:
[----:B------:R-:W-:Y:S05]  /*35600*/  BSYNC B0 ;  /* 0x0000000000007941 */ /* 0x000fea0003800000 */
.L_x_1491:
        /* <DEDUP_REMOVED lines=10> */
.L_x_1494:
[----:B------:R-:W-:Y:S05]  /*356b0*/  BSYNC B2 ;  /* 0x0000000000027941 */ /* 0x000fea0003800000 */
.L_x_1493:
        /* <DEDUP_REMOVED lines=43> */
.L_x_1496:
[----:B------:R-:W-:-:S04]  /*35970*/  ISETP.GE.AND P0, PT, R5, RZ, PT ;  /* 0x000000ff0500720c */ /* 0x000fc80003f06270 */
[----:B------:R-:W-:Y:S02]  /*35980*/  FSEL R20, RZ, 3.37028055040000000000e+12, P0 ;  /* 0x54442d18ff147808 */ /* 0x000fe40000000000 */
[----:B------:R-:W-:Y:S02]  /*35990*/  FSEL R21, RZ, 2.1426990032196044922, P0 ;  /* 0x400921fbff157808 */ /* 0x000fe40000000000 */
.L_x_1497:
[----:B------:R-:W-:Y:S05]  /*359a0*/  BSYNC B0 ;  /* 0x0000000000007941 */ /* 0x000fea0003800000 */
.L_x_1495:
[----:B------:R2:W4:Y:S02]  /*359b0*/  DADD R4, |R4|, |R6| ;  /* 0x0000000004047229 */ /* 0x0005240000000606 */
[----:B--2---:R-:W-:-:S04]  /*359c0*/  LOP3.LUT R7, R21, 0x80000000, R7, 0xb8, !PT ;  /* 0x8000000015077812 */ /* 0x004fc800078eb807 */
[----:B----4-:R-:W2:-:S06]  /*359d0*/  DSETP.GTU.AND P0, PT, |R4|, +INF , PT ;  /* 0x7ff000000400742a */ /* 0x010e8c0003f0c200 */
[----:B--2---:R-:W-:Y:S02]  /*359e0*/  FSEL R4, R4, R20, P0 ;  /* 0x0000001404047208 */ /* 0x004fe40000000000 */
[----:B------:R-:W-:Y:S01]  /*359f0*/  FSEL R5, R5, R7, P0 ;  /* 0x0000000705057208 */ /* 0x000fe20000000000 */
[----:B------:R-:W-:Y:S05]  /*35a00*/  BRA `(.L_x_1470) ;  /* 0x000023e000007947 */ /* 0x000fea0003800000 */
.L_x_1457:
        /* <DEDUP_REMOVED lines=68> */
.L_x_1500:
        /* <DEDUP_REMOVED lines=21> */
.L_x_1503:
[----:B------:R-:W-:Y:S05]  /*35fa0*/  BSYNC B3 ;  /* 0x0000000000037941 */ /* 0x000fea0003800000 */
.L_x_1502:
        /* <DEDUP_REMOVED lines=15> */
.L_x_1501:
[----:B------:R-:W-:Y:S05]  /*360a0*/  BSYNC B2 ;  /* 0x0000000000027941 */ /* 0x000fea0003800000 */
.L_x_1499:
        /* <DEDUP_REMOVED lines=44> */
.L_x_1498:
        /* <DEDUP_REMOVED lines=46> */
.L_x_1456:
        /* <DEDUP_REMOVED lines=23> */
.L_x_1505:
[----:B------:R-:W-:Y:S05]  /*367c0*/  BSYNC B2 ;  /* 0x0000000000027941 */ /* 0x000fea0003800000 */
.L_x_1504:
        /* <DEDUP_REMOVED lines=26> */
.L_x_1507:
[----:B-12---:R-:W-:Y:S05]  /*36970*/  BSYNC B2 ;  /* 0x0000000000027941 */ /* 0x006fea0003800000 */
.L_x_1506:
        /* <DEDUP_REMOVED lines=112> */
.L_x_1509:
[----:B------:R-:W-:Y:S05]  /*37080*/  BSYNC B0 ;  /* 0x0000000000007941 */ /* 0x000fea0003800000 */
.L_x_1508:
        /* <DEDUP_REMOVED lines=10> */
.L_x_1511:
[----:B------:R-:W-:Y:S05]  /*37130*/  BSYNC B2 ;  /* 0x0000000000027941 */ /* 0x000fea0003800000 */
.L_x_1510:
        /* <DEDUP_REMOVED lines=43> */
.L_x_1513:
[----:B------:R-:W-:-:S04]  /*373f0*/  ISETP.GE.AND P0, PT, R5, RZ, PT ;  /* 0x000000ff0500720c */ /* 0x000fc80003f06270 */
[----:B------:R-:W-:Y:S02]  /*37400*/  FSEL R20, RZ, 3.37028055040000000000e+12, P0 ;  /* 0x54442d18ff147808 */ /* 0x000fe40000000000 */
[----:B------:R-:W-:Y:S02]  /*37410*/  FSEL R21, RZ, 2.1426990032196044922, P0 ;  /* 0x400921fbff157808 */ /* 0x000fe40000000000 */
.L_x_1514:
[----:B------:R-:W-:Y:S05]  /*37420*/  BSYNC B0 ;  /* 0x0000000000007941 */ /* 0x000fea0003800000 */
.L_x_1512:
[----:B------:R2:W4:Y:S02]  /*37430*/  DADD R4, |R4|, |R6| ;  /* 0x0000000004047229 */ /* 0x0005240000000606 */
[----:B--2---:R-:W-:Y:S02]  /*37440*/  LOP3.LUT R7, R21, 0x80000000, R7, 0xb8, !PT ;  /* 0x8000000015077812 */ /* 0x004fe400078eb807 */
[----:B-1----:R-:W-:-:S04]  /*37450*/  DADD R22, R22, 1 ;  /* 0x3ff0000016167429 */ /* 0x002fc80000000000 */
[----:B----4-:R-:W1:-:S06]  /*37460*/  DSETP.GTU.AND P0, PT, |R4|, +INF , PT ;  /* 0x7ff000000400742a */ /* 0x010e4c0003f0c200 */
[----:B-1----:R-:W-:Y:S02]  /*37470*/  FSEL R4, R4, R20, P0 ;  /* 0x0000001404047208 */ /* 0x002fe40000000000 */
[----:B------:R-:W-:Y:S01]  /*37480*/  FSEL R5, R5, R7, P0 ;  /* 0x0000000705057208 */ /* 0x000fe20000000000 */
[----:B------:R-:W-:Y:S05]  /*37490*/  BRA `(.L_x_1470) ;  /* 0x0000095000007947 */ /* 0x000fea0003800000 */
.L_x_1455:
        /* <DEDUP_REMOVED lines=88> */
.L_x_1516:
[----:B------:R-:W-:Y:S05]  /*37a20*/  BSYNC B0 ;  /* 0x0000000000007941 */ /* 0x000fea0003800000 */
.L_x_1515:
        /* <DEDUP_REMOVED lines=8> */
.L_x_1518:
[----:B------:R-:W-:Y:S05]  /*37ab0*/  BSYNC B2 ;  /* 0x0000000000027941 */ /* 0x000fea0003800000 */
.L_x_1517:
        /* <DEDUP_REMOVED lines=43> */
.L_x_1520:
[----:B------:R-:W-:Y:S02]  /*37d70*/  FSEL R20, RZ, 3.37028055040000000000e+12, P2 ;  /* 0x54442d18ff147808 */ /* 0x000fe40001000000 */
[----:B------:R-:W-:Y:S02]  /*37d80*/  FSEL R21, RZ, 2.1426990032196044922, P2 ;  /* 0x400921fbff157808 */ /* 0x000fe40001000000 */
.L_x_1521:
[----:B------:R-:W-:Y:S05]  /*37d90*/  BSYNC B0 ;  /* 0x0000000000007941 */ /* 0x000fea0003800000 */
.L_x_1519:
[----:B------:R2:W4:Y:S02]  /*37da0*/  DADD R4, |R4|, |R6| ;  /* 0x0000000004047229 */ /* 0x0005240000000606 */
[----:B--2---:R-:W-:-:S04]  /*37db0*/  LOP3.LUT R7, R21, 0x80000000, R7, 0xb8, !PT ;  /* 0x8000000015077812 */ /* 0x004fc800078eb807 */
[----:B----4-:R-:W2:-:S06]  /*37dc0*/  DSETP.GTU.AND P0, PT, |R4|, +INF , PT ;  /* 0x7ff000000400742a */ /* 0x010e8c0003f0c200 */
[----:B--2---:R-:W-:Y:S02]  /*37dd0*/  FSEL R4, R4, R20, P0 ;  /* 0x0000001404047208 */ /* 0x004fe40000000000 */
[----:B------:R-:W-:Y:S02]  /*37de0*/  FSEL R5, R5, R7, P0 ;  /* 0x0000000705057208 */ /* 0x000fe40000000000 */
.L_x_1470:
[----:B012---:R-:W-:Y:S05]  /*37df0*/  BSYNC B1 ;  /* 0x0000000000017941 */ /* 0x007fea0003800000 */
.L_x_1454:
        /* <DEDUP_REMOVED lines=53> */
.L_x_1528:
[----:B------:R-:W-:Y:S05]  /*38150*/  BSYNC B0 ;  /* 0x0000000000007941 */ /* 0x000fea0003800000 */
.L_x_1527:
        /* <DEDUP_REMOVED lines=17> */
.L_x_1530:
[----:B0-----:R0:W2:Y:S01]  /*38270*/  DMUL R4, RZ, R20 ;  /* 0x00000014ff047228 */ /* 0x0010a20000000000 */
[----:B------:R-:W-:-:S05]  /*38280*/  IMAD.MOV.U32 R27, RZ, RZ, RZ ;  /* 0x000000ffff1b7224 */ /* 0x000fca00078e00ff */
.L_x_1531:
[----:B------:R-:W-:Y:S05]  /*38290*/  BSYNC B2 ;  /* 0x0000000000027941 */ /* 0x000fea0003800000 */
.L_x_1529:
        /* <DEDUP_REMOVED lines=41> */
.L_x_1533:
[----:B------:R2:W3:Y:S01]  /*38530*/  DMUL R32, RZ, R20 ;  /* 0x00000014ff207228 */ /* 0x0004e20000000000 */
[----:B------:R-:W-:-:S05]  /*38540*/  IMAD.MOV.U32 R2, RZ, RZ, RZ ;  /* 0x000000ffff027224 */ /* 0x000fca00078e00ff */
.L_x_1534:
[----:B------:R-:W-:Y:S05]  /*38550*/  BSYNC B2 ;  /* 0x0000000000027941 */ /* 0x000fea0003800000 */
.L_x_1532:
        /* <DEDUP_REMOVED lines=25> */
.L_x_1526:
        /* <DEDUP_REMOVED lines=38> */
.L_x_1537:
[----:B------:R-:W-:Y:S05]  /*38950*/  BSYNC B0 ;  /* 0x0000000000007941 */ /* 0x000fea0003800000 */
.L_x_1536:
        /* <DEDUP_REMOVED lines=17> */
.L_x_1539:
[----:B0-----:R0:W2:Y:S01]  /*38a70*/  DMUL R4, RZ, R20 ;  /* 0x00000014ff047228 */ /* 0x0010a20000000000 */
[----:B------:R-:W-:-:S05]  /*38a80*/  IMAD.MOV.U32 R27, RZ, RZ, RZ ;  /* 0x000000ffff1b7224 */ /* 0x000fca00078e00ff */
.L_x_1540:
[----:B------:R-:W-:Y:S05]  /*38a90*/  BSYNC B2 ;  /* 0x0000000000027941 */ /* 0x000fea0003800000 */
.L_x_1538:
        /* <DEDUP_REMOVED lines=41> */
.L_x_1542:
[----:B------:R2:W3:Y:S01]  /*38d30*/  DMUL R32, RZ, R20 ;  /* 0x00000014ff207228 */ /* 0x0004e20000000000 */
[----:B------:R-:W-:-:S05]  /*38d40*/  IMAD.MOV.U32 R2, RZ, RZ, RZ ;  /* 0x000000ffff027224 */ /* 0x000fca00078e00ff */
.L_x_1543:
[----:B------:R-:W-:Y:S05]  /*38d50*/  BSYNC B2 ;  /* 0x0000000000027941 */ /* 0x000fea0003800000 */
.L_x_1541:
        /* <DEDUP_REMOVED lines=39> */
.L_x_1525:
        /* <DEDUP_REMOVED lines=11> */
.L_x_1544:
[----:B------:R-:W0:-:S10]  /*39080*/  DADD R4, R20, -R20 ;  /* 0x0000000014047229 */ /* 0x000e140000000814 */
[----:B0-----:R-:W-:Y:S02]  /*39090*/  IMAD.MOV.U32 R6, RZ, RZ, R4 ;  /* 0x000000ffff067224 */ /* 0x001fe400078e0004 */
[----:B------:R-:W-:Y:S01]  /*390a0*/  IMAD.MOV.U32 R7, RZ, RZ, R5 ;  /* 0x000000ffff077224 */ /* 0x000fe200078e0005 */
[----:B------:R-:W-:Y:S05]  /*390b0*/  BRA `(.L_x_1535) ;  /* 0x0000081000007947 */ /* 0x000fea0003800000 */
.L_x_1524:
        /* <DEDUP_REMOVED lines=18> */
.L_x_1546:
[----:B------:R0:W1:Y:S01]  /*391e0*/  DMUL R22, RZ, R20 ;  /* 0x00000014ff167228 */ /* 0x0000620000000000 */
[----:B------:R-:W-:-:S05]  /*391f0*/  IMAD.MOV.U32 R27, RZ, RZ, RZ ;  /* 0x000000ffff1b7224 */ /* 0x000fca00078e00ff */
.L_x_1547:
[----:B------:R-:W-:Y:S05]  /*39200*/  BSYNC B2 ;  /* 0x0000000000027941 */ /* 0x000fea0003800000 */
.L_x_1545:
        /* <DEDUP_REMOVED lines=41> */
.L_x_1549:
[----:B------:R1:W2:Y:S01]  /*394a0*/  DMUL R6, RZ, R20 ;  /* 0x00000014ff067228 */ /* 0x0002a20000000000 */
[----:B------:R-:W-:-:S05]  /*394b0*/  IMAD.MOV.U32 R2, RZ, RZ, RZ ;  /* 0x000000ffff027224 */ /* 0x000fca00078e00ff */
.L_x_1550:
[----:B------:R-:W-:Y:S05]  /*394c0*/  BSYNC B2 ;  /* 0x0000000000027941 */ /* 0x000fea0003800000 */
.L_x_1548:
        /* <DEDUP_REMOVED lines=24> */
.L_x_1523:
        /* <DEDUP_REMOVED lines=37> */
.L_x_1552:
[----:B------:R-:W-:Y:S05]  /*398a0*/  BSYNC B0 ;  /* 0x0000000000007941 */ /* 0x000fea0003800000 */
.L_x_1551:
[----:B0-----:R-:W-:Y:S02]  /*398b0*/  IMAD.MOV.U32 R6, RZ, RZ, R20 ;  /* 0x000000ffff067224 */ /* 0x001fe400078e0014 */
[----:B------:R-:W-:Y:S02]  /*398c0*/  IMAD.MOV.U32 R7, RZ, RZ, R21 ;  /* 0x000000ffff077224 */ /* 0x000fe400078e0015 */
.L_x_1535:
[----:B012---:R-:W-:Y:S05]  /*398d0*/  BSYNC B1 ;  /* 0x0000000000017941 */ /* 0x007fea0003800000 */
.L_x_1522:
[----:B------:R-:W-:-:S04]  /*398e0*/  LEA R20, P0, R3, UR10, 0x6 ;  /* 0x0000000a03147c11 */ /* 0x000fc8000f8030ff */
[C---:B------:R-:W-:Y:S02]  /*398f0*/  LEA.HI.X R21, R3.reuse, UR11, R0, 0x6, P0 ;  /* 0x0000000b03157c11 */ /* 0x040fe400080f3400 */
[----:B------:R-:W-:-:S03]  /*39900*/  IADD3 R3, P0, R3, c[0x0][0x0], RZ ;  /* 0x0000000003037a10 */ /* 0x000fc60007f1e0ff */
[----:B---3--:R0:W-:Y:S01]  /*39910*/  STG.E.128 [R20.64], R8 ;  /* 0x0000000814007986 */ /* 0x0081e2000c101d10 */
[C---:B------:R-:W-:Y:S01]  /*39920*/  ISETP.LT.U32.AND P1, PT, R3.reuse, 0x4000, PT ;  /* 0x000040000300780c */ /* 0x040fe20003f21070 */
[C---:B------:R-:W-:Y:S02]  /*39930*/  IMAD.SHL.U32 R2, R3.reuse, 0x4, RZ ;  /* 0x0000000403027824 */ /* 0x040fe400078e00ff */
[----:B------:R-:W-:Y:S01]  /*39940*/  IMAD.X R0, RZ, RZ, R0, P0 ;  /* 0x000000ffff007224 */ /* 0x000fe200000e0600 */
[----:B------:R0:W-:Y:S02]  /*39950*/  STG.E.128 [R20.64+0x10], R12 ;  /* 0x0000100c14007986 */ /* 0x0001e4000c101d10 */
[----:B------:R-:W-:Y:S02]  /*39960*/  ISETP.GE.U32.AND P0, PT, R2, UR18, PT ;  /* 0x0000001202007c0c */ /* 0x000fe4000bf06070 */
[----:B------:R0:W-:Y:S01]  /*39970*/  STG.E.128 [R20.64+0x20], R16 ;  /* 0x0000201014007986 */ /* 0x0001e2000c101d10 */
[----:B------:R-:W-:-:S02]  /*39980*/  SHF.L.U64.HI R2, R3, 0x2, R0 ;  /* 0x0000000203027819 */ /* 0x000fc40000010200 */
[----:B------:R-:W-:Y:S01]  /*39990*/  ISETP.LT.U32.AND.EX P1, PT, R0, RZ, PT, P1 ;  /* 0x000000ff0000720c */ /* 0x000fe20003f21110 */
[----:B------:R0:W-:Y:S01]  /*399a0*/  STG.E.128 [R20.64+0x30], R4 ;  /* 0x0000300414007986 */ /* 0x0001e2000c101d10 */
[----:B------:R-:W-:-:S13]  /*399b0*/  ISETP.GE.AND.EX P0, PT, R2, UR5, PT, P0 ;  /* 0x0000000502007c0c */ /* 0x000fda000bf06300 */
[----:B------:R-:W-:Y:S05]  /*399c0*/  @!P0 BRA P1, `(.L_x_1553) ;  /* 0xfffe367000008947 */ /* 0x000fea000083ffff */
[----:B------:R-:W-:Y:S05]  /*399d0*/  EXIT ;  /* 0x000000000000794d */ /* 0x000fea0003800000 */
        .weak           $__internal_1_$__cuda_sm20_div_rn_f64_full
        .type           $__internal_1_$__cuda_sm20_div_rn_f64_full,@function
        .size           $__internal_1_$__cuda_sm20_div_rn_f64_full,($_ZN2at6native61_GLOBAL__N__44eb8e94_28_ForeachBinaryOpScalarList_cu_dda10a6925multi_tensor_apply_kernelINS1_28TensorListScalarListMetadataIN3c107complexIdEELi2EEENS1_25BinaryOpScalarListFunctorIS6_Li2ELi1ELi1EEEJNS1_13power_functorIS6_EEEEEvT_T0_DpT1_$__internal_trig_reduction_slowpathd - $__internal_1_$__cuda_sm20_div_rn_f64_full)
$__internal_1_$__cuda_sm20_div_rn_f64_full:
[----:B------:R-:W-:Y:S01]  /*399e0*/  IMAD.MOV.U32 R39, RZ, RZ, R25 ;  /* 0x000000ffff277224 */ /* 0x000fe200078e0019 */
[----:B------:R-:W-:Y:S01]  /*399f0*/  BSSY B0, `(.L_x_1554) ;  /* 0x0000061000007945 */ /* 0x000fe20003800000 */
[----:B------:R-:W-:Y:S02]  /*39a00*/  IMAD.MOV.U32 R33, RZ, RZ, R27 ;  /* 0x000000ffff217224 */ /* 0x000fe400078e001b */
[----:B------:R-:W-:Y:S01]  /*39a10*/  IMAD.MOV.U32 R38, RZ, RZ, R24 ;  /* 0x000000ffff267224 */ /* 0x000fe200078e0018 */
[C---:B------:R-:W-:Y:S01]  /*39a20*/  FSETP.GEU.AND P0, PT, |R39|.reuse, 1.469367938527859385e-39, PT ;  /* 0x001000002700780b */ /* 0x040fe20003f0e200 */
[----:B------:R-:W-:Y:S01]  /*39a30*/  IMAD.MOV.U32 R26, RZ, RZ, 0x1ca00000 ;  /* 0x1ca00000ff1a7424 */ /* 0x000fe200078e00ff */
[----:B------:R-:W-:Y:S01]  /*39a40*/  LOP3.LUT R24, R39, 0x7ff00000, RZ, 0xc0, !PT ;  /* 0x7ff0000027187812 */ /* 0x000fe200078ec0ff */
[--C-:B------:R-:W-:Y:S02]  /*39a50*/  IMAD.MOV.U32 R32, RZ, RZ, R30.reuse ;  /* 0x000000ffff207224 */ /* 0x100fe400078e001e */
[----:B------:R-:W-:-:S02]  /*39a60*/  IMAD.MOV.U32 R34, RZ, RZ, R30 ;  /* 0x000000ffff227224 */ /* 0x000fc400078e001e */
[----:B------:R-:W-:Y:S02]  /*39a70*/  IMAD.MOV.U32 R50, RZ, RZ, 0x1 ;  /* 0x00000001ff327424 */ /* 0x000fe400078e00ff */
[----:B------:R-:W-:-:S04]  /*39a80*/  IMAD.MOV.U32 R40, RZ, RZ, R38 ;  /* 0x000000ffff287224 */ /* 0x000fc800078e0026 */
[----:B------:R-:W-:Y:S01]  /*39a90*/  @!P0 LOP3.LUT R25, R33, 0x7ff00000, RZ, 0xc0, !PT ;  /* 0x7ff0000021198812 */ /* 0x000fe200078ec0ff */
[----:B------:R-:W-:-:S03]  /*39aa0*/  @!P0 IMAD.MOV.U32 R30, RZ, RZ, RZ ;  /* 0x000000ffff1e8224 */ /* 0x000fc600078e00ff */
[----:B------:R-:W-:Y:S02]  /*39ab0*/  @!P0 ISETP.GE.U32.AND P3, PT, R24, R25, PT ;  /* 0x000000191800820c */ /* 0x000fe40003f66070 */
[----:B------:R-:W-:Y:S02]  /*39ac0*/  LOP3.LUT R25, R27, 0x7ff00000, RZ, 0xc0, !PT ;  /* 0x7ff000001b197812 */ /* 0x000fe400078ec0ff */
[----:B------:R-:W-:Y:S02]  /*39ad0*/  @!P0 SEL R29, R26, 0x63400000, !P3 ;  /* 0x634000001a1d8807 */ /* 0x000fe40005800000 */
[----:B------:R-:W-:Y:S02]  /*39ae0*/  ISETP.GE.U32.AND P3, PT, R24, R25, PT ;  /* 0x000000191800720c */ /* 0x000fe40003f66070 */
[----:B------:R-:W-:Y:S02]  /*39af0*/  @!P0 LOP3.LUT R29, R29, 0x80000000, R39, 0xf8, !PT ;  /* 0x800000001d1d8812 */ /* 0x000fe400078ef827 */
[----:B------:R-:W-:-:S02]  /*39b00*/  SEL R31, R26, 0x63400000, !P3 ;  /* 0x634000001a1f7807 */ /* 0x000fc40005800000 */
[C---:B------:R-:W-:Y:S02]  /*39b10*/  FSETP.GEU.AND P3, PT, |R27|.reuse, 1.469367938527859385e-39, PT ;  /* 0x001000001b00780b */ /* 0x040fe40003f6e200 */
[----:B------:R-:W-:Y:S02]  /*39b20*/  LOP3.LUT R27, R27, 0x800fffff, RZ, 0xc0, !PT ;  /* 0x800fffff1b1b7812 */ /* 0x000fe400078ec0ff */
[----:B------:R-:W-:Y:S02]  /*39b30*/  LOP3.LUT R41, R31, 0x800fffff, R39, 0xf8, !PT ;  /* 0x800fffff1f297812 */ /* 0x000fe400078ef827 */
[----:B------:R-:W-:Y:S01]  /*39b40*/  LOP3.LUT R35, R27, 0x3ff00000, RZ, 0xfc, !PT ;  /* 0x3ff000001b237812 */ /* 0x000fe200078efcff */
[----:B------:R-:W-:Y:S01]  /*39b50*/  IMAD.MOV.U32 R27, RZ, RZ, R24 ;  /* 0x000000ffff1b7224 */ /* 0x000fe200078e0018 */
[----:B------:R-:W-:-:S05]  /*39b60*/  @!P0 LOP3.LUT R31, R29, 0x100000, RZ, 0xfc, !PT ;  /* 0x001000001d1f8812 */ /* 0x000fca00078efcff */
[----:B------:R-:W0:-:S04]  /*39b70*/  @!P3 DMUL R34, R32, 8.98846567431157953865e+307 ;  /* 0x7fe000002022b828 */ /* 0x000e080000000000 */
[----:B------:R-:W1:Y:S02]  /*39b80*/  @!P0 DFMA R40, R40, 2, -R30 ;  /* 0x400000002828882b */ /* 0x000e64000000081e */
[----:B0-----:R-:W0:Y:S08]  /*39b90*/  MUFU.RCP64H R51, R35 ;  /* 0x0000002300337308 */ /* 0x001e300000001800 */
[----:B-1----:R-:W-:-:S04]  /*39ba0*/  @!P0 LOP3.LUT R27, R41, 0x7ff00000, RZ, 0xc0, !PT ;  /* 0x7ff00000291b8812 */ /* 0x002fc800078ec0ff */
[----:B------:R-:W-:Y:S01]  /*39bb0*/  IADD3 R29, R27, -0x1, RZ ;  /* 0xffffffff1b1d7810 */ /* 0x000fe20007ffe0ff */
[----:B0-----:R-:W0:-:S03]  /*39bc0*/  DFMA R42, R50, -R34, 1 ;  /* 0x3ff00000322a742b */ /* 0x001e060000000822 */
[----:B------:R-:W-:-:S03]  /*39bd0*/  ISETP.GT.U32.AND P0, PT, R29, 0x7feffffe, PT ;  /* 0x7feffffe1d00780c */ /* 0x000fc60003f04070 */
[----:B0-----:R-:W0:-:S06]  /*39be0*/  DFMA R42, R42, R42, R42 ;  /* 0x0000002a2a2a722b */ /* 0x001e0c000000002a */
[----:B0-----:R-:W0:-:S06]  /*39bf0*/  DFMA R42, R50, R42, R50 ;  /* 0x0000002a322a722b */ /* 0x001e0c0000000032 */
[----:B0-----:R-:W0:-:S06]  /*39c00*/  DFMA R30, R42, -R34, 1 ;  /* 0x3ff000002a1e742b */ /* 0x001e0c0000000822 */
[----:B0-----:R0:W1:Y:S02]  /*39c10*/  DFMA R42, R42, R30, R42 ;  /* 0x0000001e2a2a722b */ /* 0x001064000000002a */
[----:B0-----:R-:W-:Y:S01]  /*39c20*/  IMAD.MOV.U32 R30, RZ, RZ, R25 ;  /* 0x000000ffff1e7224 */ /* 0x001fe200078e0019 */
[----:B------:R-:W-:-:S03]  /*39c30*/  @!P3 LOP3.LUT R30, R35, 0x7ff00000, RZ, 0xc0, !PT ;  /* 0x7ff00000231eb812 */ /* 0x000fc600078ec0ff */
[----:B-1----:R-:W0:Y:S01]  /*39c40*/  DMUL R50, R42, R40 ;  /* 0x000000282a327228 */ /* 0x002e220000000000 */
[----:B------:R-:W-:-:S04]  /*39c50*/  IADD3 R25, R30, -0x1, RZ ;  /* 0xffffffff1e197810 */ /* 0x000fc80007ffe0ff */
[----:B------:R-:W-:Y:S01]  /*39c60*/  ISETP.GT.U32.OR P0, PT, R25, 0x7feffffe, P0 ;  /* 0x7feffffe1900780c */ /* 0x000fe20000704470 */
[----:B0-----:R-:W0:-:S06]  /*39c70*/  DFMA R52, R50, -R34, R40 ;  /* 0x800000223234722b */ /* 0x001e0c0000000028 */
[----:B0-----:R0:W1:-:S06]  /*39c80*/  DFMA R42, R42, R52, R50 ;  /* 0x000000342a2a722b */ /* 0x00104c0000000032 */
[----:B------:R-:W-:Y:S05]  /*39c90*/  @P0 BRA `(.L_x_1555) ;  /* 0x000001e000000947 */ /* 0x000fea0003800000 */
[----:B01----:R-:W-:-:S04]  /*39ca0*/  LOP3.LUT R25, R33, 0x7ff00000, RZ, 0xc0, !PT ;  /* 0x7ff0000021197812 */ /* 0x003fc800078ec0ff */
[C---:B------:R-:W-:Y:S01]  /*39cb0*/  ISETP.GE.U32.AND P0, PT, R24.reuse, R25, PT ;  /* 0x000000191800720c */ /* 0x040fe20003f06070 */
[----:B------:R-:W-:Y:S02]  /*39cc0*/  IMAD.IADD R27, R24, 0x1, -R25 ;  /* 0x00000001181b7824 */ /* 0x000fe400078e0a19 */
[----:B------:R-:W-:Y:S01]  /*39cd0*/  IMAD.MOV.U32 R24, RZ, RZ, RZ ;  /* 0x000000ffff187224 */ /* 0x000fe200078e00ff */
[----:B------:R-:W-:Y:S02]  /*39ce0*/  SEL R26, R26, 0x63400000, !P0 ;  /* 0x634000001a1a7807 */ /* 0x000fe40004000000 */
[----:B------:R-:W-:-:S04]  /*39cf0*/  IMNMX R27, R27, -0x46a00000, !PT ;  /* 0xb96000001b1b7817 */ /* 0x000fc80007800200 */
[----:B------:R-:W-:-:S05]  /*39d00*/  IMNMX R27, R27, 0x46a00000, PT ;  /* 0x46a000001b1b7817 */ /* 0x000fca0003800200 */
[----:B------:R-:W-:-:S05]  /*39d10*/  IMAD.IADD R26, R27, 0x1, -R26 ;  /* 0x000000011b1a7824 */ /* 0x000fca00078e0a1a */
[----:B------:R-:W-:-:S06]  /*39d20*/  IADD3 R25, R26, 0x7fe00000, RZ ;  /* 0x7fe000001a197810 */ /* 0x000fcc0007ffe0ff */
[----:B------:R-:W0:-:S10]  /*39d30*/  DMUL R50, R42, R24 ;  /* 0x000000182a327228 */ /* 0x000e140000000000 */
[----:B0-----:R-:W-:-:S13]  /*39d40*/  FSETP.GTU.AND P0, PT, |R51|, 1.469367938527859385e-39, PT ;  /* 0x001000003300780b */ /* 0x001fda0003f0c200 */
[----:B------:R-:W-:Y:S05]  /*39d50*/  @P0 BRA `(.L_x_1556) ;  /* 0x000002a000000947 */ /* 0x000fea0003800000 */
[----:B------:R-:W0:Y:S01]  /*39d60*/  DFMA R34, R42, -R34, R40 ;  /* 0x800000222a22722b */ /* 0x000e220000000028 */
[----:B------:R-:W-:-:S09]  /*39d70*/  IMAD.MOV.U32 R32, RZ, RZ, RZ ;  /* 0x000000ffff207224 */ /* 0x000fd200078e00ff */
[C---:B0-----:R-:W-:Y:S02]  /*39d80*/  FSETP.NEU.AND P0, PT, R35.reuse, RZ, PT ;  /* 0x000000ff2300720b */ /* 0x041fe40003f0d000 */
[----:B------:R-:W-:-:S04]  /*39d90*/  LOP3.LUT R24, R35, 0x80000000, R33, 0x48, !PT ;  /* 0x8000000023187812 */ /* 0x000fc800078e4821 */
[----:B------:R-:W-:-:S07]  /*39da0*/  LOP3.LUT R33, R24, R25, RZ, 0xfc, !PT ;  /* 0x0000001918217212 */ /* 0x000fce00078efcff */
[----:B------:R-:W-:Y:S05]  /*39db0*/  @!P0 BRA `(.L_x_1556) ;  /* 0x0000024000008947 */ /* 0x000fea0003800000 */
[----:B------:R-:W-:Y:S01]  /*39dc0*/  IMAD.MOV R31, RZ, RZ, -R26 ;  /* 0x000000ffff1f7224 */ /* 0x000fe200078e0a1a */
[----:B------:R-:W-:Y:S01]  /*39dd0*/  IADD3 R26, -R26, -0x43300000, RZ ;  /* 0xbcd000001a1a7810 */ /* 0x000fe20007ffe1ff */
[----:B------:R-:W-:-:S06]  /*39de0*/  IMAD.MOV.U32 R30, RZ, RZ, RZ ;  /* 0x000000ffff1e7224 */ /* 0x000fcc00078e00ff */
[----:B------:R-:W0:-:S04]  /*39df0*/  DFMA R30, R50, -R30, R42 ;  /* 0x8000001e321e722b */ /* 0x000e08000000002a */
[----:B------:R-:W1:-:S06]  /*39e00*/  DMUL.RP R42, R42, R32 ;  /* 0x000000202a2a7228 */ /* 0x000e4c0000008000 */
[----:B0-----:R-:W-:-:S04]  /*39e10*/  FSETP.NEU.AND P0, PT, |R31|, R26, PT ;  /* 0x0000001a1f00720b */ /* 0x001fc80003f0d200 */
[----:B-1----:R-:W-:Y:S02]  /*39e20*/  LOP3.LUT R24, R43, R24, RZ, 0x3c, !PT ;  /* 0x000000182b187212 */ /* 0x002fe400078e3cff */
[----:B------:R-:W-:Y:S02]  /*39e30*/  FSEL R26, R42, R50, !P0 ;  /* 0x000000322a1a7208 */ /* 0x000fe40004000000 */
[----:B------:R-:W-:-:S03]  /*39e40*/  FSEL R27, R24, R51, !P0 ;  /* 0x00000033181b7208 */ /* 0x000fc60004000000 */
[----:B------:R-:W-:Y:S02]  /*39e50*/  IMAD.MOV.U32 R50, RZ, RZ, R26 ;  /* 0x000000ffff327224 */ /* 0x000fe400078e001a */
[----:B------:R-:W-:Y:S01]  /*39e60*/  IMAD.MOV.U32 R51, RZ, RZ, R27 ;  /* 0x000000ffff337224 */ /* 0x000fe200078e001b */
[----:B------:R-:W-:Y:S05]  /*39e70*/  BRA `(.L_x_1556) ;  /* 0x0000018000007947 */ /* 0x000fea0003800000 */
.L_x_1555:
[----:B01----:R-:W0:-:S14]  /*39e80*/  DSETP.NAN.AND P0, PT, R38, R38, PT ;  /* 0x000000262600722a */ /* 0x003e1c0003f08000 */
[----:B0-----:R-:W-:Y:S05]  /*39e90*/  @P0 BRA `(.L_x_1557) ;  /* 0x0000013000000947 */ /* 0x001fea0003800000 */
[----:B------:R-:W0:-:S14]  /*39ea0*/  DSETP.NAN.AND P0, PT, R32, R32, PT ;  /* 0x000000202000722a */ /* 0x000e1c0003f08000 */
[----:B0-----:R-:W-:Y:S05]  /*39eb0*/  @P0 BRA `(.L_x_1558) ;  /* 0x000000d000000947 */ /* 0x001fea0003800000 */
[----:B------:R-:W-:Y:S01]  /*39ec0*/  ISETP.NE.AND P0, PT, R27, R30, PT ;  /* 0x0000001e1b00720c */ /* 0x000fe20003f05270 */
[----:B------:R-:W-:Y:S02]  /*39ed0*/  IMAD.MOV.U32 R50, RZ, RZ, 0x0 ;  /* 0x00000000ff327424 */ /* 0x000fe400078e00ff */
[----:B------:R-:W-:-:S10]  /*39ee0*/  IMAD.MOV.U32 R51, RZ, RZ, -0x80000 ;  /* 0xfff80000ff337424 */ /* 0x000fd400078e00ff */
[----:B------:R-:W-:Y:S05]  /*39ef0*/  @!P0 BRA `(.L_x_1556) ;  /* 0x0000010000008947 */ /* 0x000fea0003800000 */
[----:B------:R-:W-:Y:S02]  /*39f00*/  ISETP.NE.AND P0, PT, R27, 0x7ff00000, PT ;  /* 0x7ff000001b00780c */ /* 0x000fe40003f05270 */
[----:B------:R-:W-:Y:S02]  /*39f10*/  LOP3.LUT R25, R39, 0x80000000, R33, 0x48, !PT ;  /* 0x8000000027197812 */ /* 0x000fe400078e4821 */
[----:B------:R-:W-:-:S13]  /*39f20*/  ISETP.EQ.OR P0, PT, R30, RZ, !P0 ;  /* 0x000000ff1e00720c */ /* 0x000fda0004702670 */
[----:B------:R-:W-:Y:S01]  /*39f30*/  @P0 LOP3.LUT R24, R25, 0x7ff00000, RZ, 0xfc, !PT ;  /* 0x7ff0000019180812 */ /* 0x000fe200078efcff */
[----:B------:R-:W-:Y:S02]  /*39f40*/  @!P0 IMAD.MOV.U32 R50, RZ, RZ, RZ ;  /* 0x000000ffff328224 */ /* 0x000fe400078e00ff */
[----:B------:R-:W-:Y:S02]  /*39f50*/  @!P0 IMAD.MOV.U32 R51, RZ, RZ, R25 ;  /* 0x000000ffff338224 */ /* 0x000fe400078e0019 */
[----:B------:R-:W-:Y:S02]  /*39f60*/  @P0 IMAD.MOV.U32 R50, RZ, RZ, RZ ;  /* 0x000000ffff320224 */ /* 0x000fe400078e00ff */
[----:B------:R-:W-:Y:S01]  /*39f70*/  @P0 IMAD.MOV.U32 R51, RZ, RZ, R24 ;  /* 0x000000ffff330224 */ /* 0x000fe200078e0018 */
[----:B------:R-:W-:Y:S05]  /*39f80*/  BRA `(.L_x_1556) ;  /* 0x0000007000007947 */ /* 0x000fea0003800000 */
.L_x_1558:
[----:B------:R-:W-:Y:S01]  /*39f90*/  LOP3.LUT R25, R33, 0x80000, RZ, 0xfc, !PT ;  /* 0x0008000021197812 */ /* 0x000fe200078efcff */
[----:B------:R-:W-:-:S04]  /*39fa0*/  IMAD.MOV.U32 R50, RZ, RZ, R32 ;  /* 0x000000ffff327224 */ /* 0x000fc800078e0020 */
[----:B------:R-:W-:Y:S01]  /*39fb0*/  IMAD.MOV.U32 R51, RZ, RZ, R25 ;  /* 0x000000ffff337224 */ /* 0x000fe200078e0019 */
[----:B------:R-:W-:Y:S05]  /*39fc0*/  BRA `(.L_x_1556) ;  /* 0x0000003000007947 */ /* 0x000fea0003800000 */
.L_x_1557:
[----:B------:R-:W-:Y:S01]  /*39fd0*/  LOP3.LUT R25, R39, 0x80000, RZ, 0xfc, !PT ;  /* 0x0008000027197812 */ /* 0x000fe200078efcff */
[----:B------:R-:W-:-:S04]  /*39fe0*/  IMAD.MOV.U32 R50, RZ, RZ, R38 ;  /* 0x000000ffff327224 */ /* 0x000fc800078e0026 */
[----:B------:R-:W-:Y:S02]  /*39ff0*/  IMAD.MOV.U32 R51, RZ, RZ, R25 ;  /* 0x000000ffff337224 */ /* 0x000fe400078e0019 */
.L_x_1556:
[----:B------:R-:W-:Y:S05]  /*3a000*/  BSYNC B0 ;  /* 0x0000000000007941 */ /* 0x000fea0003800000 */
.L_x_1554:
[----:B------:R-:W-:Y:S02]  /*3a010*/  IMAD.MOV.U32 R29, RZ, RZ, 0x0 ;  /* 0x00000000ff1d7424 */ /* 0x000fe400078e00ff */
[----:B------:R-:W-:Y:S02]  /*3a020*/  IMAD.MOV.U32 R24, RZ, RZ, R50 ;  /* 0x000000ffff187224 */ /* 0x000fe400078e0032 */
[----:B------:R-:W-:Y:S01]  /*3a030*/  IMAD.MOV.U32 R25, RZ, RZ, R51 ;  /* 0x000000ffff197224 */ /* 0x000fe200078e0033 */
[----:B------:R-:W-:Y:S06]  /*3a040*/  RET.REL.NODEC R28 `(_ZN2at6native61_GLOBAL__N__44eb8e94_28_ForeachBinaryOpScalarList_cu_dda10a6925multi_tensor_apply_kernelINS1_28TensorListScalarListMetadataIN3c107complexIdEELi2EEENS1_25BinaryOpScalarListFunctorIS6_Li2ELi1ELi1EEEJNS1_13power_functorIS6_EEEEEvT_T0_DpT1_) ;  /* 0xfffc5fb01c007950 */ /* 0x000fec0003c3ffff */
        .type           $_ZN2at6native61_GLOBAL__N__44eb8e94_28_ForeachBinaryOpScalarList_cu_dda10a6925multi_tensor_apply_kernelINS1_28TensorListScalarListMetadataIN3c107complexIdEELi2EEENS1_25BinaryOpScalarListFunctorIS6_Li2ELi1ELi1EEEJNS1_13power_functorIS6_EEEEEvT_T0_DpT1_$__internal_trig_reduction_slowpathd,@function
        .size           $_ZN2at6native61_GLOBAL__N__44eb8e94_28_ForeachBinaryOpScalarList_cu_dda10a6925multi_tensor_apply_kernelINS1_28TensorListScalarListMetadataIN3c107complexIdEELi2EEENS1_25BinaryOpScalarListFunctorIS6_Li2ELi1ELi1EEEJNS1_13power_functorIS6_EEEEEvT_T0_DpT1_$__internal_trig_reduction_slowpathd,(.L_x_3988 - $_ZN2at6native61_GLOBAL__N__44eb8e94_28_ForeachBinaryOpScalarList_cu_dda10a6925multi_tensor_apply_kernelINS1_28TensorListScalarListMetadataIN3c107complexIdEELi2EEENS1_25BinaryOpScalarListFunctorIS6_Li2ELi1ELi1EEEJNS1_13power_functorIS6_EEEEEvT_T0_DpT1_$__internal_trig_reduction_slowpathd)
$_ZN2at6native61_GLOBAL__N__44eb8e94_28_ForeachBinaryOpScalarList_cu_dda10a6925multi_tensor_apply_kernelINS1_28TensorListScalarListMetadataIN3c107complexIdEELi2EEENS1_25BinaryOpScalarListFunctorIS6_Li2ELi1ELi1EEEJNS1_13power_functorIS6_EEEEEvT_T0_DpT1_$__internal_trig_reduction_slowpathd:
[----:B------:R-:W-:Y:S01]  /*3a050*/  SHF.R.U32.HI R38, RZ, 0x14, R29 ;  /* 0x00000014ff267819 */ /* 0x000fe2000001161d */
[----:B------:R-:W-:-:S03]  /*3a060*/  IMAD.MOV.U32 R27, RZ, RZ, RZ ;  /* 0x000000ffff1b7224 */ /* 0x000fc600078e00ff */
[----:B------:R-:W-:-:S04]  /*3a070*/  LOP3.LUT R24, R38, 0x7ff, RZ, 0xc0, !PT ;  /* 0x000007ff26187812 */ /* 0x000fc800078ec0ff */
[----:B------:R-:W-:-:S13]  /*3a080*/  ISETP.NE.AND P0, PT, R24, 0x7ff, PT ;  /* 0x000007ff1800780c */ /* 0x000fda0003f05270 */
[----:B------:R-:W-:Y:S05]  /*3a090*/  @!P0 BRA `(.L_x_1559) ;  /* 0x000008d000008947 */ /* 0x000fea0003800000 */
[----:B------:R-:W-:Y:S01]  /*3a0a0*/  IADD3 R32, R24, -0x400, RZ ;  /* 0xfffffc0018207810 */ /* 0x000fe20007ffe0ff */
[----:B------:R-:W-:Y:S01]  /*3a0b0*/  BSSY B0, `(.L_x_1560) ;  /* 0x0000030000007945 */ /* 0x000fe20003800000 */
[----:B------:R-:W-:Y:S01]  /*3a0c0*/  IADD3 R38, R38, -0x400, RZ ;  /* 0xfffffc0026267810 */ /* 0x000fe20007ffe0ff */
[----:B------:R-:W-:Y:S01]  /*3a0d0*/  CS2R R48, SRZ ;  /* 0x0000000000307805 */ /* 0x000fe2000001ff00 */
[----:B------:R-:W-:-:S04]  /*3a0e0*/  SHF.R.U32.HI R32, RZ, 0x6, R32 ;  /* 0x00000006ff207819 */ /* 0x000fc80000011620 */
[C---:B------:R-:W-:Y:S02]  /*3a0f0*/  IADD3 R25, -R32.reuse, 0x10, RZ ;  /* 0x0000001020197810 */ /* 0x040fe40007ffe1ff */
[C---:B------:R-:W-:Y:S02]  /*3a100*/  IADD3 R24, -R32.reuse, 0x13, RZ ;  /* 0x0000001320187810 */ /* 0x040fe40007ffe1ff */
[----:B------:R-:W-:Y:S02]  /*3a110*/  ISETP.GT.AND P0, PT, R25, 0xe, PT ;  /* 0x0000000e1900780c */ /* 0x000fe40003f04270 */
[----:B------:R-:W-:Y:S02]  /*3a120*/  IADD3 R32, -R32, 0xf, RZ ;  /* 0x0000000f20207810 */ /* 0x000fe40007ffe1ff */
[----:B------:R-:W-:-:S03]  /*3a130*/  SEL R24, R24, 0x12, !P0 ;  /* 0x0000001218187807 */ /* 0x000fc60004000000 */
[----:B------:R-:W-:Y:S01]  /*3a140*/  IMAD.MOV.U32 R39, RZ, RZ, R32 ;  /* 0x000000ffff277224 */ /* 0x000fe200078e0020 */
[----:B------:R-:W-:-:S13]  /*3a150*/  ISETP.GT.AND P0, PT, R25, R24, PT ;  /* 0x000000181900720c */ /* 0x000fda0003f04270 */
[----:B------:R-:W-:Y:S05]  /*3a160*/  @P0 BRA `(.L_x_1561) ;  /* 0x0000024000000947 */ /* 0x000fea0003800000 */
[----:B------:R-:W-:Y:S01]  /*3a170*/  IMAD.MOV.U32 R25, RZ, RZ, 0x8 ;  /* 0x00000008ff197424 */ /* 0x000fe200078e00ff */
[----:B------:R-:W-:Y:S01]  /*3a180*/  SHF.L.U64.HI R26, R30, 0xb, R29 ;  /* 0x0000000b1e1a7819 */ /* 0x000fe2000001021d */
[----:B------:R-:W-:Y:S01]  /*3a190*/  IMAD.MOV.U32 R39, RZ, RZ, R32 ;  /* 0x000000ffff277224 */ /* 0x000fe200078e0020 */
[----:B------:R-:W-:Y:S01]  /*3a1a0*/  CS2R R48, SRZ ;  /* 0x0000000000307805 */ /* 0x000fe2000001ff00 */
[----:B------:R-:W-:Y:S01]  /*3a1b0*/  IMAD.WIDE R34, R32, R25, c[0x4][0xe8] ;  /* 0x01003a0020227625 */ /* 0x000fe200078e0219 */
[----:B------:R-:W-:-:S03]  /*3a1c0*/  LOP3.LUT R26, R26, 0x80000000, RZ, 0xfc, !PT ;  /* 0x800000001a1a7812 */ /* 0x000fc600078efcff */
[----:B------:R-:W-:Y:S02]  /*3a1d0*/  IMAD.MOV.U32 R33, RZ, RZ, R35 ;  /* 0x000000ffff217224 */ /* 0x000fe400078e0023 */
[----:B------:R-:W-:Y:S02]  /*3a1e0*/  IMAD.SHL.U32 R25, R30, 0x800, RZ ;  /* 0x000008001e197824 */ /* 0x000fe400078e00ff */
[----:B------:R-:W-:Y:S02]  /*3a1f0*/  IMAD.MOV.U32 R35, RZ, RZ, R1 ;  /* 0x000000ffff237224 */ /* 0x000fe400078e0001 */
.L_x_1562:
[----:B------:R-:W-:Y:S01]  /*3a200*/  IMAD.MOV.U32 R50, RZ, RZ, R34 ;  /* 0x000000ffff327224 */ /* 0x000fe200078e0022 */
[----:B------:R-:W-:Y:S01]  /*3a210*/  ULDC.64 UR20, c[0x0][0x118] ;  /* 0x0000460000147ab9 */ /* 0x000fe20000000a00 */
[----:B------:R-:W-:-:S05]  /*3a220*/  IMAD.MOV.U32 R51, RZ, RZ, R33 ;  /* 0x000000ffff337224 */ /* 0x000fca00078e0021 */
[----:B------:R-:W2:Y:S01]  /*3a230*/  LDG.E.64.CONSTANT R40, [R50.64] ;  /* 0x0000001432287981 */ /* 0x000ea2000c1e9b00 */
[----:B------:R-:W-:Y:S02]  /*3a240*/  IADD3 R34, P1, R34, 0x8, RZ ;  /* 0x0000000822227810 */ /* 0x000fe40007f3e0ff */
[----:B------:R-:W-:-:S03]  /*3a250*/  IADD3 R39, R39, 0x1, RZ ;  /* 0x0000000127277810 */ /* 0x000fc60007ffe0ff */
[----:B------:R-:W-:Y:S02]  /*3a260*/  IMAD.X R33, RZ, RZ, R33, P1 ;  /* 0x000000ffff217224 */ /* 0x000fe400008e0621 */
[----:B--2---:R-:W-:-:S04]  /*3a270*/  IMAD.WIDE.U32 R48, P0, R40, R25, R48 ;  /* 0x0000001928307225 */ /* 0x004fc80007800030 */
[CC--:B------:R-:W-:Y:S02]  /*3a280*/  IMAD R27, R40.reuse, R26.reuse, RZ ;  /* 0x0000001a281b7224 */ /* 0x0c0fe400078e02ff */
[----:B------:R-:W-:-:S03]  /*3a290*/  IMAD.HI.U32 R30, R40, R26, RZ ;  /* 0x0000001a281e7227 */ /* 0x000fc600078e00ff */
[----:B------:R-:W-:Y:S01]  /*3a2a0*/  IADD3 R40, P1, R27, R49, RZ ;  /* 0x000000311b287210 */ /* 0x000fe20007f3e0ff */
[CC--:B------:R-:W-:Y:S02]  /*3a2b0*/  IMAD R31, R41.reuse, R25.reuse, RZ ;  /* 0x00000019291f7224 */ /* 0x0c0fe400078e02ff */
[----:B------:R-:W-:Y:S02]  /*3a2c0*/  IMAD.X R30, RZ, RZ, R30, P0 ;  /* 0x000000ffff1e7224 */ /* 0x000fe400000e061e */
[----:B------:R-:W-:Y:S01]  /*3a2d0*/  IMAD.HI.U32 R27, R41, R25, RZ ;  /* 0x00000019291b7227 */ /* 0x000fe200078e00ff */
[----:B------:R-:W-:-:S04]  /*3a2e0*/  IADD3 R49, P0, R31, R40, RZ ;  /* 0x000000281f317210 */ /* 0x000fc80007f1e0ff */
[----:B------:R-:W-:Y:S01]  /*3a2f0*/  IADD3.X R40, P1, R27, R30, RZ, P1, !PT ;  /* 0x0000001e1b287210 */ /* 0x000fe20000f3e4ff */
[----:B------:R-:W-:Y:S01]  /*3a300*/  IMAD.HI.U32 R30, R41, R26, RZ ;  /* 0x0000001a291e7227 */ /* 0x000fe200078e00ff */
[----:B------:R0:W-:Y:S03]  /*3a310*/  STL.64 [R35], R48 ;  /* 0x0000003023007387 */ /* 0x0001e60000100a00 */
[----:B------:R-:W-:Y:S01]  /*3a320*/  IMAD.X R30, RZ, RZ, R30, P1 ;  /* 0x000000ffff1e7224 */ /* 0x000fe200008e061e */
[----:B------:R-:W-:Y:S01]  /*3a330*/  ISETP.GE.AND P1, PT, R39, R24, PT ;  /* 0x000000182700720c */ /* 0x000fe20003f26270 */
[----:B------:R-:W-:-:S05]  /*3a340*/  IMAD R27, R41, R26, RZ ;  /* 0x0000001a291b7224 */ /* 0x000fca00078e02ff */
[----:B------:R-:W-:Y:S02]  /*3a350*/  IADD3.X R40, P0, R27, R40, RZ, P0, !PT ;  /* 0x000000281b287210 */ /* 0x000fe4000071e4ff */
[----:B0-----:R-:W-:-:S03]  /*3a360*/  IADD3 R35, R35, 0x8, RZ ;  /* 0x0000000823237810 */ /* 0x001fc60007ffe0ff */
[----:B------:R-:W-:Y:S02]  /*3a370*/  IMAD.X R41, RZ, RZ, R30, P0 ;  /* 0x000000ffff297224 */ /* 0x000fe400000e061e */
[----:B------:R-:W-:Y:S02]  /*3a380*/  IMAD.MOV.U32 R48, RZ, RZ, R40 ;  /* 0x000000ffff307224 */ /* 0x000fe400078e0028 */
[----:B------:R-:W-:Y:S01]  /*3a390*/  IMAD.MOV.U32 R49, RZ, RZ, R41 ;  /* 0x000000ffff317224 */ /* 0x000fe200078e0029 */
[----:B------:R-:W-:Y:S05]  /*3a3a0*/  @!P1 BRA `(.L_x_1562) ;  /* 0xfffffe5000009947 */ /* 0x000fea000383ffff */
.L_x_1561:
[----:B------:R-:W-:Y:S05]  /*3a3b0*/  BSYNC B0 ;  /* 0x0000000000007941 */ /* 0x000fea0003800000 */
.L_x_1560:
[----:B------:R-:W-:Y:S01]  /*3a3c0*/  LOP3.LUT P0, R31, R38, 0x3f, RZ, 0xc0, !PT ;  /* 0x0000003f261f7812 */ /* 0x000fe2000780c0ff */
[----:B------:R-:W-:-:S04]  /*3a3d0*/  IMAD.IADD R32, R39, 0x1, -R32 ;  /* 0x0000000127207824 */ /* 0x000fc800078e0a20 */
[----:B------:R-:W-:-:S05]  /*3a3e0*/  IMAD R39, R32, 0x8, R1 ;  /* 0x0000000820277824 */ /* 0x000fca00078e0201 */
[----:B------:R0:W-:Y:S04]  /*3a3f0*/  STL.64 [R39], R48 ;  /* 0x0000003027007387 */ /* 0x0001e80000100a00 */
[----:B------:R-:W2:Y:S04]  /*3a400*/  LDL.64 R24, [R1+0x10] ;  /* 0x0000100001187983 */ /* 0x000ea80000100a00 */
[----:B------:R-:W3:Y:S04]  /*3a410*/  @P0 LDL.64 R34, [R1+0x8] ;  /* 0x0000080001220983 */ /* 0x000ee80000100a00 */
[----:B------:R-:W4:Y:S01]  /*3a420*/  LDL.64 R26, [R1+0x18] ;  /* 0x00001800011a7983 */ /* 0x000f220000100a00 */
[----:B------:R-:W-:Y:S01]  /*3a430*/  @P0 IADD3 R38, -R31, 0x40, RZ ;  /* 0x000000401f260810 */ /* 0x000fe20007ffe1ff */
[----:B0-----:R-:W-:Y:S01]  /*3a440*/  IMAD.MOV.U32 R39, RZ, RZ, RZ ;  /* 0x000000ffff277224 */ /* 0x001fe200078e00ff */
[----:B------:R-:W-:Y:S01]  /*3a450*/  UMOV UR4, URZ ;  /* 0x0000003f00047c82 */ /* 0x000fe20008000000 */
[----:B--2---:R-:W-:-:S02]  /*3a460*/  @P0 SHF.L.U32 R33, R24, R31, RZ ;  /* 0x0000001f18210219 */ /* 0x004fc400000006ff */
[-C--:B------:R-:W-:Y:S02]  /*3a470*/  @P0 SHF.R.U64 R30, R24, R38.reuse, R25 ;  /* 0x00000026181e0219 */ /* 0x080fe40000001219 */
[-C--:B---3--:R-:W-:Y:S02]  /*3a480*/  @P0 SHF.R.U64 R34, R34, R38.reuse, R35 ;  /* 0x0000002622220219 */ /* 0x088fe40000001223 */
[----:B------:R-:W-:Y:S02]  /*3a490*/  @P0 SHF.L.U64.HI R32, R24, R31, R25 ;  /* 0x0000001f18200219 */ /* 0x000fe40000010219 */
[----:B------:R-:W-:Y:S02]  /*3a4a0*/  @P0 LOP3.LUT R24, R34, R33, RZ, 0xfc, !PT ;  /* 0x0000002122180212 */ /* 0x000fe400078efcff */
[----:B------:R-:W-:Y:S02]  /*3a4b0*/  @P0 SHF.R.U32.HI R35, RZ, R38, R35 ;  /* 0x00000026ff230219 */ /* 0x000fe40000011623 */
[----:B----4-:R-:W-:-:S02]  /*3a4c0*/  @P0 SHF.L.U32 R33, R26, R31, RZ ;  /* 0x0000001f1a210219 */ /* 0x010fc400000006ff */
[----:B------:R-:W-:Y:S02]  /*3a4d0*/  @P0 SHF.R.U32.HI R38, RZ, R38, R25 ;  /* 0x00000026ff260219 */ /* 0x000fe40000011619 */
[----:B------:R-:W-:Y:S02]  /*3a4e0*/  @P0 SHF.L.U64.HI R31, R26, R31, R27 ;  /* 0x0000001f1a1f0219 */ /* 0x000fe4000001021b */
[----:B------:R-:W-:Y:S02]  /*3a4f0*/  @P0 LOP3.LUT R25, R35, R32, RZ, 0xfc, !PT ;  /* 0x0000002023190212 */ /* 0x000fe400078efcff */
[----:B------:R-:W-:Y:S02]  /*3a500*/  @P0 LOP3.LUT R26, R33, R30, RZ, 0xfc, !PT ;  /* 0x0000001e211a0212 */ /* 0x000fe400078efcff */
[C-C-:B------:R-:W-:Y:S01]  /*3a510*/  SHF.L.U64.HI R30, R24.reuse, 0x2, R25.reuse ;  /* 0x00000002181e7819 */ /* 0x140fe20000010219 */
[----:B------:R-:W-:Y:S01]  /*3a520*/  IMAD.SHL.U32 R24, R24, 0x4, RZ ;  /* 0x0000000418187824 */ /* 0x000fe200078e00ff */
[----:B------:R-:W-:Y:S01]  /*3a530*/  SHF.R.U32.HI R25, RZ, 0x1e, R25 ;  /* 0x0000001eff197819 */ /* 0x000fe20000011619 */
[----:B------:R-:W-:Y:S01]  /*3a540*/  IMAD.SHL.U32 R32, R26, 0x4, RZ ;  /* 0x000000041a207824 */ /* 0x000fe200078e00ff */
[----:B------:R-:W-:-:S02]  /*3a550*/  @P0 LOP3.LUT R27, R31, R38, RZ, 0xfc, !PT ;  /* 0x000000261f1b0212 */ /* 0x000fc400078efcff */
[----:B------:R-:W-:Y:S02]  /*3a560*/  IADD3 RZ, P0, RZ, -R24, RZ ;  /* 0x80000018ffff7210 */ /* 0x000fe40007f1e0ff */
[----:B------:R-:W-:Y:S02]  /*3a570*/  LOP3.LUT R35, RZ, R30, RZ, 0x33, !PT ;  /* 0x0000001eff237212 */ /* 0x000fe400078e33ff */
[----:B------:R-:W-:Y:S02]  /*3a580*/  LOP3.LUT R31, R25, R32, RZ, 0xfc, !PT ;  /* 0x00000020191f7212 */ /* 0x000fe400078efcff */
[----:B------:R-:W-:Y:S02]  /*3a590*/  SHF.L.U64.HI R26, R26, 0x2, R27 ;  /* 0x000000021a1a7819 */ /* 0x000fe4000001021b */
[----:B------:R-:W-:Y:S02]  /*3a5a0*/  IADD3.X R35, P0, RZ, R35, RZ, P0, !PT ;  /* 0x00000023ff237210 */ /* 0x000fe4000071e4ff */
[----:B------:R-:W-:-:S02]  /*3a5b0*/  LOP3.LUT R32, RZ, R31, RZ, 0x33, !PT ;  /* 0x0000001fff207212 */ /* 0x000fc400078e33ff */
[----:B------:R-:W-:Y:S02]  /*3a5c0*/  LOP3.LUT R33, RZ, R26, RZ, 0x33, !PT ;  /* 0x0000001aff217212 */ /* 0x000fe400078e33ff */
[----:B------:R-:W-:Y:S02]  /*3a5d0*/  IADD3.X R32, P1, RZ, R32, RZ, P0, !PT ;  /* 0x00000020ff207210 */ /* 0x000fe4000073e4ff */
[----:B------:R-:W-:-:S03]  /*3a5e0*/  SHF.R.U32.HI R25, RZ, 0x1d, R27 ;  /* 0x0000001dff197819 */ /* 0x000fc6000001161b */
[----:B------:R-:W-:Y:S01]  /*3a5f0*/  IMAD.X R33, RZ, RZ, R33, P1 ;  /* 0x000000ffff217224 */ /* 0x000fe200008e0621 */
[----:B------:R-:W-:-:S04]  /*3a600*/  LOP3.LUT P0, RZ, R25, 0x1, RZ, 0xc0, !PT ;  /* 0x0000000119ff7812 */ /* 0x000fc8000780c0ff */
[----:B------:R-:W-:Y:S02]  /*3a610*/  SEL R26, R26, R33, !P0 ;  /* 0x000000211a1a7207 */ /* 0x000fe40004000000 */
[----:B------:R-:W-:Y:S02]  /*3a620*/  SEL R31, R31, R32, !P0 ;  /* 0x000000201f1f7207 */ /* 0x000fe40004000000 */
[----:B------:R-:W-:-:S04]  /*3a630*/  ISETP.NE.U32.AND P1, PT, R26, RZ, PT ;  /* 0x000000ff1a00720c */ /* 0x000fc80003f25070 */
[----:B------:R-:W-:Y:S01]  /*3a640*/  SEL R38, R31, R26, !P1 ;  /* 0x0000001a1f267207 */ /* 0x000fe20004800000 */
[----:B------:R-:W-:-:S03]  /*3a650*/  @P0 IMAD.MOV R24, RZ, RZ, -R24 ;  /* 0x000000ffff180224 */ /* 0x000fc600078e0a18 */
[----:B------:R-:W0:Y:S02]  /*3a660*/  FLO.U32 R32, R38 ;  /* 0x0000002600207300 */ /* 0x000e2400000e0000 */
[C---:B0-----:R-:W-:Y:S02]  /*3a670*/  IADD3 R33, -R32.reuse, 0x1f, RZ ;  /* 0x0000001f20217810 */ /* 0x041fe40007ffe1ff */
[----:B------:R-:W-:-:S03]  /*3a680*/  IADD3 R32, -R32, 0x3f, RZ ;  /* 0x0000003f20207810 */ /* 0x000fc60007ffe1ff */
[----:B------:R-:W-:Y:S01]  /*3a690*/  @P1 IMAD.MOV R32, RZ, RZ, R33 ;  /* 0x000000ffff201224 */ /* 0x000fe200078e0221 */
[----:B------:R-:W-:-:S04]  /*3a6a0*/  SEL R33, R30, R35, !P0 ;  /* 0x000000231e217207 */ /* 0x000fc80004000000 */
[C---:B------:R-:W-:Y:S02]  /*3a6b0*/  ISETP.NE.U32.AND P1, PT, R32.reuse, RZ, PT ;  /* 0x000000ff2000720c */ /* 0x040fe40003f25070 */
[----:B------:R-:W-:Y:S02]  /*3a6c0*/  IADD3 R34, -R32, 0x40, RZ ;  /* 0x0000004020227810 */ /* 0x000fe40007ffe1ff */
[----:B------:R-:W-:Y:S02]  /*3a6d0*/  ISETP.NE.AND.EX P1, PT, RZ, RZ, PT, P1 ;  /* 0x000000ffff00720c */ /* 0x000fe40003f25310 */
[C---:B------:R-:W-:Y:S02]  /*3a6e0*/  SHF.L.U32 R30, R31.reuse, R32, RZ ;  /* 0x000000201f1e7219 */ /* 0x040fe400000006ff */
[----:B------:R-:W-:Y:S02]  /*3a6f0*/  SHF.R.U64 R35, R24, R34, R33 ;  /* 0x0000002218237219 */ /* 0x000fe40000001221 */
[----:B------:R-:W-:-:S02]  /*3a700*/  SHF.L.U64.HI R24, R31, R32, R26 ;  /* 0x000000201f187219 */ /* 0x000fc4000001021a */
[----:B------:R-:W-:-:S05]  /*3a710*/  SHF.R.U32.HI R33, RZ, R34, R33 ;  /* 0x00000022ff217219 */ /* 0x000fca0000011621 */
[----:B------:R-:W-:Y:S02]  /*3a720*/  @P1 LOP3.LUT R31, R35, R30, RZ, 0xfc, !PT ;  /* 0x0000001e231f1212 */ /* 0x000fe400078efcff */
[----:B------:R-:W-:-:S03]  /*3a730*/  @P1 LOP3.LUT R26, R33, R24, RZ, 0xfc, !PT ;  /* 0x00000018211a1212 */ /* 0x000fc600078efcff */
[----:B------:R-:W-:-:S04]  /*3a740*/  IMAD.WIDE.U32 R34, R31, 0x2168c235, RZ ;  /* 0x2168c2351f227825 */ /* 0x000fc800078e00ff */
[----:B------:R-:W-:Y:S02]  /*3a750*/  IMAD.MOV.U32 R38, RZ, RZ, R35 ;  /* 0x000000ffff267224 */ /* 0x000fe400078e0023 */
[----:B------:R-:W-:-:S04]  /*3a760*/  IMAD.HI.U32 R24, R26, -0x36f0255e, RZ ;  /* 0xc90fdaa21a187827 */ /* 0x000fc800078e00ff */
[----:B------:R-:W-:-:S04]  /*3a770*/  IMAD.WIDE.U32 R30, R31, -0x36f0255e, R38 ;  /* 0xc90fdaa21f1e7825 */ /* 0x000fc800078e0026 */
[C---:B------:R-:W-:Y:S02]  /*3a780*/  IMAD R33, R26.reuse, -0x36f0255e, RZ ;  /* 0xc90fdaa21a217824 */ /* 0x040fe400078e02ff */
[----:B------:R-:W-:-:S04]  /*3a790*/  IMAD.WIDE.U32 R30, P1, R26, 0x2168c235, R30 ;  /* 0x2168c2351a1e7825 */ /* 0x000fc8000782001e */
[----:B------:R-:W-:Y:S01]  /*3a7a0*/  IMAD.X R24, RZ, RZ, R24, P1 ;  /* 0x000000ffff187224 */ /* 0x000fe200008e0618 */
[----:B------:R-:W-:-:S05]  /*3a7b0*/  IADD3 R33, P1, R33, R31, RZ ;  /* 0x0000001f21217210 */ /* 0x000fca0007f3e0ff */
[----:B------:R-:W-:Y:S01]  /*3a7c0*/  IMAD.X R31, RZ, RZ, R24, P1 ;  /* 0x000000ffff1f7224 */ /* 0x000fe200008e0618 */
[----:B------:R-:W-:-:S04]  /*3a7d0*/  IADD3 RZ, P1, R34, R34, RZ ;  /* 0x0000002222ff7210 */ /* 0x000fc80007f3e0ff */
[----:B------:R-:W-:-:S04]  /*3a7e0*/  IADD3.X RZ, P1, R30, R30, RZ, P1, !PT ;  /* 0x0000001e1eff7210 */ /* 0x000fc80000f3e4ff */
[----:B------:R-:W-:-:S05]  /*3a7f0*/  IADD3.X R26, P1, R33, R33, RZ, P1, !PT ;  /* 0x00000021211a7210 */ /* 0x000fca0000f3e4ff */
[----:B------:R-:W-:Y:S01]  /*3a800*/  IMAD.X R24, R31, 0x1, R31, P1 ;  /* 0x000000011f187824 */ /* 0x000fe200008e061f */
[----:B------:R-:W-:-:S04]  /*3a810*/  ISETP.GT.U32.AND P1, PT, R33, RZ, PT ;  /* 0x000000ff2100720c */ /* 0x000fc80003f24070 */
[----:B------:R-:W-:-:S04]  /*3a820*/  ISETP.GT.AND.EX P1, PT, R31, RZ, PT, P1 ;  /* 0x000000ff1f00720c */ /* 0x000fc80003f24310 */
[----:B------:R-:W-:Y:S02]  /*3a830*/  SEL R26, R26, R33, P1 ;  /* 0x000000211a1a7207 */ /* 0x000fe40000800000 */
[----:B------:R-:W-:Y:S02]  /*3a840*/  SEL R24, R24, R31, P1 ;  /* 0x0000001f18187207 */ /* 0x000fe40000800000 */
[----:B------:R-:W-:Y:S02]  /*3a850*/  IADD3 R26, P6, R26, 0x1, RZ ;  /* 0x000000011a1a7810 */ /* 0x000fe40007fde0ff */
[----:B------:R-:W-:-:S03]  /*3a860*/  SEL R33, RZ, 0x1, !P1 ;  /* 0x00000001ff217807 */ /* 0x000fc60004800000 */
[----:B------:R-:W-:Y:S02]  /*3a870*/  IMAD.X R31, RZ, RZ, R24, P6 ;  /* 0x000000ffff1f7224 */ /* 0x000fe400030e0618 */
[----:B------:R-:W-:-:S03]  /*3a880*/  IMAD.IADD R33, R33, 0x1, R32 ;  /* 0x0000000121217824 */ /* 0x000fc600078e0220 */
[----:B------:R-:W-:Y:S01]  /*3a890*/  SHF.R.U64 R26, R26, 0xa, R31 ;  /* 0x0000000a1a1a7819 */ /* 0x000fe2000000121f */
[----:B------:R-:W-:-:S03]  /*3a8a0*/  IMAD.SHL.U32 R33, R33, 0x100000, RZ ;  /* 0x0010000021217824 */ /* 0x000fc600078e00ff */
[----:B------:R-:W-:-:S04]  /*3a8b0*/  IADD3 R26, P1, R26, 0x1, RZ ;  /* 0x000000011a1a7810 */ /* 0x000fc80007f3e0ff */
[----:B------:R-:W-:-:S04]  /*3a8c0*/  LEA.HI.X R31, R31, RZ, RZ, 0x16, P1 ;  /* 0x000000ff1f1f7211 */ /* 0x000fc800008fb4ff */
[--C-:B------:R-:W-:Y:S02]  /*3a8d0*/  SHF.R.U64 R26, R26, 0x1, R31.reuse ;  /* 0x000000011a1a7819 */ /* 0x100fe4000000121f */
[----:B------:R-:W-:Y:S02]  /*3a8e0*/  SHF.R.U32.HI R24, RZ, 0x1, R31 ;  /* 0x00000001ff187819 */ /* 0x000fe4000001161f */
[----:B------:R-:W-:Y:S02]  /*3a8f0*/  IADD3 R30, P6, P1, R26, -UR4, RZ ;  /* 0x800000041a1e7c10 */ /* 0x000fe4000f9de0ff */
[----:B------:R-:W-:Y:S02]  /*3a900*/  LOP3.LUT R26, R25, 0x1, RZ, 0xc0, !PT ;  /* 0x00000001191a7812 */ /* 0x000fe400078ec0ff */
[----:B------:R-:W-:Y:S02]  /*3a910*/  IADD3.X R24, R24, 0x3fe00000, ~R33, P6, P1 ;  /* 0x3fe0000018187810 */ /* 0x000fe400037e2c21 */
[----:B------:R-:W-:-:S02]  /*3a920*/  LOP3.LUT P1, R29, R29, 0x80000000, RZ, 0xc0, !PT ;  /* 0x800000001d1d7812 */ /* 0x000fc4000782c0ff */
[----:B------:R-:W-:Y:S02]  /*3a930*/  LEA.HI R27, R27, R26, RZ, 0x2 ;  /* 0x0000001a1b1b7211 */ /* 0x000fe400078f10ff */
[----:B------:R-:W-:-:S04]  /*3a940*/  @P0 LOP3.LUT R29, R29, 0x80000000, RZ, 0x3c, !PT ;  /* 0x800000001d1d0812 */ /* 0x000fc800078e3cff */
[----:B------:R-:W-:-:S05]  /*3a950*/  LOP3.LUT R29, R24, R29, RZ, 0xfc, !PT ;  /* 0x0000001d181d7212 */ /* 0x000fca00078efcff */
[----:B------:R-:W-:Y:S02]  /*3a960*/  @P1 IMAD.MOV R27, RZ, RZ, -R27 ;  /* 0x000000ffff1b1224 */ /* 0x000fe400078e0a1b */
.L_x_1559:
[----:B------:R-:W-:Y:S02]  /*3a970*/  IMAD.MOV.U32 R31, RZ, RZ, R29 ;  /* 0x000000ffff1f7224 */ /* 0x000fe400078e001d */
[----:B------:R-:W-:-:S04]  /*3a980*/  IMAD.MOV.U32 R29, RZ, RZ, 0x0 ;  /* 0x00000000ff1d7424 */ /* 0x000fc800078e00ff */
[----:B------:R-:W-:Y:S05]  /*3a990*/  RET.REL.NODEC R28 `(_ZN2at6native61_GLOBAL__N__44eb8e94_28_ForeachBinaryOpScalarList_cu_dda10a6925multi_tensor_apply_kernelINS1_28TensorListScalarListMetadataIN3c107complexIdEELi2EEENS1_25BinaryOpScalarListFunctorIS6_Li2ELi1ELi1EEEJNS1_13power_functorIS6_EEEEEvT_T0_DpT1_) ;  /* 0xfffc56601c007950 */ /* 0x000fea0003c3ffff */
.L_x_1563:
        /* <DEDUP_REMOVED lines=14> */
.L_x_3988:


//--------------------- .text._ZN2at6native61_GLOBAL__N__44eb8e94_28_ForeachBinaryOpScalarList_cu_dda10a6925multi_tensor_apply_kernelINS1_28TensorListScalarListMetadataIfLi2EEENS1_25BinaryOpScalarListFunctorIfLi2ELi1ELi1EEEJNS1_13power_functorIfEEEEEvT_T0_DpT1_ --------------------------
	.section	.text._ZN2at6native61_GLOBAL__N__44eb8e94_28_ForeachBinaryOpScalarList_cu_dda10a6925multi_tensor_apply_kernelINS1_28TensorListScalarListMetadataIfLi2EEENS1_25BinaryOpScalarListFunctorIfLi2ELi1ELi1EEEJNS1_13power_functorIfEEEEEvT_T0_DpT1_,"ax",@progbits
	.sectioninfo	@"SHI_REGISTERS=32"
	.align	128
.text._ZN2at6native61_GLOBAL__N__44eb8e94_28_ForeachBinaryOpScalarList_cu_dda10a6925multi_tensor_apply_kernelINS1_28TensorListScalarListMetadataIfLi2EEENS1_25BinaryOpScalarListFunctorIfLi2ELi1ELi1EEEJNS1_13power_functorIfEEEEEvT_T0_DpT1_:
        .type           _ZN2at6native61_GLOBAL__N__44eb8e94_28_ForeachBinaryOpScalarList_cu_dda10a6925multi_tensor_apply_kernelINS1_28TensorListScalarListMetadataIfLi2EEENS1_25BinaryOpScalarListFunctorIfLi2ELi1ELi1EEEJNS1_13power_functorIfEEEEEvT_T0_DpT1_,@function
        .size           _ZN2at6native61_GLOBAL__N__44eb8e94_28_ForeachBinaryOpScalarList_cu_dda10a6925multi_tensor_apply_kernelINS1_28TensorListScalarListMetadataIfLi2EEENS1_25BinaryOpScalarListFunctorIfLi2ELi1ELi1EEEJNS1_13power_functorIfEEEEEvT_T0_DpT1_,(.L_x_3991 - _ZN2at6native61_GLOBAL__N__44eb8e94_28_ForeachBinaryOpScalarList_cu_dda10a6925multi_tensor_apply_kernelINS1_28TensorListScalarListMetadataIfLi2EEENS1_25BinaryOpScalarListFunctorIfLi2ELi1ELi1EEEJNS1_13power_functorIfEEEEEvT_T0_DpT1_)
        .other          _ZN2at6native61_GLOBAL__N__44eb8e94_28_ForeachBinaryOpScalarList_cu_dda10a6925multi_tensor_apply_kernelINS1_28TensorListScalarListMetadataIfLi2EEENS1_25BinaryOpScalarListFunctorIfLi2ELi1ELi1EEEJNS1_13power_functorIfEEEEEvT_T0_DpT1_,@"STO_CUDA_ENTRY STV_DEFAULT"
_ZN2at6native61_GLOBAL__N__44eb8e94_28_ForeachBinaryOpScalarList_cu_dda10a6925multi_tensor_apply_kernelINS1_28TensorListScalarListMetadataIfLi2EEENS1_25BinaryOpScalarListFunctorIfLi2ELi1ELi1EEEJNS1_13power_functorIfEEEEEvT_T0_DpT1_:
        /* <DEDUP_REMOVED lines=28> */
.L_x_1565:
[----:B0-----:R-:W-:Y:S01]  /*01c0*/  IADD3 R27, P0, R4, R6, RZ ;  /* 0x00000006041b7210 */ /* 0x001fe20007f1e0ff */
[----:B------:R-:W-:Y:S02]  /*01d0*/  IMAD R14, R5, 0x3, RZ ;  /* 0x00000003050e7824 */ /* 0x000fe400078e02ff */
[----:B------:R-:W-:Y:S01]  /*01e0*/  IMAD.MOV.U32 R16, RZ, RZ, RZ ;  /* 0x000000ffff107224 */ /* 0x000fe200078e00ff */
        /* <DEDUP_REMOVED lines=13> */
[----:B------:R-:W-:Y:S02]  /*02c0*/  ISETP.GE.U32.AND P3, PT, R9, 0x10000, PT ;  /* 0x000100000900780c */ /* 0x000fe40003f66070 */
[-C--:B------:R-:W-:Y:S01]  /*02d0*/  ISETP.LT.AND.EX P0, PT, R17, R3.reuse, !P2, P0 ;  /* 0x000000031100720c */ /* 0x080fe20005701300 */
[----:B------:R-:W-:Y:S01]  /*02e0*/  IMAD.X R22, RZ, RZ, R8, P5 ;  /* 0x000000ffff167224 */ /* 0x000fe200028e0608 */
[----:B------:R-:W-:Y:S02]  /*02f0*/  ISETP.LT.U32.AND P4, PT, R9, R2, PT ;  /* 0x000000020900720c */ /* 0x000fe40003f81070 */
[C---:B------:R-:W-:Y:S02]  /*0300*/  ISETP.GE.U32.AND.EX P3, PT, R20.reuse, RZ, PT, P3 ;  /* 0x000000ff1400720c */ /* 0x040fe40003f66130 */
[----:B------:R-:W-:Y:S02]  /*0310*/  ISETP.GE.U32.AND P2, PT, R19, 0x10000, PT ;  /* 0x000100001300780c */ /* 0x000fe40003f46070 */
[----:B------:R-:W-:-:S02]  /*0320*/  ISETP.LT.AND.EX P4, PT, R20, R3, !P3, P4 ;  /* 0x000000031400720c */ /* 0x000fc40005f81340 */
[----:B------:R-:W-:Y:S02]  /*0330*/  ISETP.LT.U32.AND P3, PT, R19, R2, PT ;  /* 0x000000021300720c */ /* 0x000fe40003f61070 */
[C---:B------:R-:W-:Y:S02]  /*0340*/  ISETP.GE.U32.AND.EX P2, PT, R22.reuse, RZ, PT, P2 ;  /* 0x000000ff1600720c */ /* 0x040fe40003f46120 */
[CC--:B------:R-:W-:Y:S02]  /*0350*/  @P1 LEA R24, P5, R27.reuse, R10.reuse, 0x2 ;  /* 0x0000000a1b181211 */ /* 0x0c0fe400078a10ff */
[----:B------:R-:W-:Y:S02]  /*0360*/  ISETP.LT.AND.EX P2, PT, R22, R3, !P2, P3 ;  /* 0x000000031600720c */ /* 0x000fe40005741330 */
[----:B------:R-:W-:Y:S02]  /*0370*/  @P1 LEA.HI.X R25, R27, R11, R8, 0x2, P5 ;  /* 0x0000000b1b191211 */ /* 0x000fe400028f1408 */
[----:B------:R-:W-:Y:S01]  /*0380*/  @P0 LEA R14, P5, R29, R10, 0x2 ;  /* 0x0000000a1d0e0211 */ /* 0x000fe200078a10ff */
[----:B------:R-:W-:-:S02]  /*0390*/  IMAD.MOV.U32 R18, RZ, RZ, RZ ;  /* 0x000000ffff127224 */ /* 0x000fc400078e00ff */
[----:B------:R0:W2:Y:S01]  /*03a0*/  @P1 LDG.E R16, [R24.64] ;  /* 0x0000000418101981 */ /* 0x0000a2000c1e1900 */
[----:B------:R-:W-:Y:S01]  /*03b0*/  @P0 LEA.HI.X R15, R29, R11, R17, 0x2, P5 ;  /* 0x0000000b1d0f0211 */ /* 0x000fe200028f1411 */
[----:B------:R-:W-:-:S04]  /*03c0*/  IMAD.MOV.U32 R28, RZ, RZ, RZ ;  /* 0x000000ffff1c7224 */ /* 0x000fc800078e00ff */
[----:B------:R1:W3:Y:S01]  /*03d0*/  @P0 LDG.E R18, [R14.64] ;  /* 0x000000040e120981 */ /* 0x0002e2000c1e1900 */
[----:B0-----:R-:W-:-:S04]  /*03e0*/  @P4 LEA R24, P3, R9, R10, 0x2 ;  /* 0x0000000a09184211 */ /* 0x001fc800078610ff */
[-C--:B------:R-:W-:Y:S02]  /*03f0*/  @P4 LEA.HI.X R25, R9, R11.reuse, R20, 0x2, P3 ;  /* 0x0000000b09194211 */ /* 0x080fe400018f1414 */
[C---:B-1----:R-:W-:Y:S01]  /*0400*/  @P2 LEA R14, P3, R19.reuse, R10, 0x2 ;  /* 0x0000000a130e2211 */ /* 0x042fe200078610ff */
[----:B------:R-:W-:Y:S02]  /*0410*/  IMAD.MOV.U32 R26, RZ, RZ, RZ ;  /* 0x000000ffff1a7224 */ /* 0x000fe400078e00ff */
[----:B------:R-:W4:Y:S01]  /*0420*/  @P4 LDG.E R28, [R24.64] ;  /* 0x00000004181c4981 */ /* 0x000f22000c1e1900 */
[----:B------:R-:W-:-:S05]  /*0430*/  @P2 LEA.HI.X R15, R19, R11, R22, 0x2, P3 ;  /* 0x0000000b130f2211 */ /* 0x000fca00018f1416 */
[----:B------:R0:W5:Y:S02]  /*0440*/  @P2 LDG.E R26, [R14.64] ;  /* 0x000000040e1a2981 */ /* 0x000164000c1e1900 */
[----:B0-----:R-:W-:-:S04]  /*0450*/  @P1 LEA R14, P3, R27, R12, 0x2 ;  /* 0x0000000c1b0e1211 */ /* 0x001fc800078610ff */
[----:B------:R-:W-:Y:S02]  /*0460*/  @P1 LEA.HI.X R15, R27, R13, R8, 0x2, P3 ;  /* 0x0000000d1b0f1211 */ /* 0x000fe400018f1408 */
[----:B------:R-:W-:-:S04]  /*0470*/  @P4 LEA R8, P3, R9, R12, 0x2 ;  /* 0x0000000c09084211 */ /* 0x000fc800078610ff */
[----:B------:R-:W-:Y:S01]  /*0480*/  @P4 LEA.HI.X R9, R9, R13, R20, 0x2, P3 ;  /* 0x0000000d09094211 */ /* 0x000fe200018f1414 */
[----:B--2---:R-:W0:Y:S08]  /*0490*/  MUFU.LG2 R21, R16 ;  /* 0x0000001000157308 */ /* 0x004e300000000c00 */
[----:B---3--:R-:W1:Y:S08]  /*04a0*/  MUFU.LG2 R23, R18 ;  /* 0x0000001200177308 */ /* 0x008e700000000c00 */
[----:B----4-:R-:W2:Y:S08]  /*04b0*/  MUFU.LG2 R28, R28 ;  /* 0x0000001c001c7308 */ /* 0x010eb00000000c00 */
[----:B-----5:R-:W3:Y:S01]  /*04c0*/  MUFU.LG2 R26, R26 ;  /* 0x0000001a001a7308 */ /* 0x020ee20000000c00 */
[----:B0-----:R-:W-:-:S02]  /*04d0*/  FMUL.FTZ R21, R0, R21 ;  /* 0x0000001500157220 */ /* 0x001fc40000410000 */
[C---:B-1----:R-:W-:Y:S02]  /*04e0*/  FMUL.FTZ R23, R0.reuse, R23 ;  /* 0x0000001700177220 */ /* 0x042fe40000410000 */
[----:B--2---:R-:W-:-:S03]  /*04f0*/  FMUL.FTZ R25, R0, R28 ;  /* 0x0000001c00197220 */ /* 0x004fc60000410000 */
[----:B------:R-:W0:Y:S01]  /*0500*/  @P1 MUFU.EX2 R21, R21 ;  /* 0x0000001500151308 */ /* 0x000e220000000800 */
[----:B------:R-:W-:Y:S01]  /*0510*/  @P0 LEA R16, P5, R29, R12, 0x2 ;  /* 0x0000000c1d100211 */ /* 0x000fe200078a10ff */
[----:B---3--:R-:W-:-:S06]  /*0520*/  FMUL.FTZ R24, R0, R26 ;  /* 0x0000001a00187220 */ /* 0x008fcc0000410000 */
[----:B------:R-:W1:Y:S01]  /*0530*/  MUFU.EX2 R23, R23 ;  /* 0x0000001700177308 */ /* 0x000e620000000800 */
[----:B------:R-:W-:-:S07]  /*0540*/  @P0 LEA.HI.X R17, R29, R13, R17, 0x2, P5 ;  /* 0x0000000d1d110211 */ /* 0x000fce00028f1411 */
[----:B------:R-:W2:Y:S01]  /*0550*/  MUFU.EX2 R25, R25 ;  /* 0x0000001900197308 */ /* 0x000ea20000000800 */
[----:B------:R-:W-:-:S07]  /*0560*/  @P2 LEA R18, P5, R19, R12, 0x2 ;  /* 0x0000000c13122211 */ /* 0x000fce00078a10ff */
[----:B------:R-:W3:Y:S01]  /*0570*/  @P2 MUFU.EX2 R27, R24 ;  /* 0x00000018001b2308 */ /* 0x000ee20000000800 */
[----:B------:R-:W-:Y:S01]  /*0580*/  IMAD.MOV.U32 R29, RZ, RZ, c[0x0][0x0] ;  /* 0x00000000ff1d7624 */ /* 0x000fe200078e00ff */
[----:B------:R-:W-:Y:S01]  /*0590*/  @P2 LEA.HI.X R19, R19, R13, R22, 0x2, P5 ;  /* 0x0000000d13132211 */ /* 0x000fe200028f1416 */
[----:B0-----:R0:W-:Y:S02]  /*05a0*/  @P1 STG.E [R14.64], R21 ;  /* 0x000000150e001986 */ /* 0x0011e4000c101904 */
[----:B------:R-:W-:Y:S02]  /*05b0*/  IMAD.WIDE.U32 R6, R29, 0x4, R6 ;  /* 0x000000041d067825 */ /* 0x000fe400078e0006 */
[----:B-1----:R0:W-:Y:S04]  /*05c0*/  @P0 STG.E [R16.64], R23 ;  /* 0x0000001710000986 */ /* 0x0021e8000c101904 */
[----:B--2---:R0:W-:Y:S01]  /*05d0*/  @P4 STG.E [R8.64], R25 ;  /* 0x0000001908004986 */ /* 0x0041e2000c101904 */
[----:B------:R-:W-:-:S02]  /*05e0*/  ISETP.GE.U32.AND P0, PT, R6, 0x10000, PT ;  /* 0x000100000600780c */ /* 0x000fc40003f06070 */
[----:B------:R-:W-:Y:S01]  /*05f0*/  ISETP.LT.U32.AND P1, PT, R6, R2, PT ;  /* 0x000000020600720c */ /* 0x000fe20003f21070 */
[----:B---3--:R0:W-:Y:S01]  /*0600*/  @P2 STG.E [R18.64], R27 ;  /* 0x0000001b12002986 */ /* 0x0081e2000c101904 */
[C---:B------:R-:W-:Y:S02]  /*0610*/  ISETP.GE.U32.AND.EX P0, PT, R7.reuse, RZ, PT, P0 ;  /* 0x000000ff0700720c */ /* 0x040fe40003f06100 */
[----:B------:R-:W-:-:S13]  /*0620*/  ISETP.LT.AND.EX P1, PT, R7, R3, PT, P1 ;  /* 0x000000030700720c */ /* 0x000fda0003f21310 */
[----:B0-----:R-:W-:Y:S05]  /*0630*/  @!P0 BRA P1, `(.L_x_1565) ;  /* 0xfffffb8000008947 */ /* 0x001fea000083ffff */
[----:B------:R-:W-:Y:S05]  /*0640*/  EXIT ;  /* 0x000000000000794d */ /* 0x000fea0003800000 */
.L_x_1564:
[----:B0-----:R-:W0:Y:S02]  /*0650*/  S2R R15, SR_TID.X ;  /* 0x00000000000f7919 */ /* 0x001e240000002100 */
[----:B0-----:R-:W-:-:S05]  /*0660*/  IMAD.WIDE.U32 R4, R15, 0x4, RZ ;  /* 0x000000040f047825 */ /* 0x001fca00078e00ff */
[----:B------:R-:W-:-:S04]  /*0670*/  ISETP.GE.U32.AND P0, PT, R4, R2, PT ;  /* 0x000000020400720c */ /* 0x000fc80003f06070 */
[----:B------:R-:W-:-:S04]  /*0680*/  ISETP.GE.AND.EX P0, PT, R5, R3, PT, P0 ;  /* 0x000000030500720c */ /* 0x000fc80003f06300 */
[----:B------:R-:W-:-:S13]  /*0690*/  ISETP.GT.U32.OR P0, PT, R15, 0x3fff, P0 ;  /* 0x00003fff0f00780c */ /* 0x000fda0000704470 */
[----:B------:R-:W-:Y:S05]  /*06a0*/  @P0 EXIT ;  /* 0x000000000000094d */ /* 0x000fea0003800000 */
[----:B------:R-:W-:-:S04]  /*06b0*/  IMAD.MOV.U32 R8, RZ, RZ, RZ ;  /* 0x000000ffff087224 */ /* 0x000fc800078e00ff */
.L_x_1566:
[C---:B------:R-:W-:Y:S01]  /*06c0*/  IMAD.SHL.U32 R25, R15.reuse, 0x10, RZ ;  /* 0x000000100f197824 */ /* 0x040fe200078e00ff */
[----:B------:R-:W-:-:S04]  /*06d0*/  SHF.L.U64.HI R9, R15, 0x4, R8 ;  /* 0x000000040f097819 */ /* 0x000fc80000010208 */
[----:B------:R-:W-:-:S05]  /*06e0*/  IADD3 R4, P0, R10, R25, RZ ;  /* 0x000000190a047210 */ /* 0x000fca0007f1e0ff */
[----:B------:R-:W-:-:S06]  /*06f0*/  IMAD.X R5, R11, 0x1, R9, P0 ;  /* 0x000000010b057824 */ /* 0x000fcc00000e0609 */
[----:B0-----:R-:W2:Y:S02]  /*0700*/  LDG.E.128 R4, [R4.64] ;  /* 0x0000000404047981 */ /* 0x001ea4000c1e1d00 */
[----:B--2---:R-:W0:Y:S08]  /*0710*/  MUFU.LG2 R7, R7 ;  /* 0x0000000700077308 */ /* 0x004e300000000c00 */
[----:B------:R1:W2:Y:S08]  /*0720*/  MUFU.LG2 R23, R6 ;  /* 0x0000000600177308 */ /* 0x0002b00000000c00 */
[----:B------:R3:W4:Y:S01]  /*0730*/  MUFU.LG2 R17, R5 ;  /* 0x0000000500117308 */ /* 0x0007220000000c00 */
[----:B0-----:R-:W-:Y:S01]  /*0740*/  FMUL.FTZ R19, R0, R7 ;  /* 0x0000000700137220 */ /* 0x001fe20000410000 */
[----:B-1----:R-:W-:-:S05]  /*0750*/  IADD3 R6, P0, R12, R25, RZ ;  /* 0x000000190c067210 */ /* 0x002fca0007f1e0ff */
[----:B------:R-:W-:Y:S01]  /*0760*/  IMAD.X R7, R13, 0x1, R9, P0 ;  /* 0x000000010d077824 */ /* 0x000fe200000e0609 */
[----:B------:R-:W0:Y:S01]  /*0770*/  MUFU.LG2 R21, R4 ;  /* 0x0000000400157308 */ /* 0x000e220000000c00 */
[----:B--2---:R-:W-:Y:S01]  /*0780*/  FMUL.FTZ R18, R0, R23 ;  /* 0x0000001700127220 */ /* 0x004fe20000410000 */
[----:B------:R-:W-:-:S04]  /*0790*/  IADD3 R15, P0, R15, c[0x0][0x0], RZ ;  /* 0x000000000f0f7a10 */ /* 0x000fc80007f1e0ff */
[C---:B------:R-:W-:Y:S01]  /*07a0*/  ISETP.LT.U32.AND P1, PT, R15.reuse, 0x4000, PT ;  /* 0x000040000f00780c */ /* 0x040fe20003f21070 */
[----:B---3--:R-:W-:Y:S01]  /*07b0*/  IMAD.SHL.U32 R5, R15, 0x4, RZ ;  /* 0x000000040f057824 */ /* 0x008fe200078e00ff */
[----:B------:R-:W-:Y:S01]  /*07c0*/  MUFU.EX2 R19, R19 ;  /* 0x0000001300137308 */ /* 0x000fe20000000800 */
[C---:B----4-:R-:W-:Y:S02]  /*07d0*/  FMUL.FTZ R17, R0.reuse, R17 ;  /* 0x0000001100117220 */ /* 0x050fe40000410000 */
[----:B------:R-:W-:Y:S01]  /*07e0*/  IMAD.X R8, RZ, RZ, R8, P0 ;  /* 0x000000ffff087224 */ /* 0x000fe200000e0608 */
[----:B------:R-:W-:Y:S01]  /*07f0*/  ISETP.GE.U32.AND P0, PT, R5, R2, PT ;  /* 0x000000020500720c */ /* 0x000fe20003f06070 */
[----:B0-----:R-:W-:-:S03]  /*0800*/  FMUL.FTZ R16, R0, R21 ;  /* 0x0000001500107220 */ /* 0x001fc60000410000 */
[----:B------:R-:W-:Y:S01]  /*0810*/  MUFU.EX2 R18, R18 ;  /* 0x0000001200127308 */ /* 0x000fe20000000800 */
[----:B------:R-:W-:Y:S02]  /*0820*/  SHF.L.U64.HI R4, R15, 0x2, R8 ;  /* 0x000000020f047819 */ /* 0x000fe40000010208 */
[----:B------:R-:W-:Y:S02]  /*0830*/  ISETP.LT.U32.AND.EX P1, PT, R8, RZ, PT, P1 ;  /* 0x000000ff0800720c */ /* 0x000fe40003f21110 */
[----:B------:R-:W-:-:S03]  /*0840*/  ISETP.GE.AND.EX P0, PT, R4, R3, PT, P0 ;  /* 0x000000030400720c */ /* 0x000fc60003f06300 */
[----:B------:R-:W-:Y:S08]  /*0850*/  MUFU.EX2 R17, R17 ;  /* 0x0000001100117308 */ /* 0x000ff00000000800 */
[----:B------:R-:W0:Y:S02]  /*0860*/  MUFU.EX2 R16, R16 ;  /* 0x0000001000107308 */ /* 0x000e240000000800 */
[----:B0-----:R0:W-:Y:S01]  /*0870*/  STG.E.128 [R6.64], R16 ;  /* 0x0000001006007986 */ /* 0x0011e2000c101d04 */
[----:B------:R-:W-:Y:S05]  /*0880*/  @!P0 BRA P1, `(.L_x_1566) ;  /* 0xfffffe3000008947 */ /* 0x000fea000083ffff */
[----:B------:R-:W-:Y:S05]  /*0890*/  EXIT ;  /* 0x000000000000794d */ /* 0x000fea0003800000 */
.L_x_1567:
        /* <DEDUP_REMOVED lines=14> */
.L_x_3991:


//--------------------- .text._ZN2at6native61_GLOBAL__N__44eb8e94_28_ForeachBinaryOpScalarList_cu_dda10a6925multi_tensor_apply_kernelINS1_28TensorListScalarListMetadataIdLi2EEENS1_25BinaryOpScalarListFunctorIdLi2ELi1ELi1EEEJNS1_13power_functorIdEEEEEvT_T0_DpT1_ --------------------------
	.section	.text._ZN2at6native61_GLOBAL__N__44eb8e94_28_ForeachBinaryOpScalarList_cu_dda10a6925multi_tensor_apply_kernelINS1_28TensorListScalarListMetadataIdLi2EEENS1_25BinaryOpScalarListFunctorIdLi2ELi1ELi1EEEJNS1_13power_functorIdEEEEEvT_T0_DpT1_,"ax",@progbits
	.sectioninfo	@"SHI_REGISTERS=54"
	.align	128
.text._ZN2at6native61_GLOBAL__N__44eb8e94_28_ForeachBinaryOpScalarList_cu_dda10a6925multi_tensor_apply_kernelINS1_28TensorListScalarListMetadataIdLi2EEENS1_25BinaryOpScalarListFunctorIdLi2ELi1ELi1EEEJNS1_13power_functorIdEEEEEvT_T0_DpT1_:
        .type           _ZN2at6native61_GLOBAL__N__44eb8e94_28_ForeachBinaryOpScalarList_cu_dda10a6925multi_tensor_apply_kernelINS1_28TensorListScalarListMetadataIdLi2EEENS1_25BinaryOpScalarListFunctorIdLi2ELi1ELi1EEEJNS1_13power_functorIdEEEEEvT_T0_DpT1_,@function
        .size           _ZN2at6native61_GLOBAL__N__44eb8e94_28_ForeachBinaryOpScalarList_cu_dda10a6925multi_tensor_apply_kernelINS1_28TensorListScalarListMetadataIdLi2EEENS1_25BinaryOpScalarListFunctorIdLi2ELi1ELi1EEEJNS1_13power_functorIdEEEEEvT_T0_DpT1_,(.L_x_3992 - _ZN2at6native61_GLOBAL__N__44eb8e94_28_ForeachBinaryOpScalarList_cu_dda10a6925multi_tensor_apply_kernelINS1_28TensorListScalarListMetadataIdLi2EEENS1_25BinaryOpScalarListFunctorIdLi2ELi1ELi1EEEJNS1_13power_functorIdEEEEEvT_T0_DpT1_)
        .other          _ZN2at6native61_GLOBAL__N__44eb8e94_28_ForeachBinaryOpScalarList_cu_dda10a6925multi_tensor_apply_kernelINS1_28TensorListScalarListMetadataIdLi2EEENS1_25BinaryOpScalarListFunctorIdLi2ELi1ELi1EEEJNS1_13power_functorIdEEEEEvT_T0_DpT1_,@"STO_CUDA_ENTRY STV_DEFAULT"
_ZN2at6native61_GLOBAL__N__44eb8e94_28_ForeachBinaryOpScalarList_cu_dda10a6925multi_tensor_apply_kernelINS1_28TensorListScalarListMetadataIdLi2EEENS1_25BinaryOpScalarListFunctorIdLi2ELi1ELi1EEEJNS1_13power_functorIdEEEEEvT_T0_DpT1_:
        /* <DEDUP_REMOVED lines=11> */
[----:B------:R-:W2:Y:S01]  /*00b0*/  LDC.64 R4, c[0x0][R0+0x560] ;  /* 0x0001580000047b82 */ /* 0x000ea20000000a00 */
[----:B0-----:R-:W-:-:S07]  /*00c0*/  IMAD.WIDE R28, R7, 0x80000, R28 ;  /* 0x00080000071c7825 */ /* 0x001fce00078e021c */
[----:B------:R0:W3:Y:S01]  /*00d0*/  LDC.64 R24, c[0x0][R0+0x760] ;  /* 0x0001d80000187b82 */ /* 0x0000e20000000a00 */
[----:B-1----:R-:W-:Y:S01]  /*00e0*/  IMAD.WIDE R26, R7, 0x80000, R26 ;  /* 0x00080000071a7825 */ /* 0x002fe200078e021a */
[----:B--2---:R-:W-:-:S04]  /*00f0*/  IADD3 R11, P1, -R2, R4, RZ ;  /* 0x00000004020b7210 */ /* 0x004fc80007f3e1ff */
[----:B------:R-:W-:Y:S01]  /*0100*/  LOP3.LUT R2, R26, 0x1f, R28, 0xc8, !PT ;  /* 0x0000001f1a027812 */ /* 0x000fe200078ec81c */
[----:B------:R-:W-:-:S03]  /*0110*/  IMAD.X R9, R5, 0x1, ~R3, P1 ;  /* 0x0000000105097824 */ /* 0x000fc600008e0e03 */
[----:B------:R-:W-:-:S04]  /*0120*/  LOP3.LUT P0, RZ, R2, 0x3, R11, 0xf8, !PT ;  /* 0x0000000302ff7812 */ /* 0x000fc8000780f80b */
[----:B------:R-:W-:-:S13]  /*0130*/  LOP3.LUT P0, RZ, RZ, RZ, RZ, 0xfc, P0 ;  /* 0x000000ffffff7212 */ /* 0x000fda000000fcff */
[----:B------:R-:W-:Y:S05]  /*0140*/  @!P0 BRA `(.L_x_1568) ;  /* 0x000015f000008947 */ /* 0x000fea0003800000 */
[----:B0--3--:R-:W-:-:S04]  /*0150*/  ISETP.GE.U32.AND P0, PT, R11, 0x1, PT ;  /* 0x000000010b00780c */ /* 0x009fc80003f06070 */
[----:B------:R-:W-:-:S13]  /*0160*/  ISETP.GE.AND.EX P0, PT, R9, RZ, PT, P0 ;  /* 0x000000ff0900720c */ /* 0x000fda0003f06300 */
[----:B------:R-:W-:Y:S05]  /*0170*/  @!P0 EXIT ;  /* 0x000000000000894d */ /* 0x000fea0003800000 */
[----:B------:R-:W-:Y:S01]  /*0180*/  LOP3.LUT R0, R25, 0x7ff00000, RZ, 0xc0, !PT ;  /* 0x7ff0000019007812 */ /* 0x000fe200078ec0ff */
[----:B------:R-:W-:-:S03]  /*0190*/  CS2R R4, SRZ ;  /* 0x0000000000047805 */ /* 0x000fc6000001ff00 */
[----:B------:R-:W-:Y:S02]  /*01a0*/  LEA.HI R3, R0, 0xfffffc0c, RZ, 0xc ;  /* 0xfffffc0c00037811 */ /* 0x000fe400078f60ff */
[----:B------:R-:W0:Y:S02]  /*01b0*/  S2R R0, SR_TID.X ;  /* 0x0000000000007919 */ /* 0x000e240000002100 */
[CC--:B------:R-:W-:Y:S02]  /*01c0*/  SHF.L.U32 R2, R24.reuse, R3.reuse, RZ ;  /* 0x0000000318027219 */ /* 0x0c0fe400000006ff */
[----:B------:R-:W-:Y:S02]  /*01d0*/  SHF.L.U64.HI R3, R24, R3, R25 ;  /* 0x0000000318037219 */ /* 0x000fe40000010219 */
[----:B------:R-:W-:Y:S01]  /*01e0*/  ISETP.NE.U32.AND P1, PT, R2, RZ, PT ;  /* 0x000000ff0200720c */ /* 0x000fe20003f25070 */
[----:B------:R-:W-:-:S03]  /*01f0*/  IMAD.MOV.U32 R2, RZ, RZ, c[0x0][0x0] ;  /* 0x00000000ff027624 */ /* 0x000fc600078e00ff */
[----:B------:R-:W-:Y:S02]  /*0200*/  ISETP.NE.AND.EX P1, PT, R3, -0x80000000, PT, P1 ;  /* 0x800000000300780c */ /* 0x000fe40003f25310 */
.L_x_1601:
[----:B0-----:R-:W-:Y:S01]  /*0210*/  IADD3 R3, P0, R0, R4, RZ ;  /* 0x0000000400037210 */ /* 0x001fe20007f1e0ff */
[----:B------:R-:W-:Y:S01]  /*0220*/  IMAD.MOV.U32 R7, RZ, RZ, c[0x0][0x0] ;  /* 0x00000000ff077624 */ /* 0x000fe200078e00ff */
[----:B------:R-:W-:Y:S02]  /*0230*/  CS2R R48, SRZ ;  /* 0x0000000000307805 */ /* 0x000fe4000001ff00 */
[C---:B------:R-:W-:Y:S01]  /*0240*/  ISETP.GE.U32.AND P2, PT, R3.reuse, 0x10000, PT ;  /* 0x000100000300780c */ /* 0x040fe20003f46070 */
[----:B------:R-:W-:Y:S01]  /*0250*/  IMAD.X R6, RZ, RZ, R5, P0 ;  /* 0x000000ffff067224 */ /* 0x000fe200000e0605 */
[----:B------:R-:W-:Y:S01]  /*0260*/  ISETP.LT.U32.AND P0, PT, R3, R11, PT ;  /* 0x0000000b0300720c */ /* 0x000fe20003f01070 */
[----:B------:R-:W-:Y:S01]  /*0270*/  IMAD R10, R7, 0x3, RZ ;  /* 0x00000003070a7824 */ /* 0x000fe200078e02ff */
[----:B------:R-:W-:Y:S02]  /*0280*/  IADD3 R15, P3, R3, c[0x0][0x0], RZ ;  /* 0x00000000030f7a10 */ /* 0x000fe40007f7e0ff */
[----:B------:R-:W-:-:S02]  /*0290*/  ISETP.GE.U32.AND.EX P2, PT, R6, RZ, PT, P2 ;  /* 0x000000ff0600720c */ /* 0x000fc40003f46120 */
[C---:B------:R-:W-:Y:S01]  /*02a0*/  ISETP.GE.U32.AND P5, PT, R15.reuse, 0x10000, PT ;  /* 0x000100000f00780c */ /* 0x040fe20003fa6070 */
[--C-:B------:R-:W-:Y:S01]  /*02b0*/  IMAD.X R8, RZ, RZ, R6.reuse, P3 ;  /* 0x000000ffff087224 */ /* 0x100fe200018e0606 */
[----:B------:R-:W-:Y:S02]  /*02c0*/  ISETP.LT.AND.EX P2, PT, R6, R9, !P2, P0 ;  /* 0x000000090600720c */ /* 0x000fe40005741300 */
[----:B------:R-:W-:Y:S02]  /*02d0*/  LEA R17, P0, R2, R3, 0x1 ;  /* 0x0000000302117211 */ /* 0x000fe400078008ff */
[----:B------:R-:W-:Y:S02]  /*02e0*/  ISETP.LT.U32.AND P3, PT, R15, R11, PT ;  /* 0x0000000b0f00720c */ /* 0x000fe40003f61070 */
[----:B------:R-:W-:Y:S01]  /*02f0*/  ISETP.GE.U32.AND.EX P5, PT, R8, RZ, PT, P5 ;  /* 0x000000ff0800720c */ /* 0x000fe20003fa6150 */
[----:B------:R-:W-:Y:S01]  /*0300*/  IMAD.X R14, RZ, RZ, R6, P0 ;  /* 0x000000ffff0e7224 */ /* 0x000fe200000e0606 */
[----:B------:R-:W-:-:S02]  /*0310*/  IADD3 R19, P4, R10, R3, RZ ;  /* 0x000000030a137210 */ /* 0x000fc40007f9e0ff */
[----:B------:R-:W-:Y:S02]  /*0320*/  ISETP.LT.AND.EX P3, PT, R8, R9, !P5, P3 ;  /* 0x000000090800720c */ /* 0x000fe40006f61330 */
[----:B------:R-:W-:Y:S01]  /*0330*/  ISETP.GE.U32.AND P6, PT, R17, 0x10000, PT ;  /* 0x000100001100780c */ /* 0x000fe20003fc6070 */
[--C-:B------:R-:W-:Y:S01]  /*0340*/  IMAD.X R16, RZ, RZ, R6.reuse, P4 ;  /* 0x000000ffff107224 */ /* 0x100fe200020e0606 */
[----:B------:R-:W-:Y:S02]  /*0350*/  @P2 LEA R12, P5, R3, R28, 0x3 ;  /* 0x0000001c030c2211 */ /* 0x000fe400078a18ff */
[----:B------:R-:W-:Y:S02]  /*0360*/  ISETP.GE.U32.AND P0, PT, R19, 0x10000, PT ;  /* 0x000100001300780c */ /* 0x000fe40003f06070 */
[----:B------:R-:W-:Y:S02]  /*0370*/  @P2 LEA.HI.X R13, R3, R29, R6, 0x3, P5 ;  /* 0x0000001d030d2211 */ /* 0x000fe400028f1c06 */
[----:B------:R-:W-:-:S02]  /*0380*/  ISETP.LT.U32.AND P4, PT, R17, R11, PT ;  /* 0x0000000b1100720c */ /* 0x000fc40003f81070 */
[----:B------:R-:W-:Y:S01]  /*0390*/  ISETP.GE.U32.AND.EX P6, PT, R14, RZ, PT, P6 ;  /* 0x000000ff0e00720c */ /* 0x000fe20003fc6160 */
[----:B------:R0:W2:Y:S01]  /*03a0*/  @P2 LDG.E.64 R48, [R12.64] ;  /* 0x000000040c302981 */ /* 0x0000a2000c1e1b00 */
[----:B------:R-:W-:Y:S02]  /*03b0*/  ISETP.LT.U32.AND P5, PT, R19, R11, PT ;  /* 0x0000000b1300720c */ /* 0x000fe40003fa1070 */
[----:B------:R-:W-:Y:S02]  /*03c0*/  ISETP.GE.U32.AND.EX P0, PT, R16, RZ, PT, P0 ;  /* 0x000000ff1000720c */ /* 0x000fe40003f06100 */
[-C--:B------:R-:W-:Y:S02]  /*03d0*/  ISETP.LT.AND.EX P4, PT, R14, R9.reuse, !P6, P4 ;  /* 0x000000090e00720c */ /* 0x080fe40007781340 */
[----:B------:R-:W-:Y:S02]  /*03e0*/  ISETP.LT.AND.EX P5, PT, R16, R9, !P0, P5 ;  /* 0x000000091000720c */ /* 0x000fe400047a1350 */
[----:B------:R-:W-:-:S04]  /*03f0*/  @P3 LEA R30, P0, R15, R28, 0x3 ;  /* 0x0000001c0f1e3211 */ /* 0x000fc800078018ff */
[----:B------:R-:W-:Y:S01]  /*0400*/  @P3 LEA.HI.X R31, R15, R29, R8, 0x3, P0 ;  /* 0x0000001d0f1f3211 */ /* 0x000fe200000f1c08 */
[----:B------:R-:W-:Y:S01]  /*0410*/  CS2R R22, SRZ ;  /* 0x0000000000167805 */ /* 0x000fe2000001ff00 */
[----:B------:R-:W-:-:S03]  /*0420*/  CS2R R20, SRZ ;  /* 0x0000000000147805 */ /* 0x000fc6000001ff00 */
[-C--:B------:R-:W-:Y:S02]  /*0430*/  @P4 LEA R34, P0, R17, R28.reuse, 0x3 ;  /* 0x0000001c11224211 */ /* 0x080fe400078018ff */
[----:B------:R-:W-:Y:S01]  /*0440*/  @P5 LEA R36, P6, R19, R28, 0x3 ;  /* 0x0000001c13245211 */ /* 0x000fe200078c18ff */
[----:B-1----:R-:W-:Y:S01]  /*0450*/  CS2R R50, SRZ ;  /* 0x0000000000327805 */ /* 0x002fe2000001ff00 */
[-C--:B------:R-:W-:Y:S01]  /*0460*/  @P4 LEA.HI.X R35, R17, R29.reuse, R14, 0x3, P0 ;  /* 0x0000001d11234211 */ /* 0x080fe200000f1c0e */
[----:B------:R1:W5:Y:S01]  /*0470*/  @P3 LDG.E.64 R22, [R30.64] ;  /* 0x000000041e163981 */ /* 0x000362000c1e1b00 */
[----:B------:R-:W-:-:S03]  /*0480*/  @P5 LEA.HI.X R37, R19, R29, R16, 0x3, P6 ;  /* 0x0000001d13255211 */ /* 0x000fc600030f1c10 */
[----:B------:R1:W5:Y:S04]  /*0490*/  @P4 LDG.E.64 R20, [R34.64] ;  /* 0x0000000422144981 */ /* 0x000368000c1e1b00 */
[----:B------:R1:W5:Y:S01]  /*04a0*/  @P5 LDG.E.64 R50, [R36.64] ;  /* 0x0000000424325981 */ /* 0x000362000c1e1b00 */
[----:B------:R-:W-:Y:S01]  /*04b0*/  BSSY B0, `(.L_x_1569) ;  /* 0x0000006000007945 */ /* 0x000fe20003800000 */
[----:B------:R-:W-:Y:S01]  /*04c0*/  IMAD.MOV.U32 R10, RZ, RZ, R24 ;  /* 0x000000ffff0a7224 */ /* 0x000fe200078e0018 */
[----:B0-----:R-:W-:Y:S01]  /*04d0*/  MOV R12, 0x510 ;  /* 0x00000510000c7802 */ /* 0x001fe20000000f00 */
[----:B------:R-:W-:Y:S01]  /*04e0*/  IMAD.MOV.U32 R7, RZ, RZ, R25 ;  /* 0x000000ffff077224 */ /* 0x000fe200078e0019 */
[----:B--2---:R1:W0:-:S06]  /*04f0*/  DADD R32, -RZ, |R48| ;  /* 0x00000000ff207229 */ /* 0x00420c0000000530 */
[----:B01---5:R-:W-:Y:S05]  /*0500*/  CALL.REL.NOINC `($_ZN2at6native61_GLOBAL__N__44eb8e94_28_ForeachBinaryOpScalarList_cu_dda10a6925multi_tensor_apply_kernelINS1_28TensorListScalarListMetadataIdLi2EEENS1_25BinaryOpScalarListFunctorIdLi2ELi1ELi1EEEJNS1_13power_functorIdEEEEEvT_T0_DpT1_$__internal_accurate_pow) ;  /* 0x000024d000007944 */ /* 0x023fea0003c00000 */
[----:B------:R-:W-:Y:S05]  /*0510*/  BSYNC B0 ;  /* 0x0000000000007941 */ /* 0x000fea0003800000 */
.L_x_1569:
[----:B------:R-:W3:Y:S01]  /*0520*/  DSETP.NEU.AND P0, PT, R48, RZ, PT ;  /* 0x000000ff3000722a */ /* 0x000ee20003f0d000 */
[----:B------:R-:W-:-:S13]  /*0530*/  BSSY B0, `(.L_x_1570) ;  /* 0x000001a000007945 */ /* 0x000fda0003800000 */
[----:B---3--:R-:W-:Y:S05]  /*0540*/  @!P0 BRA `(.L_x_1571) ;  /* 0x0000013000008947 */ /* 0x008fea0003800000 */
[----:B--2---:R-:W-:Y:S01]  /*0550*/  IMAD.MOV.U32 R12, RZ, RZ, R32 ;  /* 0x000000ffff0c7224 */ /* 0x004fe200078e0020 */
[C---:B------:R-:W-:Y:S01]  /*0560*/  ISETP.GT.AND P6, PT, R49.reuse, -0x1, PT ;  /* 0xffffffff3100780c */ /* 0x040fe20003fc4270 */
[----:B------:R-:W-:Y:S01]  /*0570*/  IMAD.MOV.U32 R13, RZ, RZ, R33 ;  /* 0x000000ffff0d7224 */ /* 0x000fe200078e0021 */
[----:B------:R-:W-:-:S05]  /*0580*/  ISETP.LT.AND P0, PT, R49, RZ, !P1 ;  /* 0x000000ff3100720c */ /* 0x000fca0004f01270 */
[----:B-1----:R-:W1:-:S10]  /*0590*/  DADD R30, -RZ, -R12 ;  /* 0x00000000ff1e7229 */ /* 0x002e54000000090c */
[----:B-1----:R-:W-:Y:S02]  /*05a0*/  FSEL R7, R30, R12, P0 ;  /* 0x0000000c1e077208 */ /* 0x002fe40000000000 */
[----:B------:R-:W-:Y:S02]  /*05b0*/  FSEL R30, R31, R13, P0 ;  /* 0x0000000d1f1e7208 */ /* 0x000fe40000000000 */
[----:B------:R-:W-:Y:S01]  /*05c0*/  PLOP3.LUT P0, PT, P1, PT, PT, 0x8, 0x0 ;  /* 0x000000000000781c */ /* 0x000fe20000f0e170 */
[----:B------:R-:W-:Y:S07]  /*05d0*/  @P6 BRA `(.L_x_1572) ;  /* 0x000000f000006947 */ /* 0x000fee0003800000 */
[----:B------:R-:W1:Y:S01]  /*05e0*/  FRND.F64.TRUNC R12, R24 ;  /* 0x00000018000c7313 */ /* 0x000e62000030d800 */
[----:B------:R-:W-:Y:S01]  /*05f0*/  PLOP3.LUT P0, PT, P1, PT, PT, 0x8, 0x0 ;  /* 0x000000000000781c */ /* 0x000fe20000f0e170 */
[----:B-1----:R1:W2:Y:S02]  /*0600*/  DSETP.NEU.AND P6, PT, R12, R24, PT ;  /* 0x000000180c00722a */ /* 0x0022a40003fcd000 */
[----:B-1----:R-:W-:Y:S02]  /*0610*/  IMAD.MOV.U32 R12, RZ, RZ, R7 ;  /* 0x000000ffff0c7224 */ /* 0x002fe400078e0007 */
[----:B------:R-:W-:-:S10]  /*0620*/  IMAD.MOV.U32 R13, RZ, RZ, R30 ;  /* 0x000000ffff0d7224 */ /* 0x000fd400078e001e */
[----:B--2---:R-:W-:Y:S05]  /*0630*/  @!P6 BRA `(.L_x_1572) ;  /* 0x000000900000e947 */ /* 0x004fea0003800000 */
[----:B------:R-:W-:Y:S01]  /*0640*/  PLOP3.LUT P0, PT, P1, PT, PT, 0x8, 0x0 ;  /* 0x000000000000781c */ /* 0x000fe20000f0e170 */
[----:B------:R-:W-:Y:S02]  /*0650*/  IMAD.MOV.U32 R12, RZ, RZ, 0x0 ;  /* 0x00000000ff0c7424 */ /* 0x000fe400078e00ff */
[----:B------:R-:W-:Y:S01]  /*0660*/  IMAD.MOV.U32 R13, RZ, RZ, -0x80000 ;  /* 0xfff80000ff0d7424 */ /* 0x000fe200078e00ff */
[----:B------:R-:W-:Y:S05]  /*0670*/  BRA `(.L_x_1572) ;  /* 0x0000005000007947 */ /* 0x000fea0003800000 */
.L_x_1571:
[----:B------:R-:W-:Y:S01]  /*0680*/  ISETP.GE.AND P6, PT, R25, RZ, PT ;  /* 0x000000ff1900720c */ /* 0x000fe20003fc6270 */
[----:B------:R-:W3:Y:S01]  /*0690*/  DSETP.NEU.AND P0, PT, |R24|, 0.5, !P1 ;  /* 0x3fe000001800742a */ /* 0x000ee20004f0d200 */
[----:B------:R-:W-:-:S05]  /*06a0*/  IMAD.MOV.U32 R12, RZ, RZ, RZ ;  /* 0x000000ffff0c7224 */ /* 0x000fca00078e00ff */
[----:B---3--:R-:W-:-:S06]  /*06b0*/  SEL R13, R49, RZ, P0 ;  /* 0x000000ff310d7207 */ /* 0x008fcc0000000000 */
[----:B------:R-:W-:Y:S02]  /*06c0*/  @!P6 LOP3.LUT R13, R13, 0x7ff00000, RZ, 0xfc, !PT ;  /* 0x7ff000000d0de812 */ /* 0x000fe400078efcff */
.L_x_1572:
[----:B------:R-:W-:Y:S05]  /*06d0*/  BSYNC B0 ;  /* 0x0000000000007941 */ /* 0x000fea0003800000 */
.L_x_1570:
[----:B-1----:R-:W1:Y:S01]  /*06e0*/  DADD R30, R24, R48 ;  /* 0x00000000181e7229 */ /* 0x002e620000000030 */
[----:B------:R-:W-:Y:S09]  /*06f0*/  BSSY B0, `(.L_x_1573) ;  /* 0x000001c000007945 */ /* 0x000ff20003800000 */
[----:B-1----:R-:W-:-:S04]  /*0700*/  LOP3.LUT R30, R31, 0x7ff00000, RZ, 0xc0, !PT ;  /* 0x7ff000001f1e7812 */ /* 0x002fc800078ec0ff */
[----:B------:R-:W-:-:S13]  /*0710*/  ISETP.NE.AND P6, PT, R30, 0x7ff00000, PT ;  /* 0x7ff000001e00780c */ /* 0x000fda0003fc5270 */
[----:B------:R-:W-:Y:S05]  /*0720*/  @P6 BRA `(.L_x_1574) ;  /* 0x0000018000006947 */ /* 0x000fea0003800000 */
[----:B------:R-:W1:-:S06]  /*0730*/  DSETP.GTU.AND P6, PT, |R24|, +INF , PT ;  /* 0x7ff000001800742a */ /* 0x000e4c0003fcc200 */
[----:B-1----:R-:W1:-:S14]  /*0740*/  DSETP.GTU.OR P6, PT, |R48|, +INF , P6 ;  /* 0x7ff000003000742a */ /* 0x002e5c00037cc600 */
[----:B-1----:R-:W-:Y:S05]  /*0750*/  @P6 BRA `(.L_x_1575) ;  /* 0x0000014000006947 */ /* 0x002fea0003800000 */
[----:B------:R-:W1:-:S14]  /*0760*/  DSETP.NEU.AND P6, PT, |R24|, +INF , PT ;  /* 0x7ff000001800742a */ /* 0x000e5c0003fcd200 */
[----:B-1----:R-:W-:Y:S05]  /*0770*/  @!P6 BRA `(.L_x_1576) ;  /* 0x000000a00000e947 */ /* 0x002fea0003800000 */
[----:B------:R-:W1:-:S14]  /*0780*/  DSETP.NEU.AND P6, PT, |R48|, +INF , PT ;  /* 0x7ff000003000742a */ /* 0x000e5c0003fcd200 */
[----:B-1----:R-:W-:Y:S05]  /*0790*/  @P6 BRA `(.L_x_1574) ;  /* 0x0000011000006947 */ /* 0x002fea0003800000 */
[----:B------:R-:W-:Y:S01]  /*07a0*/  ISETP.LT.AND P0, PT, R49, RZ, P0 ;  /* 0x000000ff3100720c */ /* 0x000fe20000701270 */
[----:B------:R-:W-:Y:S01]  /*07b0*/  IMAD.MOV.U32 R12, RZ, RZ, RZ ;  /* 0x000000ffff0c7224 */ /* 0x000fe200078e00ff */
[C---:B------:R-:W-:Y:S02]  /*07c0*/  LOP3.LUT R7, R25.reuse, 0x7fffffff, RZ, 0xc0, !PT ;  /* 0x7fffffff19077812 */ /* 0x040fe400078ec0ff */
[----:B------:R-:W-:Y:S02]  /*07d0*/  ISETP.GT.AND P6, PT, R25, -0x1, PT ;  /* 0xffffffff1900780c */ /* 0x000fe40003fc4270 */
[----:B------:R-:W-:Y:S02]  /*07e0*/  ISETP.NE.AND P0, PT, R7, 0x3fe00000, P0 ;  /* 0x3fe000000700780c */ /* 0x000fe40000705270 */
[----:B------:R-:W-:-:S11]  /*07f0*/  SEL R13, RZ, 0x7ff00000, !P6 ;  /* 0x7ff00000ff0d7807 */ /* 0x000fd60007000000 */
[----:B------:R-:W-:Y:S01]  /*0800*/  @P0 IADD3 R13, R13, -0x80000000, RZ ;  /* 0x800000000d0d0810 */ /* 0x000fe20007ffe0ff */
[----:B------:R-:W-:Y:S05]  /*0810*/  BRA `(.L_x_1574) ;  /* 0x0000009000007947 */ /* 0x000fea0003800000 */
.L_x_1576:
[----:B------:R-:W-:Y:S01]  /*0820*/  ISETP.GE.AND P0, PT, R25, RZ, PT ;  /* 0x000000ff1900720c */ /* 0x000fe20003f06270 */
[----:B------:R-:W1:Y:S01]  /*0830*/  DSETP.GT.AND P6, PT, |R48|, 1, PT ;  /* 0x3ff000003000742a */ /* 0x000e620003fc4200 */
[----:B------:R-:W-:-:S05]  /*0840*/  IMAD.MOV.U32 R12, RZ, RZ, RZ ;  /* 0x000000ffff0c7224 */ /* 0x000fca00078e00ff */
[----:B-1----:R-:W-:Y:S01]  /*0850*/  SEL R7, RZ, 0x7ff00000, !P6 ;  /* 0x7ff00000ff077807 */ /* 0x002fe20007000000 */
[----:B------:R-:W1:-:S05]  /*0860*/  DSETP.NEU.AND P6, PT, R48, -1, PT ;  /* 0xbff000003000742a */ /* 0x000e4a0003fcd000 */
[----:B------:R-:W-:-:S04]  /*0870*/  @!P0 LOP3.LUT R7, R7, 0x7ff00000, RZ, 0x3c, !PT ;  /* 0x7ff0000007078812 */ /* 0x000fc800078e3cff */
[----:B-1----:R-:W-:Y:S01]  /*0880*/  SEL R13, R7, 0x3ff00000, P6 ;  /* 0x3ff00000070d7807 */ /* 0x002fe20003000000 */
[----:B------:R-:W-:Y:S05]  /*0890*/  BRA `(.L_x_1574) ;  /* 0x0000001000007947 */ /* 0x000fea0003800000 */
.L_x_1575:
[----:B------:R1:W3:-:S06]  /*08a0*/  DADD R12, R24, R48 ;  /* 0x00000000180c7229 */ /* 0x0002cc0000000030 */
.L_x_1574:
[----:B------:R-:W-:Y:S05]  /*08b0*/  BSYNC B0 ;  /* 0x0000000000007941 */ /* 0x000fea0003800000 */
.L_x_1573:
[----:B------:R-:W4:Y:S01]  /*08c0*/  DSETP.NEU.AND P0, PT, R24, RZ, PT ;  /* 0x000000ff1800722a */ /* 0x000f220003f0d000 */
[----:B------:R-:W-:Y:S01]  /*08d0*/  BSSY B0, `(.L_x_1577) ;  /* 0x000000a000007945 */ /* 0x000fe20003800000 */
[----:B------:R-:W-:Y:S02]  /*08e0*/  IMAD.MOV.U32 R10, RZ, RZ, R24 ;  /* 0x000000ffff0a7224 */ /* 0x000fe400078e0018 */
[----:B--2---:R-:W-:Y:S02]  /*08f0*/  DADD R32, -RZ, |R22| ;  /* 0x00000000ff207229 */ /* 0x004fe40000000516 */
[----:B----4-:R-:W-:Y:S01]  /*0900*/  P2R R7, PR, RZ, 0x1 ;  /* 0x00000001ff077803 */ /* 0x010fe20000000000 */
[----:B------:R-:W-:Y:S01]  /*0910*/  IMAD.MOV.U32 R7, RZ, RZ, R25 ;  /* 0x000000ffff077224 */ /* 0x000fe200078e0019 */
[----:B------:R-:W2:-:S06]  /*0920*/  DSETP.EQ.OR P0, PT, R48, 1, !P0 ;  /* 0x3ff000003000742a */ /* 0x000e8c0004702400 */
[----:B-123--:R-:W-:Y:S02]  /*0930*/  FSEL R48, R12, RZ, !P0 ;  /* 0x000000ff0c307208 */ /* 0x00efe40004000000 */
[----:B------:R-:W-:Y:S02]  /*0940*/  FSEL R49, R13, 1.875, !P0 ;  /* 0x3ff000000d317808 */ /* 0x000fe40004000000 */
[----:B------:R-:W-:Y:S02]  /*0950*/  MOV R12, 0x970 ;  /* 0x00000970000c7802 */ /* 0x000fe40000000f00 */
[----:B0-----:R-:W-:Y:S05]  /*0960*/  CALL.REL.NOINC `($_ZN2at6native61_GLOBAL__N__44eb8e94_28_ForeachBinaryOpScalarList_cu_dda10a6925multi_tensor_apply_kernelINS1_28TensorListScalarListMetadataIdLi2EEENS1_25BinaryOpScalarListFunctorIdLi2ELi1ELi1EEEJNS1_13power_functorIdEEEEEvT_T0_DpT1_$__internal_accurate_pow) ;  /* 0x0000207000007944 */ /* 0x001fea0003c00000 */
[----:B------:R-:W-:Y:S05]  /*0970*/  BSYNC B0 ;  /* 0x0000000000007941 */ /* 0x000fea0003800000 */
.L_x_1577:
        /* <DEDUP_REMOVED lines=13> */
[----:B------:R-:W-:Y:S01]  /*0a50*/  IMAD.MOV.U32 R12, RZ, RZ, R7 ;  /* 0x000000ffff0c7224 */ /* 0x000fe200078e0007 */
[----:B------:R-:W-:Y:S01]  /*0a60*/  PLOP3.LUT P0, PT, P1, PT, PT, 0x8, 0x0 ;  /* 0x000000000000781c */ /* 0x000fe20000f0e170 */
[----:B------:R-:W-:Y:S01]  /*0a70*/  IMAD.MOV.U32 R13, RZ, RZ, R10 ;  /* 0x000000ffff0d7224 */ /* 0x000fe200078e000a */
[----:B-1----:R-:W1:-:S14]  /*0a80*/  DSETP.NEU.AND P6, PT, R30, R24, PT ;  /* 0x000000181e00722a */ /* 0x002e5c0003fcd000 */
[----:B-1----:R-:W-:Y:S05]  /*0a90*/  @!P6 BRA `(.L_x_1580) ;  /* 0x000000900000e947 */ /* 0x002fea0003800000 */
[----:B------:R-:W-:Y:S01]  /*0aa0*/  PLOP3.LUT P0, PT, P1, PT, PT, 0x8, 0x0 ;  /* 0x000000000000781c */ /* 0x000fe20000f0e170 */
[----:B------:R-:W-:Y:S02]  /*0ab0*/  IMAD.MOV.U32 R12, RZ, RZ, 0x0 ;  /* 0x00000000ff0c7424 */ /* 0x000fe400078e00ff */
[----:B------:R-:W-:Y:S01]  /*0ac0*/  IMAD.MOV.U32 R13, RZ, RZ, -0x80000 ;  /* 0xfff80000ff0d7424 */ /* 0x000fe200078e00ff */
[----:B------:R-:W-:Y:S05]  /*0ad0*/  BRA `(.L_x_1580) ;  /* 0x0000005000007947 */ /* 0x000fea0003800000 */
.L_x_1579:
[----:B------:R-:W-:Y:S01]  /*0ae0*/  ISETP.GE.AND P6, PT, R25, RZ, PT ;  /* 0x000000ff1900720c */ /* 0x000fe20003fc6270 */
[----:B------:R-:W3:Y:S01]  /*0af0*/  DSETP.NEU.AND P0, PT, |R24|, 0.5, !P1 ;  /* 0x3fe000001800742a */ /* 0x000ee20004f0d200 */
[----:B------:R-:W-:-:S05]  /*0b00*/  IMAD.MOV.U32 R12, RZ, RZ, RZ ;  /* 0x000000ffff0c7224 */ /* 0x000fca00078e00ff */
[----:B---3--:R-:W-:-:S06]  /*0b10*/  SEL R13, R23, RZ, P0 ;  /* 0x000000ff170d7207 */ /* 0x008fcc0000000000 */
[----:B------:R-:W-:Y:S02]  /*0b20*/  @!P6 LOP3.LUT R13, R13, 0x7ff00000, RZ, 0xfc, !PT ;  /* 0x7ff000000d0de812 */ /* 0x000fe400078efcff */
.L_x_1580:
[----:B------:R-:W-:Y:S05]  /*0b30*/  BSYNC B0 ;  /* 0x0000000000007941 */ /* 0x000fea0003800000 */
.L_x_1578:
        /* <DEDUP_REMOVED lines=20> */
.L_x_1584:
[----:B------:R-:W1:Y:S01]  /*0c80*/  DSETP.GT.AND P0, PT, |R22|, 1, PT ;  /* 0x3ff000001600742a */ /* 0x000e620003f04200 */
[----:B------:R-:W-:-:S05]  /*0c90*/  IMAD.MOV.U32 R12, RZ, RZ, RZ ;  /* 0x000000ffff0c7224 */ /* 0x000fca00078e00ff */
[----:B-1----:R-:W-:Y:S02]  /*0ca0*/  SEL R7, RZ, 0x7ff00000, !P0 ;  /* 0x7ff00000ff077807 */ /* 0x002fe40004000000 */
[----:B------:R-:W-:-:S13]  /*0cb0*/  ISETP.GE.AND P0, PT, R25, RZ, PT ;  /* 0x000000ff1900720c */ /* 0x000fda0003f06270 */
[----:B------:R-:W-:Y:S01]  /*0cc0*/  @!P0 LOP3.LUT R7, R7, 0x7ff00000, RZ, 0x3c, !PT ;  /* 0x7ff0000007078812 */ /* 0x000fe200078e3cff */
[----:B------:R-:W1:-:S06]  /*0cd0*/  DSETP.NEU.AND P0, PT, R22, -1, PT ;  /* 0xbff000001600742a */ /* 0x000e4c0003f0d000 */
[----:B-1----:R-:W-:Y:S01]  /*0ce0*/  SEL R13, R7, 0x3ff00000, P0 ;  /* 0x3ff00000070d7807 */ /* 0x002fe20000000000 */
[----:B------:R-:W-:Y:S05]  /*0cf0*/  BRA `(.L_x_1582) ;  /* 0x0000001000007947 */ /* 0x000fea0003800000 */
.L_x_1583:
[----:B------:R1:W3:-:S06]  /*0d00*/  DADD R12, R24, R22 ;  /* 0x00000000180c7229 */ /* 0x0002cc0000000016 */
.L_x_1582:
[----:B------:R-:W-:Y:S05]  /*0d10*/  BSYNC B0 ;  /* 0x0000000000007941 */ /* 0x000fea0003800000 */
.L_x_1581:
[----:B------:R-:W4:Y:S01]  /*0d20*/  DSETP.NEU.AND P0, PT, R24, RZ, PT ;  /* 0x000000ff1800722a */ /* 0x000f220003f0d000 */
[----:B------:R-:W-:Y:S01]  /*0d30*/  BSSY B0, `(.L_x_1585) ;  /* 0x0000009000007945 */ /* 0x000fe20003800000 */
[----:B------:R-:W-:Y:S02]  /*0d40*/  IMAD.MOV.U32 R10, RZ, RZ, R24 ;  /* 0x000000ffff0a7224 */ /* 0x000fe400078e0018 */
[----:B--2---:R-:W-:Y:S01]  /*0d50*/  DADD R32, -RZ, |R20| ;  /* 0x00000000ff207229 */ /* 0x004fe20000000514 */
[----:B------:R-:W-:-:S03]  /*0d60*/  IMAD.MOV.U32 R7, RZ, RZ, R25 ;  /* 0x000000ffff077224 */ /* 0x000fc600078e0019 */
[----:B----4-:R-:W2:-:S06]  /*0d70*/  DSETP.EQ.OR P0, PT, R22, 1, !P0 ;  /* 0x3ff000001600742a */ /* 0x010e8c0004702400 */
[----:B-123--:R-:W-:Y:S02]  /*0d80*/  FSEL R22, R12, RZ, !P0 ;  /* 0x000000ff0c167208 */ /* 0x00efe40004000000 */
[----:B------:R-:W-:Y:S02]  /*0d90*/  FSEL R23, R13, 1.875, !P0 ;  /* 0x3ff000000d177808 */ /* 0x000fe40004000000 */
[----:B------:R-:W-:Y:S02]  /*0da0*/  MOV R12, 0xdc0 ;  /* 0x00000dc0000c7802 */ /* 0x000fe40000000f00 */
[----:B0-----:R-:W-:Y:S05]  /*0db0*/  CALL.REL.NOINC `($_ZN2at6native61_GLOBAL__N__44eb8e94_28_ForeachBinaryOpScalarList_cu_dda10a6925multi_tensor_apply_kernelINS1_28TensorListScalarListMetadataIdLi2EEENS1_25BinaryOpScalarListFunctorIdLi2ELi1ELi1EEEJNS1_13power_functorIdEEEEEvT_T0_DpT1_$__internal_accurate_pow) ;  /* 0x00001c2000007944 */ /* 0x001fea0003c00000 */
[----:B------:R-:W-:Y:S05]  /*0dc0*/  BSYNC B0 ;  /* 0x0000000000007941 */ /* 0x000fea0003800000 */
.L_x_1585:
        /* <DEDUP_REMOVED lines=22> */
.L_x_1587:
[----:B------:R-:W-:Y:S01]  /*0f30*/  ISETP.GE.AND P6, PT, R25, RZ, PT ;  /* 0x000000ff1900720c */ /* 0x000fe20003fc6270 */
[----:B------:R-:W3:Y:S01]  /*0f40*/  DSETP.NEU.AND P0, PT, |R24|, 0.5, !P1 ;  /* 0x3fe000001800742a */ /* 0x000ee20004f0d200 */
[----:B------:R-:W-:-:S05]  /*0f50*/  IMAD.MOV.U32 R12, RZ, RZ, RZ ;  /* 0x000000ffff0c7224 */ /* 0x000fca00078e00ff */
[----:B---3--:R-:W-:-:S06]  /*0f60*/  SEL R13, R21, RZ, P0 ;  /* 0x000000ff150d7207 */ /* 0x008fcc0000000000 */
[----:B------:R-:W-:Y:S02]  /*0f70*/  @!P6 LOP3.LUT R13, R13, 0x7ff00000, RZ, 0xfc, !PT ;  /* 0x7ff000000d0de812 */ /* 0x000fe400078efcff */
.L_x_1588:
[----:B------:R-:W-:Y:S05]  /*0f80*/  BSYNC B0 ;  /* 0x0000000000007941 */ /* 0x000fea0003800000 */
.L_x_1586:
        /* <DEDUP_REMOVED lines=20> */
.L_x_1592:
        /* <DEDUP_REMOVED lines=8> */
.L_x_1591:
[----:B------:R1:W3:-:S06]  /*1150*/  DADD R12, R24, R20 ;  /* 0x00000000180c7229 */ /* 0x0002cc0000000014 */
.L_x_1590:
[----:B------:R-:W-:Y:S05]  /*1160*/  BSYNC B0 ;  /* 0x0000000000007941 */ /* 0x000fea0003800000 */
.L_x_1589:
        /* <DEDUP_REMOVED lines=11> */
.L_x_1593:
        /* <DEDUP_REMOVED lines=22> */
.L_x_1595:
[----:B------:R-:W-:Y:S01]  /*1380*/  ISETP.GE.AND P6, PT, R25, RZ, PT ;  /* 0x000000ff1900720c */ /* 0x000fe20003fc6270 */
[----:B------:R-:W3:Y:S01]  /*1390*/  DSETP.NEU.AND P0, PT, |R24|, 0.5, !P1 ;  /* 0x3fe000001800742a */ /* 0x000ee20004f0d200 */
[----:B------:R-:W-:-:S05]  /*13a0*/  IMAD.MOV.U32 R12, RZ, RZ, RZ ;  /* 0x000000ffff0c7224 */ /* 0x000fca00078e00ff */
[----:B---3--:R-:W-:-:S06]  /*13b0*/  SEL R13, R51, RZ, P0 ;  /* 0x000000ff330d7207 */ /* 0x008fcc0000000000 */
[----:B------:R-:W-:Y:S02]  /*13c0*/  @!P6 LOP3.LUT R13, R13, 0x7ff00000, RZ, 0xfc, !PT ;  /* 0x7ff000000d0de812 */ /* 0x000fe400078efcff */
.L_x_1596:
[----:B------:R-:W-:Y:S05]  /*13d0*/  BSYNC B0 ;  /* 0x0000000000007941 */ /* 0x000fea0003800000 */
.L_x_1594:
        /* <DEDUP_REMOVED lines=20> */
.L_x_1600:
        /* <DEDUP_REMOVED lines=8> */
.L_x_1599:
[----:B------:R1:W3:-:S06]  /*15a0*/  DADD R12, R24, R50 ;  /* 0x00000000180c7229 */ /* 0x0002cc0000000032 */
.L_x_1598:
[----:B------:R-:W-:Y:S05]  /*15b0*/  BSYNC B0 ;  /* 0x0000000000007941 */ /* 0x000fea0003800000 */
.L_x_1597:
[----:B------:R-:W-:Y:S01]  /*15c0*/  @P2 LEA R30, P0, R3, R26, 0x3 ;  /* 0x0000001a031e2211 */ /* 0x000fe200078018ff */
[----:B------:R-:W4:-:S03]  /*15d0*/  DSETP.NEU.AND P6, PT, R24, RZ, PT ;  /* 0x000000ff1800722a */ /* 0x000f060003fcd000 */
[-C--:B------:R-:W-:Y:S01]  /*15e0*/  @P2 LEA.HI.X R31, R3, R27.reuse, R6, 0x3, P0 ;  /* 0x0000001b031f2211 */ /* 0x080fe200000f1c06 */
[----:B------:R-:W-:Y:S01]  /*15f0*/  IMAD.MOV.U32 R3, RZ, RZ, c[0x0][0x0] ;  /* 0x00000000ff037624 */ /* 0x000fe200078e00ff */
[-C--:B------:R-:W-:Y:S01]  /*1600*/  @P3 LEA R6, P0, R15, R26.reuse, 0x3 ;  /* 0x0000001a0f063211 */ /* 0x080fe200078018ff */
[----:B----4-:R-:W4:Y:S02]  /*1610*/  DSETP.EQ.OR P6, PT, R50, 1, !P6 ;  /* 0x3ff000003200742a */ /* 0x010f2400077c2400 */
[----:B------:R-:W-:Y:S01]  /*1620*/  IMAD.WIDE.U32 R4, R3, 0x4, R4 ;  /* 0x0000000403047825 */ /* 0x000fe200078e0004 */
[-C--:B------:R-:W-:Y:S01]  /*1630*/  @P3 LEA.HI.X R7, R15, R27.reuse, R8, 0x3, P0 ;  /* 0x0000001b0f073211 */ /* 0x080fe200000f1c08 */
[----:B------:R0:W-:Y:S01]  /*1640*/  @P2 STG.E.64 [R30.64], R48 ;  /* 0x000000301e002986 */ /* 0x0001e2000c101b04 */
[C---:B--2---:R-:W-:Y:S02]  /*1650*/  @P4 LEA R32, P0, R17.reuse, R26, 0x3 ;  /* 0x0000001a11204211 */ /* 0x044fe400078018ff */
[----:B---34-:R-:W-:Y:S01]  /*1660*/  FSEL R12, R12, RZ, !P6 ;  /* 0x000000ff0c0c7208 */ /* 0x018fe20007000000 */
[----:B------:R0:W-:Y:S01]  /*1670*/  @P3 STG.E.64 [R6.64], R22 ;  /* 0x0000001606003986 */ /* 0x0001e2000c101b04 */
[----:B------:R-:W-:-:S02]  /*1680*/  @P4 LEA.HI.X R33, R17, R27, R14, 0x3, P0 ;  /* 0x0000001b11214211 */ /* 0x000fc400000f1c0e */
[----:B------:R-:W-:Y:S02]  /*1690*/  @P5 LEA R14, P0, R19, R26, 0x3 ;  /* 0x0000001a130e5211 */ /* 0x000fe400078018ff */
[----:B------:R-:W-:Y:S01]  /*16a0*/  FSEL R13, R13, 1.875, !P6 ;  /* 0x3ff000000d0d7808 */ /* 0x000fe20007000000 */
[----:B------:R0:W-:Y:S01]  /*16b0*/  @P4 STG.E.64 [R32.64], R20 ;  /* 0x0000001420004986 */ /* 0x0001e2000c101b04 */
[----:B------:R-:W-:Y:S02]  /*16c0*/  @P5 LEA.HI.X R15, R19, R27, R16, 0x3, P0 ;  /* 0x0000001b130f5211 */ /* 0x000fe400000f1c10 */
[C---:B------:R-:W-:Y:S02]  /*16d0*/  ISETP.GE.U32.AND P0, PT, R4.reuse, 0x10000, PT ;  /* 0x000100000400780c */ /* 0x040fe40003f06070 */
[----:B------:R-:W-:Y:S01]  /*16e0*/  ISETP.LT.U32.AND P2, PT, R4, R11, PT ;  /* 0x0000000b0400720c */ /* 0x000fe20003f41070 */
[----:B------:R0:W-:Y:S01]  /*16f0*/  @P5 STG.E.64 [R14.64], R12 ;  /* 0x0000000c0e005986 */ /* 0x0001e2000c101b04 */
[----:B------:R-:W-:-:S02]  /*1700*/  ISETP.GE.U32.AND.EX P0, PT, R5, RZ, PT, P0 ;  /* 0x000000ff0500720c */ /* 0x000fc40003f06100 */
[----:B------:R-:W-:-:S13]  /*1710*/  ISETP.LT.AND.EX P2, PT, R5, R9, PT, P2 ;  /* 0x000000090500720c */ /* 0x000fda0003f41320 */
[----:B0-----:R-:W-:Y:S05]  /*1720*/  @!P0 BRA P2, `(.L_x_1601) ;  /* 0xffffeae000008947 */ /* 0x001fea000103ffff */
[----:B------:R-:W-:Y:S05]  /*1730*/  EXIT ;  /* 0x000000000000794d */ /* 0x000fea0003800000 */
.L_x_1568:
[----:B0--3--:R-:W0:Y:S02]  /*1740*/  S2R R6, SR_TID.X ;  /* 0x0000000000067919 */ /* 0x009e240000002100 */
[----:B0-----:R-:W-:-:S05]  /*1750*/  IMAD.WIDE.U32 R2, R6, 0x4, RZ ;  /* 0x0000000406027825 */ /* 0x001fca00078e00ff */
[----:B------:R-:W-:-:S04]  /*1760*/  ISETP.GE.U32.AND P0, PT, R2, R11, PT ;  /* 0x0000000b0200720c */ /* 0x000fc80003f06070 */
[----:B------:R-:W-:-:S04]  /*1770*/  ISETP.GE.AND.EX P0, PT, R3, R9, PT, P0 ;  /* 0x000000090300720c */ /* 0x000fc80003f06300 */
[----:B------:R-:W-:-:S13]  /*1780*/  ISETP.GT.U32.OR P0, PT, R6, 0x3fff, P0 ;  /* 0x00003fff0600780c */ /* 0x000fda0000704470 */
[----:B------:R-:W-:Y:S05]  /*1790*/  @P0 EXIT ;  /* 0x000000000000094d */ /* 0x000fea0003800000 */
[C---:B------:R-:W-:Y:S01]  /*17a0*/  LOP3.LUT R0, R25.reuse, 0x7ff00000, RZ, 0xc0, !PT ;  /* 0x7ff0000019007812 */ /* 0x040fe200078ec0ff */
[----:B------:R-:W-:Y:S01]  /*17b0*/  IMAD.MOV.U32 R5, RZ, RZ, RZ ;  /* 0x000000ffff057224 */ /* 0x000fe200078e00ff */
[----:B------:R-:W-:Y:S02]  /*17c0*/  ISETP.GT.AND P0, PT, R25, -0x1, PT ;  /* 0xffffffff1900780c */ /* 0x000fe40003f04270 */
[----:B------:R-:W-:Y:S02]  /*17d0*/  LEA.HI R3, R0, 0xfffffc0c, RZ, 0xc ;  /* 0xfffffc0c00037811 */ /* 0x000fe400078f60ff */
[----:B------:R-:W-:Y:S02]  /*17e0*/  SEL R8, RZ, 0x7ff00000, !P0 ;  /* 0x7ff00000ff087807 */ /* 0x000fe40004000000 */
[CC--:B------:R-:W-:Y:S02]  /*17f0*/  SHF.L.U32 R0, R24.reuse, R3.reuse, RZ ;  /* 0x0000000318007219 */ /* 0x0c0fe400000006ff */
[----:B------:R-:W-:-:S02]  /*1800*/  SHF.L.U64.HI R3, R24, R3, R25 ;  /* 0x0000000318037219 */ /* 0x000fc40000010219 */
[----:B------:R-:W-:Y:S02]  /*1810*/  ISETP.NE.U32.AND P1, PT, R0, RZ, PT ;  /* 0x000000ff0000720c */ /* 0x000fe40003f25070 */
[----:B------:R-:W-:Y:S02]  /*1820*/  LOP3.LUT R4, R25, 0x7fffffff, RZ, 0xc0, !PT ;  /* 0x7fffffff19047812 */ /* 0x000fe400078ec0ff */
[----:B------:R-:W-:Y:S02]  /*1830*/  ISETP.NE.AND.EX P1, PT, R3, -0x80000000, PT, P1 ;  /* 0x800000000300780c */ /* 0x000fe40003f25310 */
[----:B------:R-:W-:Y:S02]  /*1840*/  IADD3 R3, R8, -0x80000000, RZ ;  /* 0x8000000008037810 */ /* 0x000fe40007ffe0ff */
.L_x_1634:
[C---:B------:R-:W-:Y:S01]  /*1850*/  IMAD.SHL.U32 R2, R6.reuse, 0x20, RZ ;  /* 0x0000002006027824 */ /* 0x040fe200078e00ff */
[----:B------:R-:W-:-:S04]  /*1860*/  SHF.L.U64.HI R0, R6, 0x5, R5 ;  /* 0x0000000506007819 */ /* 0x000fc80000010205 */
[----:B------:R-:W-:-:S05]  /*1870*/  IADD3 R14, P0, R28, R2, RZ ;  /* 0x000000021c0e7210 */ /* 0x000fca0007f1e0ff */
[----:B------:R-:W-:-:S05]  /*1880*/  IMAD.X R15, R29, 0x1, R0, P0 ;  /* 0x000000011d0f7824 */ /* 0x000fca00000e0600 */
[----:B--2---:R-:W2:Y:S04]  /*1890*/  LDG.E.128 R16, [R14.64] ;  /* 0x000000040e107981 */ /* 0x004ea8000c1e1d00 */
[----:B0--3--:R0:W5:Y:S01]  /*18a0*/  LDG.E.128 R20, [R14.64+0x10] ;  /* 0x000010040e147981 */ /* 0x009162000c1e1d00 */
[----:B------:R-:W-:Y:S01]  /*18b0*/  BSSY B0, `(.L_x_1602) ;  /* 0x0000006000007945 */ /* 0x000fe20003800000 */
[----:B------:R-:W-:Y:S01]  /*18c0*/  IMAD.MOV.U32 R10, RZ, RZ, R24 ;  /* 0x000000ffff0a7224 */ /* 0x000fe200078e0018 */
[----:B------:R-:W-:Y:S01]  /*18d0*/  MOV R12, 0x1910 ;  /* 0x00001910000c7802 */ /* 0x000fe20000000f00 */
[----:B------:R-:W-:Y:S01]  /*18e0*/  IMAD.MOV.U32 R7, RZ, RZ, R25 ;  /* 0x000000ffff077224 */ /* 0x000fe200078e0019 */
[----:B-12---:R0:W1:-:S06]  /*18f0*/  DADD R32, -RZ, |R16| ;  /* 0x00000000ff207229 */ /* 0x00604c0000000510 */
[----:B01---5:R-:W-:Y:S05]  /*1900*/  CALL.REL.NOINC `($_ZN2at6native61_GLOBAL__N__44eb8e94_28_ForeachBinaryOpScalarList_cu_dda10a6925multi_tensor_apply_kernelINS1_28TensorListScalarListMetadataIdLi2EEENS1_25BinaryOpScalarListFunctorIdLi2ELi1ELi1EEEJNS1_13power_functorIdEEEEEvT_T0_DpT1_$__internal_accurate_pow) ;  /* 0x000010d000007944 */ /* 0x023fea0003c00000 */
[----:B------:R-:W-:Y:S05]  /*1910*/  BSYNC B0 ;  /* 0x0000000000007941 */ /* 0x000fea0003800000 */
.L_x_1602:
[----:B------:R-:W3:Y:S01]  /*1920*/  DSETP.NEU.AND P0, PT, R16, RZ, PT ;  /* 0x000000ff1000722a */ /* 0x000ee20003f0d000 */
[----:B------:R-:W-:-:S13]  /*1930*/  BSSY B0, `(.L_x_1603) ;  /* 0x0000018000007945 */ /* 0x000fda0003800000 */
[----:B---3--:R-:W-:Y:S05]  /*1940*/  @!P0 BRA `(.L_x_1604) ;  /* 0x0000011000008947 */ /* 0x008fea0003800000 */
[----:B------:R-:W-:Y:S01]  /*1950*/  ISETP.GT.AND P2, PT, R17, -0x1, PT ;  /* 0xffffffff1100780c */ /* 0x000fe20003f44270 */
[----:B--2---:R-:W-:Y:S01]  /*1960*/  IMAD.MOV.U32 R12, RZ, RZ, R32 ;  /* 0x000000ffff0c7224 */ /* 0x004fe200078e0020 */
[----:B------:R-:W-:Y:S01]  /*1970*/  PLOP3.LUT P0, PT, P1, PT, PT, 0x8, 0x0 ;  /* 0x000000000000781c */ /* 0x000fe20000f0e170 */
[----:B------:R-:W-:-:S10]  /*1980*/  IMAD.MOV.U32 R13, RZ, RZ, R33 ;  /* 0x000000ffff0d7224 */ /* 0x000fd400078e0021 */
[----:B------:R-:W-:Y:S05]  /*1990*/  @P2 BRA `(.L_x_1605) ;  /* 0x0000011000002947 */ /* 0x000fea0003800000 */
[----:B-1----:R-:W1:Y:S01]  /*19a0*/  FRND.F64.TRUNC R30, R24 ;  /* 0x00000018001e7313 */ /* 0x002e62000030d800 */
[----:B------:R-:W2:Y:S01]  /*19b0*/  DADD R14, -RZ, -R12 ;  /* 0x00000000ff0e7229 */ /* 0x000ea2000000090c */
[----:B------:R-:W-:Y:S02]  /*19c0*/  ISETP.LT.AND P2, PT, R17, RZ, !P1 ;  /* 0x000000ff1100720c */ /* 0x000fe40004f41270 */
[----:B------:R-:W-:-:S07]  /*19d0*/  PLOP3.LUT P0, PT, P1, PT, PT, 0x8, 0x0 ;  /* 0x000000000000781c */ /* 0x000fce0000f0e170 */
[----:B--2---:R-:W-:Y:S02]  /*19e0*/  FSEL R12, R14, R12, P2 ;  /* 0x0000000c0e0c7208 */ /* 0x004fe40001000000 */
[----:B------:R-:W-:Y:S01]  /*19f0*/  FSEL R13, R15, R13, P2 ;  /* 0x0000000d0f0d7208 */ /* 0x000fe20001000000 */
[----:B-1----:R-:W1:-:S14]  /*1a00*/  DSETP.NEU.AND P3, PT, R30, R24, PT ;  /* 0x000000181e00722a */ /* 0x002e5c0003f6d000 */
[----:B-1----:R-:W-:Y:S05]  /*1a10*/  @!P3 BRA `(.L_x_1605) ;  /* 0x000000900000b947 */ /* 0x002fea0003800000 */
[----:B------:R-:W-:Y:S01]  /*1a20*/  PLOP3.LUT P0, PT, P1, PT, PT, 0x8, 0x0 ;  /* 0x000000000000781c */ /* 0x000fe20000f0e170 */
[----:B------:R-:W-:Y:S02]  /*1a30*/  IMAD.MOV.U32 R12, RZ, RZ, 0x0 ;  /* 0x00000000ff0c7424 */ /* 0x000fe400078e00ff */
[----:B------:R-:W-:Y:S01]  /*1a40*/  IMAD.MOV.U32 R13, RZ, RZ, -0x80000 ;  /* 0xfff80000ff0d7424 */ /* 0x000fe200078e00ff */
[----:B------:R-:W-:Y:S05]  /*1a50*/  BRA `(.L_x_1605) ;  /* 0x0000005000007947 */ /* 0x000fea0003800000 */
.L_x_1604:
[----:B------:R-:W-:Y:S01]  /*1a60*/  ISETP.GE.AND P2, PT, R25, RZ, PT ;  /* 0x000000ff1900720c */ /* 0x000fe20003f46270 */
[----:B------:R-:W3:Y:S01]  /*1a70*/  DSETP.NEU.AND P0, PT, |R24|, 0.5, !P1 ;  /* 0x3fe000001800742a */ /* 0x000ee20004f0d200 */
[----:B------:R-:W-:-:S05]  /*1a80*/  IMAD.MOV.U32 R12, RZ, RZ, RZ ;  /* 0x000000ffff0c7224 */ /* 0x000fca00078e00ff */
[----:B---3--:R-:W-:-:S06]  /*1a90*/  SEL R13, R17, RZ, P0 ;  /* 0x000000ff110d7207 */ /* 0x008fcc0000000000 */
[----:B------:R-:W-:Y:S02]  /*1aa0*/  @!P2 LOP3.LUT R13, R13, 0x7ff00000, RZ, 0xfc, !PT ;  /* 0x7ff000000d0da812 */ /* 0x000fe400078efcff */
.L_x_1605:
[----:B------:R-:W-:Y:S05]  /*1ab0*/  BSYNC B0 ;  /* 0x0000000000007941 */ /* 0x000fea0003800000 */
.L_x_1603:
[----:B------:R-:W3:Y:S01]  /*1ac0*/  DADD R14, R24, R16 ;  /* 0x00000000180e7229 */ /* 0x000ee20000000010 */
[----:B------:R-:W-:Y:S09]  /*1ad0*/  BSSY B0, `(.L_x_1606) ;  /* 0x0000019000007945 */ /* 0x000ff20003800000 */
[----:B---3--:R-:W-:-:S04]  /*1ae0*/  LOP3.LUT R14, R15, 0x7ff00000, RZ, 0xc0, !PT ;  /* 0x7ff000000f0e7812 */ /* 0x008fc800078ec0ff */
[----:B------:R-:W-:-:S13]  /*1af0*/  ISETP.NE.AND P2, PT, R14, 0x7ff00000, PT ;  /* 0x7ff000000e00780c */ /* 0x000fda0003f45270 */
[----:B------:R-:W-:Y:S05]  /*1b00*/  @P2 BRA `(.L_x_1607) ;  /* 0x0000015000002947 */ /* 0x000fea0003800000 */
[----:B------:R-:W3:-:S06]  /*1b10*/  DSETP.GTU.AND P2, PT, |R24|, +INF , PT ;  /* 0x7ff000001800742a */ /* 0x000ecc0003f4c200 */
[----:B---3--:R-:W3:-:S14]  /*1b20*/  DSETP.GTU.OR P2, PT, |R16|, +INF , P2 ;  /* 0x7ff000001000742a */ /* 0x008edc000174c600 */
[----:B---3--:R-:W-:Y:S05]  /*1b30*/  @P2 BRA `(.L_x_1608) ;  /* 0x0000011000002947 */ /* 0x008fea0003800000 */
[----:B------:R-:W3:-:S14]  /*1b40*/  DSETP.NEU.AND P2, PT, |R24|, +INF , PT ;  /* 0x7ff000001800742a */ /* 0x000edc0003f4d200 */
[----:B---3--:R-:W-:Y:S05]  /*1b50*/  @!P2 BRA `(.L_x_1609) ;  /* 0x000000700000a947 */ /* 0x008fea0003800000 */
[----:B------:R-:W3:-:S14]  /*1b60*/  DSETP.NEU.AND P2, PT, |R16|, +INF , PT ;  /* 0x7ff000001000742a */ /* 0x000edc0003f4d200 */
[----:B---3--:R-:W-:Y:S05]  /*1b70*/  @P2 BRA `(.L_x_1607) ;  /* 0x000000e000002947 */ /* 0x008fea0003800000 */
[----:B------:R-:W-:Y:S01]  /*1b80*/  ISETP.LT.AND P0, PT, R17, RZ, P0 ;  /* 0x000000ff1100720c */ /* 0x000fe20000701270 */
[----:B------:R-:W-:-:S03]  /*1b90*/  IMAD.MOV.U32 R12, RZ, RZ, RZ ;  /* 0x000000ffff0c7224 */ /* 0x000fc600078e00ff */
[----:B------:R-:W-:-:S04]  /*1ba0*/  ISETP.NE.AND P0, PT, R4, 0x3fe00000, P0 ;  /* 0x3fe000000400780c */ /* 0x000fc80000705270 */
[----:B------:R-:W-:Y:S01]  /*1bb0*/  SEL R13, R3, R8, P0 ;  /* 0x00000008030d7207 */ /* 0x000fe20000000000 */
[----:B------:R-:W-:Y:S05]  /*1bc0*/  BRA `(.L_x_1607) ;  /* 0x0000009000007947 */ /* 0x000fea0003800000 */
.L_x_1609:
[----:B------:R-:W-:Y:S01]  /*1bd0*/  ISETP.GE.AND P2, PT, R25, RZ, PT ;  /* 0x000000ff1900720c */ /* 0x000fe20003f46270 */
[----:B------:R-:W3:Y:S01]  /*1be0*/  DSETP.GT.AND P0, PT, |R16|, 1, PT ;  /* 0x3ff000001000742a */ /* 0x000ee20003f04200 */
[----:B------:R-:W-:-:S05]  /*1bf0*/  IMAD.MOV.U32 R12, RZ, RZ, RZ ;  /* 0x000000ffff0c7224 */ /* 0x000fca00078e00ff */
[----:B---3--:R-:W-:Y:S01]  /*1c00*/  SEL R7, RZ, 0x7ff00000, !P0 ;  /* 0x7ff00000ff077807 */ /* 0x008fe20004000000 */
[----:B------:R-:W3:-:S05]  /*1c10*/  DSETP.NEU.AND P0, PT, R16, -1, PT ;  /* 0xbff000001000742a */ /* 0x000eca0003f0d000 */
[----:B------:R-:W-:-:S04]  /*1c20*/  @!P2 LOP3.LUT R7, R7, 0x7ff00000, RZ, 0x3c, !PT ;  /* 0x7ff000000707a812 */ /* 0x000fc800078e3cff */
[----:B---3--:R-:W-:Y:S01]  /*1c30*/  SEL R13, R7, 0x3ff00000, P0 ;  /* 0x3ff00000070d7807 */ /* 0x008fe20000000000 */
[----:B------:R-:W-:Y:S05]  /*1c40*/  BRA `(.L_x_1607) ;  /* 0x0000001000007947 */ /* 0x000fea0003800000 */
.L_x_1608:
[----:B------:R3:W4:-:S06]  /*1c50*/  DADD R12, R24, R16 ;  /* 0x00000000180c7229 */ /* 0x00070c0000000010 */
.L_x_1607:
[----:B------:R-:W-:Y:S05]  /*1c60*/  BSYNC B0 ;  /* 0x0000000000007941 */ /* 0x000fea0003800000 */
.L_x_1606:
[----:B------:R-:W5:Y:S01]  /*1c70*/  DSETP.NEU.AND P2, PT, R24, RZ, PT ;  /* 0x000000ff1800722a */ /* 0x000f620003f4d000 */
[----:B------:R-:W-:Y:S01]  /*1c80*/  BSSY B0, `(.L_x_1610) ;  /* 0x0000009000007945 */ /* 0x000fe20003800000 */
[----:B------:R-:W-:Y:S02]  /*1c90*/  IMAD.MOV.U32 R10, RZ, RZ, R24 ;  /* 0x000000ffff0a7224 */ /* 0x000fe400078e0018 */
[----:B--2---:R-:W-:Y:S01]  /*1ca0*/  DADD R32, -RZ, |R18| ;  /* 0x00000000ff207229 */ /* 0x004fe20000000512 */
[----:B------:R-:W-:-:S03]  /*1cb0*/  IMAD.MOV.U32 R7, RZ, RZ, R25 ;  /* 0x000000ffff077224 */ /* 0x000fc600078e0019 */
[----:B-----5:R-:W2:-:S06]  /*1cc0*/  DSETP.EQ.OR P0, PT, R16, 1, !P2 ;  /* 0x3ff000001000742a */ /* 0x020e8c0005702400 */
[----:B--2-4-:R-:W-:Y:S02]  /*1cd0*/  FSEL R14, R12, RZ, !P0 ;  /* 0x000000ff0c0e7208 */ /* 0x014fe40004000000 */
[----:B------:R-:W-:Y:S02]  /*1ce0*/  FSEL R15, R13, 1.875, !P0 ;  /* 0x3ff000000d0f7808 */ /* 0x000fe40004000000 */
[----:B------:R-:W-:Y:S02]  /*1cf0*/  MOV R12, 0x1d10 ;  /* 0x00001d10000c7802 */ /* 0x000fe40000000f00 */
[----:B01-3--:R-:W-:Y:S05]  /*1d00*/  CALL.REL.NOINC `($_ZN2at6native61_GLOBAL__N__44eb8e94_28_ForeachBinaryOpScalarList_cu_dda10a6925multi_tensor_apply_kernelINS1_28TensorListScalarListMetadataIdLi2EEENS1_25BinaryOpScalarListFunctorIdLi2ELi1ELi1EEEJNS1_13power_functorIdEEEEEvT_T0_DpT1_$__internal_accurate_pow) ;  /* 0x00000cd000007944 */ /* 0x00bfea0003c00000 */
[----:B------:R-:W-:Y:S05]  /*1d10*/  BSYNC B0 ;  /* 0x0000000000007941 */ /* 0x000fea0003800000 */
.L_x_1610:
        /* <DEDUP_REMOVED lines=20> */
.L_x_1612:
[----:B------:R-:W-:Y:S01]  /*1e60*/  ISETP.GE.AND P3, PT, R25, RZ, PT ;  /* 0x000000ff1900720c */ /* 0x000fe20003f66270 */
[----:B------:R-:W3:Y:S01]  /*1e70*/  DSETP.NEU.AND P0, PT, |R24|, 0.5, !P1 ;  /* 0x3fe000001800742a */ /* 0x000ee20004f0d200 */
[----:B------:R-:W-:-:S05]  /*1e80*/  IMAD.MOV.U32 R12, RZ, RZ, RZ ;  /* 0x000000ffff0c7224 */ /* 0x000fca00078e00ff */
[----:B---3--:R-:W-:-:S06]  /*1e90*/  SEL R13, R19, RZ, P0 ;  /* 0x000000ff130d7207 */ /* 0x008fcc0000000000 */
[----:B------:R-:W-:Y:S02]  /*1ea0*/  @!P3 LOP3.LUT R13, R13, 0x7ff00000, RZ, 0xfc, !PT ;  /* 0x7ff000000d0db812 */ /* 0x000fe400078efcff */
.L_x_1613:
[----:B------:R-:W-:Y:S05]  /*1eb0*/  BSYNC B0 ;  /* 0x0000000000007941 */ /* 0x000fea0003800000 */
.L_x_1611:
        /* <DEDUP_REMOVED lines=17> */
.L_x_1617:
        /* <DEDUP_REMOVED lines=8> */
.L_x_1616:
[----:B------:R3:W4:-:S06]  /*2050*/  DADD R12, R24, R18 ;  /* 0x00000000180c7229 */ /* 0x00070c0000000012 */
.L_x_1615:
[----:B------:R-:W-:Y:S05]  /*2060*/  BSYNC B0 ;  /* 0x0000000000007941 */ /* 0x000fea0003800000 */
.L_x_1614:
[----:B------:R-:W5:Y:S01]  /*2070*/  DSETP.EQ.OR P0, PT, R18, 1, !P2 ;  /* 0x3ff000001200742a */ /* 0x000f620005702400 */
[----:B------:R-:W-:Y:S01]  /*2080*/  BSSY B0, `(.L_x_1618) ;  /* 0x0000008000007945 */ /* 0x000fe20003800000 */
[----:B------:R-:W-:Y:S02]  /*2090*/  IMAD.MOV.U32 R10, RZ, RZ, R24 ;  /* 0x000000ffff0a7224 */ /* 0x000fe400078e0018 */
[----:B--2---:R2:W0:Y:S01]  /*20a0*/  DADD R32, -RZ, |R20| ;  /* 0x00000000ff207229 */ /* 0x0044220000000514 */
[----:B------:R-:W-:Y:S01]  /*20b0*/  IMAD.MOV.U32 R7, RZ, RZ, R25 ;  /* 0x000000ffff077224 */ /* 0x000fe200078e0019 */
[----:B----45:R-:W-:Y:S02]  /*20c0*/  FSEL R16, R12, RZ, !P0 ;  /* 0x000000ff0c107208 */ /* 0x030fe40004000000 */
[----:B------:R-:W-:Y:S02]  /*20d0*/  FSEL R17, R13, 1.875, !P0 ;  /* 0x3ff000000d117808 */ /* 0x000fe40004000000 */
[----:B------:R-:W-:-:S02]  /*20e0*/  MOV R12, 0x2100 ;  /* 0x00002100000c7802 */ /* 0x000fc40000000f00 */
[----:B0123--:R-:W-:Y:S05]  /*20f0*/  CALL.REL.NOINC `($_ZN2at6native61_GLOBAL__N__44eb8e94_28_ForeachBinaryOpScalarList_cu_dda10a6925multi_tensor_apply_kernelINS1_28TensorListScalarListMetadataIdLi2EEENS1_25BinaryOpScalarListFunctorIdLi2ELi1ELi1EEEJNS1_13power_functorIdEEEEEvT_T0_DpT1_$__internal_accurate_pow) ;  /* 0x000008e000007944 */ /* 0x00ffea0003c00000 */
[----:B------:R-:W-:Y:S05]  /*2100*/  BSYNC B0 ;  /* 0x0000000000007941 */ /* 0x000fea0003800000 */
.L_x_1618:
        /* <DEDUP_REMOVED lines=20> */
.L_x_1620:
[----:B------:R-:W-:Y:S01]  /*2250*/  ISETP.GE.AND P3, PT, R25, RZ, PT ;  /* 0x000000ff1900720c */ /* 0x000fe20003f66270 */
[----:B------:R-:W3:Y:S01]  /*2260*/  DSETP.NEU.AND P0, PT, |R24|, 0.5, !P1 ;  /* 0x3fe000001800742a */ /* 0x000ee20004f0d200 */
[----:B------:R-:W-:-:S05]  /*2270*/  IMAD.MOV.U32 R12, RZ, RZ, RZ ;  /* 0x000000ffff0c7224 */ /* 0x000fca00078e00ff */
[----:B---3--:R-:W-:-:S06]  /*2280*/  SEL R13, R21, RZ, P0 ;  /* 0x000000ff150d7207 */ /* 0x008fcc0000000000 */
[----:B------:R-:W-:Y:S02]  /*2290*/  @!P3 LOP3.LUT R13, R13, 0x7ff00000, RZ, 0xfc, !PT ;  /* 0x7ff000000d0db812 */ /* 0x000fe400078efcff */
.L_x_1621:
[----:B------:R-:W-:Y:S05]  /*22a0*/  BSYNC B0 ;  /* 0x0000000000007941 */ /* 0x000fea0003800000 */
.L_x_1619:
        /* <DEDUP_REMOVED lines=17> */
.L_x_1625:
        /* <DEDUP_REMOVED lines=8> */
.L_x_1624:
[----:B------:R3:W4:-:S06]  /*2440*/  DADD R12, R24, R20 ;  /* 0x00000000180c7229 */ /* 0x00070c0000000014 */
.L_x_1623:
[----:B------:R-:W-:Y:S05]  /*2450*/  BSYNC B0 ;  /* 0x0000000000007941 */ /* 0x000fea0003800000 */
.L_x_1622:
        /* <DEDUP_REMOVED lines=10> */
.L_x_1626:
        /* <DEDUP_REMOVED lines=20> */
.L_x_1628:
[----:B------:R-:W-:Y:S01]  /*2640*/  ISETP.GE.AND P3, PT, R25, RZ, PT ;  /* 0x000000ff1900720c */ /* 0x000fe20003f66270 */
[----:B------:R-:W3:Y:S01]  /*2650*/  DSETP.NEU.AND P0, PT, |R24|, 0.5, !P1 ;  /* 0x3fe000001800742a */ /* 0x000ee20004f0d200 */
[----:B------:R-:W-:-:S05]  /*2660*/  IMAD.MOV.U32 R12, RZ, RZ, RZ ;  /* 0x000000ffff0c7224 */ /* 0x000fca00078e00ff */
[----:B---3--:R-:W-:-:S06]  /*2670*/  SEL R13, R23, RZ, P0 ;  /* 0x000000ff170d7207 */ /* 0x008fcc0000000000 */
[----:B------:R-:W-:Y:S02]  /*2680*/  @!P3 LOP3.LUT R13, R13, 0x7ff00000, RZ, 0xfc, !PT ;  /* 0x7ff000000d0db812 */ /* 0x000fe400078efcff */
.L_x_1629:
[----:B------:R-:W-:Y:S05]  /*2690*/  BSYNC B0 ;  /* 0x0000000000007941 */ /* 0x000fea0003800000 */
.L_x_1627:
        /* <DEDUP_REMOVED lines=17> */
.L_x_1633:
        /* <DEDUP_REMOVED lines=8> */
.L_x_1632:
[----:B------:R3:W4:-:S06]  /*2830*/  DADD R12, R24, R22 ;  /* 0x00000000180c7229 */ /* 0x00070c0000000016 */
.L_x_1631:
[----:B------:R-:W-:Y:S05]  /*2840*/  BSYNC B0 ;  /* 0x0000000000007941 */ /* 0x000fea0003800000 */
.L_x_1630:
[----:B------:R-:W5:Y:S01]  /*2850*/  DSETP.EQ.OR P2, PT, R22, 1, !P2 ;  /* 0x3ff000001600742a */ /* 0x000f620005742400 */
[----:B------:R-:W-:-:S05]  /*2860*/  IADD3 R20, P0, R26, R2, RZ ;  /* 0x000000021a147210 */ /* 0x000fca0007f1e0ff */
[----:B------:R-:W-:Y:S01]  /*2870*/  IMAD.X R21, R27, 0x1, R0, P0 ;  /* 0x000000011b157824 */ /* 0x000fe200000e0600 */
[----:B----45:R-:W-:Y:S01]  /*2880*/  FSEL R0, R12, RZ, !P2 ;  /* 0x000000ff0c007208 */ /* 0x030fe20005000000 */
[----:B------:R-:W-:Y:S01]  /*2890*/  IMAD.MOV.U32 R12, RZ, RZ, R14 ;  /* 0x000000ffff0c7224 */ /* 0x000fe200078e000e */
[----:B------:R-:W-:Y:S01]  /*28a0*/  FSEL R7, R13, 1.875, !P2 ;  /* 0x3ff000000d077808 */ /* 0x000fe20005000000 */
[----:B------:R-:W-:Y:S01]  /*28b0*/  IMAD.MOV.U32 R13, RZ, RZ, R15 ;  /* 0x000000ffff0d7224 */ /* 0x000fe200078e000f */
[----:B------:R-:W-:Y:S01]  /*28c0*/  IADD3 R6, P0, R6, c[0x0][0x0], RZ ;  /* 0x0000000006067a10 */ /* 0x000fe20007f1e0ff */
[----:B------:R-:W-:Y:S02]  /*28d0*/  IMAD.MOV.U32 R14, RZ, RZ, R16 ;  /* 0x000000ffff0e7224 */ /* 0x000fe400078e0010 */
[----:B------:R-:W-:Y:S01]  /*28e0*/  IMAD.MOV.U32 R15, RZ, RZ, R17 ;  /* 0x000000ffff0f7224 */ /* 0x000fe200078e0011 */
[----:B------:R-:W-:Y:S01]  /*28f0*/  ISETP.LT.U32.AND P2, PT, R6, 0x4000, PT ;  /* 0x000040000600780c */ /* 0x000fe20003f41070 */
[----:B------:R-:W-:-:S03]  /*2900*/  IMAD.X R5, RZ, RZ, R5, P0 ;  /* 0x000000ffff057224 */ /* 0x000fc600000e0605 */
[----:B------:R4:W-:Y:S02]  /*2910*/  STG.E.128 [R20.64], R12 ;  /* 0x0000000c14007986 */ /* 0x0009e4000c101d04 */
[----:B------:R-:W-:Y:S01]  /*2920*/  ISETP.LT.U32.AND.EX P2, PT, R5, RZ, PT, P2 ;  /* 0x000000ff0500720c */ /* 0x000fe20003f41120 */
[----:B----4-:R-:W-:Y:S02]  /*2930*/  IMAD.MOV.U32 R14, RZ, RZ, R0 ;  /* 0x000000ffff0e7224 */ /* 0x010fe400078e0000 */
        /* <DEDUP_REMOVED lines=8> */
[----:B----4-:R-:W-:Y:S05]  /*29c0*/  @!P0 BRA P2, `(.L_x_1634) ;  /* 0xffffee8000008947 */ /* 0x010fea000103ffff */
[----:B------:R-:W-:Y:S05]  /*29d0*/  EXIT ;  /* 0x000000000000794d */ /* 0x000fea0003800000 */
        .type           $_ZN2at6native61_GLOBAL__N__44eb8e94_28_ForeachBinaryOpScalarList_cu_dda10a6925multi_tensor_apply_kernelINS1_28TensorListScalarListMetadataIdLi2EEENS1_25BinaryOpScalarListFunctorIdLi2ELi1ELi1EEEJNS1_13power_functorIdEEEEEvT_T0_DpT1_$__internal_accurate_pow,@function
        .size           $_ZN2at6native61_GLOBAL__N__44eb8e94_28_ForeachBinaryOpScalarList_cu_dda10a6925multi_tensor_apply_kernelINS1_28TensorListScalarListMetadataIdLi2EEENS1_25BinaryOpScalarListFunctorIdLi2ELi1ELi1EEEJNS1_13power_functorIdEEEEEvT_T0_DpT1_$__internal_accurate_pow,(.L_x_3992 - $_ZN2at6native61_GLOBAL__N__44eb8e94_28_ForeachBinaryOpScalarList_cu_dda10a6925multi_tensor_apply_kernelINS1_28TensorListScalarListMetadataIdLi2EEENS1_25BinaryOpScalarListFunctorIdLi2ELi1ELi1EEEJNS1_13power_functorIdEEEEEvT_T0_DpT1_$__internal_accurate_pow)
$_ZN2at6native61_GLOBAL__N__44eb8e94_28_ForeachBinaryOpScalarList_cu_dda10a6925multi_tensor_apply_kernelINS1_28TensorListScalarListMetadataIdLi2EEENS1_25BinaryOpScalarListFunctorIdLi2ELi1ELi1EEEJNS1_13power_functorIdEEEEEvT_T0_DpT1_$__internal_accurate_pow:
[----:B------:R-:W-:-:S04]  /*29e0*/  SHF.R.U32.HI R13, RZ, 0x14, R33 ;  /* 0x00000014ff0d7819 */ /* 0x000fc80000011621 */
[----:B------:R-:W-:-:S13]  /*29f0*/  ISETP.NE.AND P0, PT, R13, RZ, PT ;  /* 0x000000ff0d00720c */ /* 0x000fda0003f05270 */
[----:B------:R-:W0:-:S10]  /*2a00*/  @!P0 DMUL R34, R32, 1.80143985094819840000e+16 ;  /* 0x4350000020228828 */ /* 0x000e140000000000 */
[----:B0-----:R-:W-:Y:S01]  /*2a10*/  @!P0 IMAD.MOV.U32 R33, RZ, RZ, R35 ;  /* 0x000000ffff218224 */ /* 0x001fe200078e0023 */
[----:B------:R-:W-:Y:S01]  /*2a20*/  @!P0 LEA.HI R13, R35, 0xffffffca, RZ, 0xc ;  /* 0xffffffca230d8811 */ /* 0x000fe200078f60ff */
[----:B------:R-:W-:Y:S02]  /*2a30*/  @!P0 IMAD.MOV.U32 R32, RZ, RZ, R34 ;  /* 0x000000ffff208224 */ /* 0x000fe400078e0022 */
[----:B------:R-:W-:Y:S01]  /*2a40*/  IMAD.MOV.U32 R34, RZ, RZ, 0x7d2cafe2 ;  /* 0x7d2cafe2ff227424 */ /* 0x000fe200078e00ff */
[----:B------:R-:W-:Y:S01]  /*2a50*/  LOP3.LUT R30, R33, 0x800fffff, RZ, 0xc0, !PT ;  /* 0x800fffff211e7812 */ /* 0x000fe200078ec0ff */
[----:B------:R-:W-:-:S03]  /*2a60*/  IMAD.MOV.U32 R35, RZ, RZ, 0x3eb0f5ff ;  /* 0x3eb0f5ffff237424 */ /* 0x000fc600078e00ff */
[----:B------:R-:W-:-:S04]  /*2a70*/  LOP3.LUT R33, R30, 0x3ff00000, RZ, 0xfc, !PT ;  /* 0x3ff000001e217812 */ /* 0x000fc800078efcff */
[----:B------:R-:W-:-:S13]  /*2a80*/  ISETP.GE.U32.AND P0, PT, R33, 0x3ff6a09f, PT ;  /* 0x3ff6a09f2100780c */ /* 0x000fda0003f06070 */
[----:B------:R-:W-:-:S05]  /*2a90*/  @P0 IADD3 R30, R33, -0x100000, RZ ;  /* 0xfff00000211e0810 */ /* 0x000fca0007ffe0ff */
[----:B------:R-:W-:Y:S02]  /*2aa0*/  @P0 IMAD.MOV.U32 R33, RZ, RZ, R30 ;  /* 0x000000ffff210224 */ /* 0x000fe400078e001e */
[----:B------:R-:W-:-:S04]  /*2ab0*/  IMAD.MOV.U32 R30, RZ, RZ, RZ ;  /* 0x000000ffff1e7224 */ /* 0x000fc800078e00ff */
[----:B------:R-:W0:-:S04]  /*2ac0*/  DADD R36, R32, 1 ;  /* 0x3ff0000020247429 */ /* 0x000e080000000000 */
[----:B------:R-:W-:Y:S02]  /*2ad0*/  DADD R32, R32, -1 ;  /* 0xbff0000020207429 */ /* 0x000fe40000000000 */
[----:B0-----:R-:W0:Y:S02]  /*2ae0*/  MUFU.RCP64H R31, R37 ;  /* 0x00000025001f7308 */ /* 0x001e240000001800 */
[----:B0-----:R-:W0:-:S06]  /*2af0*/  DFMA R38, -R36, R30, 1 ;  /* 0x3ff000002426742b */ /* 0x001e0c000000011e */
[----:B0-----:R-:W0:-:S06]  /*2b00*/  DFMA R38, R38, R38, R38 ;  /* 0x000000262626722b */ /* 0x001e0c0000000026 */
[----:B0-----:R-:W0:-:S06]  /*2b10*/  DFMA R38, R30, R38, R30 ;  /* 0x000000261e26722b */ /* 0x001e0c000000001e */
[----:B0-----:R-:W0:-:S06]  /*2b20*/  DMUL R30, R38, R32 ;  /* 0x00000020261e7228 */ /* 0x001e0c0000000000 */
[----:B0-----:R-:W0:-:S06]  /*2b30*/  DFMA R30, R38, R32, R30 ;  /* 0x00000020261e722b */ /* 0x001e0c000000001e */
[----:B0-----:R-:W0:-:S04]  /*2b40*/  DMUL R42, R30, R30 ;  /* 0x0000001e1e2a7228 */ /* 0x001e080000000000 */
[----:B------:R-:W1:-:S04]  /*2b50*/  DMUL R40, R30, R30 ;  /* 0x0000001e1e287228 */ /* 0x000e480000000000 */
[----:B0-----:R-:W0:-:S04]  /*2b60*/  DFMA R34, R42, R34, c[0x2][0x8] ;  /* 0x008002002a22762b */ /* 0x001e080000000022 */
[----:B-1----:R-:W-:-:S04]  /*2b70*/  DFMA R44, R30, R30, -R40 ;  /* 0x0000001e1e2c722b */ /* 0x002fc80000000828 */
[----:B0-----:R-:W0:-:S04]  /*2b80*/  DFMA R36, R42, R34, c[0x2][0x10] ;  /* 0x008004002a24762b */ /* 0x001e080000000022 */
        /* <DEDUP_REMOVED lines=9> */
[----:B0-----:R-:W0:-:S06]  /*2c20*/  DADD R38, -R32, c[0x2][0x38] ;  /* 0x00800e0020267629 */ /* 0x001e0c0000000100 */
[----:B0-----:R0:W1:Y:S02]  /*2c30*/  DFMA R38, R42, R36, R38 ;  /* 0x000000242a26722b */ /* 0x0010640000000026 */
[----:B0-----:R-:W-:Y:S01]  /*2c40*/  IADD3 R43, R35, 0x100000, RZ ;  /* 0x00100000232b7810 */ /* 0x001fe20007ffe0ff */
[----:B------:R-:W-:Y:S01]  /*2c50*/  IMAD.MOV.U32 R42, RZ, RZ, R34 ;  /* 0x000000ffff2a7224 */ /* 0x000fe200078e0022 */
[----:B------:R-:W0:-:S04]  /*2c60*/  DMUL R36, R30, R40 ;  /* 0x000000281e247228 */ /* 0x000e080000000000 */
[----:B-1----:R-:W1:-:S04]  /*2c70*/  DADD R38, RZ, R38 ;  /* 0x00000000ff267229 */ /* 0x002e480000000026 */
[----:B------:R-:W-:-:S04]  /*2c80*/  DFMA R42, R30, R42, R44 ;  /* 0x0000002a1e2a722b */ /* 0x000fc8000000002c */
[----:B0-----:R-:W0:-:S04]  /*2c90*/  DFMA R44, R30, R40, -R36 ;  /* 0x000000281e2c722b */ /* 0x001e080000000824 */
[----:B-1----:R-:W1:-:S04]  /*2ca0*/  DADD R38, R38, c[0x2][0x40] ;  /* 0x0080100026267629 */ /* 0x002e480000000000 */
[----:B0-----:R-:W0:-:S04]  /*2cb0*/  DFMA R44, R34, R40, R44 ;  /* 0x00000028222c722b */ /* 0x001e08000000002c */
[----:B-1----:R-:W1:-:S04]  /*2cc0*/  DADD R40, R32, R38 ;  /* 0x0000000020287229 */ /* 0x002e480000000026 */
[----:B0-----:R-:W-:-:S04]  /*2cd0*/  DFMA R42, R30, R42, R44 ;  /* 0x0000002a1e2a722b */ /* 0x001fc8000000002c */
[----:B-1----:R-:W0:-:S04]  /*2ce0*/  DMUL R44, R40, R36 ;  /* 0x00000024282c7228 */ /* 0x002e080000000000 */
[----:B------:R-:W1:-:S04]  /*2cf0*/  DADD R32, R32, -R40 ;  /* 0x0000000020207229 */ /* 0x000e480000000828 */
[----:B0-----:R-:W0:-:S04]  /*2d00*/  DFMA R46, R40, R36, -R44 ;  /* 0x00000024282e722b */ /* 0x001e08000000082c */
[----:B-1----:R-:W-:-:S04]  /*2d10*/  DADD R32, R38, R32 ;  /* 0x0000000026207229 */ /* 0x002fc80000000020 */
[----:B0-----:R-:W0:-:S06]  /*2d20*/  DFMA R42, R40, R42, R46 ;  /* 0x0000002a282a722b */ /* 0x001e0c000000002e */
[----:B0-----:R-:W0:-:S06]  /*2d30*/  DFMA R42, R32, R36, R42 ;  /* 0x00000024202a722b */ /* 0x001e0c000000002a */
[----:B0-----:R-:W0:-:S06]  /*2d40*/  DADD R36, R44, R42 ;  /* 0x000000002c247229 */ /* 0x001e0c000000002a */
[----:B0-----:R-:W0:-:S04]  /*2d50*/  DADD R32, R30, R36 ;  /* 0x000000001e207229 */ /* 0x001e080000000024 */
[----:B------:R-:W1:-:S04]  /*2d60*/  DADD R44, R44, -R36 ;  /* 0x000000002c2c7229 */ /* 0x000e480000000824 */
[----:B0-----:R-:W0:-:S04]  /*2d70*/  DADD R30, R30, -R32 ;  /* 0x000000001e1e7229 */ /* 0x001e080000000820 */
[----:B-1----:R-:W-:-:S04]  /*2d80*/  DADD R44, R42, R44 ;  /* 0x000000002a2c7229 */ /* 0x002fc8000000002c */
[----:B0-----:R0:W1:Y:S02]  /*2d90*/  DADD R36, R36, R30 ;  /* 0x0000000024247229 */ /* 0x001064000000001e */
[C---:B0-----:R-:W-:Y:S01]  /*2da0*/  IADD3 R30, R13.reuse, -0x3ff, RZ ;  /* 0xfffffc010d1e7810 */ /* 0x041fe20007ffe0ff */
[----:B------:R-:W-:Y:S01]  /*2db0*/  IMAD.MOV.U32 R31, RZ, RZ, 0x43300000 ;  /* 0x43300000ff1f7424 */ /* 0x000fe200078e00ff */
[----:B------:R-:W-:Y:S02]  /*2dc0*/  @P0 IADD3 R30, R13, -0x3fe, RZ ;  /* 0xfffffc020d1e0810 */ /* 0x000fe40007ffe0ff */
[----:B-1----:R-:W0:Y:S02]  /*2dd0*/  DADD R36, R44, R36 ;  /* 0x000000002c247229 */ /* 0x002e240000000024 */
[----:B------:R-:W-:-:S04]  /*2de0*/  LOP3.LUT R30, R30, 0x80000000, RZ, 0x3c, !PT ;  /* 0x800000001e1e7812 */ /* 0x000fc800078e3cff */
[----:B0-----:R-:W0:-:S04]  /*2df0*/  DADD R38, R34, R36 ;  /* 0x0000000022267229 */ /* 0x001e080000000024 */
[----:B------:R-:W-:-:S04]  /*2e00*/  DADD R34, R30, c[0x2][0x48] ;  /* 0x008012001e227629 */ /* 0x000fc80000000000 */
[----:B0-----:R-:W0:-:S06]  /*2e10*/  DADD R36, R32, R38 ;  /* 0x0000000020247229 */ /* 0x001e0c0000000026 */
[----:B0-----:R-:W0:-:S04]  /*2e20*/  DFMA R30, R34, c[0x2][0x50], R36 ;  /* 0x00801400221e7a2b */ /* 0x001e080000000024 */
[----:B------:R-:W1:-:S04]  /*2e30*/  DADD R40, R32, -R36 ;  /* 0x0000000020287229 */ /* 0x000e480000000824 */
[----:B0-----:R-:W0:-:S04]  /*2e40*/  DFMA R32, -R34, c[0x2][0x50], R30 ;  /* 0x0080140022207a2b */ /* 0x001e08000000011e */
[----:B-1----:R-:W-:-:S04]  /*2e50*/  DADD R40, R38, R40 ;  /* 0x0000000026287229 */ /* 0x002fc80000000028 */
[----:B0-----:R-:W0:-:S06]  /*2e60*/  DADD R32, -R36, R32 ;  /* 0x0000000024207229 */ /* 0x001e0c0000000120 */
[----:B0-----:R0:W1:Y:S02]  /*2e70*/  DADD R40, R40, -R32 ;  /* 0x0000000028287229 */ /* 0x0010640000000820 */
[----:B0-----:R-:W-:Y:S02]  /*2e80*/  IMAD.MOV.U32 R33, RZ, RZ, R7 ;  /* 0x000000ffff217224 */ /* 0x001fe400078e0007 */
[----:B------:R-:W-:Y:S02]  /*2e90*/  IMAD.MOV.U32 R32, RZ, RZ, R10 ;  /* 0x000000ffff207224 */ /* 0x000fe400078e000a */
[C---:B------:R-:W-:Y:S01]  /*2ea0*/  IMAD.SHL.U32 R7, R33.reuse, 0x2, RZ ;  /* 0x0000000221077824 */ /* 0x040fe200078e00ff */
[----:B-1----:R-:W0:Y:S01]  /*2eb0*/  DFMA R40, R34, c[0x2][0x58], R40 ;  /* 0x0080160022287a2b */ /* 0x002e220000000028 */
[----:B------:R-:W-:-:S03]  /*2ec0*/  LOP3.LUT R10, R33, 0xff0fffff, RZ, 0xc0, !PT ;  /* 0xff0fffff210a7812 */ /* 0x000fc600078ec0ff */
[----:B------:R-:W-:Y:S02]  /*2ed0*/  ISETP.GT.U32.AND P0, PT, R7, -0x2000001, PT ;  /* 0xfdffffff0700780c */ /* 0x000fe40003f04070 */
[----:B0-----:R-:W0:Y:S02]  /*2ee0*/  DADD R34, R30, R40 ;  /* 0x000000001e227229 */ /* 0x001e240000000028 */
[----:B------:R-:W-:-:S04]  /*2ef0*/  SEL R33, R10, R33, P0 ;  /* 0x000000210a217207 */ /* 0x000fc80000000000 */
[----:B0-----:R-:W0:-:S04]  /*2f00*/  DADD R30, R30, -R34 ;  /* 0x000000001e1e7229 */ /* 0x001e080000000822 */
[----:B------:R-:W1:-:S04]  /*2f10*/  DMUL R36, R34, R32 ;  /* 0x0000002022247228 */ /* 0x000e480000000000 */
[----:B0-----:R0:W-:Y:S02]  /*2f20*/  DADD R30, R40, R30 ;  /* 0x00000000281e7229 */ /* 0x0011e4000000001e */
[----:B0-----:R-:W-:Y:S02]  /*2f30*/  IMAD.MOV.U32 R40, RZ, RZ, 0x652b82fe ;  /* 0x652b82feff287424 */ /* 0x001fe400078e00ff */
[----:B-1----:R-:W0:Y:S01]  /*2f40*/  DFMA R34, R34, R32, -R36 ;  /* 0x000000202222722b */ /* 0x002e220000000824 */
[----:B------:R-:W-:-:S05]  /*2f50*/  IMAD.MOV.U32 R41, RZ, RZ, 0x3ff71547 ;  /* 0x3ff71547ff297424 */ /* 0x000fca00078e00ff */
[----:B0-----:R0:W1:Y:S02]  /*2f60*/  DFMA R34, R30, R32, R34 ;  /* 0x000000201e22722b */ /* 0x0010640000000022 */
[----:B0-----:R-:W-:Y:S02]  /*2f70*/  IMAD.MOV.U32 R32, RZ, RZ, 0x69ce2bdf ;  /* 0x69ce2bdfff207424 */ /* 0x001fe400078e00ff */
[----:B------:R-:W-:Y:S02]  /*2f80*/  IMAD.MOV.U32 R33, RZ, RZ, 0x3e5ade15 ;  /* 0x3e5ade15ff217424 */ /* 0x000fe400078e00ff */
[----:B-1----:R-:W0:-:S06]  /*2f90*/  DADD R30, R36, R34 ;  /* 0x00000000241e7229 */ /* 0x002e0c0000000022 */
[----:B0-----:R-:W0:-:S04]  /*2fa0*/  DFMA R40, R30, R40, 6.75539944105574400000e+15 ;  /* 0x433800001e28742b */ /* 0x001e080000000028 */
[----:B------:R-:W-:Y:S02]  /*2fb0*/  FSETP.GEU.FTZ.AND P0, PT, |R31|, 4.1917929649353027344, PT ;  /* 0x4086232b1f00780b */ /* 0x000fe40003f1e200 */
        /* <DEDUP_REMOVED lines=17> */
[----:B------:R-:W-:-:S04]  /*30d0*/  DADD R32, R30, +INF ;  /* 0x7ff000001e207429 */ /* 0x000fc80000000000 */
[----:B------:R-:W0:-:S06]  /*30e0*/  DSETP.GEU.AND P0, PT, R30, RZ, PT ;  /* 0x000000ff1e00722a */ /* 0x000e0c0003f0e000 */
[----:B0-----:R-:W-:Y:S02]  /*30f0*/  FSEL R32, R32, RZ, P0 ;  /* 0x000000ff20207208 */ /* 0x001fe40000000000 */
[----:B------:R-:W-:Y:S02]  /*3100*/  FSEL R33, R33, RZ, P0 ;  /* 0x000000ff21217208 */ /* 0x000fe40000000000 */
[----:B------:R-:W-:-:S13]  /*3110*/  FSETP.GEU.FTZ.AND P0, PT, |R31|, 4.2275390625, PT ;  /* 0x408748001f00780b */ /* 0x000fda0003f1e200 */
[----:B------:R-:W-:-:S04]  /*3120*/  @!P0 LEA.HI R7, R40, R40, RZ, 0x1 ;  /* 0x0000002828078211 */ /* 0x000fc800078f08ff */
[----:B------:R-:W-:-:S05]  /*3130*/  @!P0 SHF.R.S32.HI R7, RZ, 0x1, R7 ;  /* 0x00000001ff078819 */ /* 0x000fca0000011407 */
[----:B------:R-:W-:Y:S02]  /*3140*/  @!P0 IMAD R39, R7, 0x100000, R39 ;  /* 0x0010000007278824 */ /* 0x000fe400078e0227 */
[----:B------:R-:W-:Y:S02]  /*3150*/  @!P0 IMAD.IADD R7, R40, 0x1, -R7 ;  /* 0x0000000128078824 */ /* 0x000fe400078e0a07 */
[----:B------:R-:W-:-:S03]  /*3160*/  @!P0 IMAD.MOV.U32 R40, RZ, RZ, RZ ;  /* 0x000000ffff288224 */ /* 0x000fc600078e00ff */
[----:B------:R-:W-:-:S06]  /*3170*/  @!P0 LEA R41, R7, 0x3ff00000, 0x14 ;  /* 0x3ff0000007298811 */ /* 0x000fcc00078ea0ff */
[----:B------:R0:W1:-:S06]  /*3180*/  @!P0 DMUL R32, R38, R40 ;  /* 0x0000002826208228 */ /* 0x00004c0000000000 */
.L_x_1635:
[----:B-1----:R-:W-:Y:S01]  /*3190*/  DSETP.NEU.AND P0, PT, |R32|, +INF , PT ;  /* 0x7ff000002000742a */ /* 0x002fe20003f0d200 */
[----:B------:R-:W-:-:S03]  /*31a0*/  IMAD.MOV.U32 R13, RZ, RZ, 0x0 ;  /* 0x00000000ff0d7424 */ /* 0x000fc600078e00ff */
[----:B------:R-:W1:-:S06]  /*31b0*/  DADD R30, R36, -R30 ;  /* 0x00000000241e7229 */ /* 0x000e4c000000081e */
[----:B-1----:R-:W1:-:S06]  /*31c0*/  DADD R30, R34, R30 ;  /* 0x00000000221e7229 */ /* 0x002e4c000000001e */
[----:B-1----:R1:W2:Y:S01]  /*31d0*/  @P0 DFMA R32, R30, R32, R32 ;  /* 0x000000201e20022b */ /* 0x0022a20000000020 */
[----:B------:R-:W-:Y:S10]  /*31e0*/  RET.REL.NODEC R12 `(_ZN2at6native61_GLOBAL__N__44eb8e94_28_ForeachBinaryOpScalarList_cu_dda10a6925multi_tensor_apply_kernelINS1_28TensorListScalarListMetadataIdLi2EEENS1_25BinaryOpScalarListFunctorIdLi2ELi1ELi1EEEJNS1_13power_functorIdEEEEEvT_T0_DpT1_) ;  /* 0xffffce100c007950 */ /* 0x000ff40003c3ffff */
.L_x_1636:
        /* <DEDUP_REMOVED lines=9> */
.L_x_3992:


//--------------------- .text._ZN2at6native61_GLOBAL__N__44eb8e94_28_ForeachBinaryOpScalarList_cu_dda10a6925multi_tensor_apply_kernelINS1_28TensorListScalarListMetadataIsLi2EEENS1_25BinaryOpScalarListFunctorIsLi2ELi1ELi1EEEJNS1_13power_functorIsEEEEEvT_T0_DpT1_ --------------------------
	.section	.text._ZN2at6native61_GLOBAL__N__44eb8e94_28_ForeachBinaryOpScalarList_cu_dda10a6925multi_tensor_apply_kernelINS1_28TensorListScalarListMetadataIsLi2EEENS1_25BinaryOpScalarListFunctorIsLi2ELi1ELi1EEEJNS1_13power_functorIsEEEEEvT_T0_DpT1_,"ax",@progbits
	.sectioninfo	@"SHI_REGISTERS=30"
	.align	128
.text._ZN2at6native61_GLOBAL__N__44eb8e94_28_ForeachBinaryOpScalarList_cu_dda10a6925multi_tensor_apply_kernelINS1_28TensorListScalarListMetadataIsLi2EEENS1_25BinaryOpScalarListFunctorIsLi2ELi1ELi1EEEJNS1_13power_functorIsEEEEEvT_T0_DpT1_:
        .type           _ZN2at6native61_GLOBAL__N__44eb8e94_28_ForeachBinaryOpScalarList_cu_dda10a6925multi_tensor_apply_kernelINS1_28TensorListScalarListMetadataIsLi2EEENS1_25BinaryOpScalarListFunctorIsLi2ELi1ELi1EEEJNS1_13power_functorIsEEEEEvT_T0_DpT1_,@function
        .size           _ZN2at6native61_GLOBAL__N__44eb8e94_28_ForeachBinaryOpScalarList_cu_dda10a6925multi_tensor_apply_kernelINS1_28TensorListScalarListMetadataIsLi2EEENS1_25BinaryOpScalarListFunctorIsLi2ELi1ELi1EEEJNS1_13power_functorIsEEEEEvT_T0_DpT1_,(.L_x_3994 - _ZN2at6native61_GLOBAL__N__44eb8e94_28_ForeachBinaryOpScalarList_cu_dda10a6925multi_tensor_apply_kernelINS1_28TensorListScalarListMetadataIsLi2EEENS1_25BinaryOpScalarListFunctorIsLi2ELi1ELi1EEEJNS1_13power_functorIsEEEEEvT_T0_DpT1_)
        .other          _ZN2at6native61_GLOBAL__N__44eb8e94_28_ForeachBinaryOpScalarList_cu_dda10a6925multi_tensor_apply_kernelINS1_28TensorListScalarListMetadataIsLi2EEENS1_25BinaryOpScalarListFunctorIsLi2ELi1ELi1EEEJNS1_13power_functorIsEEEEEvT_T0_DpT1_,@"STO_CUDA_ENTRY STV_DEFAULT"
_ZN2at6native61_GLOBAL__N__44eb8e94_28_ForeachBinaryOpScalarList_cu_dda10a6925multi_tensor_apply_kernelINS1_28TensorListScalarListMetadataIsLi2EEENS1_25BinaryOpScalarListFunctorIsLi2ELi1ELi1EEEJNS1_13power_functorIsEEEEEvT_T0_DpT1_:
        /* <DEDUP_REMOVED lines=17> */
[----:B------:R-:W-:Y:S02]  /*0110*/  ULDC UR10, c[0x2][0x8] ;  /* 0x00800200000a7ab9 */ /* 0x000fe40000000800 */
[----:B------:R-:W-:-:S03]  /*0120*/  ULOP3.LUT UP0, URZ, UR8, 0x3, UR13, 0xf8, !UPT ;  /* 0x00000003083f7892 */ /* 0x000fc6000f80f80d */
[----:B------:R-:W-:Y:S02]  /*0130*/  UMOV UR8, 0x2 ;  /* 0x0000000200087882 */ /* 0x000fe40000000000 */
[----:B------:R-:W-:Y:S02]  /*0140*/  ULOP3.LUT UP0, URZ, URZ, URZ, URZ, 0xfc, UP0 ;  /* 0x0000003f3f3f7292 */ /* 0x000fe4000800fc3f */
[----:B------:R-:W-:Y:S02]  /*0150*/  UIMAD UR12, UR12, UR8, UR10 ;  /* 0x000000080c0c72a4 */ /* 0x000fe4000f8e020a */
[----:B------:R-:W-:Y:S02]  /*0160*/  UIADD3.X UR8, ~UR9, UR11, URZ, UP1, !UPT ;  /* 0x0000000b09087290 */ /* 0x000fe40008ffe53f */
[----:B------:R-:W-:-:S08]  /*0170*/  PLOP3.LUT P0, PT, PT, PT, UP0, 0x80, 0x0 ;  /* 0x000000000000781c */ /* 0x000fd00003f0f008 */
[----:B------:R-:W-:-:S05]  /*0180*/  ULDC.U16 UR9, c[0x0][UR12+0x160] ;  /* 0x000058000c097abb */ /* 0x000fca0008000400 */
        /* <DEDUP_REMOVED lines=8> */
.L_x_1654:
[----:B0-----:R-:W-:Y:S01]  /*0210*/  IADD3 R19, P0, R17, R14, RZ ;  /* 0x0000000e11137210 */ /* 0x001fe20007f1e0ff */
[----:B------:R-:W-:Y:S01]  /*0220*/  IMAD R0, R16, 0x3, RZ ;  /* 0x0000000310007824 */ /* 0x000fe200078e02ff */
[----:B------:R-:W-:Y:S02]  /*0230*/  PRMT R23, RZ, 0x7610, R23 ;  /* 0x00007610ff177816 */ /* 0x000fe40000000017 */
[C---:B------:R-:W-:Y:S01]  /*0240*/  ISETP.GE.U32.AND P3, PT, R19.reuse, 0x10000, PT ;  /* 0x000100001300780c */ /* 0x040fe20003f66070 */
[----:B------:R-:W-:Y:S01]  /*0250*/  IMAD.X R8, RZ, RZ, R15, P0 ;  /* 0x000000ffff087224 */ /* 0x000fe200000e060f */
[----:B------:R-:W-:Y:S02]  /*0260*/  IADD3 R13, P1, R19, c[0x0][0x0], RZ ;  /* 0x00000000130d7a10 */ /* 0x000fe40007f3e0ff */
[----:B------:R-:W-:-:S02]  /*0270*/  IADD3 R11, P2, R0, R19, RZ ;  /* 0x00000013000b7210 */ /* 0x000fc40007f5e0ff */
[----:B------:R-:W-:Y:S01]  /*0280*/  LEA R12, P6, R16, R19, 0x1 ;  /* 0x00000013100c7211 */ /* 0x000fe200078c08ff */
[--C-:B------:R-:W-:Y:S01]  /*0290*/  IMAD.X R10, RZ, RZ, R8.reuse, P1 ;  /* 0x000000ffff0a7224 */ /* 0x100fe200008e0608 */
[----:B------:R-:W-:Y:S01]  /*02a0*/  ISETP.LT.U32.AND P0, PT, R19, UR13, PT ;  /* 0x0000000d13007c0c */ /* 0x000fe2000bf01070 */
[--C-:B------:R-:W-:Y:S01]  /*02b0*/  IMAD.X R0, RZ, RZ, R8.reuse, P2 ;  /* 0x000000ffff007224 */ /* 0x100fe200010e0608 */
[C---:B------:R-:W-:Y:S01]  /*02c0*/  ISETP.GE.U32.AND.EX P3, PT, R8.reuse, RZ, PT, P3 ;  /* 0x000000ff0800720c */ /* 0x040fe20003f66130 */
[----:B------:R-:W-:Y:S01]  /*02d0*/  IMAD.X R9, RZ, RZ, R8, P6 ;  /* 0x000000ffff097224 */ /* 0x000fe200030e0608 */
[----:B------:R-:W-:Y:S02]  /*02e0*/  ISETP.GE.U32.AND P4, PT, R13, 0x10000, PT ;  /* 0x000100000d00780c */ /* 0x000fe40003f86070 */
[----:B------:R-:W-:Y:S02]  /*02f0*/  ISETP.LT.AND.EX P0, PT, R8, UR8, !P3, P0 ;  /* 0x0000000808007c0c */ /* 0x000fe4000df01300 */
[----:B------:R-:W-:-:S02]  /*0300*/  ISETP.GE.U32.AND P3, PT, R12, 0x10000, PT ;  /* 0x000100000c00780c */ /* 0x000fc40003f66070 */
[----:B------:R-:W-:Y:S02]  /*0310*/  ISETP.GE.U32.AND P6, PT, R11, 0x10000, PT ;  /* 0x000100000b00780c */ /* 0x000fe40003fc6070 */
[----:B------:R-:W-:Y:S02]  /*0320*/  ISETP.LT.U32.AND P5, PT, R13, UR13, PT ;  /* 0x0000000d0d007c0c */ /* 0x000fe4000bfa1070 */
[----:B------:R-:W-:Y:S02]  /*0330*/  ISETP.LT.U32.AND P1, PT, R12, UR13, PT ;  /* 0x0000000d0c007c0c */ /* 0x000fe4000bf21070 */
[----:B------:R-:W-:Y:S02]  /*0340*/  ISETP.GE.U32.AND.EX P4, PT, R10, RZ, PT, P4 ;  /* 0x000000ff0a00720c */ /* 0x000fe40003f86140 */
[----:B------:R-:W-:Y:S02]  /*0350*/  ISETP.GE.U32.AND.EX P3, PT, R9, RZ, PT, P3 ;  /* 0x000000ff0900720c */ /* 0x000fe40003f66130 */
[----:B------:R-:W-:-:S02]  /*0360*/  ISETP.LT.U32.AND P2, PT, R11, UR13, PT ;  /* 0x0000000d0b007c0c */ /* 0x000fc4000bf41070 */
[----:B------:R-:W-:Y:S02]  /*0370*/  ISETP.GE.U32.AND.EX P6, PT, R0, RZ, PT, P6 ;  /* 0x000000ff0000720c */ /* 0x000fe40003fc6160 */
[----:B------:R-:W-:Y:S02]  /*0380*/  ISETP.LT.AND.EX P4, PT, R10, UR8, !P4, P5 ;  /* 0x000000080a007c0c */ /* 0x000fe4000e781350 */
[----:B------:R-:W-:Y:S02]  /*0390*/  ISETP.LT.AND.EX P1, PT, R9, UR8, !P3, P1 ;  /* 0x0000000809007c0c */ /* 0x000fe4000df21310 */
[----:B------:R-:W-:Y:S02]  /*03a0*/  ISETP.LT.AND.EX P2, PT, R0, UR8, !P6, P2 ;  /* 0x0000000800007c0c */ /* 0x000fe4000f741320 */
[----:B------:R-:W-:-:S04]  /*03b0*/  @P0 LEA R24, P3, R19, UR4, 0x1 ;  /* 0x0000000413180c11 */ /* 0x000fc8000f8608ff */
[----:B------:R-:W-:-:S03]  /*03c0*/  @P0 LEA.HI.X R25, R19, UR5, R8, 0x1, P3 ;  /* 0x0000000513190c11 */ /* 0x000fc600098f0c08 */
[----:B------:R-:W-:Y:S02]  /*03d0*/  @P4 LEA R2, P3, R13, UR4, 0x1 ;  /* 0x000000040d024c11 */ /* 0x000fe4000f8608ff */
[----:B------:R-:W-:Y:S01]  /*03e0*/  @P1 LEA R4, P5, R12, UR4, 0x1 ;  /* 0x000000040c041c11 */ /* 0x000fe2000f8a08ff */
[----:B------:R0:W5:Y:S01]  /*03f0*/  @P0 LDG.E.U16 R23, [R24.64] ;  /* 0x0000000e18170981 */ /* 0x000162000c1e1500 */
[----:B------:R-:W-:Y:S02]  /*0400*/  @P2 LEA R6, P6, R11, UR4, 0x1 ;  /* 0x000000040b062c11 */ /* 0x000fe4000f8c08ff */
[----:B------:R-:W-:Y:S02]  /*0410*/  PRMT R22, RZ, 0x7610, R22 ;  /* 0x00007610ff167816 */ /* 0x000fe40000000016 */
[----:B------:R-:W-:Y:S02]  /*0420*/  PRMT R20, RZ, 0x7610, R20 ;  /* 0x00007610ff147816 */ /* 0x000fe40000000014 */
[----:B------:R-:W-:-:S02]  /*0430*/  PRMT R18, RZ, 0x7610, R18 ;  /* 0x00007610ff127816 */ /* 0x000fc40000000012 */
[----:B------:R-:W-:Y:S02]  /*0440*/  @P4 LEA.HI.X R3, R13, UR5, R10, 0x1, P3 ;  /* 0x000000050d034c11 */ /* 0x000fe400098f0c0a */
[----:B------:R-:W-:Y:S02]  /*0450*/  @P1 LEA.HI.X R5, R12, UR5, R9, 0x1, P5 ;  /* 0x000000050c051c11 */ /* 0x000fe4000a8f0c09 */
[----:B------:R-:W-:Y:S01]  /*0460*/  @P2 LEA.HI.X R7, R11, UR5, R0, 0x1, P6 ;  /* 0x000000050b072c11 */ /* 0x000fe2000b0f0c00 */
[----:B------:R0:W5:Y:S04]  /*0470*/  @P4 LDG.E.U16 R22, [R2.64] ;  /* 0x0000000e02164981 */ /* 0x000168000c1e1500 */
[----:B------:R0:W5:Y:S04]  /*0480*/  @P1 LDG.E.U16 R20, [R4.64] ;  /* 0x0000000e04141981 */ /* 0x000168000c1e1500 */
[----:B------:R0:W5:Y:S01]  /*0490*/  @P2 LDG.E.U16 R18, [R6.64] ;  /* 0x0000000e06122981 */ /* 0x000162000c1e1500 */
[----:B------:R-:W-:-:S06]  /*04a0*/  UPRMT UR10, UR9, 0x9910, URZ ;  /* 0x00009910090a7896 */ /* 0x000fcc000800003f */
[----:B------:R-:W-:-:S13]  /*04b0*/  ISETP.LE.AND P3, PT, RZ, UR10, PT ;  /* 0x0000000aff007c0c */ /* 0x000fda000bf63270 */
[----:B------:R-:W-:Y:S05]  /*04c0*/  @!P3 BRA `(.L_x_1638) ;  /* 0x000002f00000b947 */ /* 0x000fea0003800000 */
[----:B0-----:R-:W-:Y:S01]  /*04d0*/  ISETP.NE.AND P5, PT, RZ, UR9, PT ;  /* 0x00000009ff007c0c */ /* 0x001fe2000bfa5270 */
[----:B------:R-:W-:Y:S02]  /*04e0*/  IMAD.MOV.U32 R3, RZ, RZ, 0x1 ;  /* 0x00000001ff037424 */ /* 0x000fe400078e00ff */
[----:B------:R-:W-:Y:S02]  /*04f0*/  IMAD.MOV.U32 R21, RZ, RZ, 0x1 ;  /* 0x00000001ff157424 */ /* 0x000fe400078e00ff */
[----:B------:R-:W-:-:S08]  /*0500*/  IMAD.MOV.U32 R2, RZ, RZ, 0x1 ;  /* 0x00000001ff027424 */ /* 0x000fd000078e00ff */
[----:B------:R-:W-:Y:S05]  /*0510*/  @!P5 BRA `(.L_x_1639) ;  /* 0x000003800000d947 */ /* 0x000fea0003800000 */
[----:B------:R-:W-:-:S04]  /*0520*/  ULOP3.LUT UR10, UR9, 0x1, URZ, 0xc0, !UPT ;  /* 0x00000001090a7892 */ /* 0x000fc8000f8ec03f */
[----:B------:R-:W-:Y:S02]  /*0530*/  UISETP.NE.U32.AND UP0, UPT, UR10, 0x1, UPT ;  /* 0x000000010a00788c */ /* 0x000fe4000bf05070 */
[----:B------:R-:W-:-:S04]  /*0540*/  UIADD3 UR10, UR9, 0x1, URZ ;  /* 0x00000001090a7890 */ /* 0x000fc8000fffe03f */
[----:B------:R-:W-:Y:S01]  /*0550*/  ULOP3.LUT UR10, UR10, 0xffff, URZ, 0xc0, !UPT ;  /* 0x0000ffff0a0a7892 */ /* 0x000fe2000f8ec03f */
[----:B------:R-:W-:-:S03]  /*0560*/  PLOP3.LUT P5, PT, PT, PT, UP0, 0x80, 0x0 ;  /* 0x000000000000781c */ /* 0x000fc60003faf008 */
[----:B------:R-:W-:Y:S01]  /*0570*/  UISETP.GE.U32.AND UP0, UPT, UR10, 0x3, UPT ;  /* 0x000000030a00788c */ /* 0x000fe2000bf06070 */
[C---:B-----5:R-:W-:Y:S02]  /*0580*/  SEL R4, R23.reuse, 0x1, !P5 ;  /* 0x0000000117047807 */ /* 0x060fe40006800000 */
[----:B------:R-:W-:Y:S02]  /*0590*/  PRMT R23, R23, 0x9910, RZ ;  /* 0x0000991017177816 */ /* 0x000fe400000000ff */
[----:B------:R-:W-:Y:S02]  /*05a0*/  PRMT R21, R4, 0x9910, RZ ;  /* 0x0000991004157816 */ /* 0x000fe400000000ff */
[----:B------:R-:W-:Y:S01]  /*05b0*/  PLOP3.LUT P5, PT, PT, PT, UP0, 0x80, 0x0 ;  /* 0x000000000000781c */ /* 0x000fe20003faf008 */
[----:B------:R-:W-:-:S04]  /*05c0*/  IMAD.MOV.U32 R4, RZ, RZ, R23 ;  /* 0x000000ffff047224 */ /* 0x000fc800078e0017 */
[----:B------:R-:W-:-:S08]  /*05d0*/  IMAD R4, R4, R4, RZ ;  /* 0x0000000404047224 */ /* 0x000fd000078e02ff */
[----:B------:R-:W-:Y:S05]  /*05e0*/  @!P5 BRA `(.L_x_1639) ;  /* 0x000002b00000d947 */ /* 0x000fea0003800000 */
[----:B------:R-:W-:Y:S01]  /*05f0*/  ULEA.HI UR10, UR9, UR9, URZ, 0x11 ;  /* 0x00000009090a7291 */ /* 0x000fe2000f8f883f */
[----:B------:R-:W-:-:S03]  /*0600*/  PRMT R23, R4, 0x7610, R23 ;  /* 0x0000761004177816 */ /* 0x000fc60000000017 */
[----:B------:R-:W-:-:S04]  /*0610*/  UPRMT UR10, UR10, 0x9910, URZ ;  /* 0x000099100a0a7896 */ /* 0x000fc8000800003f */
[----:B------:R-:W-:-:S06]  /*0620*/  USHF.R.S32.HI UR10, URZ, 0x1, UR10 ;  /* 0x000000013f0a7899 */ /* 0x000fcc000801140a */
[----:B------:R-:W-:-:S05]  /*0630*/  IMAD.U32 R5, RZ, RZ, UR10 ;  /* 0x0000000aff057e24 */ /* 0x000fca000f8e00ff */
[----:B------:R-:W-:-:S04]  /*0640*/  PRMT R4, R5, 0x7610, R4 ;  /* 0x0000761005047816 */ /* 0x000fc80000000004 */
.L_x_1640:
[C---:B------:R-:W-:Y:S02]  /*0650*/  LOP3.LUT R5, R4.reuse, 0x1, RZ, 0xc0, !PT ;  /* 0x0000000104057812 */ /* 0x040fe400078ec0ff */
[C---:B------:R-:W-:Y:S02]  /*0660*/  LOP3.LUT R7, R4.reuse, 0xffff, RZ, 0xc0, !PT ;  /* 0x0000ffff04077812 */ /* 0x040fe400078ec0ff */
[----:B------:R-:W-:Y:S02]  /*0670*/  ISETP.NE.U32.AND P5, PT, R5, 0x1, PT ;  /* 0x000000010500780c */ /* 0x000fe40003fa5070 */
[----:B------:R-:W-:Y:S02]  /*0680*/  LEA.HI R7, R7, R4, RZ, 0x11 ;  /* 0x0000000407077211 */ /* 0x000fe400078f88ff */
[----:B------:R-:W-:Y:S02]  /*0690*/  IADD3 R6, R4, 0x1, RZ ;  /* 0x0000000104067810 */ /* 0x000fe40007ffe0ff */
[----:B------:R-:W-:-:S02]  /*06a0*/  PRMT R24, R23, 0x9910, RZ ;  /* 0x0000991017187816 */ /* 0x000fc400000000ff */
[----:B------:R-:W-:Y:S02]  /*06b0*/  SEL R5, R23, 0x1, !P5 ;  /* 0x0000000117057807 */ /* 0x000fe40006800000 */
[----:B------:R-:W-:Y:S02]  /*06c0*/  PRMT R23, R7, 0x9910, RZ ;  /* 0x0000991007177816 */ /* 0x000fe400000000ff */
[----:B------:R-:W-:Y:S02]  /*06d0*/  LOP3.LUT R7, R6, 0xffff, RZ, 0xc0, !PT ;  /* 0x0000ffff06077812 */ /* 0x000fe400078ec0ff */
[----:B------:R-:W-:Y:S01]  /*06e0*/  PRMT R21, R21, 0x9910, RZ ;  /* 0x0000991015157816 */ /* 0x000fe200000000ff */
[----:B------:R-:W-:Y:S01]  /*06f0*/  IMAD.MOV.U32 R6, RZ, RZ, R23 ;  /* 0x000000ffff067224 */ /* 0x000fe200078e0017 */
[----:B------:R-:W-:Y:S02]  /*0700*/  ISETP.GE.U32.AND P5, PT, R7, 0x3, PT ;  /* 0x000000030700780c */ /* 0x000fe40003fa6070 */
[----:B------:R-:W-:Y:S01]  /*0710*/  PRMT R5, R5, 0x9910, RZ ;  /* 0x0000991005057816 */ /* 0x000fe200000000ff */
[----:B------:R-:W-:Y:S01]  /*0720*/  IMAD.MOV.U32 R4, RZ, RZ, R21 ;  /* 0x000000ffff047224 */ /* 0x000fe200078e0015 */
[----:B------:R-:W-:Y:S01]  /*0730*/  SHF.R.S32.HI R6, RZ, 0x1, R6 ;  /* 0x00000001ff067819 */ /* 0x000fe20000011406 */
[----:B------:R-:W-:-:S02]  /*0740*/  IMAD.MOV.U32 R21, RZ, RZ, R24 ;  /* 0x000000ffff157224 */ /* 0x000fc400078e0018 */
[----:B------:R-:W-:Y:S01]  /*0750*/  IMAD R5, R4, R5, RZ ;  /* 0x0000000504057224 */ /* 0x000fe200078e02ff */
[----:B------:R-:W-:Y:S01]  /*0760*/  PRMT R4, R6, 0x7610, R4 ;  /* 0x0000761006047816 */ /* 0x000fe20000000004 */
[----:B------:R-:W-:-:S05]  /*0770*/  IMAD R21, R21, R21, RZ ;  /* 0x0000001515157224 */ /* 0x000fca00078e02ff */
[----:B------:R-:W-:Y:S02]  /*0780*/  PRMT R23, R21, 0x7610, R23 ;  /* 0x0000761015177816 */ /* 0x000fe40000000017 */
[----:B------:R-:W-:Y:S01]  /*0790*/  PRMT R21, R5, 0x7610, R21 ;  /* 0x0000761005157816 */ /* 0x000fe20000000015 */
[----:B------:R-:W-:Y:S05]  /*07a0*/  @P5 BRA `(.L_x_1640) ;  /* 0xfffffea000005947 */ /* 0x000fea000383ffff */
[----:B------:R-:W-:Y:S05]  /*07b0*/  BRA `(.L_x_1639) ;  /* 0x000000e000007947 */ /* 0x000fea0003800000 */
.L_x_1638:
[----:B0----5:R-:W-:Y:S01]  /*07c0*/  PRMT R4, R23, 0x9910, RZ ;  /* 0x0000991017047816 */ /* 0x021fe200000000ff */
[----:B------:R-:W-:Y:S01]  /*07d0*/  BSSY B0, `(.L_x_1639) ;  /* 0x000000c000007945 */ /* 0x000fe20003800000 */
[----:B------:R-:W-:Y:S02]  /*07e0*/  IMAD.MOV.U32 R3, RZ, RZ, 0x1 ;  /* 0x00000001ff037424 */ /* 0x000fe400078e00ff */
[----:B------:R-:W-:Y:S01]  /*07f0*/  ISETP.NE.AND P5, PT, R4, 0x1, PT ;  /* 0x000000010400780c */ /* 0x000fe20003fa5270 */
[----:B------:R-:W-:Y:S02]  /*0800*/  IMAD.MOV.U32 R21, RZ, RZ, 0x1 ;  /* 0x00000001ff157424 */ /* 0x000fe400078e00ff */
[----:B------:R-:W-:-:S10]  /*0810*/  IMAD.MOV.U32 R2, RZ, RZ, 0x1 ;  /* 0x00000001ff027424 */ /* 0x000fd400078e00ff */
[----:B------:R-:W-:Y:S05]  /*0820*/  @!P5 BRA `(.L_x_1641) ;  /* 0x000000600000d947 */ /* 0x000fea0003800000 */
[----:B------:R-:W-:Y:S01]  /*0830*/  ISETP.NE.AND P5, PT, R4, -0x1, PT ;  /* 0xffffffff0400780c */ /* 0x000fe20003fa5270 */
[----:B------:R-:W-:-:S12]  /*0840*/  IMAD.U32 R4, RZ, RZ, UR9 ;  /* 0x00000009ff047e24 */ /* 0x000fd8000f8e00ff */
[----:B------:R-:W-:-:S04]  /*0850*/  @!P5 LOP3.LUT R4, R4, 0x1, RZ, 0xc0, !PT ;  /* 0x000000010404d812 */ /* 0x000fc800078ec0ff */
[----:B------:R-:W-:-:S04]  /*0860*/  @!P5 ISETP.NE.U32.AND P6, PT, R4, 0x1, PT ;  /* 0x000000010400d80c */ /* 0x000fc80003fc5070 */
[----:B------:R-:W-:-:S04]  /*0870*/  @!P5 SEL R21, R2, 0xffff, P6 ;  /* 0x0000ffff0215d807 */ /* 0x000fc80003000000 */
[----:B------:R-:W-:Y:S02]  /*0880*/  @P5 PRMT R21, RZ, 0x7610, R21 ;  /* 0x00007610ff155816 */ /* 0x000fe40000000015 */
.L_x_1641:
[----:B------:R-:W-:Y:S05]  /*0890*/  BSYNC B0 ;  /* 0x0000000000007941 */ /* 0x000fea0003800000 */
.L_x_1639:
[----:B------:R-:W-:Y:S05]  /*08a0*/  @!P3 BRA `(.L_x_1642) ;  /* 0x000002c00000b947 */ /* 0x000fea0003800000 */
[----:B------:R-:W-:Y:S02]  /*08b0*/  ISETP.NE.AND P5, PT, RZ, UR9, PT ;  /* 0x00000009ff007c0c */ /* 0x000fe4000bfa5270 */
[----:B-----5:R-:W-:-:S11]  /*08c0*/  PRMT R23, R3, 0x7610, R23 ;  /* 0x0000761003177816 */ /* 0x020fd60000000017 */
[----:B------:R-:W-:Y:S05]  /*08d0*/  @!P5 BRA `(.L_x_1643) ;  /* 0x000003500000d947 */ /* 0x000fea0003800000 */
[----:B------:R-:W-:-:S04]  /*08e0*/  ULOP3.LUT UR10, UR9, 0x1, URZ, 0xc0, !UPT ;  /* 0x00000001090a7892 */ /* 0x000fc8000f8ec03f */
[----:B------:R-:W-:Y:S02]  /*08f0*/  UISETP.NE.U32.AND UP0, UPT, UR10, 0x1, UPT ;  /* 0x000000010a00788c */ /* 0x000fe4000bf05070 */
[----:B------:R-:W-:-:S04]  /*0900*/  UIADD3 UR10, UR9, 0x1, URZ ;  /* 0x00000001090a7890 */ /* 0x000fc8000fffe03f */
[----:B------:R-:W-:Y:S01]  /*0910*/  ULOP3.LUT UR10, UR10, 0xffff, URZ, 0xc0, !UPT ;  /* 0x0000ffff0a0a7892 */ /* 0x000fe2000f8ec03f */
[----:B------:R-:W-:-:S03]  /*0920*/  PLOP3.LUT P5, PT, PT, PT, UP0, 0x80, 0x0 ;  /* 0x000000000000781c */ /* 0x000fc60003faf008 */
[----:B------:R-:W-:Y:S01]  /*0930*/  UISETP.GE.U32.AND UP0, UPT, UR10, 0x3, UPT ;  /* 0x000000030a00788c */ /* 0x000fe2000bf06070 */
[C---:B------:R-:W-:Y:S02]  /*0940*/  SEL R4, R22.reuse, 0x1, !P5 ;  /* 0x0000000116047807 */ /* 0x040fe40006800000 */
        /* <DEDUP_REMOVED lines=12> */
.L_x_1644:
[C---:B------:R-:W-:Y:S02]  /*0a10*/  LOP3.LUT R7, R4.reuse, 0xffff, RZ, 0xc0, !PT ;  /* 0x0000ffff04077812 */ /* 0x040fe400078ec0ff */
[----:B------:R-:W-:Y:S02]  /*0a20*/  PRMT R23, R23, 0x9910, RZ ;  /* 0x0000991017177816 */ /* 0x000fe400000000ff */
[C---:B------:R-:W-:Y:S02]  /*0a30*/  LOP3.LUT R5, R4.reuse, 0x1, RZ, 0xc0, !PT ;  /* 0x0000000104057812 */ /* 0x040fe400078ec0ff */
[----:B------:R-:W-:Y:S02]  /*0a40*/  LEA.HI R7, R7, R4, RZ, 0x11 ;  /* 0x0000000407077211 */ /* 0x000fe400078f88ff */
[----:B------:R-:W-:Y:S01]  /*0a50*/  IADD3 R6, R4, 0x1, RZ ;  /* 0x0000000104067810 */ /* 0x000fe20007ffe0ff */
[----:B------:R-:W-:Y:S01]  /*0a60*/  IMAD.MOV.U32 R4, RZ, RZ, R23 ;  /* 0x000000ffff047224 */ /* 0x000fe200078e0017 */
[----:B------:R-:W-:-:S02]  /*0a70*/  ISETP.NE.U32.AND P5, PT, R5, 0x1, PT ;  /* 0x000000010500780c */ /* 0x000fc40003fa5070 */
[----:B------:R-:W-:Y:S02]  /*0a80*/  PRMT R23, R7, 0x9910, RZ ;  /* 0x0000991007177816 */ /* 0x000fe400000000ff */
[----:B------:R-:W-:Y:S02]  /*0a90*/  LOP3.LUT R7, R6, 0xffff, RZ, 0xc0, !PT ;  /* 0x0000ffff06077812 */ /* 0x000fe400078ec0ff */
[C---:B------:R-:W-:Y:S01]  /*0aa0*/  SEL R5, R22.reuse, 0x1, !P5 ;  /* 0x0000000116057807 */ /* 0x040fe20006800000 */
[----:B------:R-:W-:Y:S01]  /*0ab0*/  IMAD.MOV.U32 R6, RZ, RZ, R23 ;  /* 0x000000ffff067224 */ /* 0x000fe200078e0017 */
[----:B------:R-:W-:Y:S02]  /*0ac0*/  ISETP.GE.U32.AND P5, PT, R7, 0x3, PT ;  /* 0x000000030700780c */ /* 0x000fe40003fa6070 */
[----:B------:R-:W-:Y:S02]  /*0ad0*/  PRMT R5, R5, 0x9910, RZ ;  /* 0x0000991005057816 */ /* 0x000fe400000000ff */
[----:B------:R-:W-:-:S02]  /*0ae0*/  PRMT R24, R22, 0x9910, RZ ;  /* 0x0000991016187816 */ /* 0x000fc400000000ff */
[----:B------:R-:W-:Y:S01]  /*0af0*/  SHF.R.S32.HI R6, RZ, 0x1, R6 ;  /* 0x00000001ff067819 */ /* 0x000fe20000011406 */
[----:B------:R-:W-:Y:S02]  /*0b00*/  IMAD R5, R4, R5, RZ ;  /* 0x0000000504057224 */ /* 0x000fe400078e02ff */
[----:B------:R-:W-:Y:S01]  /*0b10*/  IMAD.MOV.U32 R22, RZ, RZ, R24 ;  /* 0x000000ffff167224 */ /* 0x000fe200078e0018 */
[----:B------:R-:W-:Y:S02]  /*0b20*/  PRMT R4, R6, 0x7610, R4 ;  /* 0x0000761006047816 */ /* 0x000fe40000000004 */
[----:B------:R-:W-:Y:S01]  /*0b30*/  PRMT R23, R5, 0x7610, R23 ;  /* 0x0000761005177816 */ /* 0x000fe20000000017 */
[----:B------:R-:W-:Y:S01]  /*0b40*/  IMAD R22, R22, R22, RZ ;  /* 0x0000001616167224 */ /* 0x000fe200078e02ff */
[----:B------:R-:W-:Y:S05]  /*0b50*/  @P5 BRA `(.L_x_1644) ;  /* 0xfffffeb000005947 */ /* 0x000fea000383ffff */
[----:B------:R-:W-:Y:S05]  /*0b60*/  BRA `(.L_x_1643) ;  /* 0x000000c000007947 */ /* 0x000fea0003800000 */
.L_x_1642:
[----:B-----5:R-:W-:Y:S01]  /*0b70*/  PRMT R4, R22, 0x9910, RZ ;  /* 0x0000991016047816 */ /* 0x020fe200000000ff */
[----:B------:R-:W-:Y:S01]  /*0b80*/  BSSY B0, `(.L_x_1643) ;  /* 0x000000a000007945 */ /* 0x000fe20003800000 */
[----:B------:R-:W-:-:S02]  /*0b90*/  PRMT R23, R3, 0x7610, R23 ;  /* 0x0000761003177816 */ /* 0x000fc40000000017 */
[----:B------:R-:W-:-:S13]  /*0ba0*/  ISETP.NE.AND P5, PT, R4, 0x1, PT ;  /* 0x000000010400780c */ /* 0x000fda0003fa5270 */
[----:B------:R-:W-:Y:S05]  /*0bb0*/  @!P5 BRA `(.L_x_1645) ;  /* 0x000000600000d947 */ /* 0x000fea0003800000 */
[----:B------:R-:W-:Y:S01]  /*0bc0*/  ISETP.NE.AND P5, PT, R4, -0x1, PT ;  /* 0xffffffff0400780c */ /* 0x000fe20003fa5270 */
[----:B------:R-:W-:-:S12]  /*0bd0*/  IMAD.U32 R4, RZ, RZ, UR9 ;  /* 0x00000009ff047e24 */ /* 0x000fd8000f8e00ff */
[----:B------:R-:W-:-:S04]  /*0be0*/  @!P5 LOP3.LUT R4, R4, 0x1, RZ, 0xc0, !PT ;  /* 0x000000010404d812 */ /* 0x000fc800078ec0ff */
[----:B------:R-:W-:-:S04]  /*0bf0*/  @!P5 ISETP.NE.U32.AND P6, PT, R4, 0x1, PT ;  /* 0x000000010400d80c */ /* 0x000fc80003fc5070 */
[----:B------:R-:W-:-:S04]  /*0c00*/  @!P5 SEL R23, R2, 0xffff, P6 ;  /* 0x0000ffff0217d807 */ /* 0x000fc80003000000 */
[----:B------:R-:W-:Y:S02]  /*0c10*/  @P5 PRMT R23, RZ, 0x7610, R23 ;  /* 0x00007610ff175816 */ /* 0x000fe40000000017 */
.L_x_1645:
[----:B------:R-:W-:Y:S05]  /*0c20*/  BSYNC B0 ;  /* 0x0000000000007941 */ /* 0x000fea0003800000 */
.L_x_1643:
[----:B------:R-:W-:Y:S05]  /*0c30*/  @!P3 BRA `(.L_x_1646) ;  /* 0x000002c00000b947 */ /* 0x000fea0003800000 */
[----:B------:R-:W-:Y:S02]  /*0c40*/  ISETP.NE.AND P5, PT, RZ, UR9, PT ;  /* 0x00000009ff007c0c */ /* 0x000fe4000bfa5270 */
[----:B------:R-:W-:-:S11]  /*0c50*/  PRMT R25, R3, 0x7610, R25 ;  /* 0x0000761003197816 */ /* 0x000fd60000000019 */
        /* <DEDUP_REMOVED lines=20> */
.L_x_1648:
[C---:B------:R-:W-:Y:S02]  /*0da0*/  LOP3.LUT R5, R4.reuse, 0x1, RZ, 0xc0, !PT ;  /* 0x0000000104057812 */ /* 0x040fe400078ec0ff */
[----:B------:R-:W-:Y:S02]  /*0db0*/  LOP3.LUT R7, R4, 0xffff, RZ, 0xc0, !PT ;  /* 0x0000ffff04077812 */ /* 0x000fe400078ec0ff */
[----:B------:R-:W-:Y:S02]  /*0dc0*/  ISETP.NE.U32.AND P5, PT, R5, 0x1, PT ;  /* 0x000000010500780c */ /* 0x000fe40003fa5070 */
[----:B------:R-:W-:Y:S02]  /*0dd0*/  PRMT R22, R20, 0x9910, RZ ;  /* 0x0000991014167816 */ /* 0x000fe400000000ff */
[----:B------:R-:W-:Y:S02]  /*0de0*/  LEA.HI R7, R7, R4, RZ, 0x11 ;  /* 0x0000000407077211 */ /* 0x000fe400078f88ff */
[----:B------:R-:W-:-:S02]  /*0df0*/  IADD3 R6, R4, 0x1, RZ ;  /* 0x0000000104067810 */ /* 0x000fc40007ffe0ff */
[----:B------:R-:W-:Y:S01]  /*0e00*/  SEL R5, R20, 0x1, !P5 ;  /* 0x0000000114057807 */ /* 0x000fe20006800000 */
[----:B------:R-:W-:Y:S01]  /*0e10*/  IMAD.MOV.U32 R20, RZ, RZ, R22 ;  /* 0x000000ffff147224 */ /* 0x000fe200078e0016 */
[----:B------:R-:W-:Y:S02]  /*0e20*/  PRMT R22, R7, 0x9910, RZ ;  /* 0x0000991007167816 */ /* 0x000fe400000000ff */
[----:B------:R-:W-:Y:S01]  /*0e30*/  LOP3.LUT R7, R6, 0xffff, RZ, 0xc0, !PT ;  /* 0x0000ffff06077812 */ /* 0x000fe200078ec0ff */
[----:B------:R-:W-:Y:S01]  /*0e40*/  IMAD R20, R20, R20, RZ ;  /* 0x0000001414147224 */ /* 0x000fe200078e02ff */
[----:B------:R-:W-:Y:S01]  /*0e50*/  PRMT R25, R25, 0x9910, RZ ;  /* 0x0000991019197816 */ /* 0x000fe200000000ff */
[----:B------:R-:W-:Y:S01]  /*0e60*/  IMAD.MOV.U32 R6, RZ, RZ, R22 ;  /* 0x000000ffff067224 */ /* 0x000fe200078e0016 */
[----:B------:R-:W-:Y:S02]  /*0e70*/  ISETP.GE.U32.AND P5, PT, R7, 0x3, PT ;  /* 0x000000030700780c */ /* 0x000fe40003fa6070 */
[----:B------:R-:W-:Y:S01]  /*0e80*/  PRMT R5, R5, 0x9910, RZ ;  /* 0x0000991005057816 */ /* 0x000fe200000000ff */
[----:B------:R-:W-:Y:S01]  /*0e90*/  IMAD.MOV.U32 R4, RZ, RZ, R25 ;  /* 0x000000ffff047224 */ /* 0x000fe200078e0019 */
[----:B------:R-:W-:-:S03]  /*0ea0*/  SHF.R.S32.HI R6, RZ, 0x1, R6 ;  /* 0x00000001ff067819 */ /* 0x000fc60000011406 */
[----:B------:R-:W-:Y:S01]  /*0eb0*/  IMAD R5, R4, R5, RZ ;  /* 0x0000000504057224 */ /* 0x000fe200078e02ff */
[----:B------:R-:W-:-:S04]  /*0ec0*/  PRMT R4, R6, 0x7610, R4 ;  /* 0x0000761006047816 */ /* 0x000fc80000000004 */
[----:B------:R-:W-:Y:S01]  /*0ed0*/  PRMT R25, R5, 0x7610, R25 ;  /* 0x0000761005197816 */ /* 0x000fe20000000019 */
[----:B------:R-:W-:Y:S05]  /*0ee0*/  @P5 BRA `(.L_x_1648) ;  /* 0xfffffeb000005947 */ /* 0x000fea000383ffff */
[----:B------:R-:W-:Y:S05]  /*0ef0*/  BRA `(.L_x_1647) ;  /* 0x000000c000007947 */ /* 0x000fea0003800000 */
.L_x_1646:
[----:B------:R-:W-:Y:S01]  /*0f00*/  PRMT R4, R20, 0x9910, RZ ;  /* 0x0000991014047816 */ /* 0x000fe200000000ff */
[----:B------:R-:W-:Y:S01]  /*0f10*/  BSSY B0, `(.L_x_1647) ;  /* 0x000000a000007945 */ /* 0x000fe20003800000 */
[----:B------:R-:W-:Y:S02]  /*0f20*/  PRMT R25, R3, 0x7610, R25 ;  /* 0x0000761003197816 */ /* 0x000fe40000000019 */
        /* <DEDUP_REMOVED lines=8> */
.L_x_1649:
[----:B------:R-:W-:Y:S05]  /*0fb0*/  BSYNC B0 ;  /* 0x0000000000007941 */ /* 0x000fea0003800000 */
.L_x_1647:
        /* <DEDUP_REMOVED lines=23> */
.L_x_1652:
        /* <DEDUP_REMOVED lines=22> */
.L_x_1650:
        /* <DEDUP_REMOVED lines=10> */
[----:B------:R-:W-:-:S04]  /*1330*/  @!P3 PRMT R27, R2, 0x7610, R27 ;  /* 0x00007610021bb816 */ /* 0x000fc8000000001b */
[----:B------:R-:W-:Y:S02]  /*1340*/  @P3 PRMT R27, RZ, 0x7610, R27 ;  /* 0x00007610ff1b3816 */ /* 0x000fe4000000001b */
.L_x_1653:
[----:B------:R-:W-:Y:S05]  /*1350*/  BSYNC B0 ;  /* 0x0000000000007941 */ /* 0x000fea0003800000 */
.L_x_1651:
[C---:B------:R-:W-:Y:S02]  /*1360*/  @P0 LEA R2, P6, R19.reuse, UR6, 0x1 ;  /* 0x0000000613020c11 */ /* 0x040fe4000f8c08ff */
[C---:B------:R-:W-:Y:S02]  /*1370*/  @P1 LEA R6, P3, R12.reuse, UR6, 0x1 ;  /* 0x000000060c061c11 */ /* 0x040fe4000f8608ff */
[----:B------:R-:W-:Y:S02]  /*1380*/  @P0 LEA.HI.X R3, R19, UR7, R8, 0x1, P6 ;  /* 0x0000000713030c11 */ /* 0x000fe4000b0f0c08 */
[----:B------:R-:W-:Y:S02]  /*1390*/  @P2 LEA R8, P6, R11, UR6, 0x1 ;  /* 0x000000060b082c11 */ /* 0x000fe4000f8c08ff */
[----:B------:R-:W-:Y:S01]  /*13a0*/  @P4 LEA R4, P5, R13, UR6, 0x1 ;  /* 0x000000060d044c11 */ /* 0x000fe2000f8a08ff */
[----:B------:R0:W-:Y:S01]  /*13b0*/  @P0 STG.E.U16 [R2.64], R21 ;  /* 0x0000001502000986 */ /* 0x0001e2000c10150e */
[----:B------:R-:W-:-:S02]  /*13c0*/  @P1 LEA.HI.X R7, R12, UR7, R9, 0x1, P3 ;  /* 0x000000070c071c11 */ /* 0x000fc400098f0c09 */
[----:B------:R-:W-:Y:S01]  /*13d0*/  @P2 LEA.HI.X R9, R11, UR7, R0, 0x1, P6 ;  /* 0x000000070b092c11 */ /* 0x000fe2000b0f0c00 */
[----:B------:R-:W-:Y:S01]  /*13e0*/  IMAD.MOV.U32 R11, RZ, RZ, c[0x0][0x0] ;  /* 0x00000000ff0b7624 */ /* 0x000fe200078e00ff */
[----:B------:R-:W-:-:S03]  /*13f0*/  @P4 LEA.HI.X R5, R13, UR7, R10, 0x1, P5 ;  /* 0x000000070d054c11 */ /* 0x000fc6000a8f0c0a */
[----:B------:R-:W-:Y:S02]  /*1400*/  IMAD.WIDE.U32 R14, R11, 0x4, R14 ;  /* 0x000000040b0e7825 */ /* 0x000fe400078e000e */
[----:B------:R0:W-:Y:S03]  /*1410*/  @P4 STG.E.U16 [R4.64], R23 ;  /* 0x0000001704004986 */ /* 0x0001e6000c10150e */
[C---:B------:R-:W-:Y:S01]  /*1420*/  ISETP.GE.U32.AND P0, PT, R14.reuse, 0x10000, PT ;  /* 0x000100000e00780c */ /* 0x040fe20003f06070 */
[----:B------:R0:W-:Y:S01]  /*1430*/  @P1 STG.E.U16 [R6.64], R25 ;  /* 0x0000001906001986 */ /* 0x0001e2000c10150e */
[----:B------:R-:W-:Y:S02]  /*1440*/  ISETP.LT.U32.AND P1, PT, R14, UR13, PT ;  /* 0x0000000d0e007c0c */ /* 0x000fe4000bf21070 */
[C---:B------:R-:W-:Y:S01]  /*1450*/  ISETP.GE.U32.AND.EX P0, PT, R15.reuse, RZ, PT, P0 ;  /* 0x000000ff0f00720c */ /* 0x040fe20003f06100 */
[----:B------:R0:W-:Y:S01]  /*1460*/  @P2 STG.E.U16 [R8.64], R27 ;  /* 0x0000001b08002986 */ /* 0x0001e2000c10150e */
[----:B------:R-:W-:-:S13]  /*1470*/  ISETP.LT.AND.EX P1, PT, R15, UR8, PT, P1 ;  /* 0x000000080f007c0c */ /* 0x000fda000bf21310 */
[----:B0-----:R-:W-:Y:S05]  /*1480*/  @!P0 BRA P1, `(.L_x_1654) ;  /* 0xffffed8000008947 */ /* 0x001fea000083ffff */
[----:B------:R-:W-:Y:S05]  /*1490*/  EXIT ;  /* 0x000000000000794d */ /* 0x000fea0003800000 */
.L_x_1637:
[----:B------:R-:W0:Y:S02]  /*14a0*/  S2R R0, SR_TID.X ;  /* 0x0000000000007919 */ /* 0x000e240000002100 */
[----:B0-----:R-:W-:-:S05]  /*14b0*/  IMAD.WIDE.U32 R2, R0, 0x4, RZ ;  /* 0x0000000400027825 */ /* 0x001fca00078e00ff */
[----:B------:R-:W-:-:S04]  /*14c0*/  ISETP.GE.U32.AND P0, PT, R2, UR13, PT ;  /* 0x0000000d02007c0c */ /* 0x000fc8000bf06070 */
[----:B------:R-:W-:-:S04]  /*14d0*/  ISETP.GE.AND.EX P0, PT, R3, UR8, PT, P0 ;  /* 0x0000000803007c0c */ /* 0x000fc8000bf06300 */
[----:B------:R-:W-:-:S13]  /*14e0*/  ISETP.GT.U32.OR P0, PT, R0, 0x3fff, P0 ;  /* 0x00003fff0000780c */ /* 0x000fda0000704470 */
[----:B------:R-:W-:Y:S05]  /*14f0*/  @P0 EXIT ;  /* 0x000000000000094d */ /* 0x000fea0003800000 */
[----:B------:R-:W-:Y:S01]  /*1500*/  ULOP3.LUT UR10, UR9, 0x1, URZ, 0xc0, !UPT ;  /* 0x00000001090a7892 */ /* 0x000fe2000f8ec03f */
[----:B------:R-:W-:-:S03]  /*1510*/  IMAD.MOV.U32 R5, RZ, RZ, RZ ;  /* 0x000000ffff057224 */ /* 0x000fc600078e00ff */
[----:B------:R-:W-:-:S03]  /*1520*/  UISETP.NE.U32.AND UP0, UPT, UR10, 0x1, UPT ;  /* 0x000000010a00788c */ /* 0x000fc6000bf05070 */
[----:B------:R-:W-:Y:S02]  /*1530*/  UMOV UR10, 0x1 ;  /* 0x00000001000a7882 */ /* 0x000fe40000000000 */
[----:B------:R-:W-:Y:S02]  /*1540*/  USEL UR10, UR10, 0xffff, UP0 ;  /* 0x0000ffff0a0a7887 */ /* 0x000fe40008000000 */
.L_x_1671:
[C---:B------:R-:W-:Y:S01]  /*1550*/  IMAD.SHL.U32 R4, R0.reuse, 0x8, RZ ;  /* 0x0000000800047824 */ /* 0x040fe200078e00ff */
[----:B------:R-:W-:-:S04]  /*1560*/  SHF.L.U64.HI R10, R0, 0x3, R5 ;  /* 0x00000003000a7819 */ /* 0x000fc80000010205 */
[----:B------:R-:W-:-:S04]  /*1570*/  IADD3 R2, P0, R4, UR4, RZ ;  /* 0x0000000404027c10 */ /* 0x000fc8000ff1e0ff */
[----:B------:R-:W-:-:S06]  /*1580*/  IADD3.X R3, R10, UR5, RZ, P0, !PT ;  /* 0x000000050a037c10 */ /* 0x000fcc00087fe4ff */
[----:B------:R-:W2:Y:S01]  /*1590*/  LDG.E.64 R2, [R2.64] ;  /* 0x0000000e02027981 */ /* 0x000ea2000c1e1b00 */
[----:B------:R-:W-:Y:S01]  /*15a0*/  UPRMT UR11, UR9, 0x9910, URZ ;  /* 0x00009910090b7896 */ /* 0x000fe2000800003f */
[----:B------:R-:W-:Y:S05]  /*15b0*/  BSSY B0, `(.L_x_1655) ;  /* 0x000003f000007945 */ /* 0x000fea0003800000 */
[----:B------:R-:W-:Y:S02]  /*15c0*/  ISETP.LE.AND P0, PT, RZ, UR11, PT ;  /* 0x0000000bff007c0c */ /* 0x000fe4000bf03270 */
[----:B--2---:R-:W-:Y:S02]  /*15d0*/  PRMT R9, R2, 0x7632, R9 ;  /* 0x0000763202097816 */ /* 0x004fe40000000009 */
[----:B------:R-:W-:-:S09]  /*15e0*/  PRMT R8, R3, 0x7632, R8 ;  /* 0x0000763203087816 */ /* 0x000fd20000000008 */
[----:B------:R-:W-:Y:S05]  /*15f0*/  @!P0 BRA `(.L_x_1656) ;  /* 0x0000030000008947 */ /* 0x000fea0003800000 */
[----:B------:R-:W-:Y:S01]  /*1600*/  ISETP.NE.AND P1, PT, RZ, UR9, PT ;  /* 0x00000009ff007c0c */ /* 0x000fe2000bf25270 */
[----:B------:R-:W-:Y:S02]  /*1610*/  IMAD.MOV.U32 R6, RZ, RZ, 0x1 ;  /* 0x00000001ff067424 */ /* 0x000fe400078e00ff */
[----:B------:R-:W-:-:S05]  /*1620*/  IMAD.MOV.U32 R7, RZ, RZ, 0x1 ;  /* 0x00000001ff077424 */ /* 0x000fca00078e00ff */
[----:B------:R-:W-:-:S05]  /*1630*/  PRMT R6, R7, 0x5410, R6 ;  /* 0x0000541007067816 */ /* 0x000fca0000000006 */
[----:B------:R-:W-:Y:S05]  /*1640*/  @!P1 BRA `(.L_x_1657) ;  /* 0x0000035000009947 */ /* 0x000fea0003800000 */
[----:B------:R-:W-:Y:S01]  /*1650*/  ULOP3.LUT UR11, UR9, 0x1, URZ, 0xc0, !UPT ;  /* 0x00000001090b7892 */ /* 0x000fe2000f8ec03f */
[----:B------:R-:W-:-:S03]  /*1660*/  PRMT R12, R2, 0x9910, RZ ;  /* 0x00009910020c7816 */ /* 0x000fc600000000ff */
[----:B------:R-:W-:Y:S02]  /*1670*/  UISETP.NE.U32.AND UP0, UPT, UR11, 0x1, UPT ;  /* 0x000000010b00788c */ /* 0x000fe4000bf05070 */
[----:B------:R-:W-:-:S04]  /*1680*/  UIADD3 UR11, UR9, 0x1, URZ ;  /* 0x00000001090b7890 */ /* 0x000fc8000fffe03f */
[----:B------:R-:W-:Y:S01]  /*1690*/  ULOP3.LUT UR11, UR11, 0xffff, URZ, 0xc0, !UPT ;  /* 0x0000ffff0b0b7892 */ /* 0x000fe2000f8ec03f */
[----:B------:R-:W-:-:S03]  /*16a0*/  PLOP3.LUT P1, PT, PT, PT, UP0, 0x80, 0x0 ;  /* 0x000000000000781c */ /* 0x000fc60003f2f008 */
[----:B------:R-:W-:Y:S01]  /*16b0*/  UISETP.GE.U32.AND UP0, UPT, UR11, 0x3, UPT ;  /* 0x000000030b00788c */ /* 0x000fe2000bf06070 */
[----:B------:R-:W-:-:S04]  /*16c0*/  SEL R7, R2, 0x1, !P1 ;  /* 0x0000000102077807 */ /* 0x000fc80004800000 */
[----:B------:R-:W-:Y:S01]  /*16d0*/  PRMT R11, R7, 0x9910, RZ ;  /* 0x00009910070b7816 */ /* 0x000fe200000000ff */
[----:B------:R-:W-:Y:S01]  /*16e0*/  IMAD.MOV.U32 R7, RZ, RZ, R12 ;  /* 0x000000ffff077224 */ /* 0x000fe200078e000c */
[----:B------:R-:W-:Y:S02]  /*16f0*/  PLOP3.LUT P1, PT, PT, PT, UP0, 0x80, 0x0 ;  /* 0x000000000000781c */ /* 0x000fe40003f2f008 */
[----:B------:R-:W-:Y:S01]  /*1700*/  PRMT R6, R11, 0x7610, R6 ;  /* 0x000076100b067816 */ /* 0x000fe20000000006 */
[----:B------:R-:W-:-:S10]  /*1710*/  IMAD R7, R7, R7, RZ ;  /* 0x0000000707077224 */ /* 0x000fd400078e02ff */
[----:B------:R-:W-:Y:S05]  /*1720*/  @!P1 BRA `(.L_x_1657) ;  /* 0x0000027000009947 */ /* 0x000fea0003800000 */
[----:B------:R-:W-:Y:S01]  /*1730*/  ULEA.HI UR11, UR9, UR9, URZ, 0x11 ;  /* 0x00000009090b7291 */ /* 0x000fe2000f8f883f */
[----:B------:R-:W-:-:S03]  /*1740*/  PRMT R13, R7, 0x7610, R13 ;  /* 0x00007610070d7816 */ /* 0x000fc6000000000d */
[----:B------:R-:W-:-:S04]  /*1750*/  UPRMT UR11, UR11, 0x9910, URZ ;  /* 0x000099100b0b7896 */ /* 0x000fc8000800003f */
[----:B------:R-:W-:-:S06]  /*1760*/  USHF.R.S32.HI UR11, URZ, 0x1, UR11 ;  /* 0x000000013f0b7899 */ /* 0x000fcc000801140b */
[----:B------:R-:W-:-:S05]  /*1770*/  IMAD.U32 R11, RZ, RZ, UR11 ;  /* 0x0000000bff0b7e24 */ /* 0x000fca000f8e00ff */
[----:B------:R-:W-:-:S04]  /*1780*/  PRMT R7, R11, 0x7610, R7 ;  /* 0x000076100b077816 */ /* 0x000fc80000000007 */
.L_x_1658:
[C---:B------:R-:W-:Y:S02]  /*1790*/  LOP3.LUT R11, R7.reuse, 0x1, RZ, 0xc0, !PT ;  /* 0x00000001070b7812 */ /* 0x040fe400078ec0ff */
[----:B------:R-:W-:Y:S02]  /*17a0*/  IADD3 R14, R7, 0x1, RZ ;  /* 0x00000001070e7810 */ /* 0x000fe40007ffe0ff */
[----:B------:R-:W-:Y:S02]  /*17b0*/  ISETP.NE.U32.AND P1, PT, R11, 0x1, PT ;  /* 0x000000010b00780c */ /* 0x000fe40003f25070 */
[----:B------:R-:W-:Y:S02]  /*17c0*/  LOP3.LUT R12, R7, 0xffff, RZ, 0xc0, !PT ;  /* 0x0000ffff070c7812 */ /* 0x000fe400078ec0ff */
[----:B------:R-:W-:Y:S02]  /*17d0*/  PRMT R15, R6, 0x9910, RZ ;  /* 0x00009910060f7816 */ /* 0x000fe400000000ff */
[----:B------:R-:W-:-:S02]  /*17e0*/  SEL R11, R13, 0x1, !P1 ;  /* 0x000000010d0b7807 */ /* 0x000fc40004800000 */
[----:B------:R-:W-:Y:S02]  /*17f0*/  LOP3.LUT R14, R14, 0xffff, RZ, 0xc0, !PT ;  /* 0x0000ffff0e0e7812 */ /* 0x000fe400078ec0ff */
[----:B------:R-:W-:Y:S01]  /*1800*/  LEA.HI R12, R12, R7, RZ, 0x11 ;  /* 0x000000070c0c7211 */ /* 0x000fe200078f88ff */
[----:B------:R-:W-:Y:S01]  /*1810*/  IMAD.MOV.U32 R7, RZ, RZ, R15 ;  /* 0x000000ffff077224 */ /* 0x000fe200078e000f */
[----:B------:R-:W-:Y:S02]  /*1820*/  PRMT R11, R11, 0x9910, RZ ;  /* 0x000099100b0b7816 */ /* 0x000fe400000000ff */
[----:B------:R-:W-:Y:S02]  /*1830*/  ISETP.GE.U32.AND P1, PT, R14, 0x3, PT ;  /* 0x000000030e00780c */ /* 0x000fe40003f26070 */
[----:B------:R-:W-:Y:S01]  /*1840*/  PRMT R15, R12, 0x9910, RZ ;  /* 0x000099100c0f7816 */ /* 0x000fe200000000ff */
[----:B------:R-:W-:Y:S01]  /*1850*/  IMAD.MOV.U32 R12, RZ, RZ, R11 ;  /* 0x000000ffff0c7224 */ /* 0x000fe200078e000b */
[----:B------:R-:W-:-:S03]  /*1860*/  PRMT R16, R13, 0x9910, RZ ;  /* 0x000099100d107816 */ /* 0x000fc600000000ff */
[----:B------:R-:W-:Y:S02]  /*1870*/  IMAD.MOV.U32 R11, RZ, RZ, R15 ;  /* 0x000000ffff0b7224 */ /* 0x000fe400078e000f */
[----:B------:R-:W-:Y:S02]  /*1880*/  IMAD R12, R7, R12, RZ ;  /* 0x0000000c070c7224 */ /* 0x000fe400078e02ff */
[----:B------:R-:W-:Y:S01]  /*1890*/  IMAD.MOV.U32 R13, RZ, RZ, R16 ;  /* 0x000000ffff0d7224 */ /* 0x000fe200078e0010 */
[----:B------:R-:W-:Y:S02]  /*18a0*/  SHF.R.S32.HI R11, RZ, 0x1, R11 ;  /* 0x00000001ff0b7819 */ /* 0x000fe4000001140b */
[----:B------:R-:W-:Y:S01]  /*18b0*/  PRMT R6, R12, 0x7610, R6 ;  /* 0x000076100c067816 */ /* 0x000fe20000000006 */
[----:B------:R-:W-:Y:S01]  /*18c0*/  IMAD R13, R13, R13, RZ ;  /* 0x0000000d0d0d7224 */ /* 0x000fe200078e02ff */
[----:B------:R-:W-:Y:S01]  /*18d0*/  PRMT R7, R11, 0x7610, R7 ;  /* 0x000076100b077816 */ /* 0x000fe20000000007 */
[----:B------:R-:W-:Y:S05]  /*18e0*/  @P1 BRA `(.L_x_1658) ;  /* 0xfffffea000001947 */ /* 0x000fea000383ffff */
[----:B------:R-:W-:Y:S05]  /*18f0*/  BRA `(.L_x_1657) ;  /* 0x000000a000007947 */ /* 0x000fea0003800000 */
.L_x_1656:
[----:B------:R-:W-:Y:S01]  /*1900*/  PRMT R7, R2, 0x9910, RZ ;  /* 0x0000991002077816 */ /* 0x000fe200000000ff */
[----:B------:R-:W-:-:S02]  /*1910*/  IMAD.MOV.U32 R6, RZ, RZ, 0x1 ;  /* 0x00000001ff067424 */ /* 0x000fc400078e00ff */
[----:B------:R-:W-:Y:S01]  /*1920*/  IMAD.MOV.U32 R11, RZ, RZ, 0x1 ;  /* 0x00000001ff0b7424 */ /* 0x000fe200078e00ff */
[----:B------:R-:W-:-:S04]  /*1930*/  ISETP.NE.AND P1, PT, R7, 0x1, PT ;  /* 0x000000010700780c */ /* 0x000fc80003f25270 */
[----:B------:R-:W-:-:S09]  /*1940*/  PRMT R6, R11, 0x5410, R6 ;  /* 0x000054100b067816 */ /* 0x000fd20000000006 */
[----:B------:R-:W-:Y:S05]  /*1950*/  @!P1 BRA `(.L_x_1657) ;  /* 0x0000004000009947 */ /* 0x000fea0003800000 */
[----:B------:R-:W-:Y:S01]  /*1960*/  ISETP.NE.AND P1, PT, R7, -0x1, PT ;  /* 0xffffffff0700780c */ /* 0x000fe20003f25270 */
[----:B------:R-:W-:-:S05]  /*1970*/  IMAD.U32 R7, RZ, RZ, UR10 ;  /* 0x0000000aff077e24 */ /* 0x000fca000f8e00ff */
[----:B------:R-:W-:-:S07]  /*1980*/  PRMT R6, R7, 0x7610, R6 ;  /* 0x0000761007067816 */ /* 0x000fce0000000006 */
[----:B------:R-:W-:Y:S02]  /*1990*/  @P1 PRMT R6, RZ, 0x7610, R6 ;  /* 0x00007610ff061816 */ /* 0x000fe40000000006 */
.L_x_1657:
[----:B------:R-:W-:Y:S05]  /*19a0*/  BSYNC B0 ;  /* 0x0000000000007941 */ /* 0x000fea0003800000 */
.L_x_1655:
[----:B------:R-:W-:Y:S01]  /*19b0*/  BSSY B0, `(.L_x_1659) ;  /* 0x0000032000007945 */ /* 0x000fe20003800000 */
[----:B------:R-:W-:Y:S05]  /*19c0*/  @!P0 BRA `(.L_x_1660) ;  /* 0x0000029000008947 */ /* 0x000fea0003800000 */
[----:B------:R-:W-:Y:S02]  /*19d0*/  ISETP.NE.AND P1, PT, RZ, UR9, PT ;  /* 0x00000009ff007c0c */ /* 0x000fe4000bf25270 */
[----:B------:R-:W-:-:S11]  /*19e0*/  PRMT R7, R6, 0x7632, R7 ;  /* 0x0000763206077816 */ /* 0x000fd60000000007 */
[----:B------:R-:W-:Y:S05]  /*19f0*/  @!P1 BRA `(.L_x_1661) ;  /* 0x000002d000009947 */ /* 0x000fea0003800000 */
[----:B------:R-:W-:Y:S01]  /*1a00*/  ULOP3.LUT UR11, UR9, 0x1, URZ, 0xc0, !UPT ;  /* 0x00000001090b7892 */ /* 0x000fe2000f8ec03f */
[----:B------:R-:W-:-:S03]  /*1a10*/  PRMT R2, R2, 0xbb32, RZ ;  /* 0x0000bb3202027816 */ /* 0x000fc600000000ff */
[----:B------:R-:W-:Y:S02]  /*1a20*/  UISETP.NE.U32.AND UP0, UPT, UR11, 0x1, UPT ;  /* 0x000000010b00788c */ /* 0x000fe4000bf05070 */
[----:B------:R-:W-:Y:S01]  /*1a30*/  UIADD3 UR11, UR9, 0x1, URZ ;  /* 0x00000001090b7890 */ /* 0x000fe2000fffe03f */
[----:B------:R-:W-:-:S03]  /*1a40*/  IMAD R2, R2, R2, RZ ;  /* 0x0000000202027224 */ /* 0x000fc600078e02ff */
[----:B------:R-:W-:Y:S01]  /*1a50*/  ULOP3.LUT UR11, UR11, 0xffff, URZ, 0xc0, !UPT ;  /* 0x0000ffff0b0b7892 */ /* 0x000fe2000f8ec03f */
[----:B------:R-:W-:-:S03]  /*1a60*/  PLOP3.LUT P1, PT, PT, PT, UP0, 0x80, 0x0 ;  /* 0x000000000000781c */ /* 0x000fc60003f2f008 */
[----:B------:R-:W-:Y:S01]  /*1a70*/  UISETP.GE.U32.AND UP0, UPT, UR11, 0x3, UPT ;  /* 0x000000030b00788c */ /* 0x000fe2000bf06070 */
[----:B------:R-:W-:-:S04]  /*1a80*/  SEL R9, R9, 0x1, !P1 ;  /* 0x0000000109097807 */ /* 0x000fc80004800000 */
[----:B------:R-:W-:Y:S02]  /*1a90*/  PRMT R7, R9, 0x9910, RZ ;  /* 0x0000991009077816 */ /* 0x000fe400000000ff */
[----:B------:R-:W-:-:S13]  /*1aa0*/  PLOP3.LUT P1, PT, PT, PT, UP0, 0x80, 0x0 ;  /* 0x000000000000781c */ /* 0x000fda0003f2f008 */
[----:B------:R-:W-:Y:S05]  /*1ab0*/  @!P1 BRA `(.L_x_1661) ;  /* 0x0000021000009947 */ /* 0x000fea0003800000 */
[----:B------:R-:W-:Y:S01]  /*1ac0*/  ULEA.HI UR11, UR9, UR9, URZ, 0x11 ;  /* 0x00000009090b7291 */ /* 0x000fe2000f8f883f */
[----:B------:R-:W-:-:S03]  /*1ad0*/  PRMT R11, R2, 0x7610, R11 ;  /* 0x00007610020b7816 */ /* 0x000fc6000000000b */
[----:B------:R-:W-:-:S04]  /*1ae0*/  UPRMT UR11, UR11, 0x9910, URZ ;  /* 0x000099100b0b7896 */ /* 0x000fc8000800003f */
[----:B------:R-:W-:-:S06]  /*1af0*/  USHF.R.S32.HI UR11, URZ, 0x1, UR11 ;  /* 0x000000013f0b7899 */ /* 0x000fcc000801140b */
[----:B------:R-:W-:-:S05]  /*1b00*/  IMAD.U32 R9, RZ, RZ, UR11 ;  /* 0x0000000bff097e24 */ /* 0x000fca000f8e00ff */
[----:B------:R-:W-:-:S04]  /*1b10*/  PRMT R2, R9, 0x7610, R2 ;  /* 0x0000761009027816 */ /* 0x000fc80000000002 */
.L_x_1662:
[C---:B------:R-:W-:Y:S02]  /*1b20*/  LOP3.LUT R9, R2.reuse, 0x1, RZ, 0xc0, !PT ;  /* 0x0000000102097812 */ /* 0x040fe400078ec0ff */
[----:B------:R-:W-:Y:S02]  /*1b30*/  IADD3 R12, R2, 0x1, RZ ;  /* 0x00000001020c7810 */ /* 0x000fe40007ffe0ff */
[----:B------:R-:W-:Y:S02]  /*1b40*/  ISETP.NE.U32.AND P1, PT, R9, 0x1, PT ;  /* 0x000000010900780c */ /* 0x000fe40003f25070 */
[----:B------:R-:W-:Y:S02]  /*1b50*/  LOP3.LUT R12, R12, 0xffff, RZ, 0xc0, !PT ;  /* 0x0000ffff0c0c7812 */ /* 0x000fe400078ec0ff */
[----:B------:R-:W-:Y:S02]  /*1b60*/  PRMT R13, R7, 0x9910, RZ ;  /* 0x00009910070d7816 */ /* 0x000fe400000000ff */
[----:B------:R-:W-:-:S02]  /*1b70*/  LOP3.LUT R9, R2, 0xffff, RZ, 0xc0, !PT ;  /* 0x0000ffff02097812 */ /* 0x000fc400078ec0ff */
[----:B------:R-:W-:Y:S02]  /*1b80*/  SEL R7, R11, 0x1, !P1 ;  /* 0x000000010b077807 */ /* 0x000fe40004800000 */
[----:B------:R-:W-:Y:S02]  /*1b90*/  ISETP.GE.U32.AND P1, PT, R12, 0x3, PT ;  /* 0x000000030c00780c */ /* 0x000fe40003f26070 */
[----:B------:R-:W-:Y:S01]  /*1ba0*/  LEA.HI R9, R9, R2, RZ, 0x11 ;  /* 0x0000000209097211 */ /* 0x000fe200078f88ff */
[----:B------:R-:W-:Y:S01]  /*1bb0*/  IMAD.MOV.U32 R2, RZ, RZ, R13 ;  /* 0x000000ffff027224 */ /* 0x000fe200078e000d */
[----:B------:R-:W-:Y:S02]  /*1bc0*/  PRMT R14, R11, 0x9910, RZ ;  /* 0x000099100b0e7816 */ /* 0x000fe400000000ff */
[----:B------:R-:W-:Y:S02]  /*1bd0*/  PRMT R9, R9, 0x9910, RZ ;  /* 0x0000991009097816 */ /* 0x000fe400000000ff */
[----:B------:R-:W-:Y:S01]  /*1be0*/  PRMT R7, R7, 0x9910, RZ ;  /* 0x0000991007077816 */ /* 0x000fe200000000ff */
[----:B------:R-:W-:Y:S01]  /*1bf0*/  IMAD.MOV.U32 R11, RZ, RZ, R14 ;  /* 0x000000ffff0b7224 */ /* 0x000fe200078e000e */
[----:B------:R-:W-:-:S03]  /*1c00*/  SHF.R.S32.HI R9, RZ, 0x1, R9 ;  /* 0x00000001ff097819 */ /* 0x000fc60000011409 */
[----:B------:R-:W-:Y:S01]  /*1c10*/  IMAD R7, R2, R7, RZ ;  /* 0x0000000702077224 */ /* 0x000fe200078e02ff */
[----:B------:R-:W-:Y:S01]  /*1c20*/  PRMT R2, R9, 0x7610, R2 ;  /* 0x0000761009027816 */ /* 0x000fe20000000002 */
[----:B------:R-:W-:Y:S01]  /*1c30*/  IMAD R11, R11, R11, RZ ;  /* 0x0000000b0b0b7224 */ /* 0x000fe200078e02ff */
[----:B------:R-:W-:Y:S05]  /*1c40*/  @P1 BRA `(.L_x_1662) ;  /* 0xfffffed000001947 */ /* 0x000fea000383ffff */
[----:B------:R-:W-:Y:S05]  /*1c50*/  BRA `(.L_x_1661) ;  /* 0x0000007000007947 */ /* 0x000fea0003800000 */
.L_x_1660:
[----:B------:R-:W-:Y:S02]  /*1c60*/  PRMT R2, R2, 0xbb32, RZ ;  /* 0x0000bb3202027816 */ /* 0x000fe400000000ff */
[----:B------:R-:W-:Y:S02]  /*1c70*/  PRMT R7, R6, 0x7632, R7 ;  /* 0x0000763206077816 */ /* 0x000fe40000000007 */
[----:B------:R-:W-:-:S13]  /*1c80*/  ISETP.NE.AND P1, PT, R2, 0x1, PT ;  /* 0x000000010200780c */ /* 0x000fda0003f25270 */
[----:B------:R-:W-:Y:S05]  /*1c90*/  @!P1 BRA `(.L_x_1661) ;  /* 0x0000003000009947 */ /* 0x000fea0003800000 */
[----:B------:R-:W-:Y:S01]  /*1ca0*/  ISETP.NE.AND P1, PT, R2, -0x1, PT ;  /* 0xffffffff0200780c */ /* 0x000fe20003f25270 */
[----:B------:R-:W-:-:S12]  /*1cb0*/  IMAD.U32 R7, RZ, RZ, UR10 ;  /* 0x0000000aff077e24 */ /* 0x000fd8000f8e00ff */
[----:B------:R-:W-:Y:S02]  /*1cc0*/  @P1 PRMT R7, RZ, 0x7610, R7 ;  /* 0x00007610ff071816 */ /* 0x000fe40000000007 */
.L_x_1661:
[----:B------:R-:W-:Y:S05]  /*1cd0*/  BSYNC B0 ;  /* 0x0000000000007941 */ /* 0x000fea0003800000 */
.L_x_1659:
        /* <DEDUP_REMOVED lines=23> */
.L_x_1666:
[C---:B------:R-:W-:Y:S02]  /*1e50*/  LOP3.LUT R11, R9.reuse, 0x1, RZ, 0xc0, !PT ;  /* 0x00000001090b7812 */ /* 0x040fe400078ec0ff */
[----:B------:R-:W-:Y:S02]  /*1e60*/  LOP3.LUT R12, R9, 0xffff, RZ, 0xc0, !PT ;  /* 0x0000ffff090c7812 */ /* 0x000fe400078ec0ff */
[----:B------:R-:W-:Y:S02]  /*1e70*/  PRMT R14, R2, 0x9910, RZ ;  /* 0x00009910020e7816 */ /* 0x000fe400000000ff */
[----:B------:R-:W-:Y:S02]  /*1e80*/  ISETP.NE.U32.AND P1, PT, R11, 0x1, PT ;  /* 0x000000010b00780c */ /* 0x000fe40003f25070 */
[----:B------:R-:W-:Y:S02]  /*1e90*/  LEA.HI R12, R12, R9, RZ, 0x11 ;  /* 0x000000090c0c7211 */ /* 0x000fe400078f88ff */
[----:B------:R-:W-:Y:S01]  /*1ea0*/  IADD3 R11, R9, 0x1, RZ ;  /* 0x00000001090b7810 */ /* 0x000fe20007ffe0ff */
[----:B------:R-:W-:Y:S01]  /*1eb0*/  IMAD.MOV.U32 R9, RZ, RZ, R14 ;  /* 0x000000ffff097224 */ /* 0x000fe200078e000e */
[----:B------:R-:W-:-:S02]  /*1ec0*/  PRMT R14, R12, 0x9910, RZ ;  /* 0x000099100c0e7816 */ /* 0x000fc400000000ff */
[----:B------:R-:W-:Y:S02]  /*1ed0*/  LOP3.LUT R12, R11, 0xffff, RZ, 0xc0, !PT ;  /* 0x0000ffff0b0c7812 */ /* 0x000fe400078ec0ff */
[C---:B------:R-:W-:Y:S01]  /*1ee0*/  SEL R2, R13.reuse, 0x1, !P1 ;  /* 0x000000010d027807 */ /* 0x040fe20004800000 */
[----:B------:R-:W-:Y:S01]  /*1ef0*/  IMAD.MOV.U32 R11, RZ, RZ, R14 ;  /* 0x000000ffff0b7224 */ /* 0x000fe200078e000e */
[----:B------:R-:W-:Y:S02]  /*1f00*/  ISETP.GE.U32.AND P1, PT, R12, 0x3, PT ;  /* 0x000000030c00780c */ /* 0x000fe40003f26070 */
[----:B------:R-:W-:Y:S02]  /*1f10*/  PRMT R15, R13, 0x9910, RZ ;  /* 0x000099100d0f7816 */ /* 0x000fe400000000ff */
[----:B------:R-:W-:Y:S02]  /*1f20*/  PRMT R2, R2, 0x9910, RZ ;  /* 0x0000991002027816 */ /* 0x000fe400000000ff */
[----:B------:R-:W-:Y:S01]  /*1f30*/  SHF.R.S32.HI R11, RZ, 0x1, R11 ;  /* 0x00000001ff0b7819 */ /* 0x000fe2000001140b */
[----:B------:R-:W-:-:S02]  /*1f40*/  IMAD.MOV.U32 R13, RZ, RZ, R15 ;  /* 0x000000ffff0d7224 */ /* 0x000fc400078e000f */
[----:B------:R-:W-:Y:S01]  /*1f50*/  IMAD R2, R9, R2, RZ ;  /* 0x0000000209027224 */ /* 0x000fe200078e02ff */
[----:B------:R-:W-:Y:S01]  /*1f60*/  PRMT R9, R11, 0x7610, R9 ;  /* 0x000076100b097816 */ /* 0x000fe20000000009 */
[----:B------:R-:W-:Y:S02]  /*1f70*/  IMAD R13, R13, R13, RZ ;  /* 0x0000000d0d0d7224 */ /* 0x000fe400078e02ff */
[----:B------:R-:W-:Y:S05]  /*1f80*/  @P1 BRA `(.L_x_1666) ;  /* 0xfffffec000001947 */ /* 0x000fea000383ffff */
[----:B------:R-:W-:Y:S05]  /*1f90*/  BRA `(.L_x_1665) ;  /* 0x0000007000007947 */ /* 0x000fea0003800000 */
.L_x_1664:
[----:B------:R-:W-:Y:S02]  /*1fa0*/  PRMT R9, R3, 0x9910, RZ ;  /* 0x0000991003097816 */ /* 0x000fe400000000ff */
[----:B------:R-:W-:Y:S02]  /*1fb0*/  PRMT R2, R6, 0x7632, R2 ;  /* 0x0000763206027816 */ /* 0x000fe40000000002 */
[----:B------:R-:W-:-:S13]  /*1fc0*/  ISETP.NE.AND P1, PT, R9, 0x1, PT ;  /* 0x000000010900780c */ /* 0x000fda0003f25270 */
[----:B------:R-:W-:Y:S05]  /*1fd0*/  @!P1 BRA `(.L_x_1665) ;  /* 0x0000003000009947 */ /* 0x000fea0003800000 */
[----:B------:R-:W-:Y:S01]  /*1fe0*/  ISETP.NE.AND P1, PT, R9, -0x1, PT ;  /* 0xffffffff0900780c */ /* 0x000fe20003f25270 */
[----:B------:R-:W-:-:S12]  /*1ff0*/  IMAD.U32 R2, RZ, RZ, UR10 ;  /* 0x0000000aff027e24 */ /* 0x000fd8000f8e00ff */
[----:B------:R-:W-:Y:S02]  /*2000*/  @P1 PRMT R2, RZ, 0x7610, R2 ;  /* 0x00007610ff021816 */ /* 0x000fe40000000002 */
.L_x_1665:
[----:B------:R-:W-:Y:S05]  /*2010*/  BSYNC B0 ;  /* 0x0000000000007941 */ /* 0x000fea0003800000 */
.L_x_1663:
        /* <DEDUP_REMOVED lines=23> */
.L_x_1670:
        /* <DEDUP_REMOVED lines=23> */
.L_x_1668:
[----:B------:R-:W-:Y:S02]  /*2300*/  PRMT R3, R3, 0xbb32, RZ ;  /* 0x0000bb3203037816 */ /* 0x000fe400000000ff */
[----:B------:R-:W-:Y:S02]  /*2310*/  PRMT R11, R6, 0x7632, R11 ;  /* 0x00007632060b7816 */ /* 0x000fe4000000000b */
[----:B------:R-:W-:-:S13]  /*2320*/  ISETP.NE.AND P0, PT, R3, 0x1, PT ;  /* 0x000000010300780c */ /* 0x000fda0003f05270 */
[----:B------:R-:W-:Y:S05]  /*2330*/  @!P0 BRA `(.L_x_1669) ;  /* 0x0000003000008947 */ /* 0x000fea0003800000 */
[----:B------:R-:W-:Y:S01]  /*2340*/  ISETP.NE.AND P0, PT, R3, -0x1, PT ;  /* 0xffffffff0300780c */ /* 0x000fe20003f05270 */
[----:B------:R-:W-:-:S12]  /*2350*/  IMAD.U32 R11, RZ, RZ, UR10 ;  /* 0x0000000aff0b7e24 */ /* 0x000fd8000f8e00ff */
[----:B------:R-:W-:Y:S02]  /*2360*/  @P0 PRMT R11, RZ, 0x7610, R11 ;  /* 0x00007610ff0b0816 */ /* 0x000fe4000000000b */
.L_x_1669:
[----:B------:R-:W-:Y:S05]  /*2370*/  BSYNC B0 ;  /* 0x0000000000007941 */ /* 0x000fea0003800000 */
.L_x_1667:
[----:B------:R-:W-:Y:S02]  /*2380*/  IADD3 R8, P0, R4, UR6, RZ ;  /* 0x0000000604087c10 */ /* 0x000fe4000ff1e0ff */
[----:B------:R-:W-:Y:S02]  /*2390*/  PRMT R6, R6, 0x5410, R7 ;  /* 0x0000541006067816 */ /* 0x000fe40000000007 */
[----:B------:R-:W-:Y:S02]  /*23a0*/  IADD3.X R9, R10, UR7, RZ, P0, !PT ;  /* 0x000000070a097c10 */ /* 0x000fe400087fe4ff */
[----:B------:R-:W-:Y:S02]  /*23b0*/  IADD3 R0, P0, R0, c[0x0][0x0], RZ ;  /* 0x0000000000007a10 */ /* 0x000fe40007f1e0ff */
[----:B------:R-:W-:Y:S02]  /*23c0*/  PRMT R7, R2, 0x5410, R11 ;  /* 0x0000541002077816 */ /* 0x000fe4000000000b */
[C---:B------:R-:W-:Y:S01]  /*23d0*/  ISETP.LT.U32.AND P1, PT, R0.reuse, 0x4000, PT ;  /* 0x000040000000780c */ /* 0x040fe20003f21070 */
[----:B------:R-:W-:-:S02]  /*23e0*/  IMAD.SHL.U32 R2, R0, 0x4, RZ ;  /* 0x0000000400027824 */ /* 0x000fc400078e00ff */
[----:B------:R-:W-:Y:S01]  /*23f0*/  IMAD.X R5, RZ, RZ, R5, P0 ;  /* 0x000000ffff057224 */ /* 0x000fe200000e0605 */
[----:B------:R0:W-:Y:S02]  /*2400*/  STG.E.64 [R8.64], R6 ;  /* 0x0000000608007986 */ /* 0x0001e4000c101b0e */
[----:B------:R-:W-:Y:S02]  /*2410*/  ISETP.GE.U32.AND P0, PT, R2, UR13, PT ;  /* 0x0000000d02007c0c */ /* 0x000fe4000bf06070 */
[----:B------:R-:W-:Y:S02]  /*2420*/  SHF.L.U64.HI R2, R0, 0x2, R5 ;  /* 0x0000000200027819 */ /* 0x000fe40000010205 */
[----:B------:R-:W-:Y:S02]  /*2430*/  ISETP.LT.U32.AND.EX P1, PT, R5, RZ, PT, P1 ;  /* 0x000000ff0500720c */ /* 0x000fe40003f21110 */
[----:B------:R-:W-:-:S13]  /*2440*/  ISETP.GE.AND.EX P0, PT, R2, UR8, PT, P0 ;  /* 0x0000000802007c0c */ /* 0x000fda000bf06300 */
[----:B0-----:R-:W-:Y:S05]  /*2450*/  @!P0 BRA P1, `(.L_x_1671) ;  /* 0xfffff0f000008947 */ /* 0x001fea000083ffff */
[----:B------:R-:W-:Y:S05]  /*2460*/  EXIT ;  /* 0x000000000000794d */ /* 0x000fea0003800000 */
.L_x_1672:
        /* <DEDUP_REMOVED lines=9> */
.L_x_3994:


//--------------------- .text._ZN2at6native61_GLOBAL__N__44eb8e94_28_ForeachBinaryOpScalarList_cu_dda10a6925multi_tensor_apply_kernelINS1_28TensorListScalarListMetadataIlLi2EEENS1_25BinaryOpScalarListFunctorIlLi2ELi1ELi1EEEJNS1_13power_functorIlEEEEEvT_T0_DpT1_ --------------------------
	.section	.text._ZN2at6native61_GLOBAL__N__44eb8e94_28_ForeachBinaryOpScalarList_cu_dda10a6925multi_tensor_apply_kernelINS1_28TensorListScalarListMetadataIlLi2EEENS1_25BinaryOpScalarListFunctorIlLi2ELi1ELi1EEEJNS1_13power_functorIlEEEEEvT_T0_DpT1_,"ax",@progbits
	.sectioninfo	@"SHI_REGISTERS=30"
	.align	128
.text._ZN2at6native61_GLOBAL__N__44eb8e94_28_ForeachBinaryOpScalarList_cu_dda10a6925multi_tensor_apply_kernelINS1_28TensorListScalarListMetadataIlLi2EEENS1_25BinaryOpScalarListFunctorIlLi2ELi1ELi1EEEJNS1_13power_functorIlEEEEEvT_T0_DpT1_:
        .type           _ZN2at6native61_GLOBAL__N__44eb8e94_28_ForeachBinaryOpScalarList_cu_dda10a6925multi_tensor_apply_kernelINS1_28TensorListScalarListMetadataIlLi2EEENS1_25BinaryOpScalarListFunctorIlLi2ELi1ELi1EEEJNS1_13power_functorIlEEEEEvT_T0_DpT1_,@function
        .size           _ZN2at6native61_GLOBAL__N__44eb8e94_28_ForeachBinaryOpScalarList_cu_dda10a6925multi_tensor_apply_kernelINS1_28TensorListScalarListMetadataIlLi2EEENS1_25BinaryOpScalarListFunctorIlLi2ELi1ELi1EEEJNS1_13power_functorIlEEEEEvT_T0_DpT1_,(.L_x_3995 - _ZN2at6native61_GLOBAL__N__44eb8e94_28_ForeachBinaryOpScalarList_cu_dda10a6925multi_tensor_apply_kernelINS1_28TensorListScalarListMetadataIlLi2EEENS1_25BinaryOpScalarListFunctorIlLi2ELi1ELi1EEEJNS1_13power_functorIlEEEEEvT_T0_DpT1_)
        .other          _ZN2at6native61_GLOBAL__N__44eb8e94_28_ForeachBinaryOpScalarList_cu_dda10a6925multi_tensor_apply_kernelINS1_28TensorListScalarListMetadataIlLi2EEENS1_25BinaryOpScalarListFunctorIlLi2ELi1ELi1EEEJNS1_13power_functorIlEEEEEvT_T0_DpT1_,@"STO_CUDA_ENTRY STV_DEFAULT"
_ZN2at6native61_GLOBAL__N__44eb8e94_28_ForeachBinaryOpScalarList_cu_dda10a6925multi_tensor_apply_kernelINS1_28TensorListScalarListMetadataIlLi2EEENS1_25BinaryOpScalarListFunctorIlLi2ELi1ELi1EEEJNS1_13power_functorIlEEEEEvT_T0_DpT1_:
        /* <DEDUP_REMOVED lines=31> */
.L_x_1690:
[----:B0-----:R-:W-:Y:S01]  /*01f0*/  IADD3 R23, P0, R24, UR4, RZ ;  /* 0x0000000418177c10 */ /* 0x001fe2000ff1e0ff */
[----:B------:R-:W-:Y:S01]  /*0200*/  IMAD R0, R22, 0x3, RZ ;  /* 0x0000000316007824 */ /* 0x000fe200078e02ff */
[----:B------:R-:W-:Y:S02]  /*0210*/  CS2R R8, SRZ ;  /* 0x0000000000087805 */ /* 0x000fe4000001ff00 */
[C---:B------:R-:W-:Y:S01]  /*0220*/  ISETP.GE.U32.AND P4, PT, R23.reuse, 0x10000, PT ;  /* 0x000100001700780c */ /* 0x040fe20003f86070 */
[----:B------:R-:W-:Y:S01]  /*0230*/  IMAD.X R6, RZ, RZ, UR5, P0 ;  /* 0x00000005ff067e24 */ /* 0x000fe200080e06ff */
[----:B------:R-:W-:-:S02]  /*0240*/  IADD3 R4, P1, R23, c[0x0][0x0], RZ ;  /* 0x0000000017047a10 */ /* 0x000fc40007f3e0ff */
[-C--:B------:R-:W-:Y:S02]  /*0250*/  IADD3 R7, P5, R0, R23.reuse, RZ ;  /* 0x0000001700077210 */ /* 0x080fe40007fbe0ff */
[----:B------:R-:W-:Y:S01]  /*0260*/  LEA R5, P6, R22, R23, 0x1 ;  /* 0x0000001716057211 */ /* 0x000fe200078c08ff */
[--C-:B------:R-:W-:Y:S01]  /*0270*/  IMAD.X R3, RZ, RZ, R6.reuse, P1 ;  /* 0x000000ffff037224 */ /* 0x100fe200008e0606 */
[----:B------:R-:W-:Y:S01]  /*0280*/  ISETP.LT.U32.AND P0, PT, R23, UR15, PT ;  /* 0x0000000f17007c0c */ /* 0x000fe2000bf01070 */
[--C-:B------:R-:W-:Y:S01]  /*0290*/  IMAD.X R0, RZ, RZ, R6.reuse, P5 ;  /* 0x000000ffff007224 */ /* 0x100fe200028e0606 */
[----:B------:R-:W-:Y:S01]  /*02a0*/  ISETP.GE.U32.AND.EX P4, PT, R6, RZ, PT, P4 ;  /* 0x000000ff0600720c */ /* 0x000fe20003f86140 */
[----:B------:R-:W-:Y:S01]  /*02b0*/  IMAD.X R2, RZ, RZ, R6, P6 ;  /* 0x000000ffff027224 */ /* 0x000fe200030e0606 */
[----:B------:R-:W-:Y:S02]  /*02c0*/  ISETP.GE.U32.AND P3, PT, R4, 0x10000, PT ;  /* 0x000100000400780c */ /* 0x000fe40003f66070 */
[----:B------:R-:W-:-:S02]  /*02d0*/  ISETP.LT.AND.EX P0, PT, R6, UR12, !P4, P0 ;  /* 0x0000000c06007c0c */ /* 0x000fc4000e701300 */
[----:B------:R-:W-:Y:S02]  /*02e0*/  ISETP.GE.U32.AND P4, PT, R5, 0x10000, PT ;  /* 0x000100000500780c */ /* 0x000fe40003f86070 */
[----:B------:R-:W-:Y:S02]  /*02f0*/  ISETP.GE.U32.AND P6, PT, R7, 0x10000, PT ;  /* 0x000100000700780c */ /* 0x000fe40003fc6070 */
[----:B------:R-:W-:Y:S02]  /*0300*/  ISETP.LT.U32.AND P2, PT, R4, UR15, PT ;  /* 0x0000000f04007c0c */ /* 0x000fe4000bf41070 */
[----:B------:R-:W-:Y:S02]  /*0310*/  ISETP.LT.U32.AND P1, PT, R5, UR15, PT ;  /* 0x0000000f05007c0c */ /* 0x000fe4000bf21070 */
[----:B------:R-:W-:Y:S02]  /*0320*/  ISETP.GE.U32.AND.EX P3, PT, R3, RZ, PT, P3 ;  /* 0x000000ff0300720c */ /* 0x000fe40003f66130 */
[----:B------:R-:W-:-:S02]  /*0330*/  ISETP.GE.U32.AND.EX P4, PT, R2, RZ, PT, P4 ;  /* 0x000000ff0200720c */ /* 0x000fc40003f86140 */
[----:B------:R-:W-:Y:S02]  /*0340*/  ISETP.LT.U32.AND P5, PT, R7, UR15, PT ;  /* 0x0000000f07007c0c */ /* 0x000fe4000bfa1070 */
[----:B------:R-:W-:Y:S02]  /*0350*/  ISETP.GE.U32.AND.EX P6, PT, R0, RZ, PT, P6 ;  /* 0x000000ff0000720c */ /* 0x000fe40003fc6160 */
[----:B------:R-:W-:Y:S02]  /*0360*/  ISETP.LT.AND.EX P2, PT, R3, UR12, !P3, P2 ;  /* 0x0000000c03007c0c */ /* 0x000fe4000df41320 */
[----:B------:R-:W-:Y:S02]  /*0370*/  ISETP.LT.AND.EX P1, PT, R2, UR12, !P4, P1 ;  /* 0x0000000c02007c0c */ /* 0x000fe4000e721310 */
[----:B------:R-:W-:Y:S02]  /*0380*/  ISETP.LT.AND.EX P5, PT, R0, UR12, !P6, P5 ;  /* 0x0000000c00007c0c */ /* 0x000fe4000f7a1350 */
[----:B------:R-:W-:-:S04]  /*0390*/  @P0 LEA R26, P3, R23, UR6, 0x3 ;  /* 0x00000006171a0c11 */ /* 0x000fc8000f8618ff */
[----:B------:R-:W-:-:S03]  /*03a0*/  @P0 LEA.HI.X R27, R23, UR7, R6, 0x3, P3 ;  /* 0x00000007171b0c11 */ /* 0x000fc600098f1c06 */
[C---:B------:R-:W-:Y:S02]  /*03b0*/  @P2 LEA R16, P3, R4.reuse, UR6, 0x3 ;  /* 0x0000000604102c11 */ /* 0x040fe4000f8618ff */
[----:B------:R-:W-:Y:S01]  /*03c0*/  @P1 LEA R18, P4, R5, UR6, 0x3 ;  /* 0x0000000605121c11 */ /* 0x000fe2000f8818ff */
[----:B------:R-:W-:Y:S01]  /*03d0*/  CS2R R10, SRZ ;  /* 0x00000000000a7805 */ /* 0x000fe2000001ff00 */
[----:B------:R-:W-:Y:S01]  /*03e0*/  @P5 LEA R20, P6, R7, UR6, 0x3 ;  /* 0x0000000607145c11 */ /* 0x000fe2000f8c18ff */
[----:B------:R-:W-:Y:S01]  /*03f0*/  CS2R R12, SRZ ;  /* 0x00000000000c7805 */ /* 0x000fe2000001ff00 */
[----:B------:R-:W-:Y:S01]  /*0400*/  CS2R R14, SRZ ;  /* 0x00000000000e7805 */ /* 0x000fe2000001ff00 */
[----:B------:R-:W-:Y:S01]  /*0410*/  @P2 LEA.HI.X R17, R4, UR7, R3, 0x3, P3 ;  /* 0x0000000704112c11 */ /* 0x000fe200098f1c03 */
[----:B------:R0:W5:Y:S01]  /*0420*/  @P0 LDG.E.64 R8, [R26.64] ;  /* 0x000000101a080981 */ /* 0x000162000c1e1b00 */
[----:B------:R-:W-:Y:S02]  /*0430*/  @P1 LEA.HI.X R19, R5, UR7, R2, 0x3, P4 ;  /* 0x0000000705131c11 */ /* 0x000fe4000a0f1c02 */
[----:B------:R-:W-:Y:S01]  /*0440*/  @P5 LEA.HI.X R21, R7, UR7, R0, 0x3, P6 ;  /* 0x0000000707155c11 */ /* 0x000fe2000b0f1c00 */
[----:B------:R0:W5:Y:S04]  /*0450*/  @P2 LDG.E.64 R10, [R16.64] ;  /* 0x00000010100a2981 */ /* 0x000168000c1e1b00 */
[----:B------:R0:W5:Y:S04]  /*0460*/  @P1 LDG.E.64 R12, [R18.64] ;  /* 0x00000010120c1981 */ /* 0x000168000c1e1b00 */
[----:B------:R0:W5:Y:S01]  /*0470*/  @P5 LDG.E.64 R14, [R20.64] ;  /* 0x00000010140e5981 */ /* 0x000162000c1e1b00 */
[----:B------:R-:W-:-:S13]  /*0480*/  ISETP.LE.AND P4, PT, RZ, UR11, PT ;  /* 0x0000000bff007c0c */ /* 0x000fda000bf83270 */
[----:B------:R-:W-:Y:S05]  /*0490*/  @!P4 BRA `(.L_x_1674) ;  /* 0x000003500000c947 */ /* 0x000fea0003800000 */
[----:B0-----:R-:W-:Y:S01]  /*04a0*/  ISETP.NE.U32.AND P3, PT, RZ, UR10, PT ;  /* 0x0000000aff007c0c */ /* 0x001fe2000bf65070 */
[----:B------:R-:W-:Y:S01]  /*04b0*/  UMOV UR20, 0x1 ;  /* 0x0000000100147882 */ /* 0x000fe20000000000 */
[----:B------:R-:W-:Y:S02]  /*04c0*/  IMAD.MOV.U32 R16, RZ, RZ, 0x1 ;  /* 0x00000001ff107424 */ /* 0x000fe400078e00ff */
[----:B------:R-:W-:Y:S01]  /*04d0*/  ISETP.NE.AND.EX P3, PT, RZ, UR11, PT, P3 ;  /* 0x0000000bff007c0c */ /* 0x000fe2000bf65330 */
[----:B------:R-:W-:-:S12]  /*04e0*/  IMAD.MOV.U32 R17, RZ, RZ, RZ ;  /* 0x000000ffff117224 */ /* 0x000fd800078e00ff */
[----:B------:R-:W-:Y:S05]  /*04f0*/  @!P3 BRA `(.L_x_1675) ;  /* 0x000004100000b947 */ /* 0x000fea0003800000 */
[----:B------:R-:W-:Y:S01]  /*0500*/  ULOP3.LUT UR13, UR10, 0x1, URZ, 0xc0, !UPT ;  /* 0x000000010a0d7892 */ /* 0x000fe2000f8ec03f */
[----:B-----5:R-:W-:-:S03]  /*0510*/  IMAD R21, R9, R8, RZ ;  /* 0x0000000809157224 */ /* 0x020fc600078e02ff */
[----:B------:R-:W-:Y:S01]  /*0520*/  UISETP.NE.U32.AND UP0, UPT, UR13, 0x1, UPT ;  /* 0x000000010d00788c */ /* 0x000fe2000bf05070 */
[----:B------:R-:W-:Y:S01]  /*0530*/  IMAD R21, R8, R9, R21 ;  /* 0x0000000908157224 */ /* 0x000fe200078e0215 */
[----:B------:R-:W-:Y:S02]  /*0540*/  UIADD3 UR13, UP1, UR10, 0x1, URZ ;  /* 0x000000010a0d7890 */ /* 0x000fe4000ff3e03f */
[----:B------:R-:W-:Y:S02]  /*0550*/  UISETP.NE.U32.AND.EX UP0, UPT, URZ, URZ, UPT, UP0 ;  /* 0x0000003f3f00728c */ /* 0x000fe4000bf05100 */
[----:B------:R-:W-:-:S04]  /*0560*/  UIADD3.X UR14, URZ, UR11, URZ, UP1, !UPT ;  /* 0x0000000b3f0e7290 */ /* 0x000fc80008ffe43f */
[----:B------:R-:W-:Y:S01]  /*0570*/  PLOP3.LUT P3, PT, PT, PT, UP0, 0x80, 0x0 ;  /* 0x000000000000781c */ /* 0x000fe20003f6f008 */
[----:B------:R-:W-:Y:S02]  /*0580*/  UISETP.GE.U32.AND UP0, UPT, UR13, 0x3, UPT ;  /* 0x000000030d00788c */ /* 0x000fe4000bf06070 */
[----:B------:R-:W-:Y:S01]  /*0590*/  ULEA.HI UR13, UP1, UR11, UR10, URZ, 0x1 ;  /* 0x0000000a0b0d7291 */ /* 0x000fe2000f83083f */
[C---:B------:R-:W-:Y:S01]  /*05a0*/  SEL R16, R8.reuse, 0x1, !P3 ;  /* 0x0000000108107807 */ /* 0x040fe20005800000 */
[----:B------:R-:W-:Y:S01]  /*05b0*/  UISETP.GE.U32.AND.EX UP0, UPT, UR14, URZ, UPT, UP0 ;  /* 0x0000003f0e00728c */ /* 0x000fe2000bf06100 */
[----:B------:R-:W-:Y:S01]  /*05c0*/  SEL R19, R9, RZ, !P3 ;  /* 0x000000ff09137207 */ /* 0x000fe20005800000 */
[----:B------:R-:W-:Y:S01]  /*05d0*/  UIADD3.X UR14, URZ, UR11, URZ, UP1, !UPT ;  /* 0x0000000b3f0e7290 */ /* 0x000fe20008ffe43f */
[----:B------:R-:W-:-:S03]  /*05e0*/  IMAD.WIDE.U32 R8, R8, R8, RZ ;  /* 0x0000000808087225 */ /* 0x000fc600078e00ff */
[----:B------:R-:W-:Y:S01]  /*05f0*/  PLOP3.LUT P3, PT, PT, PT, UP0, 0x80, 0x0 ;  /* 0x000000000000781c */ /* 0x000fe20003f6f008 */
[----:B------:R-:W-:-:S04]  /*0600*/  IMAD.WIDE.U32 R16, R16, 0x1, RZ ;  /* 0x0000000110107825 */ /* 0x000fc800078e00ff */
[----:B------:R-:W-:-:S08]  /*0610*/  IMAD.IADD R17, R17, 0x1, R19 ;  /* 0x0000000111117824 */ /* 0x000fd000078e0213 */
[----:B------:R-:W-:Y:S05]  /*0620*/  @!P3 BRA `(.L_x_1675) ;  /* 0x000002e00000b947 */ /* 0x000fea0003800000 */
[----:B------:R-:W-:Y:S01]  /*0630*/  IMAD.IADD R9, R9, 0x1, R21 ;  /* 0x0000000109097824 */ /* 0x000fe200078e0215 */
[----:B------:R-:W-:Y:S02]  /*0640*/  USHF.R.S64 UR13, UR13, 0x1, UR14 ;  /* 0x000000010d0d7899 */ /* 0x000fe4000800100e */
[----:B------:R-:W-:Y:S02]  /*0650*/  USHF.R.S32.HI UR14, URZ, 0x1, UR14 ;  /* 0x000000013f0e7899 */ /* 0x000fe4000801140e */
.L_x_1676:
[----:B------:R-:W-:Y:S01]  /*0660*/  ULOP3.LUT UR18, UR13, 0x1, URZ, 0xc0, !UPT ;  /* 0x000000010d127892 */ /* 0x000fe2000f8ec03f */
[----:B------:R-:W-:-:S03]  /*0670*/  IMAD R20, R9, R8, RZ ;  /* 0x0000000809147224 */ /* 0x000fc600078e02ff */
[----:B------:R-:W-:Y:S01]  /*0680*/  UISETP.NE.U32.AND UP0, UPT, UR18, 0x1, UPT ;  /* 0x000000011200788c */ /* 0x000fe2000bf05070 */
[----:B------:R-:W-:Y:S01]  /*0690*/  IMAD R21, R8, R9, R20 ;  /* 0x0000000908157224 */ /* 0x000fe200078e0214 */
[----:B------:R-:W-:Y:S02]  /*06a0*/  UIADD3 UR18, UP1, UR13, 0x1, URZ ;  /* 0x000000010d127890 */ /* 0x000fe4000ff3e03f */
[----:B------:R-:W-:Y:S02]  /*06b0*/  UISETP.NE.U32.AND.EX UP0, UPT, URZ, URZ, UPT, UP0 ;  /* 0x0000003f3f00728c */ /* 0x000fe4000bf05100 */
[----:B------:R-:W-:Y:S02]  /*06c0*/  UIADD3.X UR19, URZ, UR14, URZ, UP1, !UPT ;  /* 0x0000000e3f137290 */ /* 0x000fe40008ffe43f */
[----:B------:R-:W-:Y:S02]  /*06d0*/  ULEA.HI UR13, UP1, UR14, UR13, URZ, 0x1 ;  /* 0x0000000d0e0d7291 */ /* 0x000fe4000f83083f */
[----:B------:R-:W-:Y:S01]  /*06e0*/  PLOP3.LUT P3, PT, PT, PT, UP0, 0x80, 0x0 ;  /* 0x000000000000781c */ /* 0x000fe20003f6f008 */
[----:B------:R-:W-:-:S02]  /*06f0*/  UISETP.GE.U32.AND UP0, UPT, UR18, 0x3, UPT ;  /* 0x000000031200788c */ /* 0x000fc4000bf06070 */
[----:B------:R-:W-:Y:S01]  /*0700*/  UIADD3.X UR14, URZ, UR14, URZ, UP1, !UPT ;  /* 0x0000000e3f0e7290 */ /* 0x000fe20008ffe43f */
[----:B------:R-:W-:Y:S01]  /*0710*/  SEL R19, R9, RZ, !P3 ;  /* 0x000000ff09137207 */ /* 0x000fe20005800000 */
[----:B------:R-:W-:Y:S01]  /*0720*/  UISETP.GE.U32.AND.EX UP0, UPT, UR19, URZ, UPT, UP0 ;  /* 0x0000003f1300728c */ /* 0x000fe2000bf06100 */
[C---:B------:R-:W-:Y:S01]  /*0730*/  SEL R18, R8.reuse, 0x1, !P3 ;  /* 0x0000000108127807 */ /* 0x040fe20005800000 */
[----:B------:R-:W-:Y:S01]  /*0740*/  IMAD.WIDE.U32 R8, R8, R8, RZ ;  /* 0x0000000808087225 */ /* 0x000fe200078e00ff */
[----:B------:R-:W-:Y:S02]  /*0750*/  USHF.R.S64 UR13, UR13, 0x1, UR14 ;  /* 0x000000010d0d7899 */ /* 0x000fe4000800100e */
[----:B------:R-:W-:Y:S01]  /*0760*/  USHF.R.S32.HI UR14, URZ, 0x1, UR14 ;  /* 0x000000013f0e7899 */ /* 0x000fe2000801140e */
[----:B------:R-:W-:Y:S01]  /*0770*/  PLOP3.LUT P3, PT, PT, PT, UP0, 0x80, 0x0 ;  /* 0x000000000000781c */ /* 0x000fe20003f6f008 */
[----:B------:R-:W-:Y:S02]  /*0780*/  IMAD R19, R19, R16, RZ ;  /* 0x0000001013137224 */ /* 0x000fe400078e02ff */
[----:B------:R-:W-:-:S02]  /*0790*/  IMAD.IADD R9, R9, 0x1, R21 ;  /* 0x0000000109097824 */ /* 0x000fc400078e0215 */
[----:B------:R-:W-:Y:S02]  /*07a0*/  IMAD R19, R17, R18, R19 ;  /* 0x0000001211137224 */ /* 0x000fe400078e0213 */
[----:B------:R-:W-:-:S04]  /*07b0*/  IMAD.WIDE.U32 R16, R18, R16, RZ ;  /* 0x0000001012107225 */ /* 0x000fc800078e00ff */
[----:B------:R-:W-:Y:S02]  /*07c0*/  IMAD.IADD R17, R17, 0x1, R19 ;  /* 0x0000000111117824 */ /* 0x000fe400078e0213 */
[----:B------:R-:W-:Y:S05]  /*07d0*/  @P3 BRA `(.L_x_1676) ;  /* 0xfffffe8000003947 */ /* 0x000fea000383ffff */
[----:B------:R-:W-:Y:S05]  /*07e0*/  BRA `(.L_x_1675) ;  /* 0x0000012000007947 */ /* 0x000fea0003800000 */
.L_x_1674:
[----:B0----5:R-:W-:Y:S01]  /*07f0*/  ISETP.NE.U32.AND P3, PT, R8, 0x1, PT ;  /* 0x000000010800780c */ /* 0x021fe20003f65070 */
[----:B------:R-:W-:Y:S01]  /*0800*/  UMOV UR20, 0x1 ;  /* 0x0000000100147882 */ /* 0x000fe20000000000 */
[----:B------:R-:W-:Y:S01]  /*0810*/  BSSY B0, `(.L_x_1675) ;  /* 0x000000f000007945 */ /* 0x000fe20003800000 */
[----:B------:R-:W-:Y:S01]  /*0820*/  IMAD.MOV.U32 R16, RZ, RZ, 0x1 ;  /* 0x00000001ff107424 */ /* 0x000fe200078e00ff */
[----:B------:R-:W-:Y:S01]  /*0830*/  ISETP.NE.AND.EX P3, PT, R9, RZ, PT, P3 ;  /* 0x000000ff0900720c */ /* 0x000fe20003f65330 */
[----:B------:R-:W-:-:S12]  /*0840*/  IMAD.MOV.U32 R17, RZ, RZ, RZ ;  /* 0x000000ffff117224 */ /* 0x000fd800078e00ff */
[----:B------:R-:W-:Y:S05]  /*0850*/  @!P3 BRA `(.L_x_1677) ;  /* 0x000000a00000b947 */ /* 0x000fea0003800000 */
[----:B------:R-:W-:Y:S01]  /*0860*/  ISETP.NE.U32.AND P3, PT, R8, -0x1, PT ;  /* 0xffffffff0800780c */ /* 0x000fe20003f65070 */
[----:B------:R-:W-:-:S03]  /*0870*/  IMAD.U32 R8, RZ, RZ, UR10 ;  /* 0x0000000aff087e24 */ /* 0x000fc6000f8e00ff */
[----:B------:R-:W-:-:S13]  /*0880*/  ISETP.NE.AND.EX P3, PT, R9, -0x1, PT, P3 ;  /* 0xffffffff0900780c */ /* 0x000fda0003f65330 */
[----:B------:R-:W-:Y:S01]  /*0890*/  @!P3 LOP3.LUT R8, R8, 0x1, RZ, 0xc0, !PT ;  /* 0x000000010808b812 */ /* 0x000fe200078ec0ff */
[----:B------:R-:W-:-:S03]  /*08a0*/  @!P3 IMAD.MOV.U32 R16, RZ, RZ, 0x1 ;  /* 0x00000001ff10b424 */ /* 0x000fc600078e00ff */
[----:B------:R-:W-:-:S04]  /*08b0*/  @!P3 ISETP.NE.U32.AND P6, PT, R8, 0x1, PT ;  /* 0x000000010800b80c */ /* 0x000fc80003fc5070 */
[----:B------:R-:W-:-:S04]  /*08c0*/  @!P3 ISETP.NE.U32.AND.EX P6, PT, RZ, RZ, PT, P6 ;  /* 0x000000ffff00b20c */ /* 0x000fc80003fc5160 */
[----:B------:R-:W-:Y:S02]  /*08d0*/  @!P3 SEL R16, R16, 0xffffffff, P6 ;  /* 0xffffffff1010b807 */ /* 0x000fe40003000000 */
[----:B------:R-:W-:Y:S01]  /*08e0*/  @!P3 SEL R17, RZ, 0xffffffff, P6 ;  /* 0xffffffffff11b807 */ /* 0x000fe20003000000 */
[----:B------:R-:W-:Y:S02]  /*08f0*/  @P3 CS2R R16, SRZ ;  /* 0x0000000000103805 */ /* 0x000fe4000001ff00 */
.L_x_1677:
[----:B------:R-:W-:Y:S05]  /*0900*/  BSYNC B0 ;  /* 0x0000000000007941 */ /* 0x000fea0003800000 */
.L_x_1675:
[----:B-----5:R-:W-:Y:S02]  /*0910*/  IMAD.MOV.U32 R8, RZ, RZ, R16 ;  /* 0x000000ffff087224 */ /* 0x020fe400078e0010 */
[----:B------:R-:W-:Y:S01]  /*0920*/  IMAD.MOV.U32 R9, RZ, RZ, R17 ;  /* 0x000000ffff097224 */ /* 0x000fe200078e0011 */
[----:B------:R-:W-:Y:S05]  /*0930*/  @!P4 BRA `(.L_x_1678) ;  /* 0x000003400000c947 */ /* 0x000fea0003800000 */
[----:B------:R-:W-:Y:S01]  /*0940*/  ISETP.NE.U32.AND P3, PT, RZ, UR10, PT ;  /* 0x0000000aff007c0c */ /* 0x000fe2000bf65070 */
[----:B------:R-:W-:Y:S02]  /*0950*/  IMAD.U32 R16, RZ, RZ, UR20 ;  /* 0x00000014ff107e24 */ /* 0x000fe4000f8e00ff */
[----:B------:R-:W-:Y:S01]  /*0960*/  IMAD.MOV.U32 R17, RZ, RZ, RZ ;  /* 0x000000ffff117224 */ /* 0x000fe200078e00ff */
[----:B------:R-:W-:-:S13]  /*0970*/  ISETP.NE.AND.EX P3, PT, RZ, UR11, PT, P3 ;  /* 0x0000000bff007c0c */ /* 0x000fda000bf65330 */
[----:B------:R-:W-:Y:S05]  /*0980*/  @!P3 BRA `(.L_x_1679) ;  /* 0x000004000000b947 */ /* 0x000fea0003800000 */
[----:B------:R-:W-:Y:S01]  /*0990*/  ULOP3.LUT UR13, UR10, 0x1, URZ, 0xc0, !UPT ;  /* 0x000000010a0d7892 */ /* 0x000fe2000f8ec03f */
[----:B------:R-:W-:-:S03]  /*09a0*/  IMAD R21, R11, R10, RZ ;  /* 0x0000000a0b157224 */ /* 0x000fc600078e02ff */
        /* <DEDUP_REMOVED lines=20> */
.L_x_1680:
        /* <DEDUP_REMOVED lines=25> */
.L_x_1678:
[----:B------:R-:W-:Y:S01]  /*0c80*/  ISETP.NE.U32.AND P3, PT, R10, 0x1, PT ;  /* 0x000000010a00780c */ /* 0x000fe20003f65070 */
[----:B------:R-:W-:Y:S01]  /*0c90*/  BSSY B0, `(.L_x_1679) ;  /* 0x000000f000007945 */ /* 0x000fe20003800000 */
[----:B------:R-:W-:Y:S02]  /*0ca0*/  IMAD.U32 R16, RZ, RZ, UR20 ;  /* 0x00000014ff107e24 */ /* 0x000fe4000f8e00ff */
        /* <DEDUP_REMOVED lines=13> */
.L_x_1681:
[----:B------:R-:W-:Y:S05]  /*0d80*/  BSYNC B0 ;  /* 0x0000000000007941 */ /* 0x000fea0003800000 */
.L_x_1679:
[----:B------:R-:W-:Y:S02]  /*0d90*/  IMAD.MOV.U32 R10, RZ, RZ, R16 ;  /* 0x000000ffff0a7224 */ /* 0x000fe400078e0010 */
        /* <DEDUP_REMOVED lines=29> */
.L_x_1684:
        /* <DEDUP_REMOVED lines=25> */
.L_x_1682:
        /* <DEDUP_REMOVED lines=9> */
[----:B------:R-:W-:Y:S02]  /*1190*/  @!P3 LOP3.LUT R12, R12, 0x1, RZ, 0xc0, !PT ;  /* 0x000000010c0cb812 */ /* 0x000fe400078ec0ff */
[----:B------:R-:W-:Y:S02]  /*11a0*/  @!P3 MOV R16, 0x1 ;  /* 0x000000010010b802 */ /* 0x000fe40000000f00 */
[----:B------:R-:W-:-:S04]  /*11b0*/  @!P3 ISETP.NE.U32.AND P6, PT, R12, 0x1, PT ;  /* 0x000000010c00b80c */ /* 0x000fc80003fc5070 */
[----:B------:R-:W-:-:S04]  /*11c0*/  @!P3 ISETP.NE.U32.AND.EX P6, PT, RZ, RZ, PT, P6 ;  /* 0x000000ffff00b20c */ /* 0x000fc80003fc5160 */
[----:B------:R-:W-:Y:S02]  /*11d0*/  @!P3 SEL R16, R16, 0xffffffff, P6 ;  /* 0xffffffff1010b807 */ /* 0x000fe40003000000 */
[----:B------:R-:W-:Y:S01]  /*11e0*/  @!P3 SEL R17, RZ, 0xffffffff, P6 ;  /* 0xffffffffff11b807 */ /* 0x000fe20003000000 */
[----:B------:R-:W-:Y:S02]  /*11f0*/  @P3 CS2R R16, SRZ ;  /* 0x0000000000103805 */ /* 0x000fe4000001ff00 */
.L_x_1685:
[----:B------:R-:W-:Y:S05]  /*1200*/  BSYNC B0 ;  /* 0x0000000000007941 */ /* 0x000fea0003800000 */
.L_x_1683:
        /* <DEDUP_REMOVED lines=30> */
.L_x_1688:
        /* <DEDUP_REMOVED lines=25> */
.L_x_1686:
        /* <DEDUP_REMOVED lines=16> */
.L_x_1689:
[----:B------:R-:W-:Y:S05]  /*1680*/  BSYNC B0 ;  /* 0x0000000000007941 */ /* 0x000fea0003800000 */
.L_x_1687:
[----:B------:R-:W-:Y:S01]  /*1690*/  @P0 LEA R18, P6, R23, UR8, 0x3 ;  /* 0x0000000817120c11 */ /* 0x000fe2000f8c18ff */
[----:B------:R-:W-:Y:S01]  /*16a0*/  ULDC UR13, c[0x0][0x0] ;  /* 0x00000000000d7ab9 */ /* 0x000fe20000000800 */
[C---:B------:R-:W-:Y:S01]  /*16b0*/  @P2 LEA R16, P4, R4.reuse, UR8, 0x3 ;  /* 0x0000000804102c11 */ /* 0x040fe2000f8818ff */
[----:B------:R-:W-:Y:S01]  /*16c0*/  UIMAD.WIDE.U32 UR4, UR13, 0x4, UR4 ;  /* 0x000000040d0478a5 */ /* 0x000fe2000f8e0004 */
[----:B------:R-:W-:Y:S02]  /*16d0*/  @P1 LEA R14, P3, R5, UR8, 0x3 ;  /* 0x00000008050e1c11 */ /* 0x000fe4000f8618ff */
[----:B------:R-:W-:Y:S01]  /*16e0*/  @P0 LEA.HI.X R19, R23, UR9, R6, 0x3, P6 ;  /* 0x0000000917130c11 */ /* 0x000fe2000b0f1c06 */
[----:B------:R-:W-:Y:S01]  /*16f0*/  UISETP.LT.U32.AND UP1, UPT, UR4, UR15, UPT ;  /* 0x0000000f0400728c */ /* 0x000fe2000bf21070 */
[----:B------:R-:W-:Y:S01]  /*1700*/  @P5 LEA R6, P6, R7, UR8, 0x3 ;  /* 0x0000000807065c11 */ /* 0x000fe2000f8c18ff */
[----:B------:R-:W-:Y:S01]  /*1710*/  UISETP.GE.U32.AND UP0, UPT, UR4, 0x10000, UPT ;  /* 0x000100000400788c */ /* 0x000fe2000bf06070 */
[----:B------:R-:W-:Y:S01]  /*1720*/  @P2 LEA.HI.X R17, R4, UR9, R3, 0x3, P4 ;  /* 0x0000000904112c11 */ /* 0x000fe2000a0f1c03 */
[----:B------:R0:W-:Y:S01]  /*1730*/  @P0 STG.E.64 [R18.64], R8 ;  /* 0x0000000812000986 */ /* 0x0001e2000c101b10 */
[----:B------:R-:W-:Y:S01]  /*1740*/  @P1 LEA.HI.X R15, R5, UR9, R2, 0x3, P3 ;  /* 0x00000009050f1c11 */ /* 0x000fe200098f1c02 */
[----:B------:R-:W-:Y:S01]  /*1750*/  UISETP.GE.U32.AND.EX UP0, UPT, UR5, URZ, UPT, UP0 ;  /* 0x0000003f0500728c */ /* 0x000fe2000bf06100 */
[----:B------:R-:W-:Y:S01]  /*1760*/  @P5 LEA.HI.X R7, R7, UR9, R0, 0x3, P6 ;  /* 0x0000000907075c11 */ /* 0x000fe2000b0f1c00 */
[----:B------:R0:W-:Y:S01]  /*1770*/  @P2 STG.E.64 [R16.64], R10 ;  /* 0x0000000a10002986 */ /* 0x0001e2000c101b10 */
[----:B------:R-:W-:Y:S01]  /*1780*/  IMAD.U32 R3, RZ, RZ, UR5 ;  /* 0x00000005ff037e24 */ /* 0x000fe2000f8e00ff */
[----:B------:R-:W-:Y:S01]  /*1790*/  PLOP3.LUT P0, PT, PT, PT, UP1, 0x80, 0x0 ;  /* 0x000000000000781c */ /* 0x000fe20003f0f018 */
[----:B------:R-:W-:Y:S01]  /*17a0*/  IMAD.U32 R2, RZ, RZ, UR4 ;  /* 0x00000004ff027e24 */ /* 0x000fe2000f8e00ff */
[----:B------:R0:W-:Y:S01]  /*17b0*/  @P1 STG.E.64 [R14.64], R12 ;  /* 0x0000000c0e001986 */ /* 0x0001e2000c101b10 */
[----:B------:R-:W-:-:S02]  /*17c0*/  PLOP3.LUT P1, PT, PT, PT, UP0, 0x80, 0x0 ;  /* 0x000000000000781c */ /* 0x000fc40003f2f008 */
[----:B------:R-:W-:Y:S01]  /*17d0*/  ISETP.LT.AND.EX P0, PT, R3, UR12, PT, P0 ;  /* 0x0000000c03007c0c */ /* 0x000fe2000bf01300 */
[----:B------:R0:W-:-:S12]  /*17e0*/  @P5 STG.E.64 [R6.64], R20 ;  /* 0x0000001406005986 */ /* 0x0001d8000c101b10 */
[----:B------:R-:W-:Y:S05]  /*17f0*/  @!P1 BRA P0, `(.L_x_1690) ;  /* 0xffffe9f000009947 */ /* 0x000fea000003ffff */
[----:B------:R-:W-:Y:S05]  /*1800*/  EXIT ;  /* 0x000000000000794d */ /* 0x000fea0003800000 */
.L_x_1673:
        /* <DEDUP_REMOVED lines=10> */
[----:B------:R-:W-:-:S04]  /*18b0*/  UISETP.NE.U32.AND.EX UP0, UPT, URZ, URZ, UPT, UP0 ;  /* 0x0000003f3f00728c */ /* 0x000fc8000bf05100 */
[----:B------:R-:W-:Y:S02]  /*18c0*/  USEL UR4, UR4, 0xffffffff, UP0 ;  /* 0xffffffff04047887 */ /* 0x000fe40008000000 */
[----:B------:R-:W-:Y:S02]  /*18d0*/  USEL UR14, URZ, 0xffffffff, UP0 ;  /* 0xffffffff3f0e7887 */ /* 0x000fe40008000000 */
.L_x_1707:
[C---:B------:R-:W-:Y:S01]  /*18e0*/  IMAD.SHL.U32 R2, R0.reuse, 0x20, RZ ;  /* 0x0000002000027824 */ /* 0x040fe200078e00ff */
[----:B------:R-:W-:-:S04]  /*18f0*/  SHF.L.U64.HI R18, R0, 0x5, R3 ;  /* 0x0000000500127819 */ /* 0x000fc80000010203 */
[----:B------:R-:W-:-:S04]  /*1900*/  IADD3 R12, P0, R2, UR6, RZ ;  /* 0x00000006020c7c10 */ /* 0x000fc8000ff1e0ff */
[----:B------:R-:W-:-:S05]  /*1910*/  IADD3.X R13, R18, UR7, RZ, P0, !PT ;  /* 0x00000007120d7c10 */ /* 0x000fca00087fe4ff */
[----:B------:R0:W5:Y:S04]  /*1920*/  LDG.E.128 R8, [R12.64] ;  /* 0x000000100c087981 */ /* 0x000168000c1e1d00 */
[----:B------:R0:W5:Y:S01]  /*1930*/  LDG.E.128 R4, [R12.64+0x10] ;  /* 0x000010100c047981 */ /* 0x000162000c1e1d00 */
[----:B------:R-:W-:Y:S01]  /*1940*/  ISETP.LE.AND P1, PT, RZ, UR11, PT ;  /* 0x0000000bff007c0c */ /* 0x000fe2000bf23270 */
[----:B------:R-:W-:-:S12]  /*1950*/  BSSY B0, `(.L_x_1691) ;  /* 0x0000044000007945 */ /* 0x000fd80003800000 */
[----:B------:R-:W-:Y:S05]  /*1960*/  @!P1 BRA `(.L_x_1692) ;  /* 0x0000037000009947 */ /* 0x000fea0003800000 */
[----:B0-----:R-:W-:Y:S01]  /*1970*/  ISETP.NE.U32.AND P0, PT, RZ, UR10, PT ;  /* 0x0000000aff007c0c */ /* 0x001fe2000bf05070 */
[----:B------:R-:W-:Y:S02]  /*1980*/  IMAD.MOV.U32 R12, RZ, RZ, 0x1 ;  /* 0x00000001ff0c7424 */ /* 0x000fe400078e00ff */
[----:B------:R-:W-:Y:S01]  /*1990*/  IMAD.MOV.U32 R16, RZ, RZ, 0x1 ;  /* 0x00000001ff107424 */ /* 0x000fe200078e00ff */
[----:B------:R-:W-:Y:S01]  /*19a0*/  ISETP.NE.AND.EX P0, PT, RZ, UR11, PT, P0 ;  /* 0x0000000bff007c0c */ /* 0x000fe2000bf05300 */
[----:B------:R-:W-:-:S12]  /*19b0*/  IMAD.MOV.U32 R17, RZ, RZ, RZ ;  /* 0x000000ffff117224 */ /* 0x000fd800078e00ff */
[----:B------:R-:W-:Y:S05]  /*19c0*/  @!P0 BRA `(.L_x_1693) ;  /* 0x000003c000008947 */ /* 0x000fea0003800000 */
[----:B------:R-:W-:Y:S01]  /*19d0*/  ULOP3.LUT UR5, UR10, 0x1, URZ, 0xc0, !UPT ;  /* 0x000000010a057892 */ /* 0x000fe2000f8ec03f */
[----:B-----5:R-:W-:-:S03]  /*19e0*/  IMAD R15, R9, R8, RZ ;  /* 0x00000008090f7224 */ /* 0x020fc600078e02ff */
[----:B------:R-:W-:Y:S02]  /*19f0*/  UISETP.NE.U32.AND UP0, UPT, UR5, 0x1, UPT ;  /* 0x000000010500788c */ /* 0x000fe4000bf05070 */
[----:B------:R-:W-:Y:S02]  /*1a00*/  UIADD3 UR5, UP1, UR10, 0x1, URZ ;  /* 0x000000010a057890 */ /* 0x000fe4000ff3e03f */
[----:B------:R-:W-:Y:S02]  /*1a10*/  UISETP.NE.U32.AND.EX UP0, UPT, URZ, URZ, UPT, UP0 ;  /* 0x0000003f3f00728c */ /* 0x000fe4000bf05100 */
[----:B------:R-:W-:-:S04]  /*1a20*/  UIADD3.X UR13, URZ, UR11, URZ, UP1, !UPT ;  /* 0x0000000b3f0d7290 */ /* 0x000fc80008ffe43f */
[----:B------:R-:W-:Y:S01]  /*1a30*/  PLOP3.LUT P0, PT, PT, PT, UP0, 0x80, 0x0 ;  /* 0x000000000000781c */ /* 0x000fe20003f0f008 */
[----:B------:R-:W-:Y:S02]  /*1a40*/  UISETP.GE.U32.AND UP0, UPT, UR5, 0x3, UPT ;  /* 0x000000030500788c */ /* 0x000fe4000bf06070 */
[----:B------:R-:W-:Y:S01]  /*1a50*/  ULEA.HI UR5, UP1, UR11, UR10, URZ, 0x1 ;  /* 0x0000000a0b057291 */ /* 0x000fe2000f83083f */
[----:B------:R-:W-:Y:S01]  /*1a60*/  SEL R16, R8, 0x1, !P0 ;  /* 0x0000000108107807 */ /* 0x000fe20004000000 */
[----:B------:R-:W-:Y:S01]  /*1a70*/  UISETP.GE.U32.AND.EX UP0, UPT, UR13, URZ, UPT, UP0 ;  /* 0x0000003f0d00728c */ /* 0x000fe2000bf06100 */
[----:B------:R-:W-:Y:S01]  /*1a80*/  SEL R13, R9, RZ, !P0 ;  /* 0x000000ff090d7207 */ /* 0x000fe20004000000 */
[----:B------:R-:W-:Y:S02]  /*1a90*/  UIADD3.X UR13, URZ, UR11, URZ, UP1, !UPT ;  /* 0x0000000b3f0d7290 */ /* 0x000fe40008ffe43f */
[----:B------:R-:W-:Y:S02]  /*1aa0*/  IMAD.WIDE.U32 R16, R16, 0x1, RZ ;  /* 0x0000000110107825 */ /* 0x000fe400078e00ff */
[----:B------:R-:W-:-:S02]  /*1ab0*/  PLOP3.LUT P0, PT, PT, PT, UP0, 0x80, 0x0 ;  /* 0x000000000000781c */ /* 0x000fc40003f0f008 */
[----:B------:R-:W-:Y:S02]  /*1ac0*/  IMAD.IADD R17, R17, 0x1, R13 ;  /* 0x0000000111117824 */ /* 0x000fe400078e020d */
[C---:B------:R-:W-:Y:S02]  /*1ad0*/  IMAD R13, R8.reuse, R9, R15 ;  /* 0x00000009080d7224 */ /* 0x040fe400078e020f */
[----:B------:R-:W-:-:S07]  /*1ae0*/  IMAD.WIDE.U32 R14, R8, R8, RZ ;  /* 0x00000008080e7225 */ /* 0x000fce00078e00ff */
[----:B------:R-:W-:Y:S05]  /*1af0*/  @!P0 BRA `(.L_x_1693) ;  /* 0x0000029000008947 */ /* 0x000fea0003800000 */
[----:B------:R-:W-:Y:S01]  /*1b00*/  USHF.R.S64 UR5, UR5, 0x1, UR13 ;  /* 0x0000000105057899 */ /* 0x000fe2000800100d */
[----:B------:R-:W-:Y:S01]  /*1b10*/  IMAD.IADD R13, R15, 0x1, R13 ;  /* 0x000000010f0d7824 */ /* 0x000fe200078e020d */
[----:B------:R-:W-:-:S04]  /*1b20*/  USHF.R.S32.HI UR13, URZ, 0x1, UR13 ;  /* 0x000000013f0d7899 */ /* 0x000fc8000801140d */
[----:B------:R-:W-:Y:S02]  /*1b30*/  IMAD.U32 R15, RZ, RZ, UR5 ;  /* 0x00000005ff0f7e24 */ /* 0x000fe4000f8e00ff */
[----:B------:R-:W-:-:S03]  /*1b40*/  IMAD.U32 R20, RZ, RZ, UR13 ;  /* 0x0000000dff147e24 */ /* 0x000fc6000f8e00ff */
.L_x_1694:
[C---:B------:R-:W-:Y:S02]  /*1b50*/  LOP3.LUT R8, R15.reuse, 0x1, RZ, 0xc0, !PT ;  /* 0x000000010f087812 */ /* 0x040fe400078ec0ff */
[----:B------:R-:W-:Y:S02]  /*1b60*/  IADD3 R19, P3, R15, 0x1, RZ ;  /* 0x000000010f137810 */ /* 0x000fe40007f7e0ff */
[----:B------:R-:W-:Y:S01]  /*1b70*/  ISETP.NE.U32.AND P0, PT, R8, 0x1, PT ;  /* 0x000000010800780c */ /* 0x000fe20003f05070 */
[----:B------:R-:W-:Y:S01]  /*1b80*/  IMAD R8, R13, R14, RZ ;  /* 0x0000000e0d087224 */ /* 0x000fe200078e02ff */
[----:B------:R-:W-:Y:S01]  /*1b90*/  ISETP.GE.U32.AND P2, PT, R19, 0x3, PT ;  /* 0x000000031300780c */ /* 0x000fe20003f46070 */
[----:B------:R-:W-:Y:S01]  /*1ba0*/  IMAD.X R21, RZ, RZ, R20, P3 ;  /* 0x000000ffff157224 */ /* 0x000fe200018e0614 */
[----:B------:R-:W-:-:S02]  /*1bb0*/  ISETP.NE.U32.AND.EX P0, PT, RZ, RZ, PT, P0 ;  /* 0x000000ffff00720c */ /* 0x000fc40003f05100 */
[----:B------:R-:W-:Y:S02]  /*1bc0*/  LEA.HI R19, P3, R20, R15, RZ, 0x1 ;  /* 0x0000000f14137211 */ /* 0x000fe400078708ff */
[----:B------:R-:W-:Y:S01]  /*1bd0*/  SEL R9, R13, RZ, !P0 ;  /* 0x000000ff0d097207 */ /* 0x000fe20004000000 */
[C---:B------:R-:W-:Y:S01]  /*1be0*/  IMAD R13, R14.reuse, R13, R8 ;  /* 0x0000000d0e0d7224 */ /* 0x040fe200078e0208 */
[C---:B------:R-:W-:Y:S01]  /*1bf0*/  SEL R8, R14.reuse, 0x1, !P0 ;  /* 0x000000010e087807 */ /* 0x040fe20004000000 */
[----:B------:R-:W-:Y:S01]  /*1c00*/  IMAD.WIDE.U32 R14, R14, R14, RZ ;  /* 0x0000000e0e0e7225 */ /* 0x000fe200078e00ff */
[----:B------:R-:W-:-:S03]  /*1c10*/  ISETP.GE.U32.AND.EX P0, PT, R21, RZ, PT, P2 ;  /* 0x000000ff1500720c */ /* 0x000fc60003f06120 */
[----:B------:R-:W-:Y:S02]  /*1c20*/  IMAD.X R20, RZ, RZ, R20, P3 ;  /* 0x000000ffff147224 */ /* 0x000fe400018e0614 */
[----:B------:R-:W-:Y:S02]  /*1c30*/  IMAD R9, R9, R16, RZ ;  /* 0x0000001009097224 */ /* 0x000fe400078e02ff */
[----:B------:R-:W-:Y:S01]  /*1c40*/  IMAD.IADD R13, R15, 0x1, R13 ;  /* 0x000000010f0d7824 */ /* 0x000fe200078e020d */
[--C-:B------:R-:W-:Y:S01]  /*1c50*/  SHF.R.S64 R15, R19, 0x1, R20.reuse ;  /* 0x00000001130f7819 */ /* 0x100fe20000001014 */
[----:B------:R-:W-:Y:S01]  /*1c60*/  IMAD R17, R17, R8, R9 ;  /* 0x0000000811117224 */ /* 0x000fe200078e0209 */
[----:B------:R-:W-:Y:S01]  /*1c70*/  SHF.R.S32.HI R19, RZ, 0x1, R20 ;  /* 0x00000001ff137819 */ /* 0x000fe20000011414 */
[----:B------:R-:W-:-:S04]  /*1c80*/  IMAD.WIDE.U32 R8, R8, R16, RZ ;  /* 0x0000001008087225 */ /* 0x000fc800078e00ff */
[----:B------:R-:W-:Y:S01]  /*1c90*/  IMAD.IADD R17, R9, 0x1, R17 ;  /* 0x0000000109117824 */ /* 0x000fe200078e0211 */
[----:B------:R-:W-:Y:S01]  /*1ca0*/  MOV R16, R8 ;  /* 0x0000000800107202 */ /* 0x000fe20000000f00 */
[----:B------:R-:W-:Y:S01]  /*1cb0*/  IMAD.MOV.U32 R20, RZ, RZ, R19 ;  /* 0x000000ffff147224 */ /* 0x000fe200078e0013 */
[----:B------:R-:W-:Y:S05]  /*1cc0*/  @P0 BRA `(.L_x_1694) ;  /* 0xfffffe8000000947 */ /* 0x000fea000383ffff */
[----:B------:R-:W-:Y:S05]  /*1cd0*/  BRA `(.L_x_1693) ;  /* 0x000000b000007947 */ /* 0x000fea0003800000 */
.L_x_1692:
[----:B0----5:R-:W-:Y:S01]  /*1ce0*/  ISETP.NE.U32.AND P0, PT, R8, 0x1, PT ;  /* 0x000000010800780c */ /* 0x021fe20003f05070 */
[----:B------:R-:W-:Y:S02]  /*1cf0*/  IMAD.MOV.U32 R12, RZ, RZ, 0x1 ;  /* 0x00000001ff0c7424 */ /* 0x000fe400078e00ff */
[----:B------:R-:W-:Y:S01]  /*1d00*/  IMAD.MOV.U32 R16, RZ, RZ, 0x1 ;  /* 0x00000001ff107424 */ /* 0x000fe200078e00ff */
[----:B------:R-:W-:Y:S01]  /*1d10*/  ISETP.NE.AND.EX P0, PT, R9, RZ, PT, P0 ;  /* 0x000000ff0900720c */ /* 0x000fe20003f05300 */
[----:B------:R-:W-:-:S12]  /*1d20*/  IMAD.MOV.U32 R17, RZ, RZ, RZ ;  /* 0x000000ffff117224 */ /* 0x000fd800078e00ff */
[----:B------:R-:W-:Y:S05]  /*1d30*/  @!P0 BRA `(.L_x_1693) ;  /* 0x0000005000008947 */ /* 0x000fea0003800000 */
[----:B------:R-:W-:Y:S01]  /*1d40*/  ISETP.NE.U32.AND P0, PT, R8, -0x1, PT ;  /* 0xffffffff0800780c */ /* 0x000fe20003f05070 */
[----:B------:R-:W-:Y:S02]  /*1d50*/  IMAD.U32 R16, RZ, RZ, UR4 ;  /* 0x00000004ff107e24 */ /* 0x000fe4000f8e00ff */
[----:B------:R-:W-:Y:S01]  /*1d60*/  IMAD.U32 R17, RZ, RZ, UR14 ;  /* 0x0000000eff117e24 */ /* 0x000fe2000f8e00ff */
[----:B------:R-:W-:-:S13]  /*1d70*/  ISETP.NE.AND.EX P0, PT, R9, -0x1, PT, P0 ;  /* 0xffffffff0900780c */ /* 0x000fda0003f05300 */
[----:B------:R-:W-:Y:S02]  /*1d80*/  @P0 CS2R R16, SRZ ;  /* 0x0000000000100805 */ /* 0x000fe4000001ff00 */
.L_x_1693:
[----:B------:R-:W-:Y:S05]  /*1d90*/  BSYNC B0 ;  /* 0x0000000000007941 */ /* 0x000fea0003800000 */
.L_x_1691:
[----:B------:R-:W-:Y:S01]  /*1da0*/  BSSY B0, `(.L_x_1695) ;  /* 0x0000043000007945 */ /* 0x000fe20003800000 */
[----:B-----5:R-:W-:Y:S02]  /*1db0*/  IMAD.MOV.U32 R8, RZ, RZ, R16 ;  /* 0x000000ffff087224 */ /* 0x020fe400078e0010 */
[----:B------:R-:W-:Y:S01]  /*1dc0*/  IMAD.MOV.U32 R9, RZ, RZ, R17 ;  /* 0x000000ffff097224 */ /* 0x000fe200078e0011 */
[----:B------:R-:W-:Y:S05]  /*1dd0*/  @!P1 BRA `(.L_x_1696) ;  /* 0x0000034000009947 */ /* 0x000fea0003800000 */
[----:B------:R-:W-:Y:S01]  /*1de0*/  ISETP.NE.U32.AND P0, PT, RZ, UR10, PT ;  /* 0x0000000aff007c0c */ /* 0x000fe2000bf05070 */
[----:B------:R-:W-:Y:S02]  /*1df0*/  IMAD.MOV.U32 R14, RZ, RZ, R12 ;  /* 0x000000ffff0e7224 */ /* 0x000fe400078e000c */
        /* <DEDUP_REMOVED lines=25> */
.L_x_1698:
        /* <DEDUP_REMOVED lines=25> */
.L_x_1696:
[----:B------:R-:W-:Y:S01]  /*2120*/  ISETP.NE.U32.AND P0, PT, R10, 0x1, PT ;  /* 0x000000010a00780c */ /* 0x000fe20003f05070 */
[----:B------:R-:W-:Y:S02]  /*2130*/  IMAD.MOV.U32 R14, RZ, RZ, R12 ;  /* 0x000000ffff0e7224 */ /* 0x000fe400078e000c */
[----:B------:R-:W-:Y:S01]  /*2140*/  IMAD.MOV.U32 R16, RZ, RZ, RZ ;  /* 0x000000ffff107224 */ /* 0x000fe200078e00ff */
[----:B------:R-:W-:-:S13]  /*2150*/  ISETP.NE.AND.EX P0, PT, R11, RZ, PT, P0 ;  /* 0x000000ff0b00720c */ /* 0x000fda0003f05300 */
[----:B------:R-:W-:Y:S05]  /*2160*/  @!P0 BRA `(.L_x_1697) ;  /* 0x0000006000008947 */ /* 0x000fea0003800000 */
[----:B------:R-:W-:Y:S01]  /*2170*/  ISETP.NE.U32.AND P0, PT, R10, -0x1, PT ;  /* 0xffffffff0a00780c */ /* 0x000fe20003f05070 */
[----:B------:R-:W-:Y:S02]  /*2180*/  IMAD.U32 R14, RZ, RZ, UR4 ;  /* 0x00000004ff0e7e24 */ /* 0x000fe4000f8e00ff */
[----:B------:R-:W-:Y:S01]  /*2190*/  IMAD.U32 R16, RZ, RZ, UR14 ;  /* 0x0000000eff107e24 */ /* 0x000fe2000f8e00ff */
[----:B------:R-:W-:-:S13]  /*21a0*/  ISETP.NE.AND.EX P0, PT, R11, -0x1, PT, P0 ;  /* 0xffffffff0b00780c */ /* 0x000fda0003f05300 */
[----:B------:R-:W-:Y:S02]  /*21b0*/  @P0 IMAD.MOV.U32 R14, RZ, RZ, RZ ;  /* 0x000000ffff0e0224 */ /* 0x000fe400078e00ff */
[----:B------:R-:W-:Y:S02]  /*21c0*/  @P0 IMAD.MOV.U32 R16, RZ, RZ, RZ ;  /* 0x000000ffff100224 */ /* 0x000fe400078e00ff */
.L_x_1697:
[----:B------:R-:W-:Y:S05]  /*21d0*/  BSYNC B0 ;  /* 0x0000000000007941 */ /* 0x000fea0003800000 */
.L_x_1695:
[----:B------:R-:W-:Y:S01]  /*21e0*/  BSSY B0, `(.L_x_1699) ;  /* 0x0000043000007945 */ /* 0x000fe20003800000 */
[----:B------:R-:W-:Y:S02]  /*21f0*/  IMAD.MOV.U32 R10, RZ, RZ, R14 ;  /* 0x000000ffff0a7224 */ /* 0x000fe400078e000e */
        /* <DEDUP_REMOVED lines=26> */
[----:B------:R-:W-:Y:S01]  /*23a0*/  IADD3 R5, R5, R17, RZ ;  /* 0x0000001105057210 */ /* 0x000fe20007ffe0ff */
[----:B------:R-:W-:Y:S02]  /*23b0*/  USHF.R.S64 UR5, UR5, 0x1, UR13 ;  /* 0x0000000105057899 */ /* 0x000fe4000800100d */
[----:B------:R-:W-:Y:S02]  /*23c0*/  USHF.R.S32.HI UR13, URZ, 0x1, UR13 ;  /* 0x000000013f0d7899 */ /* 0x000fe4000801140d */
.L_x_1702:
        /* <DEDUP_REMOVED lines=25> */
.L_x_1700:
        /* <DEDUP_REMOVED lines=11> */
.L_x_1701:
[----:B------:R-:W-:Y:S05]  /*2610*/  BSYNC B0 ;  /* 0x0000000000007941 */ /* 0x000fea0003800000 */
.L_x_1699:
[----:B------:R-:W-:Y:S01]  /*2620*/  BSSY B0, `(.L_x_1703) ;  /* 0x0000041000007945 */ /* 0x000fe20003800000 */
[----:B------:R-:W-:Y:S02]  /*2630*/  IMAD.MOV.U32 R4, RZ, RZ, R14 ;  /* 0x000000ffff047224 */ /* 0x000fe400078e000e */
[----:B------:R-:W-:Y:S01]  /*2640*/  IMAD.MOV.U32 R5, RZ, RZ, R16 ;  /* 0x000000ffff057224 */ /* 0x000fe200078e0010 */
[----:B------:R-:W-:Y:S05]  /*2650*/  @!P1 BRA `(.L_x_1704) ;  /* 0x0000033000009947 */ /* 0x000fea0003800000 */
[----:B------:R-:W-:Y:S01]  /*2660*/  ISETP.NE.U32.AND P0, PT, RZ, UR10, PT ;  /* 0x0000000aff007c0c */ /* 0x000fe2000bf05070 */
[----:B------:R-:W-:-:S03]  /*2670*/  IMAD.MOV.U32 R16, RZ, RZ, RZ ;  /* 0x000000ffff107224 */ /* 0x000fc600078e00ff */
        /* <DEDUP_REMOVED lines=24> */
.L_x_1706:
        /* <DEDUP_REMOVED lines=25> */
.L_x_1704:
[----:B------:R-:W-:Y:S01]  /*2990*/  ISETP.NE.U32.AND P0, PT, R6, 0x1, PT ;  /* 0x000000010600780c */ /* 0x000fe20003f05070 */
[----:B------:R-:W-:-:S03]  /*29a0*/  IMAD.MOV.U32 R16, RZ, RZ, RZ ;  /* 0x000000ffff107224 */ /* 0x000fc600078e00ff */
        /* <DEDUP_REMOVED lines=8> */
.L_x_1705:
[----:B------:R-:W-:Y:S05]  /*2a30*/  BSYNC B0 ;  /* 0x0000000000007941 */ /* 0x000fea0003800000 */
.L_x_1703:
[----:B------:R-:W-:Y:S01]  /*2a40*/  IADD3 R14, P0, R2, UR8, RZ ;  /* 0x00000008020e7c10 */ /* 0x000fe2000ff1e0ff */
[----:B------:R-:W-:Y:S02]  /*2a50*/  IMAD.MOV.U32 R6, RZ, RZ, R12 ;  /* 0x000000ffff067224 */ /* 0x000fe400078e000c */
[----:B------:R-:W-:Y:S01]  /*2a60*/  IMAD.MOV.U32 R7, RZ, RZ, R16 ;  /* 0x000000ffff077224 */ /* 0x000fe200078e0010 */
[----:B------:R-:W-:Y:S02]  /*2a70*/  IADD3.X R15, R18, UR9, RZ, P0, !PT ;  /* 0x00000009120f7c10 */ /* 0x000fe400087fe4ff */
[----:B------:R-:W-:-:S03]  /*2a80*/  IADD3 R0, P0, R0, c[0x0][0x0], RZ ;  /* 0x0000000000007a10 */ /* 0x000fc60007f1e0ff */
[----:B------:R0:W-:Y:S01]  /*2a90*/  STG.E.128 [R14.64], R8 ;  /* 0x000000080e007986 */ /* 0x0001e2000c101d10 */
[C---:B------:R-:W-:Y:S01]  /*2aa0*/  ISETP.LT.U32.AND P1, PT, R0.reuse, 0x4000, PT ;  /* 0x000040000000780c */ /* 0x040fe20003f21070 */
[----:B------:R-:W-:Y:S02]  /*2ab0*/  IMAD.SHL.U32 R2, R0, 0x4, RZ ;  /* 0x0000000400027824 */ /* 0x000fe400078e00ff */
[----:B------:R-:W-:Y:S01]  /*2ac0*/  IMAD.X R3, RZ, RZ, R3, P0 ;  /* 0x000000ffff037224 */ /* 0x000fe200000e0603 */
[----:B------:R0:W-:Y:S02]  /*2ad0*/  STG.E.128 [R14.64+0x10], R4 ;  /* 0x000010040e007986 */ /* 0x0001e4000c101d10 */
[----:B------:R-:W-:Y:S02]  /*2ae0*/  ISETP.GE.U32.AND P0, PT, R2, UR15, PT ;  /* 0x0000000f02007c0c */ /* 0x000fe4000bf06070 */
[----:B------:R-:W-:Y:S02]  /*2af0*/  SHF.L.U64.HI R2, R0, 0x2, R3 ;  /* 0x0000000200027819 */ /* 0x000fe40000010203 */
[----:B------:R-:W-:-:S02]  /*2b00*/  ISETP.LT.U32.AND.EX P1, PT, R3, RZ, PT, P1 ;  /* 0x000000ff0300720c */ /* 0x000fc40003f21110 */
[----:B------:R-:W-:-:S13]  /*2b10*/  ISETP.GE.AND.EX P0, PT, R2, UR12, PT, P0 ;  /* 0x0000000c02007c0c */ /* 0x000fda000bf06300 */
[----:B0-----:R-:W-:Y:S05]  /*2b20*/  @!P0 BRA P1, `(.L_x_1707) ;  /* 0xffffedb000008947 */ /* 0x001fea000083ffff */
[----:B------:R-:W-:Y:S05]  /*2b30*/  EXIT ;  /* 0x000000000000794d */ /* 0x000fea0003800000 */
.L_x_1708:
        /* <DEDUP_REMOVED lines=12> */
.L_x_3995:


//--------------------- .text._ZN2at6native61_GLOBAL__N__44eb8e94_28_ForeachBinaryOpScalarList_cu_dda10a6925multi_tensor_apply_kernelINS1_28TensorListScalarListMetadataIiLi2EEENS1_25BinaryOpScalarListFunctorIiLi2ELi1ELi1EEEJNS1_13power_functorIiEEEEEvT_T0_DpT1_ --------------------------
	.section	.text._ZN2at6native61_GLOBAL__N__44eb8e94_28_ForeachBinaryOpScalarList_cu_dda10a6925multi_tensor_apply_kernelINS1_28TensorListScalarListMetadataIiLi2EEENS1_25BinaryOpScalarListFunctorIiLi2ELi1ELi1EEEJNS1_13power_functorIiEEEEEvT_T0_DpT1_,"ax",@progbits
	.sectioninfo	@"SHI_REGISTERS=32"
	.align	128
.text._ZN2at6native61_GLOBAL__N__44eb8e94_28_ForeachBinaryOpScalarList_cu_dda10a6925multi_tensor_apply_kernelINS1_28TensorListScalarListMetadataIiLi2EEENS1_25BinaryOpScalarListFunctorIiLi2ELi1ELi1EEEJNS1_13power_functorIiEEEEEvT_T0_DpT1_:
        .type           _ZN2at6native61_GLOBAL__N__44eb8e94_28_ForeachBinaryOpScalarList_cu_dda10a6925multi_tensor_apply_kernelINS1_28TensorListScalarListMetadataIiLi2EEENS1_25BinaryOpScalarListFunctorIiLi2ELi1ELi1EEEJNS1_13power_functorIiEEEEEvT_T0_DpT1_,@function
        .size           _ZN2at6native61_GLOBAL__N__44eb8e94_28_ForeachBinaryOpScalarList_cu_dda10a6925multi_tensor_apply_kernelINS1_28TensorListScalarListMetadataIiLi2EEENS1_25BinaryOpScalarListFunctorIiLi2ELi1ELi1EEEJNS1_13power_functorIiEEEEEvT_T0_DpT1_,(.L_x_3996 - _ZN2at6native61_GLOBAL__N__44eb8e94_28_ForeachBinaryOpScalarList_cu_dda10a6925multi_tensor_apply_kernelINS1_28TensorListScalarListMetadataIiLi2EEENS1_25BinaryOpScalarListFunctorIiLi2ELi1ELi1EEEJNS1_13power_functorIiEEEEEvT_T0_DpT1_)
        .other          _ZN2at6native61_GLOBAL__N__44eb8e94_28_ForeachBinaryOpScalarList_cu_dda10a6925multi_tensor_apply_kernelINS1_28TensorListScalarListMetadataIiLi2EEENS1_25BinaryOpScalarListFunctorIiLi2ELi1ELi1EEEJNS1_13power_functorIiEEEEEvT_T0_DpT1_,@"STO_CUDA_ENTRY STV_DEFAULT"
_ZN2at6native61_GLOBAL__N__44eb8e94_28_ForeachBinaryOpScalarList_cu_dda10a6925multi_tensor_apply_kernelINS1_28TensorListScalarListMetadataIiLi2EEENS1_25BinaryOpScalarListFunctorIiLi2ELi1ELi1EEEJNS1_13power_functorIiEEEEEvT_T0_DpT1_:
        /* <DEDUP_REMOVED lines=27> */
.L_x_1726:
[----:B0-----:R-:W-:Y:S01]  /*01b0*/  IADD3 R17, P1, R11, R8, RZ ;  /* 0x000000080b117210 */ /* 0x001fe20007f3e0ff */
[----:B------:R-:W-:Y:S02]  /*01c0*/  IMAD.MOV.U32 R10, RZ, RZ, c[0x0][0x0] ;  /* 0x00000000ff0a7624 */ /* 0x000fe400078e00ff */
[----:B------:R-:W-:Y:S01]  /*01d0*/  IMAD.MOV.U32 R16, RZ, RZ, RZ ;  /* 0x000000ffff107224 */ /* 0x000fe200078e00ff */
[C---:B------:R-:W-:Y:S01]  /*01e0*/  IADD3 R18, P4, R17.reuse, c[0x0][0x0], RZ ;  /* 0x0000000011127a10 */ /* 0x040fe20007f9e0ff */
[----:B------:R-:W-:Y:S01]  /*01f0*/  IMAD.X R12, RZ, RZ, R9, P1 ;  /* 0x000000ffff0c7224 */ /* 0x000fe200008e0609 */
[C---:B------:R-:W-:Y:S01]  /*0200*/  ISETP.GE.U32.AND P0, PT, R17.reuse, 0x10000, PT ;  /* 0x000100001100780c */ /* 0x040fe20003f06070 */
[C---:B------:R-:W-:Y:S01]  /*0210*/  IMAD R14, R10.reuse, 0x3, RZ ;  /* 0x000000030a0e7824 */ /* 0x040fe200078e02ff */
[----:B------:R-:W-:Y:S01]  /*0220*/  ISETP.LT.U32.AND P1, PT, R17, R2, PT ;  /* 0x000000021100720c */ /* 0x000fe20003f21070 */
[----:B------:R-:W-:Y:S01]  /*0230*/  IMAD.X R22, RZ, RZ, R12, P4 ;  /* 0x000000ffff167224 */ /* 0x000fe200020e060c */
[----:B------:R-:W-:-:S02]  /*0240*/  LEA R13, P3, R10, R17, 0x1 ;  /* 0x000000110a0d7211 */ /* 0x000fc400078608ff */
[----:B------:R-:W-:Y:S02]  /*0250*/  ISETP.GE.U32.AND.EX P0, PT, R12, RZ, PT, P0 ;  /* 0x000000ff0c00720c */ /* 0x000fe40003f06100 */
[----:B------:R-:W-:Y:S01]  /*0260*/  ISETP.GE.U32.AND P2, PT, R18, 0x10000, PT ;  /* 0x000100001200780c */ /* 0x000fe20003f46070 */
[----:B------:R-:W-:Y:S01]  /*0270*/  IMAD.X R21, RZ, RZ, R12, P3 ;  /* 0x000000ffff157224 */ /* 0x000fe200018e060c */
[----:B------:R-:W-:Y:S02]  /*0280*/  ISETP.LT.AND.EX P0, PT, R12, R0, !P0, P1 ;  /* 0x000000000c00720c */ /* 0x000fe40004701310 */
[----:B------:R-:W-:Y:S02]  /*0290*/  ISETP.GE.U32.AND.EX P1, PT, R22, RZ, PT, P2 ;  /* 0x000000ff1600720c */ /* 0x000fe40003f26120 */
[----:B------:R-:W-:Y:S02]  /*02a0*/  IADD3 R19, P4, R14, R17, RZ ;  /* 0x000000110e137210 */ /* 0x000fe40007f9e0ff */
[----:B------:R-:W-:-:S02]  /*02b0*/  ISETP.GE.U32.AND P2, PT, R13, 0x10000, PT ;  /* 0x000100000d00780c */ /* 0x000fc40003f46070 */
[-C--:B------:R-:W-:Y:S01]  /*02c0*/  ISETP.LT.U32.AND P5, PT, R18, R2.reuse, PT ;  /* 0x000000021200720c */ /* 0x080fe20003fa1070 */
[----:B------:R-:W-:Y:S01]  /*02d0*/  IMAD.X R23, RZ, RZ, R12, P4 ;  /* 0x000000ffff177224 */ /* 0x000fe200020e060c */
[----:B------:R-:W-:Y:S02]  /*02e0*/  ISETP.LT.U32.AND P3, PT, R13, R2, PT ;  /* 0x000000020d00720c */ /* 0x000fe40003f61070 */
[----:B------:R-:W-:Y:S02]  /*02f0*/  ISETP.GE.U32.AND.EX P6, PT, R21, RZ, PT, P2 ;  /* 0x000000ff1500720c */ /* 0x000fe40003fc6120 */
[----:B------:R-:W-:Y:S02]  /*0300*/  ISETP.GE.U32.AND P2, PT, R19, 0x10000, PT ;  /* 0x000100001300780c */ /* 0x000fe40003f46070 */
[-C--:B------:R-:W-:Y:S02]  /*0310*/  ISETP.LT.AND.EX P1, PT, R22, R0.reuse, !P1, P5 ;  /* 0x000000001600720c */ /* 0x080fe40004f21350 */
[----:B------:R-:W-:-:S02]  /*0320*/  ISETP.LT.AND.EX P3, PT, R21, R0, !P6, P3 ;  /* 0x000000001500720c */ /* 0x000fc40007761330 */
[----:B------:R-:W-:Y:S02]  /*0330*/  ISETP.LT.U32.AND P4, PT, R19, R2, PT ;  /* 0x000000021300720c */ /* 0x000fe40003f81070 */
[----:B------:R-:W-:Y:S02]  /*0340*/  ISETP.GE.U32.AND.EX P2, PT, R23, RZ, PT, P2 ;  /* 0x000000ff1700720c */ /* 0x000fe40003f46120 */
[----:B------:R-:W-:Y:S02]  /*0350*/  @P0 LEA R28, P5, R17, R4, 0x2 ;  /* 0x00000004111c0211 */ /* 0x000fe400078a10ff */
[----:B------:R-:W-:Y:S02]  /*0360*/  ISETP.LT.AND.EX P2, PT, R23, R0, !P2, P4 ;  /* 0x000000001700720c */ /* 0x000fe40005741340 */
[-C--:B------:R-:W-:Y:S02]  /*0370*/  @P0 LEA.HI.X R29, R17, R5.reuse, R12, 0x2, P5 ;  /* 0x00000005111d0211 */ /* 0x080fe400028f140c */
[CC--:B------:R-:W-:Y:S01]  /*0380*/  @P1 LEA R26, P5, R18.reuse, R4.reuse, 0x2 ;  /* 0x00000004121a1211 */ /* 0x0c0fe200078a10ff */
[----:B------:R-:W-:Y:S01]  /*0390*/  IMAD.MOV.U32 R20, RZ, RZ, RZ ;  /* 0x000000ffff147224 */ /* 0x000fe200078e00ff */
[----:B------:R-:W-:Y:S01]  /*03a0*/  @P3 LEA R24, P4, R13, R4, 0x2 ;  /* 0x000000040d183211 */ /* 0x000fe200078810ff */
[----:B------:R0:W5:Y:S01]  /*03b0*/  @P0 LDG.E R16, [R28.64] ;  /* 0x000000041c100981 */ /* 0x000162000c1e1900 */
[----:B------:R-:W-:-:S02]  /*03c0*/  @P1 LEA.HI.X R27, R18, R5, R22, 0x2, P5 ;  /* 0x00000005121b1211 */ /* 0x000fc400028f1416 */
[----:B------:R-:W-:-:S03]  /*03d0*/  @P3 LEA.HI.X R25, R13, R5, R21, 0x2, P4 ;  /* 0x000000050d193211 */ /* 0x000fc600020f1415 */
[C---:B------:R-:W-:Y:S01]  /*03e0*/  @P2 LEA R14, P4, R19.reuse, R4, 0x2 ;  /* 0x00000004130e2211 */ /* 0x040fe200078810ff */
[----:B------:R1:W5:Y:S01]  /*03f0*/  @P1 LDG.E R20, [R26.64] ;  /* 0x000000041a141981 */ /* 0x000362000c1e1900 */
[----:B0-----:R-:W-:Y:S02]  /*0400*/  IMAD.MOV.U32 R28, RZ, RZ, RZ ;  /* 0x000000ffff1c7224 */ /* 0x001fe400078e00ff */
[----:B------:R-:W-:-:S05]  /*0410*/  @P2 LEA.HI.X R15, R19, R5, R23, 0x2, P4 ;  /* 0x00000005130f2211 */ /* 0x000fca00020f1417 */
[----:B------:R0:W5:Y:S01]  /*0420*/  @P2 LDG.E R28, [R14.64] ;  /* 0x000000040e1c2981 */ /* 0x000162000c1e1900 */
[----:B-1----:R-:W-:-:S06]  /*0430*/  IMAD.MOV.U32 R26, RZ, RZ, RZ ;  /* 0x000000ffff1a7224 */ /* 0x002fcc00078e00ff */
[----:B------:R0:W5:Y:S01]  /*0440*/  @P3 LDG.E R26, [R24.64] ;  /* 0x00000004181a3981 */ /* 0x000162000c1e1900 */
[----:B------:R-:W-:-:S13]  /*0450*/  ISETP.GE.AND P4, PT, R3, RZ, PT ;  /* 0x000000ff0300720c */ /* 0x000fda0003f86270 */
[----:B------:R-:W-:Y:S05]  /*0460*/  @!P4 BRA `(.L_x_1710) ;  /* 0x000001800000c947 */ /* 0x000fea0003800000 */
[----:B0-----:R-:W-:Y:S01]  /*0470*/  ISETP.NE.AND P5, PT, R3, RZ, PT ;  /* 0x000000ff0300720c */ /* 0x001fe20003fa5270 */
[----:B------:R-:W-:Y:S01]  /*0480*/  UMOV UR6, 0x1 ;  /* 0x0000000100067882 */ /* 0x000fe20000000000 */
[----:B------:R-:W-:-:S11]  /*0490*/  IMAD.MOV.U32 R25, RZ, RZ, 0x1 ;  /* 0x00000001ff197424 */ /* 0x000fd600078e00ff */
[----:B------:R-:W-:Y:S05]  /*04a0*/  @!P5 BRA `(.L_x_1711) ;  /* 0x000002000000d947 */ /* 0x000fea0003800000 */
[C---:B------:R-:W-:Y:S02]  /*04b0*/  IADD3 R15, R3.reuse, 0x1, RZ ;  /* 0x00000001030f7810 */ /* 0x040fe40007ffe0ff */
[----:B------:R-:W-:Y:S02]  /*04c0*/  LOP3.LUT R14, R3, 0x1, RZ, 0xc0, !PT ;  /* 0x00000001030e7812 */ /* 0x000fe400078ec0ff */
[----:B------:R-:W-:Y:S02]  /*04d0*/  ISETP.GE.U32.AND P6, PT, R15, 0x3, PT ;  /* 0x000000030f00780c */ /* 0x000fe40003fc6070 */
[----:B------:R-:W-:Y:S01]  /*04e0*/  ISETP.NE.U32.AND P5, PT, R14, 0x1, PT ;  /* 0x000000010e00780c */ /* 0x000fe20003fa5070 */
[----:B-----5:R-:W-:-:S03]  /*04f0*/  IMAD R14, R16, R16, RZ ;  /* 0x00000010100e7224 */ /* 0x020fc600078e02ff */
[----:B------:R-:W-:-:S07]  /*0500*/  SEL R25, R16, 0x1, !P5 ;  /* 0x0000000110197807 */ /* 0x000fce0006800000 */
[----:B------:R-:W-:Y:S05]  /*0510*/  @!P6 BRA `(.L_x_1711) ;  /* 0x000001900000e947 */ /* 0x000fea0003800000 */
[----:B------:R-:W-:-:S04]  /*0520*/  LEA.HI R15, R3, R3, RZ, 0x1 ;  /* 0x00000003030f7211 */ /* 0x000fc800078f08ff */
[----:B------:R-:W-:-:S04]  /*0530*/  SHF.R.S32.HI R15, RZ, 0x1, R15 ;  /* 0x00000001ff0f7819 */ /* 0x000fc8000001140f */
.L_x_1712:
[----:B------:R-:W-:-:S04]  /*0540*/  IADD3 R16, R15, 0x1, RZ ;  /* 0x000000010f107810 */ /* 0x000fc80007ffe0ff */
[----:B------:R-:W-:Y:S02]  /*0550*/  ISETP.GE.U32.AND P6, PT, R16, 0x3, PT ;  /* 0x000000031000780c */ /* 0x000fe40003fc6070 */
[C---:B------:R-:W-:Y:S02]  /*0560*/  LOP3.LUT R16, R15.reuse, 0x1, RZ, 0xc0, !PT ;  /* 0x000000010f107812 */ /* 0x040fe400078ec0ff */
[----:B------:R-:W-:Y:S02]  /*0570*/  LEA.HI R15, R15, R15, RZ, 0x1 ;  /* 0x0000000f0f0f7211 */ /* 0x000fe400078f08ff */
[----:B------:R-:W-:Y:S02]  /*0580*/  ISETP.NE.U32.AND P5, PT, R16, 0x1, PT ;  /* 0x000000011000780c */ /* 0x000fe40003fa5070 */
[----:B------:R-:W-:Y:S02]  /*0590*/  SHF.R.S32.HI R15, RZ, 0x1, R15 ;  /* 0x00000001ff0f7819 */ /* 0x000fe4000001140f */
[C---:B------:R-:W-:Y:S01]  /*05a0*/  SEL R16, R14.reuse, 0x1, !P5 ;  /* 0x000000010e107807 */ /* 0x040fe20006800000 */
[----:B------:R-:W-:-:S04]  /*05b0*/  IMAD R14, R14, R14, RZ ;  /* 0x0000000e0e0e7224 */ /* 0x000fc800078e02ff */
[----:B------:R-:W-:Y:S01]  /*05c0*/  IMAD R25, R16, R25, RZ ;  /* 0x0000001910197224 */ /* 0x000fe200078e02ff */
[----:B------:R-:W-:Y:S05]  /*05d0*/  @P6 BRA `(.L_x_1712) ;  /* 0xffffff6000006947 */ /* 0x000fea000383ffff */
[----:B------:R-:W-:Y:S05]  /*05e0*/  BRA `(.L_x_1711) ;  /* 0x000000c000007947 */ /* 0x000fea0003800000 */
.L_x_1710:
[----:B0----5:R-:W-:Y:S01]  /*05f0*/  ISETP.NE.AND P5, PT, R16, 0x1, PT ;  /* 0x000000011000780c */ /* 0x021fe20003fa5270 */
[----:B------:R-:W-:Y:S01]  /*0600*/  UMOV UR6, 0x1 ;  /* 0x0000000100067882 */ /* 0x000fe20000000000 */
[----:B------:R-:W-:Y:S01]  /*0610*/  BSSY B0, `(.L_x_1711) ;  /* 0x0000009000007945 */ /* 0x000fe20003800000 */
[----:B------:R-:W-:-:S10]  /*0620*/  IMAD.MOV.U32 R25, RZ, RZ, 0x1 ;  /* 0x00000001ff197424 */ /* 0x000fd400078e00ff */
[----:B------:R-:W-:Y:S05]  /*0630*/  @!P5 BRA `(.L_x_1713) ;  /* 0x000000600000d947 */ /* 0x000fea0003800000 */
[----:B------:R-:W-:-:S13]  /*0640*/  ISETP.NE.AND P5, PT, R16, -0x1, PT ;  /* 0xffffffff1000780c */ /* 0x000fda0003fa5270 */
[----:B------:R-:W-:Y:S01]  /*0650*/  @!P5 LOP3.LUT R14, R3, 0x1, RZ, 0xc0, !PT ;  /* 0x00000001030ed812 */ /* 0x000fe200078ec0ff */
[----:B------:R-:W-:-:S03]  /*0660*/  @!P5 IMAD.MOV.U32 R25, RZ, RZ, 0x1 ;  /* 0x00000001ff19d424 */ /* 0x000fc600078e00ff */
[----:B------:R-:W-:-:S04]  /*0670*/  @!P5 ISETP.NE.U32.AND P6, PT, R14, 0x1, PT ;  /* 0x000000010e00d80c */ /* 0x000fc80003fc5070 */
[----:B------:R-:W-:Y:S01]  /*0680*/  @!P5 SEL R25, R25, 0xffffffff, P6 ;  /* 0xffffffff1919d807 */ /* 0x000fe20003000000 */
[----:B------:R-:W-:-:S03]  /*0690*/  @P5 IMAD.MOV.U32 R25, RZ, RZ, RZ ;  /* 0x000000ffff195224 */ /* 0x000fc600078e00ff */
.L_x_1713:
[----:B------:R-:W-:Y:S05]  /*06a0*/  BSYNC B0 ;  /* 0x0000000000007941 */ /* 0x000fea0003800000 */
.L_x_1711:
[----:B------:R-:W-:Y:S05]  /*06b0*/  @!P4 BRA `(.L_x_1714) ;  /* 0x000001700000c947 */ /* 0x000fea0003800000 */
[----:B------:R-:W-:Y:S01]  /*06c0*/  ISETP.NE.AND P5, PT, R3, RZ, PT ;  /* 0x000000ff0300720c */ /* 0x000fe20003fa5270 */
[----:B------:R-:W-:-:S12]  /*06d0*/  IMAD.U32 R27, RZ, RZ, UR6 ;  /* 0x00000006ff1b7e24 */ /* 0x000fd8000f8e00ff */
        /* <DEDUP_REMOVED lines=10> */
.L_x_1716:
        /* <DEDUP_REMOVED lines=11> */
.L_x_1714:
[----:B-----5:R-:W-:Y:S01]  /*0830*/  ISETP.NE.AND P5, PT, R20, 0x1, PT ;  /* 0x000000011400780c */ /* 0x020fe20003fa5270 */
[----:B------:R-:W-:Y:S01]  /*0840*/  BSSY B0, `(.L_x_1715) ;  /* 0x0000009000007945 */ /* 0x000fe20003800000 */
[----:B------:R-:W-:-:S11]  /*0850*/  IMAD.U32 R27, RZ, RZ, UR6 ;  /* 0x00000006ff1b7e24 */ /* 0x000fd6000f8e00ff */
[----:B------:R-:W-:Y:S05]  /*0860*/  @!P5 BRA `(.L_x_1717) ;  /* 0x000000600000d947 */ /* 0x000fea0003800000 */
[----:B------:R-:W-:-:S13]  /*0870*/  ISETP.NE.AND P5, PT, R20, -0x1, PT ;  /* 0xffffffff1400780c */ /* 0x000fda0003fa5270 */
[----:B------:R-:W-:Y:S01]  /*0880*/  @!P5 LOP3.LUT R14, R3, 0x1, RZ, 0xc0, !PT ;  /* 0x00000001030ed812 */ /* 0x000fe200078ec0ff */
[----:B------:R-:W-:-:S03]  /*0890*/  @!P5 IMAD.MOV.U32 R27, RZ, RZ, 0x1 ;  /* 0x00000001ff1bd424 */ /* 0x000fc600078e00ff */
[----:B------:R-:W-:-:S04]  /*08a0*/  @!P5 ISETP.NE.U32.AND P6, PT, R14, 0x1, PT ;  /* 0x000000010e00d80c */ /* 0x000fc80003fc5070 */
[----:B------:R-:W-:Y:S01]  /*08b0*/  @!P5 SEL R27, R27, 0xffffffff, P6 ;  /* 0xffffffff1b1bd807 */ /* 0x000fe20003000000 */
[----:B------:R-:W-:-:S03]  /*08c0*/  @P5 IMAD.MOV.U32 R27, RZ, RZ, RZ ;  /* 0x000000ffff1b5224 */ /* 0x000fc600078e00ff */
.L_x_1717:
[----:B------:R-:W-:Y:S05]  /*08d0*/  BSYNC B0 ;  /* 0x0000000000007941 */ /* 0x000fea0003800000 */
.L_x_1715:
        /* <DEDUP_REMOVED lines=13> */
.L_x_1720:
        /* <DEDUP_REMOVED lines=11> */
.L_x_1718:
        /* <DEDUP_REMOVED lines=10> */
.L_x_1721:
[----:B------:R-:W-:Y:S05]  /*0b00*/  BSYNC B0 ;  /* 0x0000000000007941 */ /* 0x000fea0003800000 */
.L_x_1719:
[----:B------:R-:W-:Y:S05]  /*0b10*/  @!P4 BRA `(.L_x_1722) ;  /* 0x000001700000c947 */ /* 0x000fea0003800000 */
[----:B------:R-:W-:Y:S01]  /*0b20*/  ISETP.NE.AND P4, PT, R3, RZ, PT ;  /* 0x000000ff0300720c */ /* 0x000fe20003f85270 */
[----:B-----5:R-:W-:-:S12]  /*0b30*/  IMAD.U32 R20, RZ, RZ, UR6 ;  /* 0x00000006ff147e24 */ /* 0x020fd8000f8e00ff */
[----:B------:R-:W-:Y:S05]  /*0b40*/  @!P4 BRA `(.L_x_1723) ;  /* 0x000001f00000c947 */ /* 0x000fea0003800000 */
[C---:B------:R-:W-:Y:S02]  /*0b50*/  IADD3 R15, R3.reuse, 0x1, RZ ;  /* 0x00000001030f7810 */ /* 0x040fe40007ffe0ff */
[----:B------:R-:W-:Y:S02]  /*0b60*/  LOP3.LUT R14, R3, 0x1, RZ, 0xc0, !PT ;  /* 0x00000001030e7812 */ /* 0x000fe400078ec0ff */
[----:B------:R-:W-:Y:S02]  /*0b70*/  ISETP.GE.U32.AND P5, PT, R15, 0x3, PT ;  /* 0x000000030f00780c */ /* 0x000fe40003fa6070 */
[----:B------:R-:W-:Y:S01]  /*0b80*/  ISETP.NE.U32.AND P4, PT, R14, 0x1, PT ;  /* 0x000000010e00780c */ /* 0x000fe20003f85070 */
[----:B------:R-:W-:-:S03]  /*0b90*/  IMAD R14, R28, R28, RZ ;  /* 0x0000001c1c0e7224 */ /* 0x000fc600078e02ff */
[----:B------:R-:W-:-:S07]  /*0ba0*/  SEL R20, R28, 0x1, !P4 ;  /* 0x000000011c147807 */ /* 0x000fce0006000000 */
[----:B------:R-:W-:Y:S05]  /*0bb0*/  @!P5 BRA `(.L_x_1723) ;  /* 0x000001800000d947 */ /* 0x000fea0003800000 */
[----:B------:R-:W-:-:S04]  /*0bc0*/  LEA.HI R15, R3, R3, RZ, 0x1 ;  /* 0x00000003030f7211 */ /* 0x000fc800078f08ff */
[----:B------:R-:W-:-:S04]  /*0bd0*/  SHF.R.S32.HI R15, RZ, 0x1, R15 ;  /* 0x00000001ff0f7819 */ /* 0x000fc8000001140f */
.L_x_1724:
        /* <DEDUP_REMOVED lines=11> */
.L_x_1722:
        /* <DEDUP_REMOVED lines=10> */
.L_x_1725:
[----:B------:R-:W-:Y:S05]  /*0d30*/  BSYNC B0 ;  /* 0x0000000000007941 */ /* 0x000fea0003800000 */
.L_x_1723:
[CC--:B------:R-:W-:Y:S01]  /*0d40*/  @P0 LEA R14, P4, R17.reuse, R6.reuse, 0x2 ;  /* 0x00000006110e0211 */ /* 0x0c0fe200078810ff */
[----:B------:R-:W-:Y:S01]  /*0d50*/  IMAD.WIDE.U32 R8, R10, 0x4, R8 ;  /* 0x000000040a087825 */ /* 0x000fe200078e0008 */
[CC--:B------:R-:W-:Y:S02]  /*0d60*/  @P1 LEA R16, P5, R18.reuse, R6.reuse, 0x2 ;  /* 0x0000000612101211 */ /* 0x0c0fe400078a10ff */
[-C--:B------:R-:W-:Y:S02]  /*0d70*/  @P0 LEA.HI.X R15, R17, R7.reuse, R12, 0x2, P4 ;  /* 0x00000007110f0211 */ /* 0x080fe400020f140c */
[----:B------:R-:W-:Y:S02]  /*0d80*/  @P1 LEA.HI.X R17, R18, R7, R22, 0x2, P5 ;  /* 0x0000000712111211 */ /* 0x000fe400028f1416 */
[-C--:B------:R-:W-:Y:S01]  /*0d90*/  @P3 LEA R12, P4, R13, R6.reuse, 0x2 ;  /* 0x000000060d0c3211 */ /* 0x080fe200078810ff */
[----:B------:R0:W-:Y:S01]  /*0da0*/  @P0 STG.E [R14.64], R25 ;  /* 0x000000190e000986 */ /* 0x0001e2000c101904 */
[----:B------:R-:W-:-:S02]  /*0db0*/  @P2 LEA R18, P5, R19, R6, 0x2 ;  /* 0x0000000613122211 */ /* 0x000fc400078a10ff */
[-C--:B------:R-:W-:Y:S01]  /*0dc0*/  @P3 LEA.HI.X R13, R13, R7.reuse, R21, 0x2, P4 ;  /* 0x000000070d0d3211 */ /* 0x080fe200020f1415 */
[----:B------:R0:W-:Y:S01]  /*0dd0*/  @P1 STG.E [R16.64], R27 ;  /* 0x0000001b10001986 */ /* 0x0001e2000c101904 */
[----:B------:R-:W-:Y:S02]  /*0de0*/  @P2 LEA.HI.X R19, R19, R7, R23, 0x2, P5 ;  /* 0x0000000713132211 */ /* 0x000fe400028f1417 */
[C---:B------:R-:W-:Y:S01]  /*0df0*/  ISETP.GE.U32.AND P0, PT, R8.reuse, 0x10000, PT ;  /* 0x000100000800780c */ /* 0x040fe20003f06070 */
[----:B------:R0:W-:Y:S01]  /*0e00*/  @P3 STG.E [R12.64], R29 ;  /* 0x0000001d0c003986 */ /* 0x0001e2000c101904 */
[----:B------:R-:W-:Y:S02]  /*0e10*/  ISETP.LT.U32.AND P1, PT, R8, R2, PT ;  /* 0x000000020800720c */ /* 0x000fe40003f21070 */
[C---:B------:R-:W-:Y:S01]  /*0e20*/  ISETP.GE.U32.AND.EX P0, PT, R9.reuse, RZ, PT, P0 ;  /* 0x000000ff0900720c */ /* 0x040fe20003f06100 */
[----:B------:R0:W-:Y:S01]  /*0e30*/  @P2 STG.E [R18.64], R20 ;  /* 0x0000001412002986 */ /* 0x0001e2000c101904 */
[----:B------:R-:W-:-:S13]  /*0e40*/  ISETP.LT.AND.EX P1, PT, R9, R0, PT, P1 ;  /* 0x000000000900720c */ /* 0x000fda0003f21310 */
[----:B0-----:R-:W-:Y:S05]  /*0e50*/  @!P0 BRA P1, `(.L_x_1726) ;  /* 0xfffff35000008947 */ /* 0x001fea000083ffff */
[----:B------:R-:W-:Y:S05]  /*0e60*/  EXIT ;  /* 0x000000000000794d */ /* 0x000fea0003800000 */
.L_x_1709:
[----:B0-----:R-:W0:Y:S02]  /*0e70*/  S2R R19, SR_TID.X ;  /* 0x0000000000137919 */ /* 0x001e240000002100 */
[----:B0-----:R-:W-:-:S05]  /*0e80*/  IMAD.WIDE.U32 R8, R19, 0x4, RZ ;  /* 0x0000000413087825 */ /* 0x001fca00078e00ff */
[----:B------:R-:W-:-:S04]  /*0e90*/  ISETP.GE.U32.AND P0, PT, R8, R2, PT ;  /* 0x000000020800720c */ /* 0x000fc80003f06070 */
[----:B------:R-:W-:-:S04]  /*0ea0*/  ISETP.GE.AND.EX P0, PT, R9, R0, PT, P0 ;  /* 0x000000000900720c */ /* 0x000fc80003f06300 */
[----:B------:R-:W-:-:S13]  /*0eb0*/  ISETP.GT.U32.OR P0, PT, R19, 0x3fff, P0 ;  /* 0x00003fff1300780c */ /* 0x000fda0000704470 */
[----:B------:R-:W-:Y:S05]  /*0ec0*/  @P0 EXIT ;  /* 0x000000000000094d */ /* 0x000fea0003800000 */
[----:B------:R-:W-:Y:S01]  /*0ed0*/  LOP3.LUT R8, R3, 0x1, RZ, 0xc0, !PT ;  /* 0x0000000103087812 */ /* 0x000fe200078ec0ff */
[----:B------:R-:W-:Y:S02]  /*0ee0*/  IMAD.MOV.U32 R16, RZ, RZ, 0x1 ;  /* 0x00000001ff107424 */ /* 0x000fe400078e00ff */
[----:B------:R-:W-:Y:S01]  /*0ef0*/  IMAD.MOV.U32 R18, RZ, RZ, RZ ;  /* 0x000000ffff127224 */ /* 0x000fe200078e00ff */
[----:B------:R-:W-:-:S04]  /*0f00*/  ISETP.NE.U32.AND P0, PT, R8, 0x1, PT ;  /* 0x000000010800780c */ /* 0x000fc80003f05070 */
[----:B------:R-:W-:Y:S02]  /*0f10*/  SEL R16, R16, 0xffffffff, P0 ;  /* 0xffffffff10107807 */ /* 0x000fe40000000000 */
.L_x_1743:
[C---:B------:R-:W-:Y:S01]  /*0f20*/  IMAD.SHL.U32 R21, R19.reuse, 0x10, RZ ;  /* 0x0000001013157824 */ /* 0x040fe200078e00ff */
[----:B------:R-:W-:-:S04]  /*0f30*/  SHF.L.U64.HI R17, R19, 0x4, R18 ;  /* 0x0000000413117819 */ /* 0x000fc80000010212 */
[----:B------:R-:W-:-:S05]  /*0f40*/  IADD3 R8, P0, R4, R21, RZ ;  /* 0x0000001504087210 */ /* 0x000fca0007f1e0ff */
[----:B------:R-:W-:-:S06]  /*0f50*/  IMAD.X R9, R5, 0x1, R17, P0 ;  /* 0x0000000105097824 */ /* 0x000fcc00000e0611 */
[----:B------:R-:W5:Y:S01]  /*0f60*/  LDG.E.128 R8, [R8.64] ;  /* 0x0000000408087981 */ /* 0x000f62000c1e1d00 */
[----:B------:R-:W-:Y:S01]  /*0f70*/  ISETP.GE.AND P0, PT, R3, RZ, PT ;  /* 0x000000ff0300720c */ /* 0x000fe20003f06270 */
[----:B------:R-:W-:-:S12]  /*0f80*/  BSSY B0, `(.L_x_1727) ;  /* 0x0000022000007945 */ /* 0x000fd80003800000 */
[----:B------:R-:W-:Y:S05]  /*0f90*/  @!P0 BRA `(.L_x_1728) ;  /* 0x0000019000008947 */ /* 0x000fea0003800000 */
[----:B------:R-:W-:Y:S01]  /*0fa0*/  ISETP.NE.AND P1, PT, R3, RZ, PT ;  /* 0x000000ff0300720c */ /* 0x000fe20003f25270 */
[----:B------:R-:W-:Y:S02]  /*0fb0*/  IMAD.MOV.U32 R15, RZ, RZ, 0x1 ;  /* 0x00000001ff0f7424 */ /* 0x000fe400078e00ff */
[----:B------:R-:W-:-:S10]  /*0fc0*/  IMAD.MOV.U32 R12, RZ, RZ, 0x1 ;  /* 0x00000001ff0c7424 */ /* 0x000fd400078e00ff */
[----:B------:R-:W-:Y:S05]  /*0fd0*/  @!P1 BRA `(.L_x_1729) ;  /* 0x000001c000009947 */ /* 0x000fea0003800000 */
[C---:B------:R-:W-:Y:S02]  /*0fe0*/  IADD3 R13, R3.reuse, 0x1, RZ ;  /* 0x00000001030d7810 */ /* 0x040fe40007ffe0ff */
[----:B------:R-:W-:Y:S02]  /*0ff0*/  LOP3.LUT R12, R3, 0x1, RZ, 0xc0, !PT ;  /* 0x00000001030c7812 */ /* 0x000fe400078ec0ff */
[----:B------:R-:W-:Y:S01]  /*1000*/  ISETP.GE.U32.AND P2, PT, R13, 0x3, PT ;  /* 0x000000030d00780c */ /* 0x000fe20003f46070 */
[----:B-----5:R-:W-:Y:S01]  /*1010*/  IMAD R13, R8, R8, RZ ;  /* 0x00000008080d7224 */ /* 0x020fe200078e02ff */
[----:B------:R-:W-:-:S04]  /*1020*/  ISETP.NE.U32.AND P1, PT, R12, 0x1, PT ;  /* 0x000000010c00780c */ /* 0x000fc80003f25070 */
[----:B------:R-:W-:-:S07]  /*1030*/  SEL R12, R8, 0x1, !P1 ;  /* 0x00000001080c7807 */ /* 0x000fce0004800000 */
[----:B------:R-:W-:Y:S05]  /*1040*/  @!P2 BRA `(.L_x_1729) ;  /* 0x000001500000a947 */ /* 0x000fea0003800000 */
[----:B------:R-:W-:Y:S01]  /*1050*/  LEA.HI R8, R3, R3, RZ, 0x1 ;  /* 0x0000000303087211 */ /* 0x000fe200078f08ff */
[----:B------:R-:W-:-:S03]  /*1060*/  IMAD.MOV.U32 R14, RZ, RZ, R13 ;  /* 0x000000ffff0e7224 */ /* 0x000fc600078e000d */
[----:B------:R-:W-:-:S04]  /*1070*/  SHF.R.S32.HI R8, RZ, 0x1, R8 ;  /* 0x00000001ff087819 */ /* 0x000fc80000011408 */
.L_x_1730:
[C---:B------:R-:W-:Y:S02]  /*1080*/  IADD3 R20, R8.reuse, 0x1, RZ ;  /* 0x0000000108147810 */ /* 0x040fe40007ffe0ff */
[----:B------:R-:W-:Y:S02]  /*1090*/  LOP3.LUT R13, R8, 0x1, RZ, 0xc0, !PT ;  /* 0x00000001080d7812 */ /* 0x000fe400078ec0ff */
[----:B------:R-:W-:Y:S02]  /*10a0*/  ISETP.GE.U32.AND P2, PT, R20, 0x3, PT ;  /* 0x000000031400780c */ /* 0x000fe40003f46070 */
[----:B------:R-:W-:Y:S02]  /*10b0*/  ISETP.NE.U32.AND P1, PT, R13, 0x1, PT ;  /* 0x000000010d00780c */ /* 0x000fe40003f25070 */
[----:B------:R-:W-:Y:S02]  /*10c0*/  LEA.HI R8, R8, R8, RZ, 0x1 ;  /* 0x0000000808087211 */ /* 0x000fe400078f08ff */
[C---:B------:R-:W-:Y:S01]  /*10d0*/  SEL R13, R14.reuse, 0x1, !P1 ;  /* 0x000000010e0d7807 */ /* 0x040fe20004800000 */
[----:B------:R-:W-:Y:S01]  /*10e0*/  IMAD R14, R14, R14, RZ ;  /* 0x0000000e0e0e7224 */ /* 0x000fe200078e02ff */
[----:B------:R-:W-:-:S03]  /*10f0*/  SHF.R.S32.HI R8, RZ, 0x1, R8 ;  /* 0x00000001ff087819 */ /* 0x000fc60000011408 */
[----:B------:R-:W-:Y:S02]  /*1100*/  IMAD R12, R13, R12, RZ ;  /* 0x0000000c0d0c7224 */ /* 0x000fe400078e02ff */
[----:B------:R-:W-:Y:S05]  /*1110*/  @P2 BRA `(.L_x_1730) ;  /* 0xffffff6000002947 */ /* 0x000fea000383ffff */
[----:B------:R-:W-:Y:S05]  /*1120*/  BRA `(.L_x_1729) ;  /* 0x0000007000007947 */ /* 0x000fea0003800000 */
.L_x_1728:
[----:B-----5:R-:W-:Y:S01]  /*1130*/  ISETP.NE.AND P1, PT, R8, 0x1, PT ;  /* 0x000000010800780c */ /* 0x020fe20003f25270 */
[----:B------:R-:W-:Y:S02]  /*1140*/  IMAD.MOV.U32 R15, RZ, RZ, 0x1 ;  /* 0x00000001ff0f7424 */ /* 0x000fe400078e00ff */
[----:B------:R-:W-:-:S10]  /*1150*/  IMAD.MOV.U32 R12, RZ, RZ, 0x1 ;  /* 0x00000001ff0c7424 */ /* 0x000fd400078e00ff */
[----:B------:R-:W-:Y:S05]  /*1160*/  @!P1 BRA `(.L_x_1729) ;  /* 0x0000003000009947 */ /* 0x000fea0003800000 */
[----:B------:R-:W-:Y:S01]  /*1170*/  ISETP.NE.AND P1, PT, R8, -0x1, PT ;  /* 0xffffffff0800780c */ /* 0x000fe20003f25270 */
[----:B------:R-:W-:-:S12]  /*1180*/  IMAD.MOV.U32 R12, RZ, RZ, R16 ;  /* 0x000000ffff0c7224 */ /* 0x000fd800078e0010 */
[----:B------:R-:W-:Y:S02]  /*1190*/  @P1 IMAD.MOV.U32 R12, RZ, RZ, RZ ;  /* 0x000000ffff0c1224 */ /* 0x000fe400078e00ff */
.L_x_1729:
[----:B------:R-:W-:Y:S05]  /*11a0*/  BSYNC B0 ;  /* 0x0000000000007941 */ /* 0x000fea0003800000 */
.L_x_1727:
[----:B------:R-:W-:Y:S01]  /*11b0*/  BSSY B0, `(.L_x_1731) ;  /* 0x0000020000007945 */ /* 0x000fe20003800000 */
[----:B------:R-:W-:Y:S05]  /*11c0*/  @!P0 BRA `(.L_x_1732) ;  /* 0x0000018000008947 */ /* 0x000fea0003800000 */
[----:B------:R-:W-:Y:S01]  /*11d0*/  ISETP.NE.AND P1, PT, R3, RZ, PT ;  /* 0x000000ff0300720c */ /* 0x000fe20003f25270 */
[----:B------:R-:W-:-:S12]  /*11e0*/  IMAD.MOV.U32 R13, RZ, RZ, R15 ;  /* 0x000000ffff0d7224 */ /* 0x000fd800078e000f */
[----:B------:R-:W-:Y:S05]  /*11f0*/  @!P1 BRA `(.L_x_1733) ;  /* 0x000001b000009947 */ /* 0x000fea0003800000 */
[C---:B------:R-:W-:Y:S02]  /*1200*/  IADD3 R13, R3.reuse, 0x1, RZ ;  /* 0x00000001030d7810 */ /* 0x040fe40007ffe0ff */
[----:B-----5:R-:W-:Y:S02]  /*1210*/  LOP3.LUT R8, R3, 0x1, RZ, 0xc0, !PT ;  /* 0x0000000103087812 */ /* 0x020fe400078ec0ff */
[----:B------:R-:W-:Y:S02]  /*1220*/  ISETP.GE.U32.AND P2, PT, R13, 0x3, PT ;  /* 0x000000030d00780c */ /* 0x000fe40003f46070 */
[----:B------:R-:W-:Y:S01]  /*1230*/  ISETP.NE.U32.AND P1, PT, R8, 0x1, PT ;  /* 0x000000010800780c */ /* 0x000fe20003f25070 */
[----:B------:R-:W-:-:S03]  /*1240*/  IMAD R8, R9, R9, RZ ;  /* 0x0000000909087224 */ /* 0x000fc600078e02ff */
[----:B------:R-:W-:-:S07]  /*1250*/  SEL R13, R9, 0x1, !P1 ;  /* 0x00000001090d7807 */ /* 0x000fce0004800000 */
[----:B------:R-:W-:Y:S05]  /*1260*/  @!P2 BRA `(.L_x_1733) ;  /* 0x000001400000a947 */ /* 0x000fea0003800000 */
[----:B------:R-:W-:Y:S01]  /*1270*/  LEA.HI R14, R3, R3, RZ, 0x1 ;  /* 0x00000003030e7211 */ /* 0x000fe200078f08ff */
[----:B------:R-:W-:-:S03]  /*1280*/  IMAD.MOV.U32 R9, RZ, RZ, R8 ;  /* 0x000000ffff097224 */ /* 0x000fc600078e0008 */
[----:B------:R-:W-:-:S04]  /*1290*/  SHF.R.S32.HI R8, RZ, 0x1, R14 ;  /* 0x00000001ff087819 */ /* 0x000fc8000001140e */
.L_x_1734:
        /* <DEDUP_REMOVED lines=11> */
.L_x_1732:
[----:B-----5:R-:W-:Y:S01]  /*1350*/  ISETP.NE.AND P1, PT, R9, 0x1, PT ;  /* 0x000000010900780c */ /* 0x020fe20003f25270 */
[----:B------:R-:W-:-:S12]  /*1360*/  IMAD.MOV.U32 R13, RZ, RZ, R15 ;  /* 0x000000ffff0d7224 */ /* 0x000fd800078e000f */
[----:B------:R-:W-:Y:S05]  /*1370*/  @!P1 BRA `(.L_x_1733) ;  /* 0x0000003000009947 */ /* 0x000fea0003800000 */
[----:B------:R-:W-:Y:S01]  /*1380*/  ISETP.NE.AND P1, PT, R9, -0x1, PT ;  /* 0xffffffff0900780c */ /* 0x000fe20003f25270 */
[----:B------:R-:W-:-:S12]  /*1390*/  IMAD.MOV.U32 R13, RZ, RZ, R16 ;  /* 0x000000ffff0d7224 */ /* 0x000fd800078e0010 */
[----:B------:R-:W-:Y:S02]  /*13a0*/  @P1 IMAD.MOV.U32 R13, RZ, RZ, RZ ;  /* 0x000000ffff0d1224 */ /* 0x000fe400078e00ff */
.L_x_1733:
[----:B------:R-:W-:Y:S05]  /*13b0*/  BSYNC B0 ;  /* 0x0000000000007941 */ /* 0x000fea0003800000 */
.L_x_1731:
[----:B------:R-:W-:Y:S01]  /*13c0*/  BSSY B0, `(.L_x_1735) ;  /* 0x0000020000007945 */ /* 0x000fe20003800000 */
[----:B------:R-:W-:Y:S05]  /*13d0*/  @!P0 BRA `(.L_x_1736) ;  /* 0x0000018000008947 */ /* 0x000fea0003800000 */
[----:B------:R-:W-:Y:S01]  /*13e0*/  ISETP.NE.AND P1, PT, R3, RZ, PT ;  /* 0x000000ff0300720c */ /* 0x000fe20003f25270 */
[----:B------:R-:W-:-:S12]  /*13f0*/  IMAD.MOV.U32 R14, RZ, RZ, R15 ;  /* 0x000000ffff0e7224 */ /* 0x000fd800078e000f */
[----:B------:R-:W-:Y:S05]  /*1400*/  @!P1 BRA `(.L_x_1737) ;  /* 0x000001b000009947 */ /* 0x000fea0003800000 */
[C---:B-----5:R-:W-:Y:S02]  /*1410*/  IADD3 R9, R3.reuse, 0x1, RZ ;  /* 0x0000000103097810 */ /* 0x060fe40007ffe0ff */
[----:B------:R-:W-:Y:S02]  /*1420*/  LOP3.LUT R8, R3, 0x1, RZ, 0xc0, !PT ;  /* 0x0000000103087812 */ /* 0x000fe400078ec0ff */
        /* <DEDUP_REMOVED lines=8> */
.L_x_1738:
        /* <DEDUP_REMOVED lines=11> */
.L_x_1736:
[----:B-----5:R-:W-:Y:S01]  /*1560*/  ISETP.NE.AND P1, PT, R10, 0x1, PT ;  /* 0x000000010a00780c */ /* 0x020fe20003f25270 */
[----:B------:R-:W-:-:S12]  /*1570*/  IMAD.MOV.U32 R14, RZ, RZ, R15 ;  /* 0x000000ffff0e7224 */ /* 0x000fd800078e000f */
[----:B------:R-:W-:Y:S05]  /*1580*/  @!P1 BRA `(.L_x_1737) ;  /* 0x0000003000009947 */ /* 0x000fea0003800000 */
[----:B------:R-:W-:Y:S01]  /*1590*/  ISETP.NE.AND P1, PT, R10, -0x1, PT ;  /* 0xffffffff0a00780c */ /* 0x000fe20003f25270 */
[----:B------:R-:W-:-:S12]  /*15a0*/  IMAD.MOV.U32 R14, RZ, RZ, R16 ;  /* 0x000000ffff0e7224 */ /* 0x000fd800078e0010 */
[----:B------:R-:W-:Y:S02]  /*15b0*/  @P1 IMAD.MOV.U32 R14, RZ, RZ, RZ ;  /* 0x000000ffff0e1224 */ /* 0x000fe400078e00ff */
.L_x_1737:
[----:B------:R-:W-:Y:S05]  /*15c0*/  BSYNC B0 ;  /* 0x0000000000007941 */ /* 0x000fea0003800000 */
.L_x_1735:
[----:B------:R-:W-:Y:S01]  /*15d0*/  BSSY B0, `(.L_x_1739) ;  /* 0x000001e000007945 */ /* 0x000fe20003800000 */
[----:B------:R-:W-:Y:S05]  /*15e0*/  @!P0 BRA `(.L_x_1740) ;  /* 0x0000017000008947 */ /* 0x000fea0003800000 */
[----:B------:R-:W-:-:S13]  /*15f0*/  ISETP.NE.AND P0, PT, R3, RZ, PT ;  /* 0x000000ff0300720c */ /* 0x000fda0003f05270 */
        /* <DEDUP_REMOVED lines=11> */
.L_x_1742:
        /* <DEDUP_REMOVED lines=11> */
.L_x_1740:
[----:B-----5:R-:W-:-:S13]  /*1760*/  ISETP.NE.AND P0, PT, R11, 0x1, PT ;  /* 0x000000010b00780c */ /* 0x020fda0003f05270 */
[----:B------:R-:W-:Y:S05]  /*1770*/  @!P0 BRA `(.L_x_1741) ;  /* 0x0000003000008947 */ /* 0x000fea0003800000 */
[----:B------:R-:W-:Y:S01]  /*1780*/  ISETP.NE.AND P0, PT, R11, -0x1, PT ;  /* 0xffffffff0b00780c */ /* 0x000fe20003f05270 */
[----:B------:R-:W-:-:S12]  /*1790*/  IMAD.MOV.U32 R15, RZ, RZ, R16 ;  /* 0x000000ffff0f7224 */ /* 0x000fd800078e0010 */
[----:B------:R-:W-:Y:S02]  /*17a0*/  @P0 IMAD.MOV.U32 R15, RZ, RZ, RZ ;  /* 0x000000ffff0f0224 */ /* 0x000fe400078e00ff */
.L_x_1741:
[----:B------:R-:W-:Y:S05]  /*17b0*/  BSYNC B0 ;  /* 0x0000000000007941 */ /* 0x000fea0003800000 */
.L_x_1739:
[----:B-----5:R-:W-:-:S05]  /*17c0*/  IADD3 R8, P0, R6, R21, RZ ;  /* 0x0000001506087210 */ /* 0x020fca0007f1e0ff */
[----:B------:R-:W-:Y:S01]  /*17d0*/  IMAD.X R9, R7, 0x1, R17, P0 ;  /* 0x0000000107097824 */ /* 0x000fe200000e0611 */
[----:B------:R-:W-:-:S04]  /*17e0*/  IADD3 R19, P0, R19, c[0x0][0x0], RZ ;  /* 0x0000000013137a10 */ /* 0x000fc80007f1e0ff */
[----:B------:R0:W-:Y:S01]  /*17f0*/  STG.E.128 [R8.64], R12 ;  /* 0x0000000c08007986 */ /* 0x0001e2000c101d04 */
[C---:B------:R-:W-:Y:S01]  /*1800*/  IMAD.SHL.U32 R11, R19.reuse, 0x4, RZ ;  /* 0x00000004130b7824 */ /* 0x040fe200078e00ff */
[----:B------:R-:W-:Y:S01]  /*1810*/  ISETP.LT.U32.AND P1, PT, R19, 0x4000, PT ;  /* 0x000040001300780c */ /* 0x000fe20003f21070 */
[----:B------:R-:W-:-:S03]  /*1820*/  IMAD.X R18, RZ, RZ, R18, P0 ;  /* 0x000000ffff127224 */ /* 0x000fc600000e0612 */
[----:B------:R-:W-:Y:S02]  /*1830*/  ISETP.GE.U32.AND P0, PT, R11, R2, PT ;  /* 0x000000020b00720c */ /* 0x000fe40003f06070 */
[----:B------:R-:W-:Y:S02]  /*1840*/  SHF.L.U64.HI R11, R19, 0x2, R18 ;  /* 0x00000002130b7819 */ /* 0x000fe40000010212 */
[----:B------:R-:W-:Y:S02]  /*1850*/  ISETP.LT.U32.AND.EX P1, PT, R18, RZ, PT, P1 ;  /* 0x000000ff1200720c */ /* 0x000fe40003f21110 */
[----:B------:R-:W-:-:S13]  /*1860*/  ISETP.GE.AND.EX P0, PT, R11, R0, PT, P0 ;  /* 0x000000000b00720c */ /* 0x000fda0003f06300 */
[----:B0-----:R-:W-:Y:S05]  /*1870*/  @!P0 BRA P1, `(.L_x_1743) ;  /* 0xfffff6a000008947 */ /* 0x001fea000083ffff */
[----:B------:R-:W-:Y:S05]  /*1880*/  EXIT ;  /* 0x000000000000794d */ /* 0x000fea0003800000 */
.L_x_1744:
        /* <DEDUP_REMOVED lines=15> */
.L_x_3996:


//--------------------- .text._ZN2at6native61_GLOBAL__N__44eb8e94_28_ForeachBinaryOpScalarList_cu_dda10a6925multi_tensor_apply_kernelINS1_28TensorListScalarListMetadataIaLi2EEENS1_25BinaryOpScalarListFunctorIaLi2ELi1ELi1EEEJNS1_13power_functorIaEEEEEvT_T0_DpT1_ --------------------------
	.section	.text._ZN2at6native61_GLOBAL__N__44eb8e94_28_ForeachBinaryOpScalarList_cu_dda10a6925multi_tensor_apply_kernelINS1_28TensorListScalarListMetadataIaLi2EEENS1_25BinaryOpScalarListFunctorIaLi2ELi1ELi1EEEJNS1_13power_functorIaEEEEEvT_T0_DpT1_,"ax",@progbits
	.sectioninfo	@"SHI_REGISTERS=30"
	.align	128
.text._ZN2at6native61_GLOBAL__N__44eb8e94_28_ForeachBinaryOpScalarList_cu_dda10a6925multi_tensor_apply_kernelINS1_28TensorListScalarListMetadataIaLi2EEENS1_25BinaryOpScalarListFunctorIaLi2ELi1ELi1EEEJNS1_13power_functorIaEEEEEvT_T0_DpT1_:
        .type           _ZN2at6native61_GLOBAL__N__44eb8e94_28_ForeachBinaryOpScalarList_cu_dda10a6925multi_tensor_apply_kernelINS1_28TensorListScalarListMetadataIaLi2EEENS1_25BinaryOpScalarListFunctorIaLi2ELi1ELi1EEEJNS1_13power_functorIaEEEEEvT_T0_DpT1_,@function
        .size           _ZN2at6native61_GLOBAL__N__44eb8e94_28_ForeachBinaryOpScalarList_cu_dda10a6925multi_tensor_apply_kernelINS1_28TensorListScalarListMetadataIaLi2EEENS1_25BinaryOpScalarListFunctorIaLi2ELi1ELi1EEEJNS1_13power_functorIaEEEEEvT_T0_DpT1_,(.L_x_3997 - _ZN2at6native61_GLOBAL__N__44eb8e94_28_ForeachBinaryOpScalarList_cu_dda10a6925multi_tensor_apply_kernelINS1_28TensorListScalarListMetadataIaLi2EEENS1_25BinaryOpScalarListFunctorIaLi2ELi1ELi1EEEJNS1_13power_functorIaEEEEEvT_T0_DpT1_)
        .other          _ZN2at6native61_GLOBAL__N__44eb8e94_28_ForeachBinaryOpScalarList_cu_dda10a6925multi_tensor_apply_kernelINS1_28TensorListScalarListMetadataIaLi2EEENS1_25BinaryOpScalarListFunctorIaLi2ELi1ELi1EEEJNS1_13power_functorIaEEEEEvT_T0_DpT1_,@"STO_CUDA_ENTRY STV_DEFAULT"
_ZN2at6native61_GLOBAL__N__44eb8e94_28_ForeachBinaryOpScalarList_cu_dda10a6925multi_tensor_apply_kernelINS1_28TensorListScalarListMetadataIaLi2EEENS1_25BinaryOpScalarListFunctorIaLi2ELi1ELi1EEEJNS1_13power_functorIaEEEEEvT_T0_DpT1_:
[----:B------:R-:W-:Y:S02]  /*0000*/  IMAD.MOV.U32 R1, RZ, RZ, c[0x0][0x28] ;  /* 0x00000a00ff017624 */ /* 0x000fe400078e00ff */
[----:B------:R-:W0:Y:S01]  /*0010*/  S2UR UR12, SR_CTAID.X ;  /* 0x00000000000c79c3 */ /* 0x000e220000002500 */
[----:B------:R-:W-:Y:S02]  /*0020*/  UMOV UR4, 0x4 ;  /* 0x0000000400047882 */ /* 0x000fe40000000000 */
[----:B------:R-:W-:Y:S02]  /*0030*/  ULDC UR5, c[0x2][0x0] ;  /* 0x0080000000057ab9 */ /* 0x000fe40000000800 */
[----:B0-----:R-:W-:-:S03]  /*0040*/  UIMAD UR4, UR12, UR4, UR5 ;  /* 0x000000040c0472a4 */ /* 0x001fc6000f8e0205 */
[----:B------:R-:W-:Y:S02]  /*0050*/  ULDC.U8 UR12, c[0x0][UR12+0x7a0] ;  /* 0x0001e8000c0c7abb */ /* 0x000fe40008000000 */
[----:B------:R-:W-:Y:S02]  /*0060*/  USHF.L.U32 UR10, UR12, 0x3, URZ ;  /* 0x000000030c0a7899 */ /* 0x000fe4000800063f */
[----:B------:R-:W-:-:S05]  /*0070*/  ULOP3.LUT UR12, UR12, 0xff, URZ, 0xc0, !UPT ;  /* 0x000000ff0c0c7892 */ /* 0x000fca000f8ec03f */
[----:B------:R-:W-:Y:S02]  /*0080*/  ULDC UR4, c[0x0][UR4+0x160] ;  /* 0x0000580004047abb */ /* 0x000fe40008000800 */
[----:B------:R-:W-:-:S03]  /*0090*/  UIMAD.WIDE UR6, UR4, 0x10000, URZ ;  /* 0x00010000040678a5 */ /* 0x000fc6000f8e023f */
[----:B------:R-:W-:Y:S02]  /*00a0*/  ULDC.64 UR4, c[0x0][UR10+0x160] ;  /* 0x000058000a047abb */ /* 0x000fe40008000a00 */
[----:B------:R-:W-:Y:S02]  /*00b0*/  ULDC.64 UR8, c[0x0][UR10+0x360] ;  /* 0x0000d8000a087abb */ /* 0x000fe40008000a00 */
[----:B------:R-:W-:Y:S02]  /*00c0*/  ULDC.64 UR10, c[0x0][UR10+0x560] ;  /* 0x000158000a0a7abb */ /* 0x000fe40008000a00 */
[----:B------:R-:W-:Y:S02]  /*00d0*/  UIADD3 UR15, UP1, UR6, UR4, URZ ;  /* 0x00000004060f7290 */ /* 0x000fe4000ff3e03f */
[----:B------:R-:W-:Y:S02]  /*00e0*/  UIADD3 UR14, UP2, UR6, UR8, URZ ;  /* 0x00000008060e7290 */ /* 0x000fe4000ff5e03f */
[----:B------:R-:W-:-:S04]  /*00f0*/  UIADD3 UR13, UP3, -UR6, UR10, URZ ;  /* 0x0000000a060d7290 */ /* 0x000fc8000ff7e13f */
[----:B------:R-:W-:Y:S02]  /*0100*/  ULOP3.LUT UR4, UR13, UR14, UR15, 0xfe, !UPT ;  /* 0x0000000e0d047292 */ /* 0x000fe4000f8efe0f */
[----:B------:R-:W-:Y:S02]  /*0110*/  UIADD3.X UR6, ~UR7, UR11, URZ, UP3, !UPT ;  /* 0x0000000b07067290 */ /* 0x000fe40009ffe53f */
[----:B------:R-:W-:Y:S02]  /*0120*/  ULOP3.LUT UP0, URZ, UR4, 0x3, URZ, 0xc0, !UPT ;  /* 0x00000003043f7892 */ /* 0x000fe4000f80c03f */
[----:B------:R-:W-:Y:S02]  /*0130*/  UIADD3.X UR4, UR7, UR5, URZ, UP1, !UPT ;  /* 0x0000000507047290 */ /* 0x000fe40008ffe43f */
[----:B------:R-:W-:Y:S02]  /*0140*/  UIADD3.X UR5, UR7, UR9, URZ, UP2, !UPT ;  /* 0x0000000907057290 */ /* 0x000fe400097fe43f */
[----:B------:R-:W-:Y:S01]  /*0150*/  PLOP3.LUT P0, PT, PT, PT, UP0, 0x80, 0x0 ;  /* 0x000000000000781c */ /* 0x000fe20003f0f008 */
[----:B------:R-:W-:-:S02]  /*0160*/  ULDC.64 UR10, c[0x0][0x118] ;  /* 0x00004600000a7ab9 */ /* 0x000fc40000000a00 */
[----:B------:R-:W-:-:S10]  /*0170*/  ULDC.S8 UR7, c[0x0][UR12+0x760] ;  /* 0x0001d8000c077abb */ /* 0x000fd40008000200 */
        /* <DEDUP_REMOVED lines=8> */
.L_x_1762:
        /* <DEDUP_REMOVED lines=26> */
[----:B------:R-:W-:-:S04]  /*03a0*/  @P0 IADD3 R24, P3, R17, UR15, RZ ;  /* 0x0000000f11180c10 */ /* 0x000fc8000ff7e0ff */
[----:B------:R-:W-:-:S03]  /*03b0*/  @P0 IADD3.X R25, R22, UR4, RZ, P3, !PT ;  /* 0x0000000416190c10 */ /* 0x000fc60009ffe4ff */
[----:B------:R-:W-:Y:S02]  /*03c0*/  @P4 IADD3 R2, P3, R13, UR15, RZ ;  /* 0x0000000f0d024c10 */ /* 0x000fe4000ff7e0ff */
[----:B------:R-:W-:Y:S01]  /*03d0*/  @P1 IADD3 R4, P5, R12, UR15, RZ ;  /* 0x0000000f0c041c10 */ /* 0x000fe2000ffbe0ff */
[----:B------:R0:W5:Y:S01]  /*03e0*/  @P0 LDG.E.U8 R23, [R24.64] ;  /* 0x0000000a18170981 */ /* 0x000162000c1e1100 */
[----:B------:R-:W-:Y:S02]  /*03f0*/  @P2 IADD3 R6, P6, R9, UR15, RZ ;  /* 0x0000000f09062c10 */ /* 0x000fe4000ffde0ff */
[----:B------:R-:W-:Y:S02]  /*0400*/  PRMT R18, RZ, 0x7610, R18 ;  /* 0x00007610ff127816 */ /* 0x000fe40000000012 */
[----:B------:R-:W-:Y:S02]  /*0410*/  PRMT R16, RZ, 0x7610, R16 ;  /* 0x00007610ff107816 */ /* 0x000fe40000000010 */
[----:B------:R-:W-:-:S02]  /*0420*/  PRMT R14, RZ, 0x7610, R14 ;  /* 0x00007610ff0e7816 */ /* 0x000fc4000000000e */
[----:B------:R-:W-:Y:S02]  /*0430*/  @P4 IADD3.X R3, R19, UR4, RZ, P3, !PT ;  /* 0x0000000413034c10 */ /* 0x000fe40009ffe4ff */
[----:B------:R-:W-:Y:S02]  /*0440*/  @P1 IADD3.X R5, R20, UR4, RZ, P5, !PT ;  /* 0x0000000414051c10 */ /* 0x000fe4000affe4ff */
[----:B------:R-:W-:Y:S01]  /*0450*/  @P2 IADD3.X R7, R21, UR4, RZ, P6, !PT ;  /* 0x0000000415072c10 */ /* 0x000fe2000b7fe4ff */
[----:B------:R0:W5:Y:S04]  /*0460*/  @P4 LDG.E.U8 R18, [R2.64] ;  /* 0x0000000a02124981 */ /* 0x000168000c1e1100 */
[----:B------:R0:W5:Y:S04]  /*0470*/  @P1 LDG.E.U8 R16, [R4.64] ;  /* 0x0000000a04101981 */ /* 0x000168000c1e1100 */
[----:B------:R0:W5:Y:S01]  /*0480*/  @P2 LDG.E.U8 R14, [R6.64] ;  /* 0x0000000a060e2981 */ /* 0x000162000c1e1100 */
        /* <DEDUP_REMOVED lines=13> */
[C---:B-----5:R-:W-:Y:S01]  /*0560*/  SEL R4, R23.reuse, 0x1, !P5 ;  /* 0x0000000117047807 */ /* 0x060fe20006800000 */
[----:B------:R-:W-:Y:S01]  /*0570*/  ULOP3.LUT UR8, UR7, 0x80, URZ, 0xc0, !UPT ;  /* 0x0000008007087892 */ /* 0x000fe2000f8ec03f */
[----:B------:R-:W-:Y:S02]  /*0580*/  PRMT R23, R23, 0x9910, RZ ;  /* 0x0000991017177816 */ /* 0x000fe400000000ff */
[----:B------:R-:W-:Y:S01]  /*0590*/  PRMT R15, R4, 0x9910, RZ ;  /* 0x00009910040f7816 */ /* 0x000fe200000000ff */
[----:B------:R-:W-:Y:S01]  /*05a0*/  ULEA.HI UR8, UR8, UR7, URZ, 0x19 ;  /* 0x0000000708087291 */ /* 0x000fe2000f8fc83f */
[----:B------:R-:W-:Y:S01]  /*05b0*/  PLOP3.LUT P5, PT, PT, PT, UP0, 0x80, 0x0 ;  /* 0x000000000000781c */ /* 0x000fe20003faf008 */
[----:B------:R-:W-:-:S04]  /*05c0*/  IMAD.MOV.U32 R4, RZ, RZ, R23 ;  /* 0x000000ffff047224 */ /* 0x000fc800078e0017 */
[----:B------:R-:W-:-:S08]  /*05d0*/  IMAD R4, R4, R4, RZ ;  /* 0x0000000404047224 */ /* 0x000fd000078e02ff */
[----:B------:R-:W-:Y:S05]  /*05e0*/  @!P5 BRA `(.L_x_1747) ;  /* 0x000002a00000d947 */ /* 0x000fea0003800000 */
[----:B------:R-:W-:Y:S01]  /*05f0*/  UPRMT UR8, UR8, 0x8880, URZ ;  /* 0x0000888008087896 */ /* 0x000fe2000800003f */
[----:B------:R-:W-:-:S03]  /*0600*/  PRMT R23, R4, 0x7610, R23 ;  /* 0x0000761004177816 */ /* 0x000fc60000000017 */
[----:B------:R-:W-:-:S06]  /*0610*/  USHF.R.S32.HI UR8, URZ, 0x1, UR8 ;  /* 0x000000013f087899 */ /* 0x000fcc0008011408 */
[----:B------:R-:W-:-:S05]  /*0620*/  IMAD.U32 R5, RZ, RZ, UR8 ;  /* 0x00000008ff057e24 */ /* 0x000fca000f8e00ff */
[----:B------:R-:W-:-:S04]  /*0630*/  PRMT R4, R5, 0x7610, R4 ;  /* 0x0000761005047816 */ /* 0x000fc80000000004 */
.L_x_1748:
        /* <DEDUP_REMOVED lines=23> */
.L_x_1746:
[----:B0----5:R-:W-:Y:S01]  /*07b0*/  LOP3.LUT R23, R23, 0xff, RZ, 0xc0, !PT ;  /* 0x000000ff17177812 */ /* 0x021fe200078ec0ff */
[----:B------:R-:W-:Y:S01]  /*07c0*/  BSSY B0, `(.L_x_1747) ;  /* 0x000000c000007945 */ /* 0x000fe20003800000 */
[----:B------:R-:W-:Y:S02]  /*07d0*/  IMAD.MOV.U32 R3, RZ, RZ, 0x1 ;  /* 0x00000001ff037424 */ /* 0x000fe400078e00ff */
[----:B------:R-:W-:Y:S01]  /*07e0*/  ISETP.NE.AND P5, PT, R23, 0x1, PT ;  /* 0x000000011700780c */ /* 0x000fe20003fa5270 */
[----:B------:R-:W-:Y:S02]  /*07f0*/  IMAD.MOV.U32 R15, RZ, RZ, 0x1 ;  /* 0x00000001ff0f7424 */ /* 0x000fe400078e00ff */
[----:B------:R-:W-:-:S10]  /*0800*/  IMAD.MOV.U32 R2, RZ, RZ, 0x1 ;  /* 0x00000001ff027424 */ /* 0x000fd400078e00ff */
[----:B------:R-:W-:Y:S05]  /*0810*/  @!P5 BRA `(.L_x_1749) ;  /* 0x000000600000d947 */ /* 0x000fea0003800000 */
[----:B------:R-:W-:Y:S01]  /*0820*/  ISETP.NE.AND P5, PT, R23, 0xff, PT ;  /* 0x000000ff1700780c */ /* 0x000fe20003fa5270 */
[----:B------:R-:W-:-:S12]  /*0830*/  IMAD.U32 R4, RZ, RZ, UR7 ;  /* 0x00000007ff047e24 */ /* 0x000fd8000f8e00ff */
[----:B------:R-:W-:-:S04]  /*0840*/  @!P5 LOP3.LUT R4, R4, 0x1, RZ, 0xc0, !PT ;  /* 0x000000010404d812 */ /* 0x000fc800078ec0ff */
[----:B------:R-:W-:-:S04]  /*0850*/  @!P5 ISETP.NE.U32.AND P6, PT, R4, 0x1, PT ;  /* 0x000000010400d80c */ /* 0x000fc80003fc5070 */
[----:B------:R-:W-:-:S04]  /*0860*/  @!P5 SEL R15, R2, 0xffff, P6 ;  /* 0x0000ffff020fd807 */ /* 0x000fc80003000000 */
[----:B------:R-:W-:Y:S02]  /*0870*/  @P5 PRMT R15, RZ, 0x7610, R15 ;  /* 0x00007610ff0f5816 */ /* 0x000fe4000000000f */
.L_x_1749:
[----:B------:R-:W-:Y:S05]  /*0880*/  BSYNC B0 ;  /* 0x0000000000007941 */ /* 0x000fea0003800000 */
.L_x_1747:
        /* <DEDUP_REMOVED lines=10> */
[C---:B------:R-:W-:Y:S01]  /*0930*/  SEL R4, R18.reuse, 0x1, !P5 ;  /* 0x0000000112047807 */ /* 0x040fe20006800000 */
        /* <DEDUP_REMOVED lines=13> */
.L_x_1752:
        /* <DEDUP_REMOVED lines=22> */
.L_x_1750:
[----:B-----5:R-:W-:Y:S01]  /*0b70*/  LOP3.LUT R18, R18, 0xff, RZ, 0xc0, !PT ;  /* 0x000000ff12127812 */ /* 0x020fe200078ec0ff */
[----:B------:R-:W-:Y:S01]  /*0b80*/  BSSY B0, `(.L_x_1751) ;  /* 0x000000a000007945 */ /* 0x000fe20003800000 */
[----:B------:R-:W-:-:S02]  /*0b90*/  PRMT R23, R3, 0x7610, R23 ;  /* 0x0000761003177816 */ /* 0x000fc40000000017 */
[----:B------:R-:W-:-:S13]  /*0ba0*/  ISETP.NE.AND P5, PT, R18, 0x1, PT ;  /* 0x000000011200780c */ /* 0x000fda0003fa5270 */
[----:B------:R-:W-:Y:S05]  /*0bb0*/  @!P5 BRA `(.L_x_1753) ;  /* 0x000000600000d947 */ /* 0x000fea0003800000 */
[----:B------:R-:W-:Y:S01]  /*0bc0*/  ISETP.NE.AND P5, PT, R18, 0xff, PT ;  /* 0x000000ff1200780c */ /* 0x000fe20003fa5270 */
[----:B------:R-:W-:-:S12]  /*0bd0*/  IMAD.U32 R4, RZ, RZ, UR7 ;  /* 0x00000007ff047e24 */ /* 0x000fd8000f8e00ff */
[----:B------:R-:W-:-:S04]  /*0be0*/  @!P5 LOP3.LUT R4, R4, 0x1, RZ, 0xc0, !PT ;  /* 0x000000010404d812 */ /* 0x000fc800078ec0ff */
[----:B------:R-:W-:-:S04]  /*0bf0*/  @!P5 ISETP.NE.U32.AND P6, PT, R4, 0x1, PT ;  /* 0x000000010400d80c */ /* 0x000fc80003fc5070 */
[----:B------:R-:W-:-:S04]  /*0c00*/  @!P5 SEL R23, R2, 0xffff, P6 ;  /* 0x0000ffff0217d807 */ /* 0x000fc80003000000 */
[----:B------:R-:W-:Y:S02]  /*0c10*/  @P5 PRMT R23, RZ, 0x7610, R23 ;  /* 0x00007610ff175816 */ /* 0x000fe40000000017 */
.L_x_1753:
[----:B------:R-:W-:Y:S05]  /*0c20*/  BSYNC B0 ;  /* 0x0000000000007941 */ /* 0x000fea0003800000 */
.L_x_1751:
        /* <DEDUP_REMOVED lines=24> */
.L_x_1756:
        /* <DEDUP_REMOVED lines=22> */
.L_x_1754:
[----:B------:R-:W-:Y:S01]  /*0f10*/  LOP3.LUT R16, R16, 0xff, RZ, 0xc0, !PT ;  /* 0x000000ff10107812 */ /* 0x000fe200078ec0ff */
[----:B------:R-:W-:Y:S01]  /*0f20*/  BSSY B0, `(.L_x_1755) ;  /* 0x000000a000007945 */ /* 0x000fe20003800000 */
[----:B------:R-:W-:Y:S02]  /*0f30*/  PRMT R25, R3, 0x7610, R25 ;  /* 0x0000761003197816 */ /* 0x000fe40000000019 */
        /* <DEDUP_REMOVED lines=8> */
.L_x_1757:
[----:B------:R-:W-:Y:S05]  /*0fc0*/  BSYNC B0 ;  /* 0x0000000000007941 */ /* 0x000fea0003800000 */
.L_x_1755:
        /* <DEDUP_REMOVED lines=24> */
.L_x_1760:
        /* <DEDUP_REMOVED lines=22> */
.L_x_1758:
        /* <DEDUP_REMOVED lines=10> */
[----:B------:R-:W-:-:S04]  /*1350*/  @!P3 PRMT R27, R2, 0x7610, R27 ;  /* 0x00007610021bb816 */ /* 0x000fc8000000001b */
[----:B------:R-:W-:Y:S02]  /*1360*/  @P3 PRMT R27, RZ, 0x7610, R27 ;  /* 0x00007610ff1b3816 */ /* 0x000fe4000000001b */
.L_x_1761:
[----:B------:R-:W-:Y:S05]  /*1370*/  BSYNC B0 ;  /* 0x0000000000007941 */ /* 0x000fea0003800000 */
.L_x_1759:
[----:B------:R-:W-:Y:S02]  /*1380*/  @P0 IADD3 R2, P5, R17, UR14, RZ ;  /* 0x0000000e11020c10 */ /* 0x000fe4000ffbe0ff */
[----:B------:R-:W-:Y:S02]  /*1390*/  @P4 IADD3 R4, P3, R13, UR14, RZ ;  /* 0x0000000e0d044c10 */ /* 0x000fe4000ff7e0ff */
[----:B------:R-:W-:Y:S02]  /*13a0*/  @P0 IADD3.X R3, R22, UR5, RZ, P5, !PT ;  /* 0x0000000516030c10 */ /* 0x000fe4000affe4ff */
[----:B------:R-:W-:Y:S02]  /*13b0*/  @P1 IADD3 R6, P5, R12, UR14, RZ ;  /* 0x0000000e0c061c10 */ /* 0x000fe4000ffbe0ff */
[----:B------:R-:W-:Y:S01]  /*13c0*/  @P2 IADD3 R12, P6, R9, UR14, RZ ;  /* 0x0000000e090c2c10 */ /* 0x000fe2000ffde0ff */
[----:B------:R-:W-:Y:S01]  /*13d0*/  IMAD.MOV.U32 R9, RZ, RZ, c[0x0][0x0] ;  /* 0x00000000ff097624 */ /* 0x000fe200078e00ff */
[----:B------:R-:W-:Y:S01]  /*13e0*/  @P4 IADD3.X R5, R19, UR5, RZ, P3, !PT ;  /* 0x0000000513054c10 */ /* 0x000fe20009ffe4ff */
[----:B------:R0:W-:Y:S01]  /*13f0*/  @P0 STG.E.U8 [R2.64], R15 ;  /* 0x0000000f02000986 */ /* 0x0001e2000c10110a */
[----:B------:R-:W-:Y:S01]  /*1400*/  @P1 IADD3.X R7, R20, UR5, RZ, P5, !PT ;  /* 0x0000000514071c10 */ /* 0x000fe2000affe4ff */
[----:B------:R-:W-:Y:S01]  /*1410*/  IMAD.WIDE.U32 R10, R9, 0x4, R10 ;  /* 0x00000004090a7825 */ /* 0x000fe200078e000a */
[----:B------:R-:W-:Y:S01]  /*1420*/  @P2 IADD3.X R13, R21, UR5, RZ, P6, !PT ;  /* 0x00000005150d2c10 */ /* 0x000fe2000b7fe4ff */
[----:B------:R0:W-:Y:S03]  /*1430*/  @P4 STG.E.U8 [R4.64], R23 ;  /* 0x0000001704004986 */ /* 0x0001e6000c10110a */
[C---:B------:R-:W-:Y:S01]  /*1440*/  ISETP.GE.U32.AND P0, PT, R10.reuse, 0x10000, PT ;  /* 0x000100000a00780c */ /* 0x040fe20003f06070 */
[----:B------:R0:W-:Y:S01]  /*1450*/  @P1 STG.E.U8 [R6.64], R25 ;  /* 0x0000001906001986 */ /* 0x0001e2000c10110a */
[----:B------:R-:W-:-:S02]  /*1460*/  ISETP.LT.U32.AND P1, PT, R10, UR13, PT ;  /* 0x0000000d0a007c0c */ /* 0x000fc4000bf21070 */
[C---:B------:R-:W-:Y:S01]  /*1470*/  ISETP.GE.U32.AND.EX P0, PT, R11.reuse, RZ, PT, P0 ;  /* 0x000000ff0b00720c */ /* 0x040fe20003f06100 */
[----:B------:R0:W-:Y:S01]  /*1480*/  @P2 STG.E.U8 [R12.64], R27 ;  /* 0x0000001b0c002986 */ /* 0x0001e2000c10110a */
[----:B------:R-:W-:-:S13]  /*1490*/  ISETP.LT.AND.EX P1, PT, R11, UR6, PT, P1 ;  /* 0x000000060b007c0c */ /* 0x000fda000bf21310 */
[----:B0-----:R-:W-:Y:S05]  /*14a0*/  @!P0 BRA P1, `(.L_x_1762) ;  /* 0xffffed5000008947 */ /* 0x001fea000083ffff */
[----:B------:R-:W-:Y:S05]  /*14b0*/  EXIT ;  /* 0x000000000000794d */ /* 0x000fea0003800000 */
.L_x_1745:
        /* <DEDUP_REMOVED lines=11> */
.L_x_1779:
[C---:B------:R-:W-:Y:S01]  /*1570*/  IMAD.SHL.U32 R2, R0.reuse, 0x4, RZ ;  /* 0x0000000400027824 */ /* 0x040fe200078e00ff */
[----:B------:R-:W-:-:S04]  /*1580*/  SHF.L.U64.HI R9, R0, 0x2, R3 ;  /* 0x0000000200097819 */ /* 0x000fc80000010203 */
[----:B------:R-:W-:-:S04]  /*1590*/  IADD3 R4, P0, R2, UR15, RZ ;  /* 0x0000000f02047c10 */ /* 0x000fc8000ff1e0ff */
[----:B------:R-:W-:-:S05]  /*15a0*/  IADD3.X R5, R9, UR4, RZ, P0, !PT ;  /* 0x0000000409057c10 */ /* 0x000fca00087fe4ff */
[----:B------:R-:W2:Y:S01]  /*15b0*/  LDG.E R4, [R4.64] ;  /* 0x0000000a04047981 */ /* 0x000ea2000c1e1900 */
[----:B------:R-:W-:Y:S01]  /*15c0*/  ISETP.LE.AND P0, PT, RZ, UR7, PT ;  /* 0x00000007ff007c0c */ /* 0x000fe2000bf03270 */
[----:B------:R-:W-:Y:S01]  /*15d0*/  BSSY B0, `(.L_x_1763) ;  /* 0x0000040000007945 */ /* 0x000fe20003800000 */
[C---:B--2---:R-:W-:Y:S02]  /*15e0*/  PRMT R10, R4.reuse, 0x7770, RZ ;  /* 0x00007770040a7816 */ /* 0x044fe400000000ff */
[C---:B------:R-:W-:Y:S02]  /*15f0*/  PRMT R6, R4.reuse, 0x7771, RZ ;  /* 0x0000777104067816 */ /* 0x040fe400000000ff */
[C---:B------:R-:W-:Y:S02]  /*1600*/  PRMT R8, R4.reuse, 0x7772, RZ ;  /* 0x0000777204087816 */ /* 0x040fe400000000ff */
[----:B------:R-:W-:-:S05]  /*1610*/  PRMT R7, R4, 0x7773, RZ ;  /* 0x0000777304077816 */ /* 0x000fca00000000ff */
        /* <DEDUP_REMOVED lines=13> */
[----:B------:R-:W-:Y:S01]  /*16f0*/  SEL R5, R10, 0x1, !P1 ;  /* 0x000000010a057807 */ /* 0x000fe20004800000 */
[----:B------:R-:W-:-:S03]  /*1700*/  ULOP3.LUT UR9, UR7, 0x80, URZ, 0xc0, !UPT ;  /* 0x0000008007097892 */ /* 0x000fc6000f8ec03f */
[----:B------:R-:W-:Y:S01]  /*1710*/  PRMT R10, R5, 0x9910, RZ ;  /* 0x00009910050a7816 */ /* 0x000fe200000000ff */
[----:B------:R-:W-:Y:S01]  /*1720*/  IMAD.MOV.U32 R5, RZ, RZ, R11 ;  /* 0x000000ffff057224 */ /* 0x000fe200078e000b */
[----:B------:R-:W-:Y:S01]  /*1730*/  PLOP3.LUT P1, PT, PT, PT, UP0, 0x80, 0x0 ;  /* 0x000000000000781c */ /* 0x000fe20003f2f008 */
[----:B------:R-:W-:Y:S01]  /*1740*/  ULEA.HI UR9, UR9, UR7, URZ, 0x19 ;  /* 0x0000000709097291 */ /* 0x000fe2000f8fc83f */
[----:B------:R-:W-:Y:S01]  /*1750*/  PRMT R4, R10, 0x7610, R4 ;  /* 0x000076100a047816 */ /* 0x000fe20000000004 */
[----:B------:R-:W-:-:S10]  /*1760*/  IMAD R5, R5, R5, RZ ;  /* 0x0000000505057224 */ /* 0x000fd400078e02ff */
[----:B------:R-:W-:Y:S05]  /*1770*/  @!P1 BRA `(.L_x_1765) ;  /* 0x0000025000009947 */ /* 0x000fea0003800000 */
[----:B------:R-:W-:Y:S01]  /*1780*/  UPRMT UR9, UR9, 0x8880, URZ ;  /* 0x0000888009097896 */ /* 0x000fe2000800003f */
[----:B------:R-:W-:-:S03]  /*1790*/  PRMT R13, R5, 0x7610, R13 ;  /* 0x00007610050d7816 */ /* 0x000fc6000000000d */
[----:B------:R-:W-:-:S06]  /*17a0*/  USHF.R.S32.HI UR9, URZ, 0x1, UR9 ;  /* 0x000000013f097899 */ /* 0x000fcc0008011409 */
[----:B------:R-:W-:-:S05]  /*17b0*/  IMAD.U32 R10, RZ, RZ, UR9 ;  /* 0x00000009ff0a7e24 */ /* 0x000fca000f8e00ff */
[----:B------:R-:W-:-:S04]  /*17c0*/  PRMT R5, R10, 0x7610, R5 ;  /* 0x000076100a057816 */ /* 0x000fc80000000005 */
.L_x_1766:
        /* <DEDUP_REMOVED lines=22> */
.L_x_1764:
[----:B------:R-:W-:Y:S01]  /*1930*/  PRMT R5, R10, 0x9910, RZ ;  /* 0x000099100a057816 */ /* 0x000fe200000000ff */
[----:B------:R-:W-:Y:S02]  /*1940*/  IMAD.MOV.U32 R4, RZ, RZ, 0x1 ;  /* 0x00000001ff047424 */ /* 0x000fe400078e00ff */
[----:B------:R-:W-:Y:S01]  /*1950*/  IMAD.MOV.U32 R10, RZ, RZ, 0x1 ;  /* 0x00000001ff0a7424 */ /* 0x000fe200078e00ff */
[----:B------:R-:W-:-:S04]  /*1960*/  ISETP.NE.AND P1, PT, R5, 0x1, PT ;  /* 0x000000010500780c */ /* 0x000fc80003f25270 */
[----:B------:R-:W-:-:S09]  /*1970*/  PRMT R4, R10, 0x5410, R4 ;  /* 0x000054100a047816 */ /* 0x000fd20000000004 */
[----:B------:R-:W-:Y:S05]  /*1980*/  @!P1 BRA `(.L_x_1765) ;  /* 0x0000004000009947 */ /* 0x000fea0003800000 */
[----:B------:R-:W-:Y:S01]  /*1990*/  ISETP.NE.AND P1, PT, R5, 0xff, PT ;  /* 0x000000ff0500780c */ /* 0x000fe20003f25270 */
[----:B------:R-:W-:-:S05]  /*19a0*/  IMAD.U32 R5, RZ, RZ, UR8 ;  /* 0x00000008ff057e24 */ /* 0x000fca000f8e00ff */
[----:B------:R-:W-:-:S07]  /*19b0*/  PRMT R4, R5, 0x7610, R4 ;  /* 0x0000761005047816 */ /* 0x000fce0000000004 */
[----:B------:R-:W-:Y:S02]  /*19c0*/  @P1 PRMT R4, RZ, 0x7610, R4 ;  /* 0x00007610ff041816 */ /* 0x000fe40000000004 */
.L_x_1765:
[----:B------:R-:W-:Y:S05]  /*19d0*/  BSYNC B0 ;  /* 0x0000000000007941 */ /* 0x000fea0003800000 */
.L_x_1763:
[----:B------:R-:W-:Y:S01]  /*19e0*/  BSSY B0, `(.L_x_1767) ;  /* 0x0000034000007945 */ /* 0x000fe20003800000 */
        /* <DEDUP_REMOVED lines=16> */
[----:B------:R-:W-:-:S12]  /*1af0*/  IMAD R6, R6, R6, RZ ;  /* 0x0000000606067224 */ /* 0x000fd800078e02ff */
[----:B------:R-:W-:Y:S05]  /*1b00*/  @!P1 BRA `(.L_x_1769) ;  /* 0x0000021000009947 */ /* 0x000fea0003800000 */
[----:B------:R-:W-:Y:S01]  /*1b10*/  UPRMT UR9, UR9, 0x8880, URZ ;  /* 0x0000888009097896 */ /* 0x000fe2000800003f */
[----:B------:R-:W-:-:S03]  /*1b20*/  PRMT R12, R6, 0x7610, R12 ;  /* 0x00007610060c7816 */ /* 0x000fc6000000000c */
[----:B------:R-:W-:-:S06]  /*1b30*/  USHF.R.S32.HI UR9, URZ, 0x1, UR9 ;  /* 0x000000013f097899 */ /* 0x000fcc0008011409 */
[----:B------:R-:W-:-:S05]  /*1b40*/  IMAD.U32 R10, RZ, RZ, UR9 ;  /* 0x00000009ff0a7e24 */ /* 0x000fca000f8e00ff */
[----:B------:R-:W-:-:S04]  /*1b50*/  PRMT R6, R10, 0x7610, R6 ;  /* 0x000076100a067816 */ /* 0x000fc80000000006 */
.L_x_1770:
        /* <DEDUP_REMOVED lines=21> */
.L_x_1768:
[----:B------:R-:W-:Y:S02]  /*1cb0*/  PRMT R6, R6, 0x9910, RZ ;  /* 0x0000991006067816 */ /* 0x000fe400000000ff */
[----:B------:R-:W-:Y:S02]  /*1cc0*/  PRMT R5, R4, 0x7632, R5 ;  /* 0x0000763204057816 */ /* 0x000fe40000000005 */
[----:B------:R-:W-:-:S13]  /*1cd0*/  ISETP.NE.AND P1, PT, R6, 0x1, PT ;  /* 0x000000010600780c */ /* 0x000fda0003f25270 */
[----:B------:R-:W-:Y:S05]  /*1ce0*/  @!P1 BRA `(.L_x_1769) ;  /* 0x0000003000009947 */ /* 0x000fea0003800000 */
[----:B------:R-:W-:Y:S01]  /*1cf0*/  ISETP.NE.AND P1, PT, R6, 0xff, PT ;  /* 0x000000ff0600780c */ /* 0x000fe20003f25270 */
[----:B------:R-:W-:-:S12]  /*1d00*/  IMAD.U32 R5, RZ, RZ, UR8 ;  /* 0x00000008ff057e24 */ /* 0x000fd8000f8e00ff */
[----:B------:R-:W-:Y:S02]  /*1d10*/  @P1 PRMT R5, RZ, 0x7610, R5 ;  /* 0x00007610ff051816 */ /* 0x000fe40000000005 */
.L_x_1769:
[----:B------:R-:W-:Y:S05]  /*1d20*/  BSYNC B0 ;  /* 0x0000000000007941 */ /* 0x000fea0003800000 */
.L_x_1767:
        /* <DEDUP_REMOVED lines=24> */
.L_x_1774:
[C---:B------:R-:W-:Y:S02]  /*1eb0*/  LOP3.LUT R11, R8.reuse, 0x1, RZ, 0xc0, !PT ;  /* 0x00000001080b7812 */ /* 0x040fe400078ec0ff */
[C---:B------:R-:W-:Y:S02]  /*1ec0*/  IADD3 R12, R8.reuse, 0x1, RZ ;  /* 0x00000001080c7810 */ /* 0x040fe40007ffe0ff */
[----:B------:R-:W-:Y:S02]  /*1ed0*/  ISETP.NE.U32.AND P1, PT, R11, 0x1, PT ;  /* 0x000000010b00780c */ /* 0x000fe40003f25070 */
[----:B------:R-:W-:Y:S02]  /*1ee0*/  LOP3.LUT R11, R8, 0x80, RZ, 0xc0, !PT ;  /* 0x00000080080b7812 */ /* 0x000fe400078ec0ff */
[----:B------:R-:W-:Y:S02]  /*1ef0*/  PRMT R13, R6, 0x9910, RZ ;  /* 0x00009910060d7816 */ /* 0x000fe400000000ff */
[----:B------:R-:W-:-:S02]  /*1f00*/  SEL R6, R10, 0x1, !P1 ;  /* 0x000000010a067807 */ /* 0x000fc40004800000 */
[----:B------:R-:W-:Y:S01]  /*1f10*/  LEA.HI R11, R11, R8, RZ, 0x19 ;  /* 0x000000080b0b7211 */ /* 0x000fe200078fc8ff */
[----:B------:R-:W-:Y:S01]  /*1f20*/  IMAD.MOV.U32 R8, RZ, RZ, R13 ;  /* 0x000000ffff087224 */ /* 0x000fe200078e000d */
[----:B------:R-:W-:Y:S02]  /*1f30*/  LOP3.LUT R12, R12, 0xff, RZ, 0xc0, !PT ;  /* 0x000000ff0c0c7812 */ /* 0x000fe400078ec0ff */
[----:B------:R-:W-:Y:S02]  /*1f40*/  PRMT R6, R6, 0x9910, RZ ;  /* 0x0000991006067816 */ /* 0x000fe400000000ff */
[----:B------:R-:W-:Y:S02]  /*1f50*/  PRMT R13, R11, 0x8880, RZ ;  /* 0x000088800b0d7816 */ /* 0x000fe400000000ff */
[----:B------:R-:W-:Y:S01]  /*1f60*/  ISETP.GE.U32.AND P1, PT, R12, 0x3, PT ;  /* 0x000000030c00780c */ /* 0x000fe20003f26070 */
[----:B------:R-:W-:Y:S01]  /*1f70*/  IMAD.MOV.U32 R11, RZ, RZ, R6 ;  /* 0x000000ffff0b7224 */ /* 0x000fe200078e0006 */
[----:B------:R-:W-:Y:S01]  /*1f80*/  PRMT R14, R10, 0x9910, RZ ;  /* 0x000099100a0e7816 */ /* 0x000fe200000000ff */
[----:B------:R-:W-:-:S02]  /*1f90*/  IMAD.MOV.U32 R6, RZ, RZ, R13 ;  /* 0x000000ffff067224 */ /* 0x000fc400078e000d */
[----:B------:R-:W-:Y:S02]  /*1fa0*/  IMAD R11, R8, R11, RZ ;  /* 0x0000000b080b7224 */ /* 0x000fe400078e02ff */
[----:B------:R-:W-:Y:S01]  /*1fb0*/  IMAD.MOV.U32 R10, RZ, RZ, R14 ;  /* 0x000000ffff0a7224 */ /* 0x000fe200078e000e */
[----:B------:R-:W-:-:S03]  /*1fc0*/  SHF.R.S32.HI R6, RZ, 0x1, R6 ;  /* 0x00000001ff067819 */ /* 0x000fc60000011406 */
[----:B------:R-:W-:Y:S01]  /*1fd0*/  IMAD R10, R10, R10, RZ ;  /* 0x0000000a0a0a7224 */ /* 0x000fe200078e02ff */
[----:B------:R-:W-:Y:S02]  /*1fe0*/  PRMT R8, R6, 0x7610, R8 ;  /* 0x0000761006087816 */ /* 0x000fe40000000008 */
[----:B------:R-:W-:Y:S01]  /*1ff0*/  PRMT R6, R11, 0x7610, R6 ;  /* 0x000076100b067816 */ /* 0x000fe20000000006 */
[----:B------:R-:W-:Y:S05]  /*2000*/  @P1 BRA `(.L_x_1774) ;  /* 0xfffffea000001947 */ /* 0x000fea000383ffff */
[----:B------:R-:W-:Y:S05]  /*2010*/  BRA `(.L_x_1773) ;  /* 0x0000007000007947 */ /* 0x000fea0003800000 */
.L_x_1772:
[----:B------:R-:W-:Y:S02]  /*2020*/  PRMT R8, R8, 0x9910, RZ ;  /* 0x0000991008087816 */ /* 0x000fe400000000ff */
[----:B------:R-:W-:Y:S02]  /*2030*/  PRMT R6, R4, 0x7632, R6 ;  /* 0x0000763204067816 */ /* 0x000fe40000000006 */
[----:B------:R-:W-:-:S13]  /*2040*/  ISETP.NE.AND P1, PT, R8, 0x1, PT ;  /* 0x000000010800780c */ /* 0x000fda0003f25270 */
[----:B------:R-:W-:Y:S05]  /*2050*/  @!P1 BRA `(.L_x_1773) ;  /* 0x0000003000009947 */ /* 0x000fea0003800000 */
[----:B------:R-:W-:Y:S01]  /*2060*/  ISETP.NE.AND P1, PT, R8, 0xff, PT ;  /* 0x000000ff0800780c */ /* 0x000fe20003f25270 */
[----:B------:R-:W-:-:S12]  /*2070*/  IMAD.U32 R6, RZ, RZ, UR8 ;  /* 0x00000008ff067e24 */ /* 0x000fd8000f8e00ff */
[----:B------:R-:W-:Y:S02]  /*2080*/  @P1 PRMT R6, RZ, 0x7610, R6 ;  /* 0x00007610ff061816 */ /* 0x000fe40000000006 */
.L_x_1773:
[----:B------:R-:W-:Y:S05]  /*2090*/  BSYNC B0 ;  /* 0x0000000000007941 */ /* 0x000fea0003800000 */
.L_x_1771:
        /* <DEDUP_REMOVED lines=24> */
.L_x_1778:
[C---:B------:R-:W-:Y:S02]  /*2220*/  LOP3.LUT R10, R7.reuse, 0x1, RZ, 0xc0, !PT ;  /* 0x00000001070a7812 */ /* 0x040fe400078ec0ff */
[C---:B------:R-:W-:Y:S02]  /*2230*/  IADD3 R12, R7.reuse, 0x1, RZ ;  /* 0x00000001070c7810 */ /* 0x040fe40007ffe0ff */
[----:B------:R-:W-:Y:S02]  /*2240*/  ISETP.NE.U32.AND P0, PT, R10, 0x1, PT ;  /* 0x000000010a00780c */ /* 0x000fe40003f05070 */
[----:B------:R-:W-:Y:S02]  /*2250*/  LOP3.LUT R12, R12, 0xff, RZ, 0xc0, !PT ;  /* 0x000000ff0c0c7812 */ /* 0x000fe400078ec0ff */
[----:B------:R-:W-:Y:S02]  /*2260*/  PRMT R13, R8, 0x9910, RZ ;  /* 0x00009910080d7816 */ /* 0x000fe400000000ff */
[----:B------:R-:W-:-:S02]  /*2270*/  LOP3.LUT R10, R7, 0x80, RZ, 0xc0, !PT ;  /* 0x00000080070a7812 */ /* 0x000fc400078ec0ff */
[C---:B------:R-:W-:Y:S02]  /*2280*/  SEL R8, R11.reuse, 0x1, !P0 ;  /* 0x000000010b087807 */ /* 0x040fe40004000000 */
        /* <DEDUP_REMOVED lines=13> */
.L_x_1776:
[----:B------:R-:W-:Y:S02]  /*2360*/  PRMT R7, R7, 0x9910, RZ ;  /* 0x0000991007077816 */ /* 0x000fe400000000ff */
[----:B------:R-:W-:Y:S02]  /*2370*/  PRMT R8, R4, 0x7632, R8 ;  /* 0x0000763204087816 */ /* 0x000fe40000000008 */
[----:B------:R-:W-:-:S13]  /*2380*/  ISETP.NE.AND P0, PT, R7, 0x1, PT ;  /* 0x000000010700780c */ /* 0x000fda0003f05270 */
[----:B------:R-:W-:Y:S05]  /*2390*/  @!P0 BRA `(.L_x_1777) ;  /* 0x0000003000008947 */ /* 0x000fea0003800000 */
[----:B------:R-:W-:Y:S01]  /*23a0*/  ISETP.NE.AND P0, PT, R7, 0xff, PT ;  /* 0x000000ff0700780c */ /* 0x000fe20003f05270 */
[----:B------:R-:W-:-:S12]  /*23b0*/  IMAD.U32 R8, RZ, RZ, UR8 ;  /* 0x00000008ff087e24 */ /* 0x000fd8000f8e00ff */
[----:B------:R-:W-:Y:S02]  /*23c0*/  @P0 PRMT R8, RZ, 0x7610, R8 ;  /* 0x00007610ff080816 */ /* 0x000fe40000000008 */
.L_x_1777:
[----:B------:R-:W-:Y:S05]  /*23d0*/  BSYNC B0 ;  /* 0x0000000000007941 */ /* 0x000fea0003800000 */
.L_x_1775:
[----:B------:R-:W-:Y:S02]  /*23e0*/  PRMT R5, R5, 0x7604, R4 ;  /* 0x0000760405057816 */ /* 0x000fe40000000004 */
[----:B------:R-:W-:Y:S02]  /*23f0*/  IADD3 R4, P0, R2, UR14, RZ ;  /* 0x0000000e02047c10 */ /* 0x000fe4000ff1e0ff */
[----:B------:R-:W-:Y:S02]  /*2400*/  PRMT R7, R6, 0x7054, R5 ;  /* 0x0000705406077816 */ /* 0x000fe40000000005 */
[----:B------:R-:W-:Y:S02]  /*2410*/  IADD3.X R5, R9, UR5, RZ, P0, !PT ;  /* 0x0000000509057c10 */ /* 0x000fe400087fe4ff */
[----:B------:R-:W-:Y:S02]  /*2420*/  IADD3 R0, P0, R0, c[0x0][0x0], RZ ;  /* 0x0000000000007a10 */ /* 0x000fe40007f1e0ff */
[----:B------:R-:W-:-:S02]  /*2430*/  PRMT R7, R8, 0x654, R7 ;  /* 0x0000065408077816 */ /* 0x000fc40000000007 */
[C---:B------:R-:W-:Y:S01]  /*2440*/  ISETP.LT.U32.AND P1, PT, R0.reuse, 0x4000, PT ;  /* 0x000040000000780c */ /* 0x040fe20003f21070 */
[----:B------:R-:W-:Y:S02]  /*2450*/  IMAD.SHL.U32 R2, R0, 0x4, RZ ;  /* 0x0000000400027824 */ /* 0x000fe400078e00ff */
[----:B------:R-:W-:Y:S01]  /*2460*/  IMAD.X R3, RZ, RZ, R3, P0 ;  /* 0x000000ffff037224 */ /* 0x000fe200000e0603 */
[----:B------:R0:W-:Y:S02]  /*2470*/  STG.E [R4.64], R7 ;  /* 0x0000000704007986 */ /* 0x0001e4000c10190a */
[----:B------:R-:W-:Y:S02]  /*2480*/  ISETP.GE.U32.AND P0, PT, R2, UR13, PT ;  /* 0x0000000d02007c0c */ /* 0x000fe4000bf06070 */
[----:B------:R-:W-:Y:S02]  /*2490*/  SHF.L.U64.HI R2, R0, 0x2, R3 ;  /* 0x0000000200027819 */ /* 0x000fe40000010203 */
[----:B------:R-:W-:-:S02]  /*24a0*/  ISETP.LT.U32.AND.EX P1, PT, R3, RZ, PT, P1 ;  /* 0x000000ff0300720c */ /* 0x000fc40003f21110 */
[----:B------:R-:W-:-:S13]  /*24b0*/  ISETP.GE.AND.EX P0, PT, R2, UR6, PT, P0 ;  /* 0x0000000602007c0c */ /* 0x000fda000bf06300 */
[----:B0-----:R-:W-:Y:S05]  /*24c0*/  @!P0 BRA P1, `(.L_x_1779) ;  /* 0xfffff0a000008947 */ /* 0x001fea000083ffff */
[----:B------:R-:W-:Y:S05]  /*24d0*/  EXIT ;  /* 0x000000000000794d */ /* 0x000fea0003800000 */
.L_x_1780:
        /* <DEDUP_REMOVED lines=10> */
.L_x_3997:


//--------------------- .text._ZN2at6native61_GLOBAL__N__44eb8e94_28_ForeachBinaryOpScalarList_cu_dda10a6925multi_tensor_apply_kernelINS1_28TensorListScalarListMetadataIhLi2EEENS1_25BinaryOpScalarListFunctorIhLi2ELi1ELi1EEEJNS1_13power_functorIhEEEEEvT_T0_DpT1_ --------------------------
	.section	.text._ZN2at6native61_GLOBAL__N__44eb8e94_28_ForeachBinaryOpScalarList_cu_dda10a6925multi_tensor_apply_kernelINS1_28TensorListScalarListMetadataIhLi2EEENS1_25BinaryOpScalarListFunctorIhLi2ELi1ELi1EEEJNS1_13power_functorIhEEEEEvT_T0_DpT1_,"ax",@progbits
	.sectioninfo	@"SHI_REGISTERS=30"
	.align	128
.text._ZN2at6native61_GLOBAL__N__44eb8e94_28_ForeachBinaryOpScalarList_cu_dda10a6925multi_tensor_apply_kernelINS1_28TensorListScalarListMetadataIhLi2EEENS1_25BinaryOpScalarListFunctorIhLi2ELi1ELi1EEEJNS1_13power_functorIhEEEEEvT_T0_DpT1_:
        .type           _ZN2at6native61_GLOBAL__N__44eb8e94_28_ForeachBinaryOpScalarList_cu_dda10a6925multi_tensor_apply_kernelINS1_28TensorListScalarListMetadataIhLi2EEENS1_25BinaryOpScalarListFunctorIhLi2ELi1ELi1EEEJNS1_13power_functorIhEEEEEvT_T0_DpT1_,@function
        .size           _ZN2at6native61_GLOBAL__N__44eb8e94_28_ForeachBinaryOpScalarList_cu_dda10a6925multi_tensor_apply_kernelINS1_28TensorListScalarListMetadataIhLi2EEENS1_25BinaryOpScalarListFunctorIhLi2ELi1ELi1EEEJNS1_13power_functorIhEEEEEvT_T0_DpT1_,(.L_x_3998 - _ZN2at6native61_GLOBAL__N__44eb8e94_28_ForeachBinaryOpScalarList_cu_dda10a6925multi_tensor_apply_kernelINS1_28TensorListScalarListMetadataIhLi2EEENS1_25BinaryOpScalarListFunctorIhLi2ELi1ELi1EEEJNS1_13power_functorIhEEEEEvT_T0_DpT1_)
        .other          _ZN2at6native61_GLOBAL__N__44eb8e94_28_ForeachBinaryOpScalarList_cu_dda10a6925multi_tensor_apply_kernelINS1_28TensorListScalarListMetadataIhLi2EEENS1_25BinaryOpScalarListFunctorIhLi2ELi1ELi1EEEJNS1_13power_functorIhEEEEEvT_T0_DpT1_,@"STO_CUDA_ENTRY STV_DEFAULT"
_ZN2at6native61_GLOBAL__N__44eb8e94_28_ForeachBinaryOpScalarList_cu_dda10a6925multi_tensor_apply_kernelINS1_28TensorListScalarListMetadataIhLi2EEENS1_25BinaryOpScalarListFunctorIhLi2ELi1ELi1EEEJNS1_13power_functorIhEEEEEvT_T0_DpT1_:
        /* <DEDUP_REMOVED lines=11> */
[----:B------:R-:W-:Y:S02]  /*00b0*/  ULDC.64 UR10, c[0x0][UR10+0x560] ;  /* 0x000158000a0a7abb */ /* 0x000fe40008000a00 */
[----:B------:R-:W-:Y:S02]  /*00c0*/  UIADD3 UR15, UP1, UR4, UR6, URZ ;  /* 0x00000006040f7290 */ /* 0x000fe4000ff3e03f */
[----:B------:R-:W-:Y:S02]  /*00d0*/  UIADD3 UR14, UP2, UR4, UR8, URZ ;  /* 0x00000008040e7290 */ /* 0x000fe4000ff5e03f */
[----:B------:R-:W-:-:S02]  /*00e0*/  UIADD3 UR13, UP3, -UR4, UR10, URZ ;  /* 0x0000000a040d7290 */ /* 0x000fc4000ff7e13f */
[----:B------:R-:W-:Y:S02]  /*00f0*/  UIADD3.X UR6, UR5, UR7, URZ, UP1, !UPT ;  /* 0x0000000705067290 */ /* 0x000fe40008ffe43f */
[----:B------:R-:W-:Y:S02]  /*0100*/  ULOP3.LUT UR4, UR13, UR14, UR15, 0xfe, !UPT ;  /* 0x0000000e0d047292 */ /* 0x000fe4000f8efe0f */
[----:B------:R-:W-:Y:S02]  /*0110*/  UIADD3.X UR8, UR5, UR9, URZ, UP2, !UPT ;  /* 0x0000000905087290 */ /* 0x000fe400097fe43f */
[----:B------:R-:W-:Y:S02]  /*0120*/  ULOP3.LUT UP0, URZ, UR4, 0x3, URZ, 0xc0, !UPT ;  /* 0x00000003043f7892 */ /* 0x000fe4000f80c03f */
[----:B------:R-:W-:Y:S02]  /*0130*/  ULOP3.LUT UR4, UR12, 0xff, URZ, 0xc0, !UPT ;  /* 0x000000ff0c047892 */ /* 0x000fe4000f8ec03f */
[----:B------:R-:W-:-:S02]  /*0140*/  UIADD3.X UR5, ~UR5, UR11, URZ, UP3, !UPT ;  /* 0x0000000b05057290 */ /* 0x000fc40009ffe53f */
[----:B------:R-:W-:Y:S01]  /*0150*/  PLOP3.LUT P0, PT, PT, PT, UP0, 0x80, 0x0 ;  /* 0x000000000000781c */ /* 0x000fe20003f0f008 */
[----:B------:R-:W-:-:S07]  /*0160*/  ULDC.64 UR10, c[0x0][0x118] ;  /* 0x00004600000a7ab9 */ /* 0x000fce0000000a00 */
[----:B------:R-:W-:-:S05]  /*0170*/  ULDC.U8 UR4, c[0x0][UR4+0x760] ;  /* 0x0001d80004047abb */ /* 0x000fca0008000000 */
[----:B------:R-:W-:Y:S05]  /*0180*/  @!P0 BRA `(.L_x_1781) ;  /* 0x0000085000008947 */ /* 0x000fea0003800000 */
[----:B------:R-:W-:-:S04]  /*0190*/  UISETP.GE.U32.AND UP0, UPT, UR13, 0x1, UPT ;  /* 0x000000010d00788c */ /* 0x000fc8000bf06070 */
[----:B------:R-:W-:-:S06]  /*01a0*/  UISETP.GE.AND.EX UP0, UPT, UR5, URZ, UPT, UP0 ;  /* 0x0000003f0500728c */ /* 0x000fcc000bf06300 */
[----:B------:R-:W-:-:S13]  /*01b0*/  PLOP3.LUT P0, PT, PT, PT, UP0, 0x80, 0x0 ;  /* 0x000000000000781c */ /* 0x000fda0003f0f008 */
[----:B------:R-:W-:Y:S05]  /*01c0*/  @!P0 EXIT ;  /* 0x000000000000894d */ /* 0x000fea0003800000 */
[----:B------:R-:W0:Y:S01]  /*01d0*/  S2R R11, SR_TID.X ;  /* 0x00000000000b7919 */ /* 0x000e220000002100 */
[----:B------:R-:W-:Y:S01]  /*01e0*/  IMAD.MOV.U32 R0, RZ, RZ, c[0x0][0x0] ;  /* 0x00000000ff007624 */ /* 0x000fe200078e00ff */
[----:B------:R-:W-:-:S05]  /*01f0*/  CS2R R8, SRZ ;  /* 0x0000000000087805 */ /* 0x000fca000001ff00 */
.L_x_1790:
[----:B------:R-:W-:Y:S01]  /*0200*/  IMAD R10, R0, 0x3, RZ ;  /* 0x00000003000a7824 */ /* 0x000fe200078e02ff */
[----:B0-----:R-:W-:Y:S02]  /*0210*/  IADD3 R19, P0, R11, R8, RZ ;  /* 0x000000080b137210 */ /* 0x001fe40007f1e0ff */
[----:B------:R-:W-:Y:S02]  /*0220*/  PRMT R14, RZ, 0x7610, R14 ;  /* 0x00007610ff0e7816 */ /* 0x000fe4000000000e */
[-C--:B------:R-:W-:Y:S01]  /*0230*/  IADD3 R10, P1, R10, R19.reuse, RZ ;  /* 0x000000130a0a7210 */ /* 0x080fe20007f3e0ff */
[----:B------:R-:W-:Y:S01]  /*0240*/  IMAD.X R24, RZ, RZ, R9, P0 ;  /* 0x000000ffff187224 */ /* 0x000fe200000e0609 */
[----:B------:R-:W-:Y:S02]  /*0250*/  LEA R12, P3, R0, R19, 0x1 ;  /* 0x00000013000c7211 */ /* 0x000fe400078608ff */
[C---:B------:R-:W-:Y:S01]  /*0260*/  ISETP.GE.U32.AND P0, PT, R10.reuse, 0x10000, PT ;  /* 0x000100000a00780c */ /* 0x040fe20003f06070 */
[--C-:B------:R-:W-:Y:S01]  /*0270*/  IMAD.X R21, RZ, RZ, R24.reuse, P1 ;  /* 0x000000ffff157224 */ /* 0x100fe200008e0618 */
[----:B------:R-:W-:Y:S01]  /*0280*/  ISETP.LT.U32.AND P1, PT, R10, UR13, PT ;  /* 0x0000000d0a007c0c */ /* 0x000fe2000bf21070 */
[----:B------:R-:W-:Y:S01]  /*0290*/  IMAD.X R18, RZ, RZ, R24, P3 ;  /* 0x000000ffff127224 */ /* 0x000fe200018e0618 */
[----:B------:R-:W-:-:S02]  /*02a0*/  ISETP.GE.U32.AND P5, PT, R19, 0x10000, PT ;  /* 0x000100001300780c */ /* 0x000fc40003fa6070 */
[----:B------:R-:W-:Y:S02]  /*02b0*/  ISETP.GE.U32.AND.EX P0, PT, R21, RZ, PT, P0 ;  /* 0x000000ff1500720c */ /* 0x000fe40003f06100 */
[----:B------:R-:W-:Y:S02]  /*02c0*/  ISETP.LT.U32.AND P4, PT, R19, UR13, PT ;  /* 0x0000000d13007c0c */ /* 0x000fe4000bf81070 */
[----:B------:R-:W-:Y:S02]  /*02d0*/  ISETP.LT.AND.EX P0, PT, R21, UR5, !P0, P1 ;  /* 0x0000000515007c0c */ /* 0x000fe4000c701310 */
[----:B------:R-:W-:Y:S02]  /*02e0*/  IADD3 R13, P1, R19, c[0x0][0x0], RZ ;  /* 0x00000000130d7a10 */ /* 0x000fe40007f3e0ff */
[----:B------:R-:W-:Y:S02]  /*02f0*/  ISETP.GE.U32.AND.EX P5, PT, R24, RZ, PT, P5 ;  /* 0x000000ff1800720c */ /* 0x000fe40003fa6150 */
[----:B------:R-:W-:Y:S01]  /*0300*/  ISETP.GE.U32.AND P2, PT, R13, 0x10000, PT ;  /* 0x000100000d00780c */ /* 0x000fe20003f46070 */
[----:B------:R-:W-:Y:S01]  /*0310*/  IMAD.X R20, RZ, RZ, R24, P1 ;  /* 0x000000ffff147224 */ /* 0x000fe200008e0618 */
[----:B------:R-:W-:-:S02]  /*0320*/  ISETP.GE.U32.AND P3, PT, R12, 0x10000, PT ;  /* 0x000100000c00780c */ /* 0x000fc40003f66070 */
[----:B------:R-:W-:Y:S02]  /*0330*/  ISETP.LT.AND.EX P4, PT, R24, UR5, !P5, P4 ;  /* 0x0000000518007c0c */ /* 0x000fe4000ef81340 */
[----:B------:R-:W-:Y:S02]  /*0340*/  ISETP.LT.U32.AND P1, PT, R13, UR13, PT ;  /* 0x0000000d0d007c0c */ /* 0x000fe4000bf21070 */
[----:B------:R-:W-:Y:S02]  /*0350*/  ISETP.GE.U32.AND.EX P2, PT, R20, RZ, PT, P2 ;  /* 0x000000ff1400720c */ /* 0x000fe40003f46120 */
[----:B------:R-:W-:Y:S02]  /*0360*/  ISETP.LT.U32.AND P5, PT, R12, UR13, PT ;  /* 0x0000000d0c007c0c */ /* 0x000fe4000bfa1070 */
[----:B------:R-:W-:Y:S02]  /*0370*/  ISETP.GE.U32.AND.EX P3, PT, R18, RZ, PT, P3 ;  /* 0x000000ff1200720c */ /* 0x000fe40003f66130 */
[----:B------:R-:W-:-:S02]  /*0380*/  ISETP.LT.AND.EX P1, PT, R20, UR5, !P2, P1 ;  /* 0x0000000514007c0c */ /* 0x000fc4000d721310 */
[----:B------:R-:W-:Y:S02]  /*0390*/  ISETP.LT.AND.EX P5, PT, R18, UR5, !P3, P5 ;  /* 0x0000000512007c0c */ /* 0x000fe4000dfa1350 */
[----:B------:R-:W-:Y:S02]  /*03a0*/  @P4 IADD3 R2, P2, R19, UR15, RZ ;  /* 0x0000000f13024c10 */ /* 0x000fe4000ff5e0ff */
[----:B------:R-:W-:Y:S02]  /*03b0*/  @P0 IADD3 R26, P6, R10, UR15, RZ ;  /* 0x0000000f0a1a0c10 */ /* 0x000fe4000ffde0ff */
[----:B------:R-:W-:Y:S02]  /*03c0*/  @P4 IADD3.X R3, R24, UR6, RZ, P2, !PT ;  /* 0x0000000618034c10 */ /* 0x000fe400097fe4ff */
[----:B------:R-:W-:Y:S02]  /*03d0*/  PRMT R25, RZ, 0x7610, R25 ;  /* 0x00007610ff197816 */ /* 0x000fe40000000019 */
[----:B------:R-:W-:-:S02]  /*03e0*/  PRMT R22, RZ, 0x7610, R22 ;  /* 0x00007610ff167816 */ /* 0x000fc40000000016 */
[----:B------:R-:W-:Y:S02]  /*03f0*/  @P1 IADD3 R4, P3, R13, UR15, RZ ;  /* 0x0000000f0d041c10 */ /* 0x000fe4000ff7e0ff */
[----:B------:R-:W-:Y:S01]  /*0400*/  @P5 IADD3 R6, P2, R12, UR15, RZ ;  /* 0x0000000f0c065c10 */ /* 0x000fe2000ff5e0ff */
[----:B------:R0:W5:Y:S01]  /*0410*/  @P4 LDG.E.U8 R25, [R2.64] ;  /* 0x0000000a02194981 */ /* 0x000162000c1e1100 */
[----:B------:R-:W-:Y:S02]  /*0420*/  PRMT R16, RZ, 0x7610, R16 ;  /* 0x00007610ff107816 */ /* 0x000fe40000000010 */
[----:B------:R-:W-:Y:S02]  /*0430*/  @P0 IADD3.X R27, R21, UR6, RZ, P6, !PT ;  /* 0x00000006151b0c10 */ /* 0x000fe4000b7fe4ff */
[----:B------:R-:W-:Y:S02]  /*0440*/  @P1 IADD3.X R5, R20, UR6, RZ, P3, !PT ;  /* 0x0000000614051c10 */ /* 0x000fe40009ffe4ff */
[----:B------:R-:W-:Y:S01]  /*0450*/  @P5 IADD3.X R7, R18, UR6, RZ, P2, !PT ;  /* 0x0000000612075c10 */ /* 0x000fe200097fe4ff */
[----:B------:R0:W5:Y:S04]  /*0460*/  @P0 LDG.E.U8 R14, [R26.64] ;  /* 0x0000000a1a0e0981 */ /* 0x000168000c1e1100 */
[----:B------:R0:W5:Y:S04]  /*0470*/  @P1 LDG.E.U8 R22, [R4.64] ;  /* 0x0000000a04161981 */ /* 0x000168000c1e1100 */
[----:B------:R0:W5:Y:S01]  /*0480*/  @P5 LDG.E.U8 R16, [R6.64] ;  /* 0x0000000a06105981 */ /* 0x000162000c1e1100 */
[----:B------:R-:W-:Y:S01]  /*0490*/  ISETP.NE.AND P2, PT, RZ, UR4, PT ;  /* 0x00000004ff007c0c */ /* 0x000fe2000bf45270 */
[----:B------:R-:W-:-:S02]  /*04a0*/  IMAD.MOV.U32 R17, RZ, RZ, 0x1 ;  /* 0x00000001ff117424 */ /* 0x000fc400078e00ff */
[----:B------:R-:W-:Y:S02]  /*04b0*/  IMAD.MOV.U32 R15, RZ, RZ, 0x1 ;  /* 0x00000001ff0f7424 */ /* 0x000fe400078e00ff */
[----:B------:R-:W-:-:S08]  /*04c0*/  IMAD.MOV.U32 R23, RZ, RZ, 0x1 ;  /* 0x00000001ff177424 */ /* 0x000fd000078e00ff */
[----:B------:R-:W-:Y:S05]  /*04d0*/  @!P2 BRA `(.L_x_1782) ;  /* 0x000000e00000a947 */ /* 0x000fea0003800000 */
[----:B0-----:R-:W-:Y:S02]  /*04e0*/  IMAD.MOV.U32 R15, RZ, RZ, 0x1 ;  /* 0x00000001ff0f7424 */ /* 0x001fe400078e00ff */
[----:B------:R-:W-:-:S05]  /*04f0*/  IMAD.U32 R2, RZ, RZ, UR4 ;  /* 0x00000004ff027e24 */ /* 0x000fca000f8e00ff */
.L_x_1783:
[C---:B------:R-:W-:Y:S02]  /*0500*/  LOP3.LUT R3, R2.reuse, 0x1, RZ, 0xc0, !PT ;  /* 0x0000000102037812 */ /* 0x040fe400078ec0ff */
[----:B------:R-:W-:Y:S02]  /*0510*/  LOP3.LUT R2, R2, 0xffff, RZ, 0xc0, !PT ;  /* 0x0000ffff02027812 */ /* 0x000fe400078ec0ff */
[----:B------:R-:W-:Y:S02]  /*0520*/  ISETP.NE.U32.AND P3, PT, R3, 0x1, PT ;  /* 0x000000010300780c */ /* 0x000fe40003f65070 */
[----:B------:R-:W-:Y:S02]  /*0530*/  SHF.R.U32.HI R2, RZ, 0x1, R2 ;  /* 0x00000001ff027819 */ /* 0x000fe40000011602 */
[----:B-----5:R-:W-:-:S02]  /*0540*/  SEL R3, R25, 0x1, !P3 ;  /* 0x0000000119037807 */ /* 0x020fc40005800000 */
[----:B------:R-:W-:Y:S02]  /*0550*/  LOP3.LUT P3, R2, R2, 0x7f, RZ, 0xc0, !PT ;  /* 0x0000007f02027812 */ /* 0x000fe4000786c0ff */
[----:B------:R-:W-:Y:S02]  /*0560*/  PRMT R15, R15, 0x9910, RZ ;  /* 0x000099100f0f7816 */ /* 0x000fe400000000ff */
[----:B------:R-:W-:Y:S02]  /*0570*/  PRMT R25, R25, 0x9910, RZ ;  /* 0x0000991019197816 */ /* 0x000fe400000000ff */
[----:B------:R-:W-:-:S03]  /*0580*/  PRMT R4, R3, 0x9910, RZ ;  /* 0x0000991003047816 */ /* 0x000fc600000000ff */
[----:B------:R-:W-:Y:S02]  /*0590*/  IMAD R25, R25, R25, RZ ;  /* 0x0000001919197224 */ /* 0x000fe400078e02ff */
[----:B------:R-:W-:Y:S02]  /*05a0*/  IMAD R15, R15, R4, RZ ;  /* 0x000000040f0f7224 */ /* 0x000fe400078e02ff */
[----:B------:R-:W-:Y:S05]  /*05b0*/  @P3 BRA `(.L_x_1783) ;  /* 0xffffff4000003947 */ /* 0x000fea000383ffff */
.L_x_1782:
[----:B0-----:R-:W-:Y:S05]  /*05c0*/  @!P2 BRA `(.L_x_1784) ;  /* 0x000000e00000a947 */ /* 0x001fea0003800000 */
[----:B------:R-:W-:Y:S02]  /*05d0*/  IMAD.MOV.U32 R17, RZ, RZ, 0x1 ;  /* 0x00000001ff117424 */ /* 0x000fe400078e00ff */
[----:B------:R-:W-:-:S05]  /*05e0*/  IMAD.U32 R2, RZ, RZ, UR4 ;  /* 0x00000004ff027e24 */ /* 0x000fca000f8e00ff */
.L_x_1785:
[C---:B------:R-:W-:Y:S02]  /*05f0*/  LOP3.LUT R3, R2.reuse, 0x1, RZ, 0xc0, !PT ;  /* 0x0000000102037812 */ /* 0x040fe400078ec0ff */
[----:B------:R-:W-:Y:S02]  /*0600*/  LOP3.LUT R2, R2, 0xffff, RZ, 0xc0, !PT ;  /* 0x0000ffff02027812 */ /* 0x000fe400078ec0ff */
[----:B------:R-:W-:-:S02]  /*0610*/  ISETP.NE.U32.AND P3, PT, R3, 0x1, PT ;  /* 0x000000010300780c */ /* 0x000fc40003f65070 */
[----:B------:R-:W-:Y:S02]  /*0620*/  SHF.R.U32.HI R2, RZ, 0x1, R2 ;  /* 0x00000001ff027819 */ /* 0x000fe40000011602 */
[----:B-----5:R-:W-:Y:S02]  /*0630*/  SEL R3, R22, 0x1, !P3 ;  /* 0x0000000116037807 */ /* 0x020fe40005800000 */
[----:B------:R-:W-:Y:S02]  /*0640*/  LOP3.LUT P3, R2, R2, 0x7f, RZ, 0xc0, !PT ;  /* 0x0000007f02027812 */ /* 0x000fe4000786c0ff */
[----:B------:R-:W-:Y:S02]  /*0650*/  PRMT R17, R17, 0x9910, RZ ;  /* 0x0000991011117816 */ /* 0x000fe400000000ff */
[----:B------:R-:W-:Y:S02]  /*0660*/  PRMT R22, R22, 0x9910, RZ ;  /* 0x0000991016167816 */ /* 0x000fe400000000ff */
[----:B------:R-:W-:-:S03]  /*0670*/  PRMT R4, R3, 0x9910, RZ ;  /* 0x0000991003047816 */ /* 0x000fc600000000ff */
[----:B------:R-:W-:Y:S02]  /*0680*/  IMAD R22, R22, R22, RZ ;  /* 0x0000001616167224 */ /* 0x000fe400078e02ff */
[----:B------:R-:W-:Y:S02]  /*0690*/  IMAD R17, R17, R4, RZ ;  /* 0x0000000411117224 */ /* 0x000fe400078e02ff */
[----:B------:R-:W-:Y:S05]  /*06a0*/  @P3 BRA `(.L_x_1785) ;  /* 0xffffff4000003947 */ /* 0x000fea000383ffff */
.L_x_1784:
[----:B-----5:R-:W-:Y:S01]  /*06b0*/  IMAD.MOV.U32 R25, RZ, RZ, 0x1 ;  /* 0x00000001ff197424 */ /* 0x020fe200078e00ff */
[----:B------:R-:W-:Y:S05]  /*06c0*/  @!P2 BRA `(.L_x_1786) ;  /* 0x000000e00000a947 */ /* 0x000fea0003800000 */
[----:B------:R-:W-:Y:S02]  /*06d0*/  IMAD.MOV.U32 R23, RZ, RZ, 0x1 ;  /* 0x00000001ff177424 */ /* 0x000fe400078e00ff */
[----:B------:R-:W-:-:S05]  /*06e0*/  IMAD.U32 R2, RZ, RZ, UR4 ;  /* 0x00000004ff027e24 */ /* 0x000fca000f8e00ff */
.L_x_1787:
[C---:B------:R-:W-:Y:S02]  /*06f0*/  LOP3.LUT R3, R2.reuse, 0x1, RZ, 0xc0, !PT ;  /* 0x0000000102037812 */ /* 0x040fe400078ec0ff */
[----:B------:R-:W-:Y:S02]  /*0700*/  LOP3.LUT R2, R2, 0xffff, RZ, 0xc0, !PT ;  /* 0x0000ffff02027812 */ /* 0x000fe400078ec0ff */
[----:B------:R-:W-:-:S02]  /*0710*/  ISETP.NE.U32.AND P3, PT, R3, 0x1, PT ;  /* 0x000000010300780c */ /* 0x000fc40003f65070 */
[----:B------:R-:W-:Y:S02]  /*0720*/  SHF.R.U32.HI R2, RZ, 0x1, R2 ;  /* 0x00000001ff027819 */ /* 0x000fe40000011602 */
[----:B------:R-:W-:Y:S02]  /*0730*/  SEL R3, R16, 0x1, !P3 ;  /* 0x0000000110037807 */ /* 0x000fe40005800000 */
[----:B------:R-:W-:Y:S02]  /*0740*/  LOP3.LUT P3, R2, R2, 0x7f, RZ, 0xc0, !PT ;  /* 0x0000007f02027812 */ /* 0x000fe4000786c0ff */
[----:B------:R-:W-:Y:S02]  /*0750*/  PRMT R23, R23, 0x9910, RZ ;  /* 0x0000991017177816 */ /* 0x000fe400000000ff */
[----:B------:R-:W-:Y:S02]  /*0760*/  PRMT R16, R16, 0x9910, RZ ;  /* 0x0000991010107816 */ /* 0x000fe400000000ff */
[----:B------:R-:W-:-:S03]  /*0770*/  PRMT R4, R3, 0x9910, RZ ;  /* 0x0000991003047816 */ /* 0x000fc600000000ff */
[----:B------:R-:W-:Y:S02]  /*0780*/  IMAD R16, R16, R16, RZ ;  /* 0x0000001010107224 */ /* 0x000fe400078e02ff */
[----:B------:R-:W-:Y:S02]  /*0790*/  IMAD R23, R23, R4, RZ ;  /* 0x0000000417177224 */ /* 0x000fe400078e02ff */
[----:B------:R-:W-:Y:S05]  /*07a0*/  @P3 BRA `(.L_x_1787) ;  /* 0xffffff4000003947 */ /* 0x000fea000383ffff */
.L_x_1786:
[----:B------:R-:W-:Y:S05]  /*07b0*/  @!P2 BRA `(.L_x_1788) ;  /* 0x000000e00000a947 */ /* 0x000fea0003800000 */
[----:B------:R-:W-:Y:S02]  /*07c0*/  IMAD.MOV.U32 R25, RZ, RZ, 0x1 ;  /* 0x00000001ff197424 */ /* 0x000fe400078e00ff */
[----:B------:R-:W-:-:S05]  /*07d0*/  IMAD.U32 R2, RZ, RZ, UR4 ;  /* 0x00000004ff027e24 */ /* 0x000fca000f8e00ff */
.L_x_1789:
        /* <DEDUP_REMOVED lines=12> */
.L_x_1788:
[----:B------:R-:W-:Y:S01]  /*08a0*/  @P4 IADD3 R2, P3, R19, UR14, RZ ;  /* 0x0000000e13024c10 */ /* 0x000fe2000ff7e0ff */
[----:B------:R-:W-:Y:S01]  /*08b0*/  IMAD.MOV.U32 R19, RZ, RZ, c[0x0][0x0] ;  /* 0x00000000ff137624 */ /* 0x000fe200078e00ff */
[----:B------:R-:W-:Y:S02]  /*08c0*/  @P1 IADD3 R4, P2, R13, UR14, RZ ;  /* 0x0000000e0d041c10 */ /* 0x000fe4000ff5e0ff */
[----:B------:R-:W-:Y:S01]  /*08d0*/  @P4 IADD3.X R3, R24, UR8, RZ, P3, !PT ;  /* 0x0000000818034c10 */ /* 0x000fe20009ffe4ff */
[----:B------:R-:W-:Y:S01]  /*08e0*/  IMAD.WIDE.U32 R8, R19, 0x4, R8 ;  /* 0x0000000413087825 */ /* 0x000fe200078e0008 */
[----:B------:R-:W-:-:S02]  /*08f0*/  @P5 IADD3 R6, P3, R12, UR14, RZ ;  /* 0x0000000e0c065c10 */ /* 0x000fc4000ff7e0ff */
[----:B------:R-:W-:Y:S01]  /*0900*/  @P0 IADD3 R12, P6, R10, UR14, RZ ;  /* 0x0000000e0a0c0c10 */ /* 0x000fe2000ffde0ff */
[----:B------:R0:W-:Y:S01]  /*0910*/  @P4 STG.E.U8 [R2.64], R15 ;  /* 0x0000000f02004986 */ /* 0x0001e2000c10110a */
[----:B------:R-:W-:Y:S02]  /*0920*/  @P1 IADD3.X R5, R20, UR8, RZ, P2, !PT ;  /* 0x0000000814051c10 */ /* 0x000fe400097fe4ff */
[----:B------:R-:W-:Y:S02]  /*0930*/  @P5 IADD3.X R7, R18, UR8, RZ, P3, !PT ;  /* 0x0000000812075c10 */ /* 0x000fe40009ffe4ff */
[----:B------:R-:W-:Y:S01]  /*0940*/  @P0 IADD3.X R13, R21, UR8, RZ, P6, !PT ;  /* 0x00000008150d0c10 */ /* 0x000fe2000b7fe4ff */
[----:B------:R0:W-:Y:S01]  /*0950*/  @P1 STG.E.U8 [R4.64], R17 ;  /* 0x0000001104001986 */ /* 0x0001e2000c10110a */
[----:B------:R-:W-:-:S03]  /*0960*/  ISETP.LT.U32.AND P1, PT, R8, UR13, PT ;  /* 0x0000000d08007c0c */ /* 0x000fc6000bf21070 */
[----:B------:R0:W-:Y:S01]  /*0970*/  @P5 STG.E.U8 [R6.64], R23 ;  /* 0x0000001706005986 */ /* 0x0001e2000c10110a */
[----:B------:R-:W-:-:S03]  /*0980*/  ISETP.LT.AND.EX P1, PT, R9, UR5, PT, P1 ;  /* 0x0000000509007c0c */ /* 0x000fc6000bf21310 */
[----:B------:R0:W-:Y:S01]  /*0990*/  @P0 STG.E.U8 [R12.64], R25 ;  /* 0x000000190c000986 */ /* 0x0001e2000c10110a */
[----:B------:R-:W-:-:S04]  /*09a0*/  ISETP.GE.U32.AND P0, PT, R8, 0x10000, PT ;  /* 0x000100000800780c */ /* 0x000fc80003f06070 */
[----:B------:R-:W-:-:S13]  /*09b0*/  ISETP.GE.U32.AND.EX P0, PT, R9, RZ, PT, P0 ;  /* 0x000000ff0900720c */ /* 0x000fda0003f06100 */
[----:B0-----:R-:W-:Y:S05]  /*09c0*/  @!P0 BRA P1, `(.L_x_1790) ;  /* 0xfffff83000008947 */ /* 0x001fea000083ffff */
[----:B------:R-:W-:Y:S05]  /*09d0*/  EXIT ;  /* 0x000000000000794d */ /* 0x000fea0003800000 */
.L_x_1781:
[----:B------:R-:W0:Y:S02]  /*09e0*/  S2R R0, SR_TID.X ;  /* 0x0000000000007919 */ /* 0x000e240000002100 */
[----:B0-----:R-:W-:-:S05]  /*09f0*/  IMAD.WIDE.U32 R2, R0, 0x4, RZ ;  /* 0x0000000400027825 */ /* 0x001fca00078e00ff */
[----:B------:R-:W-:-:S04]  /*0a00*/  ISETP.GE.U32.AND P0, PT, R2, UR13, PT ;  /* 0x0000000d02007c0c */ /* 0x000fc8000bf06070 */
[----:B------:R-:W-:-:S04]  /*0a10*/  ISETP.GE.AND.EX P0, PT, R3, UR5, PT, P0 ;  /* 0x0000000503007c0c */ /* 0x000fc8000bf06300 */
[----:B------:R-:W-:-:S13]  /*0a20*/  ISETP.GT.U32.OR P0, PT, R0, 0x3fff, P0 ;  /* 0x00003fff0000780c */ /* 0x000fda0000704470 */
[----:B------:R-:W-:Y:S05]  /*0a30*/  @P0 EXIT ;  /* 0x000000000000094d */ /* 0x000fea0003800000 */
[----:B------:R-:W-:-:S04]  /*0a40*/  IMAD.MOV.U32 R3, RZ, RZ, RZ ;  /* 0x000000ffff037224 */ /* 0x000fc800078e00ff */
.L_x_1799:
[C---:B------:R-:W-:Y:S01]  /*0a50*/  IMAD.SHL.U32 R2, R0.reuse, 0x4, RZ ;  /* 0x0000000400027824 */ /* 0x040fe200078e00ff */
[----:B------:R-:W-:-:S04]  /*0a60*/  SHF.L.U64.HI R14, R0, 0x2, R3 ;  /* 0x00000002000e7819 */ /* 0x000fc80000010203 */
[----:B------:R-:W-:-:S04]  /*0a70*/  IADD3 R12, P0, R2, UR15, RZ ;  /* 0x0000000f020c7c10 */ /* 0x000fc8000ff1e0ff */
[----:B------:R-:W-:-:S05]  /*0a80*/  IADD3.X R13, R14, UR6, RZ, P0, !PT ;  /* 0x000000060e0d7c10 */ /* 0x000fca00087fe4ff */
[----:B------:R-:W2:Y:S01]  /*0a90*/  LDG.E R9, [R12.64] ;  /* 0x0000000a0c097981 */ /* 0x000ea2000c1e1900 */
[----:B------:R-:W-:Y:S01]  /*0aa0*/  ISETP.NE.AND P1, PT, RZ, UR4, PT ;  /* 0x00000004ff007c0c */ /* 0x000fe2000bf25270 */
[----:B------:R-:W-:Y:S02]  /*0ab0*/  IMAD.MOV.U32 R5, RZ, RZ, 0x1 ;  /* 0x00000001ff057424 */ /* 0x000fe400078e00ff */
[----:B------:R-:W-:Y:S02]  /*0ac0*/  IMAD.MOV.U32 R8, RZ, RZ, 0x1 ;  /* 0x00000001ff087424 */ /* 0x000fe400078e00ff */
[----:B------:R-:W-:Y:S02]  /*0ad0*/  IMAD.MOV.U32 R4, RZ, RZ, 0x1 ;  /* 0x00000001ff047424 */ /* 0x000fe400078e00ff */
[----:B------:R-:W-:Y:S01]  /*0ae0*/  IMAD.MOV.U32 R7, RZ, RZ, 0x1 ;  /* 0x00000001ff077424 */ /* 0x000fe200078e00ff */
[C---:B--2---:R-:W-:Y:S02]  /*0af0*/  PRMT R10, R9.reuse, 0x7771, RZ ;  /* 0x00007771090a7816 */ /* 0x044fe400000000ff */
[----:B------:R-:W-:-:S03]  /*0b00*/  PRMT R6, R9, 0x7772, RZ ;  /* 0x0000777209067816 */ /* 0x000fc600000000ff */
[----:B------:R-:W-:Y:S05]  /*0b10*/  @!P1 BRA `(.L_x_1791) ;  /* 0x0000012000009947 */ /* 0x000fea0003800000 */
[----:B------:R-:W-:Y:S01]  /*0b20*/  PRMT R8, R9, 0x7770, RZ ;  /* 0x0000777009087816 */ /* 0x000fe200000000ff */
[----:B------:R-:W-:Y:S02]  /*0b30*/  IMAD.MOV.U32 R13, RZ, RZ, 0x1 ;  /* 0x00000001ff0d7424 */ /* 0x000fe400078e00ff */
[----:B------:R-:W-:Y:S01]  /*0b40*/  IMAD.U32 R12, RZ, RZ, UR4 ;  /* 0x00000004ff0c7e24 */ /* 0x000fe2000f8e00ff */
[----:B------:R-:W-:Y:S02]  /*0b50*/  PRMT R11, R8, 0x7610, R11 ;  /* 0x00007610080b7816 */ /* 0x000fe4000000000b */
[----:B------:R-:W-:Y:S02]  /*0b60*/  PRMT R8, R13, 0x7610, R8 ;  /* 0x000076100d087816 */ /* 0x000fe40000000008 */
.L_x_1792:
[----:B------:R-:W-:Y:S02]  /*0b70*/  LOP3.LUT R13, R12, 0x1, RZ, 0xc0, !PT ;  /* 0x000000010c0d7812 */ /* 0x000fe400078ec0ff */
[----:B------:R-:W-:Y:S02]  /*0b80*/  PRMT R15, R8, 0x9910, RZ ;  /* 0x00009910080f7816 */ /* 0x000fe400000000ff */
[----:B------:R-:W-:-:S02]  /*0b90*/  LOP3.LUT R8, R12, 0xffff, RZ, 0xc0, !PT ;  /* 0x0000ffff0c087812 */ /* 0x000fc400078ec0ff */
[----:B------:R-:W-:Y:S02]  /*0ba0*/  ISETP.NE.U32.AND P0, PT, R13, 0x1, PT ;  /* 0x000000010d00780c */ /* 0x000fe40003f05070 */
[----:B------:R-:W-:Y:S02]  /*0bb0*/  SHF.R.U32.HI R8, RZ, 0x1, R8 ;  /* 0x00000001ff087819 */ /* 0x000fe40000011608 */
[C---:B------:R-:W-:Y:S02]  /*0bc0*/  SEL R13, R11.reuse, 0x1, !P0 ;  /* 0x000000010b0d7807 */ /* 0x040fe40004000000 */
[----:B------:R-:W-:Y:S02]  /*0bd0*/  LOP3.LUT P0, R12, R8, 0x7f, RZ, 0xc0, !PT ;  /* 0x0000007f080c7812 */ /* 0x000fe4000780c0ff */
[----:B------:R-:W-:Y:S02]  /*0be0*/  PRMT R11, R11, 0x9910, RZ ;  /* 0x000099100b0b7816 */ /* 0x000fe400000000ff */
[----:B------:R-:W-:Y:S01]  /*0bf0*/  PRMT R16, R13, 0x9910, RZ ;  /* 0x000099100d107816 */ /* 0x000fe200000000ff */
[----:B------:R-:W-:-:S02]  /*0c00*/  IMAD.MOV.U32 R13, RZ, RZ, R15 ;  /* 0x000000ffff0d7224 */ /* 0x000fc400078e000f */
[----:B------:R-:W-:Y:S02]  /*0c10*/  IMAD R11, R11, R11, RZ ;  /* 0x0000000b0b0b7224 */ /* 0x000fe400078e02ff */
[----:B------:R-:W-:-:S04]  /*0c20*/  IMAD R8, R13, R16, RZ ;  /* 0x000000100d087224 */ /* 0x000fc800078e02ff */
[----:B------:R-:W-:Y:S05]  /*0c30*/  @P0 BRA `(.L_x_1792) ;  /* 0xffffff3000000947 */ /* 0x000fea000383ffff */
.L_x_1791:
[----:B------:R-:W-:Y:S05]  /*0c40*/  @!P1 BRA `(.L_x_1793) ;  /* 0x0000010000009947 */ /* 0x000fea0003800000 */
[----:B------:R-:W-:Y:S02]  /*0c50*/  IMAD.MOV.U32 R5, RZ, RZ, 0x1 ;  /* 0x00000001ff057424 */ /* 0x000fe400078e00ff */
[----:B------:R-:W-:-:S05]  /*0c60*/  IMAD.U32 R11, RZ, RZ, UR4 ;  /* 0x00000004ff0b7e24 */ /* 0x000fca000f8e00ff */
.L_x_1794:
[----:B------:R-:W-:Y:S02]  /*0c70*/  LOP3.LUT R12, R11, 0x1, RZ, 0xc0, !PT ;  /* 0x000000010b0c7812 */ /* 0x000fe400078ec0ff */
[----:B------:R-:W-:Y:S02]  /*0c80*/  PRMT R13, R5, 0x9910, RZ ;  /* 0x00009910050d7816 */ /* 0x000fe400000000ff */
[----:B------:R-:W-:Y:S02]  /*0c90*/  ISETP.NE.U32.AND P0, PT, R12, 0x1, PT ;  /* 0x000000010c00780c */ /* 0x000fe40003f05070 */
[----:B------:R-:W-:Y:S02]  /*0ca0*/  LOP3.LUT R5, R11, 0xffff, RZ, 0xc0, !PT ;  /* 0x0000ffff0b057812 */ /* 0x000fe400078ec0ff */
[----:B------:R-:W-:-:S02]  /*0cb0*/  SEL R12, R10, 0x1, !P0 ;  /* 0x000000010a0c7807 */ /* 0x000fc40004000000 */
[----:B------:R-:W-:Y:S02]  /*0cc0*/  SHF.R.U32.HI R5, RZ, 0x1, R5 ;  /* 0x00000001ff057819 */ /* 0x000fe40000011605 */
[----:B------:R-:W-:Y:S01]  /*0cd0*/  PRMT R11, R12, 0x9910, RZ ;  /* 0x000099100c0b7816 */ /* 0x000fe200000000ff */
[----:B------:R-:W-:Y:S01]  /*0ce0*/  IMAD.MOV.U32 R12, RZ, RZ, R13 ;  /* 0x000000ffff0c7224 */ /* 0x000fe200078e000d */
[----:B------:R-:W-:-:S03]  /*0cf0*/  PRMT R10, R10, 0x9910, RZ ;  /* 0x000099100a0a7816 */ /* 0x000fc600000000ff */
[----:B------:R-:W-:Y:S01]  /*0d00*/  IMAD.MOV.U32 R13, RZ, RZ, R11 ;  /* 0x000000ffff0d7224 */ /* 0x000fe200078e000b */
[----:B------:R-:W-:Y:S01]  /*0d10*/  LOP3.LUT P0, R11, R5, 0x7f, RZ, 0xc0, !PT ;  /* 0x0000007f050b7812 */ /* 0x000fe2000780c0ff */
[----:B------:R-:W-:Y:S02]  /*0d20*/  IMAD R10, R10, R10, RZ ;  /* 0x0000000a0a0a7224 */ /* 0x000fe400078e02ff */
[----:B------:R-:W-:-:S10]  /*0d30*/  IMAD R5, R12, R13, RZ ;  /* 0x0000000d0c057224 */ /* 0x000fd400078e02ff */
[----:B------:R-:W-:Y:S05]  /*0d40*/  @P0 BRA `(.L_x_1794) ;  /* 0xffffff2000000947 */ /* 0x000fea000383ffff */
.L_x_1793:
[----:B------:R-:W-:Y:S01]  /*0d50*/  PRMT R9, R9, 0x7773, RZ ;  /* 0x0000777309097816 */ /* 0x000fe200000000ff */
[----:B------:R-:W-:Y:S05]  /*0d60*/  @!P1 BRA `(.L_x_1795) ;  /* 0x0000011000009947 */ /* 0x000fea0003800000 */
[----:B------:R-:W-:Y:S02]  /*0d70*/  IMAD.MOV.U32 R7, RZ, RZ, 0x1 ;  /* 0x00000001ff077424 */ /* 0x000fe400078e00ff */
[----:B------:R-:W-:-:S05]  /*0d80*/  IMAD.U32 R10, RZ, RZ, UR4 ;  /* 0x00000004ff0a7e24 */ /* 0x000fca000f8e00ff */
.L_x_1796:
[----:B------:R-:W-:Y:S02]  /*0d90*/  LOP3.LUT R11, R10, 0x1, RZ, 0xc0, !PT ;  /* 0x000000010a0b7812 */ /* 0x000fe400078ec0ff */
[C---:B------:R-:W-:Y:S02]  /*0da0*/  PRMT R13, R6.reuse, 0x9910, RZ ;  /* 0x00009910060d7816 */ /* 0x040fe400000000ff */
[----:B------:R-:W-:Y:S02]  /*0db0*/  ISETP.NE.U32.AND P0, PT, R11, 0x1, PT ;  /* 0x000000010b00780c */ /* 0x000fe40003f05070 */
[----:B------:R-:W-:Y:S02]  /*0dc0*/  PRMT R7, R7, 0x9910, RZ ;  /* 0x0000991007077816 */ /* 0x000fe400000000ff */
[----:B------:R-:W-:-:S02]  /*0dd0*/  SEL R11, R6, 0x1, !P0 ;  /* 0x00000001060b7807 */ /* 0x000fc40004000000 */
[----:B------:R-:W-:Y:S01]  /*0de0*/  LOP3.LUT R6, R10, 0xffff, RZ, 0xc0, !PT ;  /* 0x0000ffff0a067812 */ /* 0x000fe200078ec0ff */
[----:B------:R-:W-:Y:S01]  /*0df0*/  IMAD.MOV.U32 R10, RZ, RZ, R13 ;  /* 0x000000ffff0a7224 */ /* 0x000fe200078e000d */
[----:B------:R-:W-:Y:S02]  /*0e00*/  PRMT R12, R11, 0x9910, RZ ;  /* 0x000099100b0c7816 */ /* 0x000fe400000000ff */
[----:B------:R-:W-:Y:S01]  /*0e10*/  SHF.R.U32.HI R6, RZ, 0x1, R6 ;  /* 0x00000001ff067819 */ /* 0x000fe20000011606 */
[----:B------:R-:W-:Y:S02]  /*0e20*/  IMAD R10, R10, R10, RZ ;  /* 0x0000000a0a0a7224 */ /* 0x000fe400078e02ff */
[----:B------:R-:W-:Y:S01]  /*0e30*/  IMAD R7, R7, R12, RZ ;  /* 0x0000000c07077224 */ /* 0x000fe200078e02ff */
[----:B------:R-:W-:Y:S02]  /*0e40*/  LOP3.LUT P0, R11, R6, 0x7f, RZ, 0xc0, !PT ;  /* 0x0000007f060b7812 */ /* 0x000fe4000780c0ff */
[----:B------:R-:W-:-:S02]  /*0e50*/  PRMT R6, R10, 0x7610, R6 ;  /* 0x000076100a067816 */ /* 0x000fc40000000006 */
[----:B------:R-:W-:-:S09]  /*0e60*/  PRMT R10, R11, 0x7610, R10 ;  /* 0x000076100b0a7816 */ /* 0x000fd2000000000a */
[----:B------:R-:W-:Y:S05]  /*0e70*/  @P0 BRA `(.L_x_1796) ;  /* 0xffffff1000000947 */ /* 0x000fea000383ffff */
.L_x_1795:
[----:B------:R-:W-:Y:S01]  /*0e80*/  PRMT R6, R4, 0x7610, R6 ;  /* 0x0000761004067816 */ /* 0x000fe20000000006 */
[----:B------:R-:W-:Y:S05]  /*0e90*/  @!P1 BRA `(.L_x_1797) ;  /* 0x000000e000009947 */ /* 0x000fea0003800000 */
[----:B------:R-:W-:Y:S02]  /*0ea0*/  IMAD.MOV.U32 R6, RZ, RZ, 0x1 ;  /* 0x00000001ff067424 */ /* 0x000fe400078e00ff */
[----:B------:R-:W-:-:S05]  /*0eb0*/  IMAD.U32 R4, RZ, RZ, UR4 ;  /* 0x00000004ff047e24 */ /* 0x000fca000f8e00ff */
.L_x_1798:
[C---:B------:R-:W-:Y:S02]  /*0ec0*/  LOP3.LUT R10, R4.reuse, 0x1, RZ, 0xc0, !PT ;  /* 0x00000001040a7812 */ /* 0x040fe400078ec0ff */
[----:B------:R-:W-:Y:S02]  /*0ed0*/  LOP3.LUT R4, R4, 0xffff, RZ, 0xc0, !PT ;  /* 0x0000ffff04047812 */ /* 0x000fe400078ec0ff */
[----:B------:R-:W-:Y:S02]  /*0ee0*/  ISETP.NE.U32.AND P0, PT, R10, 0x1, PT ;  /* 0x000000010a00780c */ /* 0x000fe40003f05070 */
[----:B------:R-:W-:Y:S02]  /*0ef0*/  SHF.R.U32.HI R4, RZ, 0x1, R4 ;  /* 0x00000001ff047819 */ /* 0x000fe40000011604 */
[----:B------:R-:W-:-:S02]  /*0f00*/  SEL R10, R9, 0x1, !P0 ;  /* 0x00000001090a7807 */ /* 0x000fc40004000000 */
[----:B------:R-:W-:Y:S02]  /*0f10*/  LOP3.LUT P0, R4, R4, 0x7f, RZ, 0xc0, !PT ;  /* 0x0000007f04047812 */ /* 0x000fe4000780c0ff */
[----:B------:R-:W-:Y:S02]  /*0f20*/  PRMT R6, R6, 0x9910, RZ ;  /* 0x0000991006067816 */ /* 0x000fe400000000ff */
[----:B------:R-:W-:Y:S02]  /*0f30*/  PRMT R9, R9, 0x9910, RZ ;  /* 0x0000991009097816 */ /* 0x000fe400000000ff */
[----:B------:R-:W-:-:S03]  /*0f40*/  PRMT R11, R10, 0x9910, RZ ;  /* 0x000099100a0b7816 */ /* 0x000fc600000000ff */
[----:B------:R-:W-:Y:S02]  /*0f50*/  IMAD R9, R9, R9, RZ ;  /* 0x0000000909097224 */ /* 0x000fe400078e02ff */
[----:B------:R-:W-:Y:S02]  /*0f60*/  IMAD R6, R6, R11, RZ ;  /* 0x0000000b06067224 */ /* 0x000fe400078e02ff */
[----:B------:R-:W-:Y:S05]  /*0f70*/  @P0 BRA `(.L_x_1798) ;  /* 0xffffff4000000947 */ /* 0x000fea000383ffff */
.L_x_1797:
[----:B------:R-:W-:Y:S02]  /*0f80*/  IADD3 R4, P0, R2, UR14, RZ ;  /* 0x0000000e02047c10 */ /* 0x000fe4000ff1e0ff */
[----:B------:R-:W-:Y:S02]  /*0f90*/  PRMT R8, R5, 0x7604, R8 ;  /* 0x0000760405087816 */ /* 0x000fe40000000008 */
[----:B------:R-:W-:Y:S02]  /*0fa0*/  IADD3.X R5, R14, UR8, RZ, P0, !PT ;  /* 0x000000080e057c10 */ /* 0x000fe400087fe4ff */
[----:B------:R-:W-:-:S02]  /*0fb0*/  IADD3 R0, P0, R0, c[0x0][0x0], RZ ;  /* 0x0000000000007a10 */ /* 0x000fc40007f1e0ff */
[----:B------:R-:W-:Y:S02]  /*0fc0*/  PRMT R7, R7, 0x7054, R8 ;  /* 0x0000705407077816 */ /* 0x000fe40000000008 */
[C---:B------:R-:W-:Y:S01]  /*0fd0*/  ISETP.LT.U32.AND P1, PT, R0.reuse, 0x4000, PT ;  /* 0x000040000000780c */ /* 0x040fe20003f21070 */
[----:B------:R-:W-:Y:S01]  /*0fe0*/  IMAD.SHL.U32 R2, R0, 0x4, RZ ;  /* 0x0000000400027824 */ /* 0x000fe200078e00ff */
[----:B------:R-:W-:Y:S01]  /*0ff0*/  PRMT R7, R6, 0x654, R7 ;  /* 0x0000065406077816 */ /* 0x000fe20000000007 */
[----:B------:R-:W-:-:S03]  /*1000*/  IMAD.X R3, RZ, RZ, R3, P0 ;  /* 0x000000ffff037224 */ /* 0x000fc600000e0603 */
[----:B------:R-:W-:Y:S01]  /*1010*/  ISETP.GE.U32.AND P0, PT, R2, UR13, PT ;  /* 0x0000000d02007c0c */ /* 0x000fe2000bf06070 */
[----:B------:R0:W-:Y:S01]  /*1020*/  STG.E [R4.64], R7 ;  /* 0x0000000704007986 */ /* 0x0001e2000c10190a */
[----:B------:R-:W-:Y:S02]  /*1030*/  SHF.L.U64.HI R2, R0, 0x2, R3 ;  /* 0x0000000200027819 */ /* 0x000fe40000010203 */
[----:B------:R-:W-:Y:S02]  /*1040*/  ISETP.LT.U32.AND.EX P1, PT, R3, RZ, PT, P1 ;  /* 0x000000ff0300720c */ /* 0x000fe40003f21110 */
[----:B------:R-:W-:-:S13]  /*1050*/  ISETP.GE.AND.EX P0, PT, R2, UR5, PT, P0 ;  /* 0x0000000502007c0c */ /* 0x000fda000bf06300 */
[----:B0-----:R-:W-:Y:S05]  /*1060*/  @!P0 BRA P1, `(.L_x_1799) ;  /* 0xfffff9e000008947 */ /* 0x001fea000083ffff */
[----:B------:R-:W-:Y:S05]  /*1070*/  EXIT ;  /* 0x000000000000794d */ /* 0x000fea0003800000 */
.L_x_1800:
        /* <DEDUP_REMOVED lines=16> */
.L_x_3998:


//--------------------- .text._ZN2at6native61_GLOBAL__N__44eb8e94_28_ForeachBinaryOpScalarList_cu_dda10a6925multi_tensor_apply_kernelINS1_28TensorListScalarListMetadataIfLi1EEENS1_25BinaryOpScalarListFunctorIN3c108BFloat16ELi1ELi1ELi0EEEJNS1_13power_functorIfEEEEEvT_T0_DpT1_ --------------------------
	.section	.text._ZN2at6native61_GLOBAL__N__44eb8e94_28_ForeachBinaryOpScalarList_cu_dda10a6925multi_tensor_apply_kernelINS1_28TensorListScalarListMetadataIfLi1EEENS1_25BinaryOpScalarListFunctorIN3c108BFloat16ELi1ELi1ELi0EEEJNS1_13power_functorIfEEEEEvT_T0_DpT1_,"ax",@progbits
	.sectioninfo	@"SHI_REGISTERS=28"
	.align	128
.text._ZN2at6native61_GLOBAL__N__44eb8e94_28_ForeachBinaryOpScalarList_cu_dda10a6925multi_tensor_apply_kernelINS1_28TensorListScalarListMetadataIfLi1EEENS1_25BinaryOpScalarListFunctorIN3c108BFloat16ELi1ELi1ELi0EEEJNS1_13power_functorIfEEEEEvT_T0_DpT1_:
        .type           _ZN2at6native61_GLOBAL__N__44eb8e94_28_ForeachBinaryOpScalarList_cu_dda10a6925multi_tensor_apply_kernelINS1_28TensorListScalarListMetadataIfLi1EEENS1_25BinaryOpScalarListFunctorIN3c108BFloat16ELi1ELi1ELi0EEEJNS1_13power_functorIfEEEEEvT_T0_DpT1_,@function
        .size           _ZN2at6native61_GLOBAL__N__44eb8e94_28_ForeachBinaryOpScalarList_cu_dda10a6925multi_tensor_apply_kernelINS1_28TensorListScalarListMetadataIfLi1EEENS1_25BinaryOpScalarListFunctorIN3c108BFloat16ELi1ELi1ELi0EEEJNS1_13power_functorIfEEEEEvT_T0_DpT1_,(.L_x_3999 - _ZN2at6native61_GLOBAL__N__44eb8e94_28_ForeachBinaryOpScalarList_cu_dda10a6925multi_tensor_apply_kernelINS1_28TensorListScalarListMetadataIfLi1EEENS1_25BinaryOpScalarListFunctorIN3c108BFloat16ELi1ELi1ELi0EEEJNS1_13power_functorIfEEEEEvT_T0_DpT1_)
        .other          _ZN2at6native61_GLOBAL__N__44eb8e94_28_ForeachBinaryOpScalarList_cu_dda10a6925multi_tensor_apply_kernelINS1_28TensorListScalarListMetadataIfLi1EEENS1_25BinaryOpScalarListFunctorIN3c108BFloat16ELi1ELi1ELi0EEEJNS1_13power_functorIfEEEEEvT_T0_DpT1_,@"STO_CUDA_ENTRY STV_DEFAULT"
_ZN2at6native61_GLOBAL__N__44eb8e94_28_ForeachBinaryOpScalarList_cu_dda10a6925multi_tensor_apply_kernelINS1_28TensorListScalarListMetadataIfLi1EEENS1_25BinaryOpScalarListFunctorIN3c108BFloat16ELi1ELi1ELi0EEEJNS1_13power_functorIfEEEEEvT_T0_DpT1_:
        /* <DEDUP_REMOVED lines=26> */
.L_x_1802:
[----:B0-----:R-:W-:Y:S01]  /*01a0*/  IADD3 R11, P0, R14, R16, RZ ;  /* 0x000000100e0b7210 */ /* 0x001fe20007f1e0ff */
[----:B------:R-:W-:Y:S01]  /*01b0*/  IMAD R18, R15, 0x3, RZ ;  /* 0x000000030f127824 */ /* 0x000fe200078e02ff */
[----:B------:R-:W-:Y:S02]  /*01c0*/  PRMT R19, RZ, 0x7610, R19 ;  /* 0x00007610ff137816 */ /* 0x000fe40000000013 */
[C---:B------:R-:W-:Y:S01]  /*01d0*/  IADD3 R7, P1, R11.reuse, c[0x0][0x0], RZ ;  /* 0x000000000b077a10 */ /* 0x040fe20007f3e0ff */
[----:B------:R-:W-:Y:S01]  /*01e0*/  IMAD.X R22, RZ, RZ, R17, P0 ;  /* 0x000000ffff167224 */ /* 0x000fe200000e0611 */
[----:B------:R-:W-:Y:S02]  /*01f0*/  ISETP.GE.U32.AND P4, PT, R11, 0x10000, PT ;  /* 0x000100000b00780c */ /* 0x000fe40003f86070 */
[C---:B------:R-:W-:Y:S01]  /*0200*/  ISETP.GE.U32.AND P0, PT, R7.reuse, 0x10000, PT ;  /* 0x000100000700780c */ /* 0x040fe20003f06070 */
[----:B------:R-:W-:Y:S01]  /*0210*/  IMAD.X R6, RZ, RZ, R22, P1 ;  /* 0x000000ffff067224 */ /* 0x000fe200008e0616 */
[----:B------:R-:W-:-:S02]  /*0220*/  ISETP.LT.U32.AND P1, PT, R7, R0, PT ;  /* 0x000000000700720c */ /* 0x000fc40003f21070 */
[C---:B------:R-:W-:Y:S02]  /*0230*/  LEA R8, P2, R7.reuse, R2, 0x1 ;  /* 0x0000000207087211 */ /* 0x040fe400078408ff */
[C---:B------:R-:W-:Y:S02]  /*0240*/  ISETP.GE.U32.AND.EX P0, PT, R6.reuse, RZ, PT, P0 ;  /* 0x000000ff0600720c */ /* 0x040fe40003f06100 */
[----:B------:R-:W-:Y:S02]  /*0250*/  LEA.HI.X R9, R7, R3, R6, 0x1, P2 ;  /* 0x0000000307097211 */ /* 0x000fe400010f0c06 */
[----:B------:R-:W-:Y:S02]  /*0260*/  ISETP.LT.AND.EX P0, PT, R6, R5, !P0, P1 ;  /* 0x000000050600720c */ /* 0x000fe40004701310 */
[----:B------:R-:W-:Y:S02]  /*0270*/  LEA R7, P1, R15, R11, 0x1 ;  /* 0x0000000b0f077211 */ /* 0x000fe400078208ff */
[----:B------:R-:W-:-:S02]  /*0280*/  ISETP.LT.U32.AND P3, PT, R11, R0, PT ;  /* 0x000000000b00720c */ /* 0x000fc40003f61070 */
[C---:B------:R-:W-:Y:S01]  /*0290*/  ISETP.GE.U32.AND.EX P4, PT, R22.reuse, RZ, PT, P4 ;  /* 0x000000ff1600720c */ /* 0x040fe20003f86140 */
[----:B------:R-:W-:Y:S01]  /*02a0*/  IMAD.X R6, RZ, RZ, R22, P1 ;  /* 0x000000ffff067224 */ /* 0x000fe200008e0616 */
[C---:B------:R-:W-:Y:S02]  /*02b0*/  LEA R12, P6, R7.reuse, R2, 0x1 ;  /* 0x00000002070c7211 */ /* 0x040fe400078c08ff */
[C---:B------:R-:W-:Y:S02]  /*02c0*/  ISETP.GE.U32.AND P2, PT, R7.reuse, 0x10000, PT ;  /* 0x000100000700780c */ /* 0x040fe40003f46070 */
[C---:B------:R-:W-:Y:S01]  /*02d0*/  ISETP.LT.U32.AND P1, PT, R7.reuse, R0, PT ;  /* 0x000000000700720c */ /* 0x040fe20003f21070 */
[----:B------:R-:W2:Y:S01]  /*02e0*/  @P0 LDG.E.U16 R19, [R8.64] ;  /* 0x0000000408130981 */ /* 0x000ea2000c1e1500 */
[----:B------:R-:W-:Y:S02]  /*02f0*/  ISETP.LT.AND.EX P3, PT, R22, R5, !P4, P3 ;  /* 0x000000051600720c */ /* 0x000fe40006761330 */
[----:B------:R-:W-:-:S02]  /*0300*/  LEA.HI.X R13, R7, R3, R6, 0x1, P6 ;  /* 0x00000003070d7211 */ /* 0x000fc400030f0c06 */
[C---:B------:R-:W-:Y:S02]  /*0310*/  LEA R10, P5, R11.reuse, R2, 0x1 ;  /* 0x000000020b0a7211 */ /* 0x040fe400078a08ff */
[----:B------:R-:W-:Y:S02]  /*0320*/  IADD3 R7, P4, R18, R11, RZ ;  /* 0x0000000b12077210 */ /* 0x000fe40007f9e0ff */
[C---:B------:R-:W-:Y:S02]  /*0330*/  ISETP.GE.U32.AND.EX P2, PT, R6.reuse, RZ, PT, P2 ;  /* 0x000000ff0600720c */ /* 0x040fe40003f46120 */
[--C-:B------:R-:W-:Y:S01]  /*0340*/  LEA.HI.X R11, R11, R3, R22.reuse, 0x1, P5 ;  /* 0x000000030b0b7211 */ /* 0x100fe200028f0c16 */
[----:B------:R-:W-:Y:S01]  /*0350*/  IMAD.X R22, RZ, RZ, R22, P4 ;  /* 0x000000ffff167224 */ /* 0x000fe200020e0616 */
[----:B------:R-:W-:Y:S02]  /*0360*/  ISETP.LT.AND.EX P1, PT, R6, R5, !P2, P1 ;  /* 0x000000050600720c */ /* 0x000fe40005721310 */
[----:B------:R-:W-:-:S02]  /*0370*/  ISETP.GE.U32.AND P2, PT, R7, 0x10000, PT ;  /* 0x000100000700780c */ /* 0x000fc40003f46070 */
[----:B------:R-:W-:Y:S02]  /*0380*/  PRMT R18, RZ, 0x7610, R18 ;  /* 0x00007610ff127816 */ /* 0x000fe40000000012 */
[C---:B------:R-:W-:Y:S02]  /*0390*/  ISETP.LT.U32.AND P4, PT, R7.reuse, R0, PT ;  /* 0x000000000700720c */ /* 0x040fe40003f81070 */
[C---:B------:R-:W-:Y:S02]  /*03a0*/  ISETP.GE.U32.AND.EX P2, PT, R22.reuse, RZ, PT, P2 ;  /* 0x000000ff1600720c */ /* 0x040fe40003f46120 */
[----:B------:R-:W-:Y:S01]  /*03b0*/  PRMT R20, RZ, 0x7610, R20 ;  /* 0x00007610ff147816 */ /* 0x000fe20000000014 */
[----:B------:R-:W3:Y:S01]  /*03c0*/  @P3 LDG.E.U16 R18, [R10.64] ;  /* 0x000000040a123981 */ /* 0x000ee2000c1e1500 */
[----:B------:R-:W-:Y:S02]  /*03d0*/  ISETP.LT.AND.EX P2, PT, R22, R5, !P2, P4 ;  /* 0x000000051600720c */ /* 0x000fe40005741340 */
[----:B------:R-:W-:-:S02]  /*03e0*/  LEA R6, P4, R7, R2, 0x1 ;  /* 0x0000000207067211 */ /* 0x000fc400078808ff */
[----:B------:R-:W-:Y:S01]  /*03f0*/  PRMT R21, RZ, 0x7610, R21 ;  /* 0x00007610ff157816 */ /* 0x000fe20000000015 */
[----:B------:R-:W4:Y:S01]  /*0400*/  @P1 LDG.E.U16 R20, [R12.64] ;  /* 0x000000040c141981 */ /* 0x000f22000c1e1500 */
[----:B------:R-:W-:-:S07]  /*0410*/  LEA.HI.X R7, R7, R3, R22, 0x1, P4 ;  /* 0x0000000307077211 */ /* 0x000fce00020f0c16 */
[----:B------:R-:W5:Y:S01]  /*0420*/  @P2 LDG.E.U16 R21, [R6.64] ;  /* 0x0000000406152981 */ /* 0x000f62000c1e1500 */
[----:B--2---:R-:W-:-:S06]  /*0430*/  PRMT R19, RZ, 0x5410, R19 ;  /* 0x00005410ff137816 */ /* 0x004fcc0000000013 */
[----:B------:R-:W-:Y:S01]  /*0440*/  MUFU.LG2 R19, R19 ;  /* 0x0000001300137308 */ /* 0x000fe20000000c00 */
[----:B---3--:R-:W-:-:S07]  /*0450*/  PRMT R18, RZ, 0x5410, R18 ;  /* 0x00005410ff127816 */ /* 0x008fce0000000012 */
[----:B------:R4:W0:Y:S02]  /*0460*/  MUFU.LG2 R23, R18 ;  /* 0x0000001200177308 */ /* 0x0008240000000c00 */
[----:B----4-:R-:W-:Y:S02]  /*0470*/  PRMT R18, RZ, 0x5410, R20 ;  /* 0x00005410ff127816 */ /* 0x010fe40000000014 */
[----:B-----5:R-:W-:-:S04]  /*0480*/  PRMT R21, RZ, 0x5410, R21 ;  /* 0x00005410ff157816 */ /* 0x020fc80000000015 */
[----:B------:R-:W1:Y:S08]  /*0490*/  MUFU.LG2 R25, R18 ;  /* 0x0000001200197308 */ /* 0x000e700000000c00 */
[----:B------:R-:W2:Y:S01]  /*04a0*/  MUFU.LG2 R21, R21 ;  /* 0x0000001500157308 */ /* 0x000ea20000000c00 */
[C---:B0-----:R-:W-:Y:S02]  /*04b0*/  FMUL.FTZ R23, R4.reuse, R23 ;  /* 0x0000001704177220 */ /* 0x041fe40000410000 */
[----:B------:R-:W-:-:S02]  /*04c0*/  FMUL.FTZ R20, R4, R19 ;  /* 0x0000001304147220 */ /* 0x000fc40000410000 */
[----:B-1----:R-:W-:-:S03]  /*04d0*/  FMUL.FTZ R25, R4, R25 ;  /* 0x0000001904197220 */ /* 0x002fc60000410000 */
[----:B------:R-:W-:Y:S08]  /*04e0*/  MUFU.EX2 R23, R23 ;  /* 0x0000001700177308 */ /* 0x000ff00000000800 */
[----:B------:R-:W0:Y:S01]  /*04f0*/  MUFU.EX2 R25, R25 ;  /* 0x0000001900197308 */ /* 0x000e220000000800 */
[----:B--2---:R-:W-:-:S07]  /*0500*/  FMUL.FTZ R19, R4, R21 ;  /* 0x0000001504137220 */ /* 0x004fce0000410000 */
[----:B------:R-:W1:Y:S08]  /*0510*/  MUFU.EX2 R20, R20 ;  /* 0x0000001400147308 */ /* 0x000e700000000800 */
[----:B------:R-:W2:Y:S01]  /*0520*/  MUFU.EX2 R19, R19 ;  /* 0x0000001300137308 */ /* 0x000ea20000000800 */
[----:B0-----:R-:W-:Y:S02]  /*0530*/  F2FP.BF16.PACK_AB R21, RZ, R25 ;  /* 0x00000019ff15723e */ /* 0x001fe400000010ff */
[----:B------:R-:W-:-:S02]  /*0540*/  F2FP.BF16.PACK_AB R18, RZ, R23 ;  /* 0x00000017ff12723e */ /* 0x000fc400000010ff */
[----:B-1----:R-:W-:Y:S02]  /*0550*/  F2FP.BF16.PACK_AB R22, RZ, R20 ;  /* 0x00000014ff16723e */ /* 0x002fe400000010ff */
[----:B------:R-:W-:Y:S01]  /*0560*/  PRMT R20, R21, 0x7610, R20 ;  /* 0x0000761015147816 */ /* 0x000fe20000000014 */
[----:B------:R-:W-:Y:S01]  /*0570*/  IMAD.MOV.U32 R21, RZ, RZ, c[0x0][0x0] ;  /* 0x00000000ff157624 */ /* 0x000fe200078e00ff */
[----:B------:R-:W-:-:S03]  /*0580*/  PRMT R24, R18, 0x7610, R24 ;  /* 0x0000761012187816 */ /* 0x000fc60000000018 */
[----:B------:R-:W-:Y:S01]  /*0590*/  IMAD.WIDE.U32 R16, R21, 0x4, R16 ;  /* 0x0000000415107825 */ /* 0x000fe200078e0010 */
[----:B--2---:R-:W-:Y:S01]  /*05a0*/  F2FP.BF16.PACK_AB R18, RZ, R19 ;  /* 0x00000013ff12723e */ /* 0x004fe200000010ff */
        /* <DEDUP_REMOVED lines=10> */
.L_x_1801:
[----:B0-2---:R-:W0:Y:S02]  /*0650*/  S2R R8, SR_TID.X ;  /* 0x0000000000087919 */ /* 0x005e240000002100 */
[----:B0-----:R-:W-:-:S05]  /*0660*/  IMAD.WIDE.U32 R6, R8, 0x4, RZ ;  /* 0x0000000408067825 */ /* 0x001fca00078e00ff */
[----:B------:R-:W-:-:S04]  /*0670*/  ISETP.GE.U32.AND P0, PT, R6, R0, PT ;  /* 0x000000000600720c */ /* 0x000fc80003f06070 */
[----:B------:R-:W-:-:S04]  /*0680*/  ISETP.GE.AND.EX P0, PT, R7, R5, PT, P0 ;  /* 0x000000050700720c */ /* 0x000fc80003f06300 */
[----:B------:R-:W-:-:S13]  /*0690*/  ISETP.GT.U32.OR P0, PT, R8, 0x3fff, P0 ;  /* 0x00003fff0800780c */ /* 0x000fda0000704470 */
[----:B------:R-:W-:Y:S05]  /*06a0*/  @P0 EXIT ;  /* 0x000000000000094d */ /* 0x000fea0003800000 */
[----:B------:R-:W-:Y:S02]  /*06b0*/  IMAD.MOV.U32 R9, RZ, RZ, RZ ;  /* 0x000000ffff097224 */ /* 0x000fe400078e00ff */
.L_x_1803:
[----:B0-----:R-:W-:-:S04]  /*06c0*/  LEA R6, P0, R8, R2, 0x3 ;  /* 0x0000000208067211 */ /* 0x001fc800078018ff */
[----:B------:R-:W-:-:S05]  /*06d0*/  LEA.HI.X R7, R8, R3, R9, 0x3, P0 ;  /* 0x0000000308077211 */ /* 0x000fca00000f1c09 */
[----:B------:R-:W2:Y:S01]  /*06e0*/  LDG.E.64 R16, [R6.64] ;  /* 0x0000000406107981 */ /* 0x000ea2000c1e1b00 */
[----:B------:R-:W-:-:S04]  /*06f0*/  IADD3 R8, P0, R8, c[0x0][0x0], RZ ;  /* 0x0000000008087a10 */ /* 0x000fc80007f1e0ff */
[----:B------:R-:W-:Y:S01]  /*0700*/  ISETP.LT.U32.AND P1, PT, R8, 0x4000, PT ;  /* 0x000040000800780c */ /* 0x000fe20003f21070 */
[----:B------:R-:W-:-:S05]  /*0710*/  IMAD.X R9, RZ, RZ, R9, P0 ;  /* 0x000000ffff097224 */ /* 0x000fca00000e0609 */
[----:B------:R-:W-:Y:S02]  /*0720*/  ISETP.LT.U32.AND.EX P1, PT, R9, RZ, PT, P1 ;  /* 0x000000ff0900720c */ /* 0x000fe40003f21110 */
[----:B--2---:R-:W-:-:S04]  /*0730*/  PRMT R10, RZ, 0x5410, R16 ;  /* 0x00005410ff0a7816 */ /* 0x004fc80000000010 */
[----:B------:R0:W1:Y:S02]  /*0740*/  MUFU.LG2 R11, R10 ;  /* 0x0000000a000b7308 */ /* 0x0000640000000c00 */
[----:B0-----:R-:W-:-:S06]  /*0750*/  PRMT R10, RZ, 0x7610, R16 ;  /* 0x00007610ff0a7816 */ /* 0x001fcc0000000010 */
[----:B------:R0:W2:Y:S01]  /*0760*/  MUFU.LG2 R13, R10 ;  /* 0x0000000a000d7308 */ /* 0x0000a20000000c00 */
[----:B-1----:R-:W-:Y:S01]  /*0770*/  FMUL.FTZ R11, R4, R11 ;  /* 0x0000000b040b7220 */ /* 0x002fe20000410000 */
[----:B0-----:R-:W-:-:S06]  /*0780*/  PRMT R10, RZ, 0x5410, R17 ;  /* 0x00005410ff0a7816 */ /* 0x001fcc0000000011 */
[----:B------:R-:W-:Y:S01]  /*0790*/  MUFU.EX2 R11, R11 ;  /* 0x0000000b000b7308 */ /* 0x000fe20000000800 */
[----:B--2---:R-:W-:-:S07]  /*07a0*/  FMUL.FTZ R13, R4, R13 ;  /* 0x0000000d040d7220 */ /* 0x004fce0000410000 */
[----:B------:R0:W1:Y:S08]  /*07b0*/  MUFU.LG2 R15, R10 ;  /* 0x0000000a000f7308 */ /* 0x0000700000000c00 */
[----:B------:R-:W2:Y:S01]  /*07c0*/  MUFU.EX2 R12, R13 ;  /* 0x0000000d000c7308 */ /* 0x000ea20000000800 */
[----:B0-----:R-:W-:-:S07]  /*07d0*/  PRMT R10, RZ, 0x7610, R17 ;  /* 0x00007610ff0a7816 */ /* 0x001fce0000000011 */
[----:B------:R0:W3:Y:S01]  /*07e0*/  MUFU.LG2 R17, R10 ;  /* 0x0000000a00117308 */ /* 0x0000e20000000c00 */
[----:B-1----:R-:W-:-:S07]  /*07f0*/  FMUL.FTZ R15, R4, R15 ;  /* 0x0000000f040f7220 */ /* 0x002fce0000410000 */
[----:B------:R-:W-:Y:S01]  /*0800*/  MUFU.EX2 R15, R15 ;  /* 0x0000000f000f7308 */ /* 0x000fe20000000800 */
[----:B--2---:R-:W-:Y:S01]  /*0810*/  F2FP.BF16.PACK_AB R18, R12, R11 ;  /* 0x0000000b0c12723e */ /* 0x004fe200000010ff */
[C---:B------:R-:W-:Y:S01]  /*0820*/  IMAD.SHL.U32 R11, R8.reuse, 0x4, RZ ;  /* 0x00000004080b7824 */ /* 0x040fe200078e00ff */
[----:B0-----:R-:W-:-:S04]  /*0830*/  SHF.L.U64.HI R10, R8, 0x2, R9 ;  /* 0x00000002080a7819 */ /* 0x001fc80000010209 */
[----:B------:R-:W-:Y:S01]  /*0840*/  ISETP.GE.U32.AND P0, PT, R11, R0, PT ;  /* 0x000000000b00720c */ /* 0x000fe20003f06070 */
[----:B---3--:R-:W-:-:S03]  /*0850*/  FMUL.FTZ R17, R4, R17 ;  /* 0x0000001104117220 */ /* 0x008fc60000410000 */
[----:B------:R-:W-:Y:S01]  /*0860*/  ISETP.GE.AND.EX P0, PT, R10, R5, PT, P0 ;  /* 0x000000050a00720c */ /* 0x000fe20003f06300 */
[----:B------:R-:W0:Y:S02]  /*0870*/  MUFU.EX2 R14, R17 ;  /* 0x00000011000e7308 */ /* 0x000e240000000800 */
[----:B0-----:R-:W-:-:S05]  /*0880*/  F2FP.BF16.PACK_AB R19, R14, R15 ;  /* 0x0000000f0e13723e */ /* 0x001fca00000010ff */
[----:B------:R0:W-:Y:S05]  /*0890*/  STG.E.64 [R6.64], R18 ;  /* 0x0000001206007986 */ /* 0x0001ea000c101b04 */
[----:B------:R-:W-:Y:S05]  /*08a0*/  @!P0 BRA P1, `(.L_x_1803) ;  /* 0xfffffe1000008947 */ /* 0x000fea000083ffff */
[----:B------:R-:W-:Y:S05]  /*08b0*/  EXIT ;  /* 0x000000000000794d */ /* 0x000fea0003800000 */
.L_x_1804:
        /* <DEDUP_REMOVED lines=12> */
.L_x_3999:


//--------------------- .text._ZN2at6native61_GLOBAL__N__44eb8e94_28_ForeachBinaryOpScalarList_cu_dda10a6925multi_tensor_apply_kernelINS1_28TensorListScalarListMetadataIfLi1EEENS1_25BinaryOpScalarListFunctorIN3c104HalfELi1ELi1ELi0EEEJNS1_13power_functorIfEEEEEvT_T0_DpT1_ --------------------------
	.section	.text._ZN2at6native61_GLOBAL__N__44eb8e94_28_ForeachBinaryOpScalarList_cu_dda10a6925multi_tensor_apply_kernelINS1_28TensorListScalarListMetadataIfLi1EEENS1_25BinaryOpScalarListFunctorIN3c104HalfELi1ELi1ELi0EEEJNS1_13power_functorIfEEEEEvT_T0_DpT1_,"ax",@progbits
	.sectioninfo	@"SHI_REGISTERS=28"
	.align	128
.text._ZN2at6native61_GLOBAL__N__44eb8e94_28_ForeachBinaryOpScalarList_cu_dda10a6925multi_tensor_apply_kernelINS1_28TensorListScalarListMetadataIfLi1EEENS1_25BinaryOpScalarListFunctorIN3c104HalfELi1ELi1ELi0EEEJNS1_13power_functorIfEEEEEvT_T0_DpT1_:
        .type           _ZN2at6native61_GLOBAL__N__44eb8e94_28_ForeachBinaryOpScalarList_cu_dda10a6925multi_tensor_apply_kernelINS1_28TensorListScalarListMetadataIfLi1EEENS1_25BinaryOpScalarListFunctorIN3c104HalfELi1ELi1ELi0EEEJNS1_13power_functorIfEEEEEvT_T0_DpT1_,@function
        .size           _ZN2at6native61_GLOBAL__N__44eb8e94_28_ForeachBinaryOpScalarList_cu_dda10a6925multi_tensor_apply_kernelINS1_28TensorListScalarListMetadataIfLi1EEENS1_25BinaryOpScalarListFunctorIN3c104HalfELi1ELi1ELi0EEEJNS1_13power_functorIfEEEEEvT_T0_DpT1_,(.L_x_4000 - _ZN2at6native61_GLOBAL__N__44eb8e94_28_ForeachBinaryOpScalarList_cu_dda10a6925multi_tensor_apply_kernelINS1_28TensorListScalarListMetadataIfLi1EEENS1_25BinaryOpScalarListFunctorIN3c104HalfELi1ELi1ELi0EEEJNS1_13power_functorIfEEEEEvT_T0_DpT1_)
        .other          _ZN2at6native61_GLOBAL__N__44eb8e94_28_ForeachBinaryOpScalarList_cu_dda10a6925multi_tensor_apply_kernelINS1_28TensorListScalarListMetadataIfLi1EEENS1_25BinaryOpScalarListFunctorIN3c104HalfELi1ELi1ELi0EEEJNS1_13power_functorIfEEEEEvT_T0_DpT1_,@"STO_CUDA_ENTRY STV_DEFAULT"
_ZN2at6native61_GLOBAL__N__44eb8e94_28_ForeachBinaryOpScalarList_cu_dda10a6925multi_tensor_apply_kernelINS1_28TensorListScalarListMetadataIfLi1EEENS1_25BinaryOpScalarListFunctorIN3c104HalfELi1ELi1ELi0EEEJNS1_13power_functorIfEEEEEvT_T0_DpT1_:
        /* <DEDUP_REMOVED lines=26> */
.L_x_1806:
        /* <DEDUP_REMOVED lines=30> */
[C---:B------:R-:W-:Y:S02]  /*0380*/  ISETP.LT.U32.AND P4, PT, R7.reuse, R0, PT ;  /* 0x000000000700720c */ /* 0x040fe40003f81070 */
[C---:B------:R-:W-:Y:S02]  /*0390*/  ISETP.GE.U32.AND.EX P2, PT, R22.reuse, RZ, PT, P2 ;  /* 0x000000ff1600720c */ /* 0x040fe40003f46120 */
[----:B------:R-:W-:Y:S02]  /*03a0*/  PRMT R18, RZ, 0x7610, R18 ;  /* 0x00007610ff127816 */ /* 0x000fe40000000012 */
[----:B------:R-:W-:Y:S02]  /*03b0*/  ISETP.LT.AND.EX P2, PT, R22, R5, !P2, P4 ;  /* 0x000000051600720c */ /* 0x000fe40005741340 */
[C---:B------:R-:W-:Y:S02]  /*03c0*/  LEA R6, P4, R7.reuse, R2, 0x1 ;  /* 0x0000000207067211 */ /* 0x040fe400078808ff */
[----:B------:R-:W-:Y:S01]  /*03d0*/  PRMT R21, RZ, 0x7610, R21 ;  /* 0x00007610ff157816 */ /* 0x000fe20000000015 */
[----:B------:R-:W3:Y:S01]  /*03e0*/  @P3 LDG.E.U16 R18, [R10.64] ;  /* 0x000000040a123981 */ /* 0x000ee2000c1e1500 */
[----:B------:R-:W-:-:S02]  /*03f0*/  LEA.HI.X R7, R7, R3, R22, 0x1, P4 ;  /* 0x0000000307077211 */ /* 0x000fc400020f0c16 */
[----:B------:R-:W-:-:S05]  /*0400*/  PRMT R20, RZ, 0x7610, R20 ;  /* 0x00007610ff147816 */ /* 0x000fca0000000014 */
[----:B------:R-:W4:Y:S04]  /*0410*/  @P2 LDG.E.U16 R21, [R6.64] ;  /* 0x0000000406152981 */ /* 0x000f28000c1e1500 */
[----:B------:R-:W5:Y:S01]  /*0420*/  @P1 LDG.E.U16 R20, [R12.64] ;  /* 0x000000040c141981 */ /* 0x000f62000c1e1500 */
[----:B--2---:R-:W-:-:S06]  /*0430*/  HADD2.F32 R19, -RZ, R19.H0_H0 ;  /* 0x20000013ff137230 */ /* 0x004fcc0000004100 */
[----:B------:R-:W-:Y:S01]  /*0440*/  MUFU.LG2 R19, R19 ;  /* 0x0000001300137308 */ /* 0x000fe20000000c00 */
[----:B---3--:R-:W-:-:S07]  /*0450*/  HADD2.F32 R18, -RZ, R18.H0_H0 ;  /* 0x20000012ff127230 */ /* 0x008fce0000004100 */
[----:B------:R-:W0:Y:S01]  /*0460*/  MUFU.LG2 R23, R18 ;  /* 0x0000001200177308 */ /* 0x000e220000000c00 */
[----:B----4-:R-:W-:-:S07]  /*0470*/  HADD2.F32 R21, -RZ, R21.H0_H0 ;  /* 0x20000015ff157230 */ /* 0x010fce0000004100 */
[----:B------:R-:W1:Y:S01]  /*0480*/  MUFU.LG2 R21, R21 ;  /* 0x0000001500157308 */ /* 0x000e620000000c00 */
[----:B-----5:R-:W-:-:S07]  /*0490*/  HADD2.F32 R22, -RZ, R20.H0_H0 ;  /* 0x20000014ff167230 */ /* 0x020fce0000004100 */
[----:B------:R-:W2:Y:S01]  /*04a0*/  MUFU.LG2 R25, R22 ;  /* 0x0000001600197308 */ /* 0x000ea20000000c00 */
[----:B0-----:R-:W-:-:S07]  /*04b0*/  FMUL.FTZ R23, R4, R23 ;  /* 0x0000001704177220 */ /* 0x001fce0000410000 */
[----:B------:R-:W0:Y:S01]  /*04c0*/  MUFU.EX2 R23, R23 ;  /* 0x0000001700177308 */ /* 0x000e220000000800 */
[C---:B-1----:R-:W-:Y:S02]  /*04d0*/  FMUL.FTZ R18, R4.reuse, R21 ;  /* 0x0000001504127220 */ /* 0x042fe40000410000 */
[----:B------:R-:W-:-:S05]  /*04e0*/  FMUL.FTZ R20, R4, R19 ;  /* 0x0000001304147220 */ /* 0x000fca0000410000 */
[----:B------:R-:W1:Y:S01]  /*04f0*/  MUFU.EX2 R18, R18 ;  /* 0x0000001200127308 */ /* 0x000e620000000800 */
[----:B--2---:R-:W-:-:S07]  /*0500*/  FMUL.FTZ R25, R4, R25 ;  /* 0x0000001904197220 */ /* 0x004fce0000410000 */
[----:B------:R-:W2:Y:S01]  /*0510*/  MUFU.EX2 R20, R20 ;  /* 0x0000001400147308 */ /* 0x000ea20000000800 */
[----:B0-----:R-:W-:-:S07]  /*0520*/  F2FP.PACK_AB R19, RZ, R23 ;  /* 0x00000017ff13723e */ /* 0x001fce00000000ff */
[----:B------:R-:W0:Y:S01]  /*0530*/  MUFU.EX2 R25, R25 ;  /* 0x0000001900197308 */ /* 0x000e220000000800 */
[----:B------:R-:W-:Y:S02]  /*0540*/  PRMT R24, R19, 0x7610, R24 ;  /* 0x0000761013187816 */ /* 0x000fe40000000018 */
[----:B-1----:R-:W-:-:S03]  /*0550*/  F2FP.PACK_AB R19, RZ, R18 ;  /* 0x00000012ff13723e */ /* 0x002fc600000000ff */
[----:B------:R1:W-:Y:S01]  /*0560*/  @P3 STG.E.U16 [R10.64], R24 ;  /* 0x000000180a003986 */ /* 0x0003e2000c101504 */
[----:B--2---:R-:W-:Y:S02]  /*0570*/  F2FP.PACK_AB R22, RZ, R20 ;  /* 0x00000014ff16723e */ /* 0x004fe400000000ff */
[----:B-1----:R-:W-:Y:S01]  /*0580*/  PRMT R11, R19, 0x7610, R11 ;  /* 0x00007610130b7816 */ /* 0x002fe2000000000b */
[----:B------:R-:W-:Y:S01]  /*0590*/  IMAD.MOV.U32 R19, RZ, RZ, c[0x0][0x0] ;  /* 0x00000000ff137624 */ /* 0x000fe200078e00ff */
[----:B0-----:R-:W-:Y:S01]  /*05a0*/  F2FP.PACK_AB R21, RZ, R25 ;  /* 0x00000019ff15723e */ /* 0x001fe200000000ff */
[----:B------:R0:W-:Y:S02]  /*05b0*/  @P0 STG.E.U16 [R8.64], R22 ;  /* 0x0000001608000986 */ /* 0x0001e4000c101504 */
[----:B------:R-:W-:Y:S02]  /*05c0*/  IMAD.WIDE.U32 R16, R19, 0x4, R16 ;  /* 0x0000000413107825 */ /* 0x000fe400078e0010 */
[----:B------:R0:W-:Y:S03]  /*05d0*/  @P1 STG.E.U16 [R12.64], R21 ;  /* 0x000000150c001986 */ /* 0x0001e6000c101504 */
[C---:B------:R-:W-:Y:S01]  /*05e0*/  ISETP.GE.U32.AND P0, PT, R16.reuse, 0x10000, PT ;  /* 0x000100001000780c */ /* 0x040fe20003f06070 */
[----:B------:R0:W-:Y:S01]  /*05f0*/  @P2 STG.E.U16 [R6.64], R11 ;  /* 0x0000000b06002986 */ /* 0x0001e2000c101504 */
[----:B------:R-:W-:-:S02]  /*0600*/  ISETP.LT.U32.AND P1, PT, R16, R0, PT ;  /* 0x000000001000720c */ /* 0x000fc40003f21070 */
[C---:B------:R-:W-:Y:S02]  /*0610*/  ISETP.GE.U32.AND.EX P0, PT, R17.reuse, RZ, PT, P0 ;  /* 0x000000ff1100720c */ /* 0x040fe40003f06100 */
[----:B------:R-:W-:-:S13]  /*0620*/  ISETP.LT.AND.EX P1, PT, R17, R5, PT, P1 ;  /* 0x000000051100720c */ /* 0x000fda0003f21310 */
[----:B0-----:R-:W-:Y:S05]  /*0630*/  @!P0 BRA P1, `(.L_x_1806) ;  /* 0xfffffb6000008947 */ /* 0x001fea000083ffff */
[----:B------:R-:W-:Y:S05]  /*0640*/  EXIT ;  /* 0x000000000000794d */ /* 0x000fea0003800000 */
.L_x_1805:
[----:B0-2---:R-:W0:Y:S02]  /*0650*/  S2R R8, SR_TID.X ;  /* 0x0000000000087919 */ /* 0x005e240000002100 */
[----:B0-----:R-:W-:-:S05]  /*0660*/  IMAD.WIDE.U32 R6, R8, 0x4, RZ ;  /* 0x0000000408067825 */ /* 0x001fca00078e00ff */
[----:B------:R-:W-:-:S04]  /*0670*/  ISETP.GE.U32.AND P0, PT, R6, R0, PT ;  /* 0x000000000600720c */ /* 0x000fc80003f06070 */
[----:B------:R-:W-:-:S04]  /*0680*/  ISETP.GE.AND.EX P0, PT, R7, R5, PT, P0 ;  /* 0x000000050700720c */ /* 0x000fc80003f06300 */
[----:B------:R-:W-:-:S13]  /*0690*/  ISETP.GT.U32.OR P0, PT, R8, 0x3fff, P0 ;  /* 0x00003fff0800780c */ /* 0x000fda0000704470 */
[----:B------:R-:W-:Y:S05]  /*06a0*/  @P0 EXIT ;  /* 0x000000000000094d */ /* 0x000fea0003800000 */
[----:B------:R-:W-:Y:S02]  /*06b0*/  IMAD.MOV.U32 R9, RZ, RZ, RZ ;  /* 0x000000ffff097224 */ /* 0x000fe400078e00ff */
.L_x_1807:
        /* <DEDUP_REMOVED lines=8> */
[--C-:B------:R-:W-:Y:S02]  /*0740*/  HADD2.F32 R10, -RZ, R16.reuse.H0_H0 ;  /* 0x20000010ff0a7230 */ /* 0x100fe40000004100 */
[----:B------:R-:W-:Y:S02]  /*0750*/  HADD2.F32 R12, -RZ, R16.H1_H1 ;  /* 0x30000010ff0c7230 */ /* 0x000fe40000004100 */
[----:B------:R-:W-:Y:S01]  /*0760*/  HADD2.F32 R16, -RZ, R17.H1_H1 ;  /* 0x30000011ff107230 */ /* 0x000fe20000004100 */
[----:B------:R-:W0:Y:S08]  /*0770*/  MUFU.LG2 R11, R10 ;  /* 0x0000000a000b7308 */ /* 0x000e300000000c00 */
[----:B------:R-:W1:Y:S08]  /*0780*/  MUFU.LG2 R15, R15 ;  /* 0x0000000f000f7308 */ /* 0x000e700000000c00 */
[----:B------:R-:W2:Y:S01]  /*0790*/  MUFU.LG2 R17, R16 ;  /* 0x0000001000117308 */ /* 0x000ea20000000c00 */
[----:B0-----:R-:W-:-:S07]  /*07a0*/  FMUL.FTZ R11, R4, R11 ;  /* 0x0000000b040b7220 */ /* 0x001fce0000410000 */
[----:B------:R-:W0:Y:S01]  /*07b0*/  MUFU.LG2 R13, R12 ;  /* 0x0000000c000d7308 */ /* 0x000e220000000c00 */
[C---:B-1----:R-:W-:Y:S02]  /*07c0*/  FMUL.FTZ R10, R4.reuse, R15 ;  /* 0x0000000f040a7220 */ /* 0x042fe40000410000 */
[----:B--2---:R-:W-:-:S05]  /*07d0*/  FMUL.FTZ R17, R4, R17 ;  /* 0x0000001104117220 */ /* 0x004fca0000410000 */
[----:B------:R-:W-:Y:S01]  /*07e0*/  MUFU.EX2 R11, R11 ;  /* 0x0000000b000b7308 */ /* 0x000fe20000000800 */
[----:B0-----:R-:W-:-:S07]  /*07f0*/  FMUL.FTZ R13, R4, R13 ;  /* 0x0000000d040d7220 */ /* 0x001fce0000410000 */
[----:B------:R-:W-:Y:S08]  /*0800*/  MUFU.EX2 R10, R10 ;  /* 0x0000000a000a7308 */ /* 0x000ff00000000800 */
[----:B------:R-:W0:Y:S08]  /*0810*/  MUFU.EX2 R14, R13 ;  /* 0x0000000d000e7308 */ /* 0x000e300000000800 */
[----:B------:R-:W1:Y:S01]  /*0820*/  MUFU.EX2 R17, R17 ;  /* 0x0000001100117308 */ /* 0x000e620000000800 */
[----:B0-----:R-:W-:Y:S01]  /*0830*/  F2FP.PACK_AB R14, R14, R11 ;  /* 0x0000000b0e0e723e */ /* 0x001fe200000000ff */
[----:B------:R-:W-:-:S05]  /*0840*/  IMAD.SHL.U32 R11, R8, 0x4, RZ ;  /* 0x00000004080b7824 */ /* 0x000fca00078e00ff */
[----:B------:R-:W-:Y:S02]  /*0850*/  ISETP.GE.U32.AND P0, PT, R11, R0, PT ;  /* 0x000000000b00720c */ /* 0x000fe40003f06070 */
[----:B-1----:R-:W-:Y:S02]  /*0860*/  F2FP.PACK_AB R15, R17, R10 ;  /* 0x0000000a110f723e */ /* 0x002fe400000000ff */
[----:B------:R-:W-:-:S03]  /*0870*/  SHF.L.U64.HI R10, R8, 0x2, R9 ;  /* 0x00000002080a7819 */ /* 0x000fc60000010209 */
[----:B------:R0:W-:Y:S01]  /*0880*/  STG.E.64 [R6.64], R14 ;  /* 0x0000000e06007986 */ /* 0x0001e2000c101b04 */
[----:B------:R-:W-:-:S13]  /*0890*/  ISETP.GE.AND.EX P0, PT, R10, R5, PT, P0 ;  /* 0x000000050a00720c */ /* 0x000fda0003f06300 */
[----:B0-----:R-:W-:Y:S05]  /*08a0*/  @!P0 BRA P1, `(.L_x_1807) ;  /* 0xfffffe1000008947 */ /* 0x001fea000083ffff */
[----:B------:R-:W-:Y:S05]  /*08b0*/  EXIT ;  /* 0x000000000000794d */ /* 0x000fea0003800000 */
.L_x_1808:
        /* <DEDUP_REMOVED lines=12> */
.L_x_4000:


//--------------------- .text._ZN2at6native61_GLOBAL__N__44eb8e94_28_ForeachBinaryOpScalarList_cu_dda10a6925multi_tensor_apply_kernelINS1_28TensorListScalarListMetadataIN3c107complexIfEELi1EEENS1_25BinaryOpScalarListFunctorIS6_Li1ELi1ELi0EEEJNS1_13power_functorIS6_EEEEEvT_T0_DpT1_ --------------------------
	.section	.text._ZN2at6native61_GLOBAL__N__44eb8e94_28_ForeachBinaryOpScalarList_cu_dda10a6925multi_tensor_apply_kernelINS1_28TensorListScalarListMetadataIN3c107complexIfEELi1EEENS1_25BinaryOpScalarListFunctorIS6_Li1ELi1ELi0EEEJNS1_13power_functorIS6_EEEEEvT_T0_DpT1_,"ax",@progbits
	.sectioninfo	@"SHI_REGISTERS=38"
	.align	128
.text._ZN2at6native61_GLOBAL__N__44eb8e94_28_ForeachBinaryOpScalarList_cu_dda10a6925multi_tensor_apply_kernelINS1_28TensorListScalarListMetadataIN3c107complexIfEELi1EEENS1_25BinaryOpScalarListFunctorIS6_Li1ELi1ELi0EEEJNS1_13power_functorIS6_EEEEEvT_T0_DpT1_:
        .type           _ZN2at6native61_GLOBAL__N__44eb8e94_28_ForeachBinaryOpScalarList_cu_dda10a6925multi_tensor_apply_kernelINS1_28TensorListScalarListMetadataIN3c107complexIfEELi1EEENS1_25BinaryOpScalarListFunctorIS6_Li1ELi1ELi0EEEJNS1_13power_functorIS6_EEEEEvT_T0_DpT1_,@function
        .size           _ZN2at6native61_GLOBAL__N__44eb8e94_28_ForeachBinaryOpScalarList_cu_dda10a6925multi_tensor_apply_kernelINS1_28TensorListScalarListMetadataIN3c107complexIfEELi1EEENS1_25BinaryOpScalarListFunctorIS6_Li1ELi1ELi0EEEJNS1_13power_functorIS6_EEEEEvT_T0_DpT1_,(.L_x_4001 - _ZN2at6native61_GLOBAL__N__44eb8e94_28_ForeachBinaryOpScalarList_cu_dda10a6925multi_tensor_apply_kernelINS1_28TensorListScalarListMetadataIN3c107complexIfEELi1EEENS1_25BinaryOpScalarListFunctorIS6_Li1ELi1ELi0EEEJNS1_13power_functorIS6_EEEEEvT_T0_DpT1_)
        .other          _ZN2at6native61_GLOBAL__N__44eb8e94_28_ForeachBinaryOpScalarList_cu_dda10a6925multi_tensor_apply_kernelINS1_28TensorListScalarListMetadataIN3c107complexIfEELi1EEENS1_25BinaryOpScalarListFunctorIS6_Li1ELi1ELi0EEEJNS1_13power_functorIS6_EEEEEvT_T0_DpT1_,@"STO_CUDA_ENTRY STV_DEFAULT"
_ZN2at6native61_GLOBAL__N__44eb8e94_28_ForeachBinaryOpScalarList_cu_dda10a6925multi_tensor_apply_kernelINS1_28TensorListScalarListMetadataIN3c107complexIfEELi1EEENS1_25BinaryOpScalarListFunctorIS6_Li1ELi1ELi0EEEJNS1_13power_functorIS6_EEEEEvT_T0_DpT1_:
[----:B------:R-:W-:Y:S02]  /*0000*/  MOV R1, c[0x0][0x28] ;  /* 0x00000a0000017a02 */ /* 0x000fe40000000f00 */
        /* <DEDUP_REMOVED lines=13> */
[----:B------:R-:W-:-:S02]  /*00e0*/  UIADD3.X UR6, ~UR7, UR11, URZ, UP1, !UPT ;  /* 0x0000000b07067290 */ /* 0x000fc40008ffe53f */
[----:B------:R-:W-:Y:S02]  /*00f0*/  ULOP3.LUT UP0, URZ, UR4, 0x1f, UR8, 0xf8, !UPT ;  /* 0x0000001f043f7892 */ /* 0x000fe4000f80f808 */
[----:B------:R-:W-:Y:S02]  /*0100*/  ULDC.64 UR10, c[0x0][0x118] ;  /* 0x00004600000a7ab9 */ /* 0x000fe40000000a00 */
        /* <DEDUP_REMOVED lines=12> */
.L_x_2058:
        /* <DEDUP_REMOVED lines=9> */
[----:B------:R-:W-:Y:S02]  /*0260*/  LEA R19, P6, R22, R3, 0x1 ;  /* 0x0000000316137211 */ /* 0x000fe400078c08ff */
[----:B------:R-:W-:-:S02]  /*0270*/  ISETP.GE.U32.AND P1, PT, R18, 0x10000, PT ;  /* 0x000100001200780c */ /* 0x000fc40003f26070 */
[----:B------:R-:W-:Y:S02]  /*0280*/  ISETP.GE.U32.AND P0, PT, R19, 0x10000, PT ;  /* 0x000100001300780c */ /* 0x000fe40003f06070 */
[-C--:B------:R-:W-:Y:S02]  /*0290*/  IADD3.X R21, RZ, R4.reuse, RZ, P4, !PT ;  /* 0x00000004ff157210 */ /* 0x080fe400027fe4ff */
[----:B------:R-:W-:Y:S02]  /*02a0*/  IADD3.X R20, RZ, R4, RZ, P6, !PT ;  /* 0x00000004ff147210 */ /* 0x000fe400037fe4ff */
[----:B------:R-:W-:Y:S02]  /*02b0*/  ISETP.LT.U32.AND P5, PT, R18, UR14, PT ;  /* 0x0000000e12007c0c */ /* 0x000fe4000bfa1070 */
[----:B------:R-:W-:Y:S02]  /*02c0*/  @P3 LEA R2, P6, R3, UR8, 0x3 ;  /* 0x0000000803023c11 */ /* 0x000fe4000f8c18ff */
[----:B------:R-:W-:-:S02]  /*02d0*/  ISETP.LT.U32.AND P4, PT, R19, UR14, PT ;  /* 0x0000000e13007c0c */ /* 0x000fc4000bf81070 */
[----:B------:R-:W-:Y:S02]  /*02e0*/  ISETP.GE.U32.AND.EX P1, PT, R21, RZ, PT, P1 ;  /* 0x000000ff1500720c */ /* 0x000fe40003f26110 */
[----:B------:R-:W-:Y:S02]  /*02f0*/  ISETP.GE.U32.AND.EX P0, PT, R20, RZ, PT, P0 ;  /* 0x000000ff1400720c */ /* 0x000fe40003f06100 */
[----:B------:R-:W-:Y:S02]  /*0300*/  IADD3 R0, P2, R0, R3, RZ ;  /* 0x0000000300007210 */ /* 0x000fe40007f5e0ff */
[----:B------:R-:W-:Y:S02]  /*0310*/  @P3 LEA.HI.X R3, R3, UR9, R4, 0x3, P6 ;  /* 0x0000000903033c11 */ /* 0x000fe4000b0f1c04 */
[----:B------:R-:W-:Y:S02]  /*0320*/  ISETP.LT.AND.EX P5, PT, R21, UR6, !P1, P5 ;  /* 0x0000000615007c0c */ /* 0x000fe4000cfa1350 */
[----:B------:R-:W-:Y:S01]  /*0330*/  ISETP.LT.AND.EX P4, PT, R20, UR6, !P0, P4 ;  /* 0x0000000614007c0c */ /* 0x000fe2000c781340 */
[----:B------:R-:W2:Y:S01]  /*0340*/  @P3 LDG.E.64 R12, [R2.64] ;  /* 0x0000000a020c3981 */ /* 0x000ea2000c1e1b00 */
[----:B------:R-:W-:-:S02]  /*0350*/  IADD3.X R5, RZ, R4, RZ, P2, !PT ;  /* 0x00000004ff057210 */ /* 0x000fc400017fe4ff */
[C---:B------:R-:W-:Y:S02]  /*0360*/  ISETP.GE.U32.AND P1, PT, R0.reuse, 0x10000, PT ;  /* 0x000100000000780c */ /* 0x040fe40003f26070 */
[C---:B------:R-:W-:Y:S02]  /*0370*/  ISETP.LT.U32.AND P0, PT, R0.reuse, UR14, PT ;  /* 0x0000000e00007c0c */ /* 0x040fe4000bf01070 */
[C---:B------:R-:W-:Y:S02]  /*0380*/  ISETP.GE.U32.AND.EX P1, PT, R5.reuse, RZ, PT, P1 ;  /* 0x000000ff0500720c */ /* 0x040fe40003f26110 */
[----:B------:R-:W-:Y:S02]  /*0390*/  LEA R30, P2, R0, UR8, 0x3 ;  /* 0x00000008001e7c11 */ /* 0x000fe4000f8418ff */
[----:B------:R-:W-:Y:S02]  /*03a0*/  ISETP.LT.AND.EX P6, PT, R5, UR6, !P1, P0 ;  /* 0x0000000605007c0c */ /* 0x000fe4000cfc1300 */
[----:B------:R-:W-:-:S02]  /*03b0*/  @P5 LEA R4, P0, R18, UR8, 0x3 ;  /* 0x0000000812045c11 */ /* 0x000fc4000f8018ff */
[C---:B------:R-:W-:Y:S01]  /*03c0*/  @P4 LEA R6, P1, R19.reuse, UR8, 0x3 ;  /* 0x0000000813064c11 */ /* 0x040fe2000f8218ff */
[----:B------:R-:W-:Y:S01]  /*03d0*/  CS2R R14, SRZ ;  /* 0x00000000000e7805 */ /* 0x000fe2000001ff00 */
[----:B------:R-:W-:Y:S01]  /*03e0*/  LEA.HI.X R31, R0, UR9, R5, 0x3, P2 ;  /* 0x00000009001f7c11 */ /* 0x000fe200090f1c05 */
[----:B------:R-:W-:Y:S01]  /*03f0*/  CS2R R8, SRZ ;  /* 0x0000000000087805 */ /* 0x000fe2000001ff00 */
[----:B------:R-:W-:Y:S01]  /*0400*/  CS2R R10, SRZ ;  /* 0x00000000000a7805 */ /* 0x000fe2000001ff00 */
[----:B------:R-:W-:Y:S02]  /*0410*/  @P5 LEA.HI.X R5, R18, UR9, R21, 0x3, P0 ;  /* 0x0000000912055c11 */ /* 0x000fe400080f1c15 */
[----:B------:R-:W-:-:S03]  /*0420*/  @P4 LEA.HI.X R7, R19, UR9, R20, 0x3, P1 ;  /* 0x0000000913074c11 */ /* 0x000fc600088f1c14 */
[----:B------:R0:W5:Y:S04]  /*0430*/  @P5 LDG.E.64 R14, [R4.64] ;  /* 0x0000000a040e5981 */ /* 0x000168000c1e1b00 */
[----:B------:R0:W5:Y:S04]  /*0440*/  @P4 LDG.E.64 R8, [R6.64] ;  /* 0x0000000a06084981 */ /* 0x000168000c1e1b00 */
[----:B------:R0:W5:Y:S01]  /*0450*/  @P6 LDG.E.64 R10, [R30.64] ;  /* 0x0000000a1e0a6981 */ /* 0x000162000c1e1b00 */
[----:B------:R-:W-:Y:S01]  /*0460*/  BSSY B2, `(.L_x_1810) ;  /* 0x0000284000027945 */ /* 0x000fe20003800000 */
[----:B------:R-:W-:-:S02]  /*0470*/  P2R R24, PR, RZ, 0x40 ;  /* 0x00000040ff187803 */ /* 0x000fc40000000000 */
        /* <DEDUP_REMOVED lines=60> */
.L_x_1817:
[----:B------:R-:W-:Y:S05]  /*0840*/  BSYNC B0 ;  /* 0x0000000000007941 */ /* 0x000fea0003800000 */
.L_x_1816:
[----:B------:R-:W-:Y:S01]  /*0850*/  BSSY B3, `(.L_x_1818) ;  /* 0x0000007000037945 */ /* 0x000fe20003800000 */
[----:B------:R-:W-:Y:S01]  /*0860*/  FFMA R2, R4, R3, R5 ;  /* 0x0000000304027223 */ /* 0x000fe20000000005 */
[----:B------:R-:W-:Y:S05]  /*0870*/  @!P0 BRA `(.L_x_1819) ;  /* 0x0000004000008947 */ /* 0x000fea0003800000 */
[----:B------:R-:W-:Y:S02]  /*0880*/  MOV R4, R27 ;  /* 0x0000001b00047202 */ /* 0x000fe40000000f00 */
[----:B------:R-:W-:Y:S02]  /*0890*/  MOV R3, R28 ;  /* 0x0000001c00037202 */ /* 0x000fe40000000f00 */
[----:B------:R-:W-:Y:S02]  /*08a0*/  MOV R0, 0x8c0 ;  /* 0x000008c000007802 */ /* 0x000fe40000000f00 */
[----:B-----5:R-:W-:Y:S05]  /*08b0*/  CALL.REL.NOINC `($__internal_2_$__cuda_sm3x_div_rn_ftz_f32_slowpath) ;  /* 0x00015eb000007944 */ /* 0x020fea0003c00000 */
.L_x_1819:
[----:B------:R-:W-:Y:S05]  /*08c0*/  BSYNC B3 ;  /* 0x0000000000037941 */ /* 0x000fea0003800000 */
.L_x_1818:
        /* <DEDUP_REMOVED lines=18> */
.L_x_1821:
[----:B------:R-:W-:Y:S02]  /*09f0*/  ISETP.GE.AND P0, PT, R12, RZ, PT ;  /* 0x000000ff0c00720c */ /* 0x000fe40003f06270 */
[----:B------:R-:W-:-:S11]  /*0a00*/  MOV R3, 0x3fd774eb ;  /* 0x3fd774eb00037802 */ /* 0x000fd60000000f00 */
[----:B------:R-:W-:-:S04]  /*0a10*/  @P0 FFMA.FTZ R2, R3, 0.93318945169448852539, -R2 ;  /* 0x3f6ee58103020823 */ /* 0x000fc80000010802 */
[----:B------:R-:W-:Y:S02]  /*0a20*/  @!P0 FFMA.FTZ R2, R3, 0.93318945169448852539, R2 ;  /* 0x3f6ee58103028823 */ /* 0x000fe40000010002 */
.L_x_1822:
[----:B------:R-:W-:Y:S05]  /*0a30*/  BSYNC B0 ;  /* 0x0000000000007941 */ /* 0x000fea0003800000 */
.L_x_1820:
        /* <DEDUP_REMOVED lines=12> */
.L_x_1815:
        /* <DEDUP_REMOVED lines=16> */
[----:B-----5:R-:W-:Y:S05]  /*0c00*/  CALL.REL.NOINC `($__internal_2_$__cuda_sm3x_div_rn_ftz_f32_slowpath) ;  /* 0x00015b6000007944 */ /* 0x020fea0003c00000 */
.L_x_1826:
[----:B------:R-:W-:Y:S05]  /*0c10*/  BSYNC B3 ;  /* 0x0000000000037941 */ /* 0x000fea0003800000 */
.L_x_1825:
        /* <DEDUP_REMOVED lines=18> */
.L_x_1828:
[----:B------:R-:W-:Y:S02]  /*0d40*/  ISETP.GE.AND P0, PT, R12, RZ, PT ;  /* 0x000000ff0c00720c */ /* 0x000fe40003f06270 */
[----:B------:R-:W-:-:S11]  /*0d50*/  MOV R3, 0x3fd774eb ;  /* 0x3fd774eb00037802 */ /* 0x000fd60000000f00 */
[----:B------:R-:W-:-:S04]  /*0d60*/  @P0 FFMA.FTZ R2, R3, 0.93318945169448852539, -R2 ;  /* 0x3f6ee58103020823 */ /* 0x000fc80000010802 */
[----:B------:R-:W-:Y:S02]  /*0d70*/  @!P0 FFMA.FTZ R2, R3, 0.93318945169448852539, R2 ;  /* 0x3f6ee58103028823 */ /* 0x000fe40000010002 */
.L_x_1829:
[----:B------:R-:W-:Y:S05]  /*0d80*/  BSYNC B0 ;  /* 0x0000000000007941 */ /* 0x000fea0003800000 */
.L_x_1827:
        /* <DEDUP_REMOVED lines=13> */
.L_x_1824:
        /* <DEDUP_REMOVED lines=25> */
.L_x_1831:
        /* <DEDUP_REMOVED lines=37> */
[----:B------:R-:W-:Y:S02]  /*1240*/  FSEL R26, R7, R34, !P0 ;  /* 0x00000022071a7208 */ /* 0x000fe40004000000 */
[----:B------:R-:W-:-:S07]  /*1250*/  MOV R7, R32 ;  /* 0x0000002000077202 */ /* 0x000fce0000000f00 */
[----:B------:R-:W-:Y:S05]  /*1260*/  @P1 BRA `(.L_x_1831) ;  /* 0xfffffd8000001947 */ /* 0x000fea000383ffff */
[----:B------:R-:W-:Y:S05]  /*1270*/  BSYNC B0 ;  /* 0x0000000000007941 */ /* 0x000fea0003800000 */
.L_x_1830:
[----:B------:R-:W-:Y:S01]  /*1280*/  FADD.FTZ R0, R0, -1 ;  /* 0xbf80000000007421 */ /* 0x000fe20000010000 */
[----:B------:R-:W-:Y:S01]  /*1290*/  MOV R7, 0x3d39bf78 ;  /* 0x3d39bf7800077802 */ /* 0x000fe20000000f00 */
[----:B------:R-:W-:Y:S01]  /*12a0*/  FCHK P0, R27, R28 ;  /* 0x0000001c1b007302 */ /* 0x000fe20000000000 */
[----:B------:R-:W-:Y:S01]  /*12b0*/  BSSY B0, `(.L_x_1832) ;  /* 0x000002d000007945 */ /* 0x000fe20003800000 */
[----:B------:R-:W-:-:S04]  /*12c0*/  FADD.FTZ R3, R3, R0 ;  /* 0x0000000003037221 */ /* 0x000fc80000010000 */
[----:B------:R-:W-:-:S04]  /*12d0*/  FADD.FTZ R3, R4, R3 ;  /* 0x0000000304037221 */ /* 0x000fc80000010000 */
[----:B------:R-:W-:-:S04]  /*12e0*/  FADD.FTZ R3, R6, R3 ;  /* 0x0000000306037221 */ /* 0x000fc80000010000 */
[----:B------:R-:W-:-:S04]  /*12f0*/  FADD.FTZ R2, R2, R3 ;  /* 0x0000000302027221 */ /* 0x000fc80000010000 */
[----:B------:R-:W-:-:S04]  /*1300*/  FADD.FTZ R5, R5, R2 ;  /* 0x0000000205057221 */ /* 0x000fc80000010000 */
[----:B------:R-:W-:Y:S01]  /*1310*/  FADD.FTZ R16, R16, R5 ;  /* 0x0000000510107221 */ /* 0x000fe20000010000 */
[----:B------:R-:W-:-:S03]  /*1320*/  HFMA2.MMA R5, -RZ, RZ, 1.625, 0 ;  /* 0x3e800000ff057435 */ /* 0x000fc600000001ff */
        /* <DEDUP_REMOVED lines=37> */
.L_x_1833:
[----:B------:R-:W-:Y:S05]  /*1580*/  BSYNC B0 ;  /* 0x0000000000007941 */ /* 0x000fea0003800000 */
.L_x_1832:
[----:B------:R-:W-:Y:S01]  /*1590*/  BSSY B3, `(.L_x_1834) ;  /* 0x0000007000037945 */ /* 0x000fe20003800000 */
[----:B------:R-:W-:Y:S01]  /*15a0*/  FFMA R2, R2, R4, R5 ;  /* 0x0000000402027223 */ /* 0x000fe20000000005 */
[----:B------:R-:W-:Y:S05]  /*15b0*/  @!P0 BRA `(.L_x_1835) ;  /* 0x0000004000008947 */ /* 0x000fea0003800000 */
[----:B------:R-:W-:Y:S02]  /*15c0*/  MOV R4, R27 ;  /* 0x0000001b00047202 */ /* 0x000fe40000000f00 */
[----:B------:R-:W-:Y:S02]  /*15d0*/  MOV R3, R28 ;  /* 0x0000001c00037202 */ /* 0x000fe40000000f00 */
[----:B------:R-:W-:Y:S02]  /*15e0*/  MOV R0, 0x1600 ;  /* 0x0000160000007802 */ /* 0x000fe40000000f00 */
[----:B-----5:R-:W-:Y:S05]  /*15f0*/  CALL.REL.NOINC `($__internal_2_$__cuda_sm3x_div_rn_ftz_f32_slowpath) ;  /* 0x0001517000007944 */ /* 0x020fea0003c00000 */
.L_x_1835:
[----:B------:R-:W-:Y:S05]  /*1600*/  BSYNC B3 ;  /* 0x0000000000037941 */ /* 0x000fea0003800000 */
.L_x_1834:
        /* <DEDUP_REMOVED lines=18> */
.L_x_1837:
[----:B------:R-:W-:Y:S02]  /*1730*/  ISETP.GE.AND P0, PT, R12, RZ, PT ;  /* 0x000000ff0c00720c */ /* 0x000fe40003f06270 */
[----:B------:R-:W-:-:S11]  /*1740*/  MOV R3, 0x3fd774eb ;  /* 0x3fd774eb00037802 */ /* 0x000fd60000000f00 */
[----:B------:R-:W-:-:S04]  /*1750*/  @P0 FFMA.FTZ R2, R3, 0.93318945169448852539, -R2 ;  /* 0x3f6ee58103020823 */ /* 0x000fc80000010802 */
[----:B------:R-:W-:Y:S02]  /*1760*/  @!P0 FFMA.FTZ R2, R3, 0.93318945169448852539, R2 ;  /* 0x3f6ee58103028823 */ /* 0x000fe40000010002 */
.L_x_1838:
[----:B------:R-:W-:Y:S05]  /*1770*/  BSYNC B0 ;  /* 0x0000000000007941 */ /* 0x000fea0003800000 */
.L_x_1836:
        /* <DEDUP_REMOVED lines=12> */
.L_x_1814:
        /* <DEDUP_REMOVED lines=13> */
.L_x_1840:
[----:B------:R-:W-:Y:S05]  /*1910*/  BSYNC B3 ;  /* 0x0000000000037941 */ /* 0x000fea0003800000 */
.L_x_1839:
        /* <DEDUP_REMOVED lines=18> */
.L_x_1842:
[----:B------:R-:W-:Y:S02]  /*1a40*/  ISETP.GE.AND P0, PT, R12, RZ, PT ;  /* 0x000000ff0c00720c */ /* 0x000fe40003f06270 */
[----:B------:R-:W-:-:S11]  /*1a50*/  MOV R3, 0x3fd774eb ;  /* 0x3fd774eb00037802 */ /* 0x000fd60000000f00 */
[----:B------:R-:W-:-:S04]  /*1a60*/  @P0 FFMA.FTZ R2, R3, 0.93318945169448852539, -R2 ;  /* 0x3f6ee58103020823 */ /* 0x000fc80000010802 */
[----:B------:R-:W-:Y:S02]  /*1a70*/  @!P0 FFMA.FTZ R2, R3, 0.93318945169448852539, R2 ;  /* 0x3f6ee58103028823 */ /* 0x000fe40000010002 */
.L_x_1843:
[----:B------:R-:W-:Y:S05]  /*1a80*/  BSYNC B0 ;  /* 0x0000000000007941 */ /* 0x000fea0003800000 */
.L_x_1841:
        /* <DEDUP_REMOVED lines=27> */
.L_x_1813:
        /* <DEDUP_REMOVED lines=39> */
.L_x_1846:
[----:B------:R-:W-:Y:S05]  /*1eb0*/  BSYNC B0 ;  /* 0x0000000000007941 */ /* 0x000fea0003800000 */
.L_x_1845:
[----:B------:R-:W-:Y:S01]  /*1ec0*/  BSSY B3, `(.L_x_1847) ;  /* 0x0000007000037945 */ /* 0x000fe20003800000 */
[----:B------:R-:W-:Y:S01]  /*1ed0*/  FFMA R2, R4, R6, R5 ;  /* 0x0000000604027223 */ /* 0x000fe20000000005 */
[----:B------:R-:W-:Y:S05]  /*1ee0*/  @!P0 BRA `(.L_x_1848) ;  /* 0x0000004000008947 */ /* 0x000fea0003800000 */
[----:B------:R-:W-:Y:S01]  /*1ef0*/  HFMA2.MMA R3, -RZ, RZ, 1.875, 0 ;  /* 0x3f800000ff037435 */ /* 0x000fe200000001ff */
[----:B------:R-:W-:Y:S02]  /*1f00*/  MOV R4, R27 ;  /* 0x0000001b00047202 */ /* 0x000fe40000000f00 */
[----:B------:R-:W-:-:S03]  /*1f10*/  MOV R0, 0x1f30 ;  /* 0x00001f3000007802 */ /* 0x000fc60000000f00 */
[----:B-----5:R-:W-:Y:S05]  /*1f20*/  CALL.REL.NOINC `($__internal_2_$__cuda_sm3x_div_rn_ftz_f32_slowpath) ;  /* 0x0001484000007944 */ /* 0x020fea0003c00000 */
.L_x_1848:
[----:B------:R-:W-:Y:S05]  /*1f30*/  BSYNC B3 ;  /* 0x0000000000037941 */ /* 0x000fea0003800000 */
.L_x_1847:
        /* <DEDUP_REMOVED lines=18> */
.L_x_1850:
[----:B------:R-:W-:Y:S02]  /*2060*/  ISETP.GE.AND P0, PT, R12, RZ, PT ;  /* 0x000000ff0c00720c */ /* 0x000fe40003f06270 */
[----:B------:R-:W-:-:S11]  /*2070*/  MOV R3, 0x3fd774eb ;  /* 0x3fd774eb00037802 */ /* 0x000fd60000000f00 */
[----:B------:R-:W-:-:S04]  /*2080*/  @P0 FFMA.FTZ R2, R3, 0.93318945169448852539, -R2 ;  /* 0x3f6ee58103020823 */ /* 0x000fc80000010802 */
[----:B------:R-:W-:Y:S02]  /*2090*/  @!P0 FFMA.FTZ R2, R3, 0.93318945169448852539, R2 ;  /* 0x3f6ee58103028823 */ /* 0x000fe40000010002 */
.L_x_1851:
[----:B------:R-:W-:Y:S05]  /*20a0*/  BSYNC B0 ;  /* 0x0000000000007941 */ /* 0x000fea0003800000 */
.L_x_1849:
        /* <DEDUP_REMOVED lines=10> */
.L_x_1844:
        /* <DEDUP_REMOVED lines=12> */
[----:B-----5:R-:W-:Y:S05]  /*2210*/  CALL.REL.NOINC `($__internal_2_$__cuda_sm3x_div_rn_ftz_f32_slowpath) ;  /* 0x0001455000007944 */ /* 0x020fea0003c00000 */
.L_x_1853:
[----:B------:R-:W-:Y:S05]  /*2220*/  BSYNC B3 ;  /* 0x0000000000037941 */ /* 0x000fea0003800000 */
.L_x_1852:
        /* <DEDUP_REMOVED lines=18> */
.L_x_1855:
[----:B------:R-:W-:Y:S02]  /*2350*/  ISETP.GE.AND P0, PT, R12, RZ, PT ;  /* 0x000000ff0c00720c */ /* 0x000fe40003f06270 */
[----:B------:R-:W-:-:S11]  /*2360*/  MOV R3, 0x3fd774eb ;  /* 0x3fd774eb00037802 */ /* 0x000fd60000000f00 */
[----:B------:R-:W-:-:S04]  /*2370*/  @P0 FFMA.FTZ R2, R3, 0.93318945169448852539, -R2 ;  /* 0x3f6ee58103020823 */ /* 0x000fc80000010802 */
[----:B------:R-:W-:Y:S02]  /*2380*/  @!P0 FFMA.FTZ R2, R3, 0.93318945169448852539, R2 ;  /* 0x3f6ee58103028823 */ /* 0x000fe40000010002 */
.L_x_1856:
[----:B------:R-:W-:Y:S05]  /*2390*/  BSYNC B0 ;  /* 0x0000000000007941 */ /* 0x000fea0003800000 */
.L_x_1854:
        /* <DEDUP_REMOVED lines=11> */
.L_x_1812:
        /* <DEDUP_REMOVED lines=33> */
[----:B-----5:R-:W-:Y:S05]  /*2660*/  CALL.REL.NOINC `($__internal_2_$__cuda_sm3x_div_rn_ftz_f32_slowpath) ;  /* 0x0001410000007944 */ /* 0x020fea0003c00000 */
[----:B0-----:R-:W-:Y:S02]  /*2670*/  MOV R0, R2 ;  /* 0x0000000200007202 */ /* 0x001fe40000000f00 */
.L_x_1858:
[----:B------:R-:W-:Y:S05]  /*2680*/  BSYNC B3 ;  /* 0x0000000000037941 */ /* 0x000fea0003800000 */
.L_x_1857:
        /* <DEDUP_REMOVED lines=18> */
.L_x_1860:
[----:B------:R-:W-:Y:S02]  /*27b0*/  ISETP.GE.AND P0, PT, R12, RZ, PT ;  /* 0x000000ff0c00720c */ /* 0x000fe40003f06270 */
[----:B------:R-:W-:-:S11]  /*27c0*/  MOV R3, 0x3fd774eb ;  /* 0x3fd774eb00037802 */ /* 0x000fd60000000f00 */
[----:B------:R-:W-:-:S04]  /*27d0*/  @P0 FFMA.FTZ R0, R3, 0.93318945169448852539, -R0 ;  /* 0x3f6ee58103000823 */ /* 0x000fc80000010800 */
[----:B------:R-:W-:Y:S02]  /*27e0*/  @!P0 FFMA.FTZ R0, R3, 0.93318945169448852539, R0 ;  /* 0x3f6ee58103008823 */ /* 0x000fe40000010000 */
.L_x_1861:
[----:B------:R-:W-:Y:S05]  /*27f0*/  BSYNC B0 ;  /* 0x0000000000007941 */ /* 0x000fea0003800000 */
.L_x_1859:
        /* <DEDUP_REMOVED lines=11> */
.L_x_1811:
        /* <DEDUP_REMOVED lines=26> */
[----:B-----5:R-:W-:Y:S05]  /*2a50*/  CALL.REL.NOINC `($__internal_2_$__cuda_sm3x_div_rn_ftz_f32_slowpath) ;  /* 0x00013d1000007944 */ /* 0x020fea0003c00000 */
.L_x_1863:
[----:B------:R-:W-:Y:S05]  /*2a60*/  BSYNC B3 ;  /* 0x0000000000037941 */ /* 0x000fea0003800000 */
.L_x_1862:
        /* <DEDUP_REMOVED lines=18> */
.L_x_1865:
[----:B------:R-:W-:Y:S02]  /*2b90*/  ISETP.GE.AND P0, PT, R12, RZ, PT ;  /* 0x000000ff0c00720c */ /* 0x000fe40003f06270 */
[----:B------:R-:W-:-:S11]  /*2ba0*/  MOV R3, 0x3fd774eb ;  /* 0x3fd774eb00037802 */ /* 0x000fd60000000f00 */
[----:B------:R-:W-:-:S04]  /*2bb0*/  @P0 FFMA.FTZ R2, R3, 0.93318945169448852539, -R2 ;  /* 0x3f6ee58103020823 */ /* 0x000fc80000010802 */
[----:B------:R-:W-:Y:S02]  /*2bc0*/  @!P0 FFMA.FTZ R2, R3, 0.93318945169448852539, R2 ;  /* 0x3f6ee58103028823 */ /* 0x000fe40000010002 */
.L_x_1866:
[----:B------:R-:W-:Y:S05]  /*2bd0*/  BSYNC B0 ;  /* 0x0000000000007941 */ /* 0x000fea0003800000 */
.L_x_1864:
        /* <DEDUP_REMOVED lines=12> */
.L_x_1823:
[----:B------:R-:W-:Y:S05]  /*2ca0*/  BSYNC B2 ;  /* 0x0000000000027941 */ /* 0x000fea0003800000 */
.L_x_1810:
        /* <DEDUP_REMOVED lines=42> */
.L_x_1870:
        /* <DEDUP_REMOVED lines=10> */
.L_x_1869:
[----:B------:R-:W-:-:S04]  /*2ff0*/  FMUL.RZ R4, R4, 0.15915493667125701904 ;  /* 0x3e22f98304047820 */ /* 0x000fc8000040c000 */
[----:B------:R0:W1:Y:S08]  /*3000*/  MUFU.SIN R13, R4 ;  /* 0x00000004000d7308 */ /* 0x0000700000000400 */
[----:B------:R0:W2:Y:S01]  /*3010*/  MUFU.COS R12, R4 ;  /* 0x00000004000c7308 */ /* 0x0000a20000000000 */
[----:B------:R-:W-:Y:S05]  /*3020*/  BRA `(.L_x_1871) ;  /* 0x0000003000007947 */ /* 0x000fea0003800000 */
.L_x_1868:
[----:B------:R-:W-:Y:S01]  /*3030*/  FMUL.FTZ R12, R26, 1.4426950216293334961 ;  /* 0x3fb8aa3b1a0c7820 */ /* 0x000fe20000410000 */
[----:B------:R-:W-:-:S05]  /*3040*/  MOV R13, R4 ;  /* 0x00000004000d7202 */ /* 0x000fca0000000f00 */
[----:B------:R-:W0:Y:S02]  /*3050*/  MUFU.EX2 R12, R12 ;  /* 0x0000000c000c7308 */ /* 0x000e240000000800 */
.L_x_1871:
[----:B------:R-:W-:Y:S05]  /*3060*/  BSYNC B0 ;  /* 0x0000000000007941 */ /* 0x000fea0003800000 */
.L_x_1867:
        /* <DEDUP_REMOVED lines=61> */
.L_x_1879:
[----:B------:R-:W-:Y:S05]  /*3440*/  BSYNC B0 ;  /* 0x0000000000007941 */ /* 0x000fea0003800000 */
.L_x_1878:
[----:B------:R-:W-:Y:S01]  /*3450*/  BSSY B3, `(.L_x_1880) ;  /* 0x0000007000037945 */ /* 0x000fe20003800000 */
[----:B------:R-:W-:Y:S01]  /*3460*/  FFMA R2, R4, R3, R5 ;  /* 0x0000000304027223 */ /* 0x000fe20000000005 */
[----:B------:R-:W-:Y:S05]  /*3470*/  @!P0 BRA `(.L_x_1881) ;  /* 0x0000004000008947 */ /* 0x000fea0003800000 */
[----:B------:R-:W-:Y:S02]  /*3480*/  MOV R4, R27 ;  /* 0x0000001b00047202 */ /* 0x000fe40000000f00 */
[----:B------:R-:W-:Y:S02]  /*3490*/  MOV R3, R28 ;  /* 0x0000001c00037202 */ /* 0x000fe40000000f00 */
[----:B------:R-:W-:Y:S02]  /*34a0*/  MOV R0, 0x34c0 ;  /* 0x000034c000007802 */ /* 0x000fe40000000f00 */
[----:B-12---:R-:W-:Y:S05]  /*34b0*/  CALL.REL.NOINC `($__internal_2_$__cuda_sm3x_div_rn_ftz_f32_slowpath) ;  /* 0x000132b000007944 */ /* 0x006fea0003c00000 */
.L_x_1881:
[----:B------:R-:W-:Y:S05]  /*34c0*/  BSYNC B3 ;  /* 0x0000000000037941 */ /* 0x000fea0003800000 */
.L_x_1880:
        /* <DEDUP_REMOVED lines=18> */
.L_x_1883:
[----:B------:R-:W-:Y:S02]  /*35f0*/  ISETP.GE.AND P0, PT, R14, RZ, PT ;  /* 0x000000ff0e00720c */ /* 0x000fe40003f06270 */
[----:B------:R-:W-:-:S11]  /*3600*/  MOV R3, 0x3fd774eb ;  /* 0x3fd774eb00037802 */ /* 0x000fd60000000f00 */
[----:B------:R-:W-:-:S04]  /*3610*/  @P0 FFMA.FTZ R2, R3, 0.93318945169448852539, -R2 ;  /* 0x3f6ee58103020823 */ /* 0x000fc80000010802 */
[----:B------:R-:W-:Y:S02]  /*3620*/  @!P0 FFMA.FTZ R2, R3, 0.93318945169448852539, R2 ;  /* 0x3f6ee58103028823 */ /* 0x000fe40000010002 */
.L_x_1884:
[----:B------:R-:W-:Y:S05]  /*3630*/  BSYNC B0 ;  /* 0x0000000000007941 */ /* 0x000fea0003800000 */
.L_x_1882:
        /* <DEDUP_REMOVED lines=12> */
.L_x_1877:
        /* <DEDUP_REMOVED lines=16> */
[----:B-12---:R-:W-:Y:S05]  /*3800*/  CALL.REL.NOINC `($__internal_2_$__cuda_sm3x_div_rn_ftz_f32_slowpath) ;  /* 0x00012f6000007944 */ /* 0x006fea0003c00000 */
.L_x_1888:
[----:B------:R-:W-:Y:S05]  /*3810*/  BSYNC B3 ;  /* 0x0000000000037941 */ /* 0x000fea0003800000 */
.L_x_1887:
        /* <DEDUP_REMOVED lines=18> */
.L_x_1890:
[----:B------:R-:W-:Y:S02]  /*3940*/  ISETP.GE.AND P0, PT, R14, RZ, PT ;  /* 0x000000ff0e00720c */ /* 0x000fe40003f06270 */
[----:B------:R-:W-:-:S11]  /*3950*/  MOV R3, 0x3fd774eb ;  /* 0x3fd774eb00037802 */ /* 0x000fd60000000f00 */
[----:B------:R-:W-:-:S04]  /*3960*/  @P0 FFMA.FTZ R2, R3, 0.93318945169448852539, -R2 ;  /* 0x3f6ee58103020823 */ /* 0x000fc80000010802 */
[----:B------:R-:W-:Y:S02]  /*3970*/  @!P0 FFMA.FTZ R2, R3, 0.93318945169448852539, R2 ;  /* 0x3f6ee58103028823 */ /* 0x000fe40000010002 */
.L_x_1891:
[----:B------:R-:W-:Y:S05]  /*3980*/  BSYNC B0 ;  /* 0x0000000000007941 */ /* 0x000fea0003800000 */
.L_x_1889:
        /* <DEDUP_REMOVED lines=13> */
.L_x_1886:
        /* <DEDUP_REMOVED lines=25> */
.L_x_1893:
        /* <DEDUP_REMOVED lines=41> */
.L_x_1892:
        /* <DEDUP_REMOVED lines=48> */
.L_x_1895:
[----:B------:R-:W-:Y:S05]  /*4180*/  BSYNC B0 ;  /* 0x0000000000007941 */ /* 0x000fea0003800000 */
.L_x_1894:
[----:B------:R-:W-:Y:S01]  /*4190*/  BSSY B3, `(.L_x_1896) ;  /* 0x0000007000037945 */ /* 0x000fe20003800000 */
[----:B------:R-:W-:Y:S01]  /*41a0*/  FFMA R2, R2, R4, R5 ;  /* 0x0000000402027223 */ /* 0x000fe20000000005 */
[----:B------:R-:W-:Y:S05]  /*41b0*/  @!P0 BRA `(.L_x_1897) ;  /* 0x0000004000008947 */ /* 0x000fea0003800000 */
[----:B------:R-:W-:Y:S02]  /*41c0*/  MOV R4, R27 ;  /* 0x0000001b00047202 */ /* 0x000fe40000000f00 */
[----:B------:R-:W-:Y:S02]  /*41d0*/  MOV R3, R28 ;  /* 0x0000001c00037202 */ /* 0x000fe40000000f00 */
[----:B------:R-:W-:Y:S02]  /*41e0*/  MOV R0, 0x4200 ;  /* 0x0000420000007802 */ /* 0x000fe40000000f00 */
[----:B-12---:R-:W-:Y:S05]  /*41f0*/  CALL.REL.NOINC `($__internal_2_$__cuda_sm3x_div_rn_ftz_f32_slowpath) ;  /* 0x0001257000007944 */ /* 0x006fea0003c00000 */
.L_x_1897:
[----:B------:R-:W-:Y:S05]  /*4200*/  BSYNC B3 ;  /* 0x0000000000037941 */ /* 0x000fea0003800000 */
.L_x_1896:
        /* <DEDUP_REMOVED lines=18> */
.L_x_1899:
[----:B------:R-:W-:Y:S02]  /*4330*/  ISETP.GE.AND P0, PT, R14, RZ, PT ;  /* 0x000000ff0e00720c */ /* 0x000fe40003f06270 */
[----:B------:R-:W-:-:S11]  /*4340*/  MOV R3, 0x3fd774eb ;  /* 0x3fd774eb00037802 */ /* 0x000fd60000000f00 */
[----:B------:R-:W-:-:S04]  /*4350*/  @P0 FFMA.FTZ R2, R3, 0.93318945169448852539, -R2 ;  /* 0x3f6ee58103020823 */ /* 0x000fc80000010802 */
[----:B------:R-:W-:Y:S02]  /*4360*/  @!P0 FFMA.FTZ R2, R3, 0.93318945169448852539, R2 ;  /* 0x3f6ee58103028823 */ /* 0x000fe40000010002 */
.L_x_1900:
[----:B------:R-:W-:Y:S05]  /*4370*/  BSYNC B0 ;  /* 0x0000000000007941 */ /* 0x000fea0003800000 */
.L_x_1898:
        /* <DEDUP_REMOVED lines=12> */
.L_x_1876:
        /* <DEDUP_REMOVED lines=13> */
.L_x_1902:
[----:B------:R-:W-:Y:S05]  /*4510*/  BSYNC B3 ;  /* 0x0000000000037941 */ /* 0x000fea0003800000 */
.L_x_1901:
        /* <DEDUP_REMOVED lines=18> */
.L_x_1904:
[----:B------:R-:W-:Y:S02]  /*4640*/  ISETP.GE.AND P0, PT, R14, RZ, PT ;  /* 0x000000ff0e00720c */ /* 0x000fe40003f06270 */
[----:B------:R-:W-:-:S11]  /*4650*/  MOV R3, 0x3fd774eb ;  /* 0x3fd774eb00037802 */ /* 0x000fd60000000f00 */
[----:B------:R-:W-:-:S04]  /*4660*/  @P0 FFMA.FTZ R2, R3, 0.93318945169448852539, -R2 ;  /* 0x3f6ee58103020823 */ /* 0x000fc80000010802 */
[----:B------:R-:W-:Y:S02]  /*4670*/  @!P0 FFMA.FTZ R2, R3, 0.93318945169448852539, R2 ;  /* 0x3f6ee58103028823 */ /* 0x000fe40000010002 */
.L_x_1905:
[----:B------:R-:W-:Y:S05]  /*4680*/  BSYNC B0 ;  /* 0x0000000000007941 */ /* 0x000fea0003800000 */
.L_x_1903:
        /* <DEDUP_REMOVED lines=27> */
.L_x_1875:
        /* <DEDUP_REMOVED lines=39> */
.L_x_1908:
[----:B------:R-:W-:Y:S05]  /*4ab0*/  BSYNC B0 ;  /* 0x0000000000007941 */ /* 0x000fea0003800000 */
.L_x_1907:
[----:B------:R-:W-:Y:S01]  /*4ac0*/  BSSY B3, `(.L_x_1909) ;  /* 0x0000007000037945 */ /* 0x000fe20003800000 */
[----:B------:R-:W-:Y:S01]  /*4ad0*/  FFMA R2, R6, R5, R4 ;  /* 0x0000000506027223 */ /* 0x000fe20000000004 */
[----:B------:R-:W-:Y:S05]  /*4ae0*/  @!P0 BRA `(.L_x_1910) ;  /* 0x0000004000008947 */ /* 0x000fea0003800000 */
[----:B------:R-:W-:Y:S01]  /*4af0*/  HFMA2.MMA R3, -RZ, RZ, 1.875, 0 ;  /* 0x3f800000ff037435 */ /* 0x000fe200000001ff */
[----:B------:R-:W-:Y:S02]  /*4b00*/  MOV R4, R27 ;  /* 0x0000001b00047202 */ /* 0x000fe40000000f00 */
[----:B------:R-:W-:-:S03]  /*4b10*/  MOV R0, 0x4b30 ;  /* 0x00004b3000007802 */ /* 0x000fc60000000f00 */
[----:B-12---:R-:W-:Y:S05]  /*4b20*/  CALL.REL.NOINC `($__internal_2_$__cuda_sm3x_div_rn_ftz_f32_slowpath) ;  /* 0x00011c4000007944 */ /* 0x006fea0003c00000 */
.L_x_1910:
[----:B------:R-:W-:Y:S05]  /*4b30*/  BSYNC B3 ;  /* 0x0000000000037941 */ /* 0x000fea0003800000 */
.L_x_1909:
        /* <DEDUP_REMOVED lines=18> */
.L_x_1912:
[----:B------:R-:W-:Y:S02]  /*4c60*/  ISETP.GE.AND P0, PT, R14, RZ, PT ;  /* 0x000000ff0e00720c */ /* 0x000fe40003f06270 */
[----:B------:R-:W-:-:S11]  /*4c70*/  MOV R3, 0x3fd774eb ;  /* 0x3fd774eb00037802 */ /* 0x000fd60000000f00 */
[----:B------:R-:W-:-:S04]  /*4c80*/  @P0 FFMA.FTZ R2, R3, 0.93318945169448852539, -R2 ;  /* 0x3f6ee58103020823 */ /* 0x000fc80000010802 */
[----:B------:R-:W-:Y:S02]  /*4c90*/  @!P0 FFMA.FTZ R2, R3, 0.93318945169448852539, R2 ;  /* 0x3f6ee58103028823 */ /* 0x000fe40000010002 */
.L_x_1913:
[----:B------:R-:W-:Y:S05]  /*4ca0*/  BSYNC B0 ;  /* 0x0000000000007941 */ /* 0x000fea0003800000 */
.L_x_1911:
        /* <DEDUP_REMOVED lines=10> */
.L_x_1906:
        /* <DEDUP_REMOVED lines=12> */
[----:B-12---:R-:W-:Y:S05]  /*4e10*/  CALL.REL.NOINC `($__internal_2_$__cuda_sm3x_div_rn_ftz_f32_slowpath) ;  /* 0x0001195000007944 */ /* 0x006fea0003c00000 */
.L_x_1915:
[----:B------:R-:W-:Y:S05]  /*4e20*/  BSYNC B3 ;  /* 0x0000000000037941 */ /* 0x000fea0003800000 */
.L_x_1914:
        /* <DEDUP_REMOVED lines=18> */
.L_x_1917:
[----:B------:R-:W-:Y:S02]  /*4f50*/  ISETP.GE.AND P0, PT, R14, RZ, PT ;  /* 0x000000ff0e00720c */ /* 0x000fe40003f06270 */
[----:B------:R-:W-:-:S11]  /*4f60*/  MOV R3, 0x3fd774eb ;  /* 0x3fd774eb00037802 */ /* 0x000fd60000000f00 */
[----:B------:R-:W-:-:S04]  /*4f70*/  @P0 FFMA.FTZ R2, R3, 0.93318945169448852539, -R2 ;  /* 0x3f6ee58103020823 */ /* 0x000fc80000010802 */
[----:B------:R-:W-:Y:S02]  /*4f80*/  @!P0 FFMA.FTZ R2, R3, 0.93318945169448852539, R2 ;  /* 0x3f6ee58103028823 */ /* 0x000fe40000010002 */
.L_x_1918:
[----:B------:R-:W-:Y:S05]  /*4f90*/  BSYNC B0 ;  /* 0x0000000000007941 */ /* 0x000fea0003800000 */
.L_x_1916:
        /* <DEDUP_REMOVED lines=11> */
.L_x_1874:
        /* <DEDUP_REMOVED lines=33> */
[----:B-12---:R-:W-:Y:S05]  /*5260*/  CALL.REL.NOINC `($__internal_2_$__cuda_sm3x_div_rn_ftz_f32_slowpath) ;  /* 0x0001150000007944 */ /* 0x006fea0003c00000 */
[----:B0-----:R-:W-:Y:S02]  /*5270*/  MOV R0, R2 ;  /* 0x0000000200007202 */ /* 0x001fe40000000f00 */
.L_x_1920:
[----:B------:R-:W-:Y:S05]  /*5280*/  BSYNC B3 ;  /* 0x0000000000037941 */ /* 0x000fea0003800000 */
.L_x_1919:
        /* <DEDUP_REMOVED lines=18> */
.L_x_1922:
[----:B------:R-:W-:Y:S02]  /*53b0*/  ISETP.GE.AND P0, PT, R14, RZ, PT ;  /* 0x000000ff0e00720c */ /* 0x000fe40003f06270 */
[----:B------:R-:W-:-:S11]  /*53c0*/  MOV R3, 0x3fd774eb ;  /* 0x3fd774eb00037802 */ /* 0x000fd60000000f00 */
[----:B------:R-:W-:-:S04]  /*53d0*/  @P0 FFMA.FTZ R0, R3, 0.93318945169448852539, -R0 ;  /* 0x3f6ee58103000823 */ /* 0x000fc80000010800 */
[----:B------:R-:W-:Y:S02]  /*53e0*/  @!P0 FFMA.FTZ R0, R3, 0.93318945169448852539, R0 ;  /* 0x3f6ee58103008823 */ /* 0x000fe40000010000 */
.L_x_1923:
[----:B------:R-:W-:Y:S05]  /*53f0*/  BSYNC B0 ;  /* 0x0000000000007941 */ /* 0x000fea0003800000 */
.L_x_1921:
        /* <DEDUP_REMOVED lines=11> */
.L_x_1873:
        /* <DEDUP_REMOVED lines=26> */
[----:B-12---:R-:W-:Y:S05]  /*5650*/  CALL.REL.NOINC `($__internal_2_$__cuda_sm3x_div_rn_ftz_f32_slowpath) ;  /* 0x0001111000007944 */ /* 0x006fea0003c00000 */
.L_x_1925:
[----:B------:R-:W-:Y:S05]  /*5660*/  BSYNC B3 ;  /* 0x0000000000037941 */ /* 0x000fea0003800000 */
.L_x_1924:
        /* <DEDUP_REMOVED lines=18> */
.L_x_1927:
[----:B------:R-:W-:Y:S02]  /*5790*/  ISETP.GE.AND P0, PT, R14, RZ, PT ;  /* 0x000000ff0e00720c */ /* 0x000fe40003f06270 */
[----:B------:R-:W-:-:S11]  /*57a0*/  MOV R3, 0x3fd774eb ;  /* 0x3fd774eb00037802 */ /* 0x000fd60000000f00 */
[----:B------:R-:W-:-:S04]  /*57b0*/  @P0 FFMA.FTZ R2, R3, 0.93318945169448852539, -R2 ;  /* 0x3f6ee58103020823 */ /* 0x000fc80000010802 */
[----:B------:R-:W-:Y:S02]  /*57c0*/  @!P0 FFMA.FTZ R2, R3, 0.93318945169448852539, R2 ;  /* 0x3f6ee58103028823 */ /* 0x000fe40000010002 */
.L_x_1928:
[----:B------:R-:W-:Y:S05]  /*57d0*/  BSYNC B0 ;  /* 0x0000000000007941 */ /* 0x000fea0003800000 */
.L_x_1926:
        /* <DEDUP_REMOVED lines=12> */
.L_x_1885:
[----:B------:R-:W-:Y:S05]  /*58a0*/  BSYNC B2 ;  /* 0x0000000000027941 */ /* 0x000fea0003800000 */
.L_x_1872:
        /* <DEDUP_REMOVED lines=42> */
.L_x_1932:
        /* <DEDUP_REMOVED lines=10> */
.L_x_1931:
[----:B------:R-:W-:-:S04]  /*5bf0*/  FMUL.RZ R4, R4, 0.15915493667125701904 ;  /* 0x3e22f98304047820 */ /* 0x000fc8000040c000 */
[----:B------:R0:W3:Y:S08]  /*5c00*/  MUFU.SIN R15, R4 ;  /* 0x00000004000f7308 */ /* 0x0000f00000000400 */
[----:B------:R0:W4:Y:S01]  /*5c10*/  MUFU.COS R14, R4 ;  /* 0x00000004000e7308 */ /* 0x0001220000000000 */
[----:B------:R-:W-:Y:S05]  /*5c20*/  BRA `(.L_x_1933) ;  /* 0x0000003000007947 */ /* 0x000fea0003800000 */
.L_x_1930:
[----:B------:R-:W-:Y:S01]  /*5c30*/  FMUL.FTZ R14, R26, 1.4426950216293334961 ;  /* 0x3fb8aa3b1a0e7820 */ /* 0x000fe20000410000 */
[----:B------:R-:W-:-:S05]  /*5c40*/  MOV R15, R4 ;  /* 0x00000004000f7202 */ /* 0x000fca0000000f00 */
[----:B------:R-:W0:Y:S02]  /*5c50*/  MUFU.EX2 R14, R14 ;  /* 0x0000000e000e7308 */ /* 0x000e240000000800 */
.L_x_1933:
[----:B------:R-:W-:Y:S05]  /*5c60*/  BSYNC B0 ;  /* 0x0000000000007941 */ /* 0x000fea0003800000 */
.L_x_1929:
        /* <DEDUP_REMOVED lines=61> */
.L_x_1941:
[----:B------:R-:W-:Y:S05]  /*6040*/  BSYNC B0 ;  /* 0x0000000000007941 */ /* 0x000fea0003800000 */
.L_x_1940:
[----:B------:R-:W-:Y:S01]  /*6050*/  BSSY B3, `(.L_x_1942) ;  /* 0x0000007000037945 */ /* 0x000fe20003800000 */
[----:B------:R-:W-:Y:S01]  /*6060*/  FFMA R2, R4, R3, R5 ;  /* 0x0000000304027223 */ /* 0x000fe20000000005 */
[----:B------:R-:W-:Y:S05]  /*6070*/  @!P0 BRA `(.L_x_1943) ;  /* 0x0000004000008947 */ /* 0x000fea0003800000 */
[----:B------:R-:W-:Y:S02]  /*6080*/  MOV R4, R27 ;  /* 0x0000001b00047202 */ /* 0x000fe40000000f00 */
[----:B------:R-:W-:Y:S02]  /*6090*/  MOV R3, R28 ;  /* 0x0000001c00037202 */ /* 0x000fe40000000f00 */
[----:B------:R-:W-:Y:S02]  /*60a0*/  MOV R0, 0x60c0 ;  /* 0x000060c000007802 */ /* 0x000fe40000000f00 */
[----:B-1234-:R-:W-:Y:S05]  /*60b0*/  CALL.REL.NOINC `($__internal_2_$__cuda_sm3x_div_rn_ftz_f32_slowpath) ;  /* 0x000106b000007944 */ /* 0x01efea0003c00000 */
.L_x_1943:
[----:B------:R-:W-:Y:S05]  /*60c0*/  BSYNC B3 ;  /* 0x0000000000037941 */ /* 0x000fea0003800000 */
.L_x_1942:
        /* <DEDUP_REMOVED lines=18> */
.L_x_1945:
[----:B------:R-:W-:Y:S02]  /*61f0*/  ISETP.GE.AND P0, PT, R8, RZ, PT ;  /* 0x000000ff0800720c */ /* 0x000fe40003f06270 */
[----:B------:R-:W-:-:S11]  /*6200*/  MOV R3, 0x3fd774eb ;  /* 0x3fd774eb00037802 */ /* 0x000fd60000000f00 */
[----:B------:R-:W-:-:S04]  /*6210*/  @P0 FFMA.FTZ R2, R3, 0.93318945169448852539, -R2 ;  /* 0x3f6ee58103020823 */ /* 0x000fc80000010802 */
[----:B------:R-:W-:Y:S02]  /*6220*/  @!P0 FFMA.FTZ R2, R3, 0.93318945169448852539, R2 ;  /* 0x3f6ee58103028823 */ /* 0x000fe40000010002 */
.L_x_1946:
[----:B------:R-:W-:Y:S05]  /*6230*/  BSYNC B0 ;  /* 0x0000000000007941 */ /* 0x000fea0003800000 */
.L_x_1944:
        /* <DEDUP_REMOVED lines=12> */
.L_x_1939:
        /* <DEDUP_REMOVED lines=16> */
[----:B-123--:R-:W-:Y:S05]  /*6400*/  CALL.REL.NOINC `($__internal_2_$__cuda_sm3x_div_rn_ftz_f32_slowpath) ;  /* 0x0001036000007944 */ /* 0x00efea0003c00000 */
.L_x_1950:
[----:B------:R-:W-:Y:S05]  /*6410*/  BSYNC B3 ;  /* 0x0000000000037941 */ /* 0x000fea0003800000 */
.L_x_1949:
        /* <DEDUP_REMOVED lines=18> */
.L_x_1952:
[----:B------:R-:W-:Y:S02]  /*6540*/  ISETP.GE.AND P0, PT, R8, RZ, PT ;  /* 0x000000ff0800720c */ /* 0x000fe40003f06270 */
[----:B------:R-:W-:-:S11]  /*6550*/  MOV R3, 0x3fd774eb ;  /* 0x3fd774eb00037802 */ /* 0x000fd60000000f00 */
[----:B------:R-:W-:-:S04]  /*6560*/  @P0 FFMA.FTZ R2, R3, 0.93318945169448852539, -R2 ;  /* 0x3f6ee58103020823 */ /* 0x000fc80000010802 */
[----:B------:R-:W-:Y:S02]  /*6570*/  @!P0 FFMA.FTZ R2, R3, 0.93318945169448852539, R2 ;  /* 0x3f6ee58103028823 */ /* 0x000fe40000010002 */
.L_x_1953:
[----:B------:R-:W-:Y:S05]  /*6580*/  BSYNC B0 ;  /* 0x0000000000007941 */ /* 0x000fea0003800000 */
.L_x_1951:
        /* <DEDUP_REMOVED lines=13> */
.L_x_1948:
        /* <DEDUP_REMOVED lines=25> */
.L_x_1955:
        /* <DEDUP_REMOVED lines=41> */
.L_x_1954:
        /* <DEDUP_REMOVED lines=48> */
.L_x_1957:
[----:B------:R-:W-:Y:S05]  /*6d80*/  BSYNC B0 ;  /* 0x0000000000007941 */ /* 0x000fea0003800000 */
.L_x_1956:
[----:B------:R-:W-:Y:S01]  /*6d90*/  BSSY B3, `(.L_x_1958) ;  /* 0x0000007000037945 */ /* 0x000fe20003800000 */
[----:B------:R-:W-:Y:S01]  /*6da0*/  FFMA R2, R2, R4, R5 ;  /* 0x0000000402027223 */ /* 0x000fe20000000005 */
[----:B------:R-:W-:Y:S05]  /*6db0*/  @!P0 BRA `(.L_x_1959) ;  /* 0x0000004000008947 */ /* 0x000fea0003800000 */
[----:B------:R-:W-:Y:S02]  /*6dc0*/  MOV R4, R27 ;  /* 0x0000001b00047202 */ /* 0x000fe40000000f00 */
[----:B------:R-:W-:Y:S02]  /*6dd0*/  MOV R3, R28 ;  /* 0x0000001c00037202 */ /* 0x000fe40000000f00 */
[----:B------:R-:W-:Y:S02]  /*6de0*/  MOV R0, 0x6e00 ;  /* 0x00006e0000007802 */ /* 0x000fe40000000f00 */
[----:B-1234-:R-:W-:Y:S05]  /*6df0*/  CALL.REL.NOINC `($__internal_2_$__cuda_sm3x_div_rn_ftz_f32_slowpath) ;  /* 0x0000f97000007944 */ /* 0x01efea0003c00000 */
.L_x_1959:
[----:B------:R-:W-:Y:S05]  /*6e00*/  BSYNC B3 ;  /* 0x0000000000037941 */ /* 0x000fea0003800000 */
.L_x_1958:
        /* <DEDUP_REMOVED lines=18> */
.L_x_1961:
[----:B------:R-:W-:Y:S02]  /*6f30*/  ISETP.GE.AND P0, PT, R8, RZ, PT ;  /* 0x000000ff0800720c */ /* 0x000fe40003f06270 */
[----:B------:R-:W-:-:S11]  /*6f40*/  MOV R3, 0x3fd774eb ;  /* 0x3fd774eb00037802 */ /* 0x000fd60000000f00 */
[----:B------:R-:W-:-:S04]  /*6f50*/  @P0 FFMA.FTZ R2, R3, 0.93318945169448852539, -R2 ;  /* 0x3f6ee58103020823 */ /* 0x000fc80000010802 */
[----:B------:R-:W-:Y:S02]  /*6f60*/  @!P0 FFMA.FTZ R2, R3, 0.93318945169448852539, R2 ;  /* 0x3f6ee58103028823 */ /* 0x000fe40000010002 */
.L_x_1962:
[----:B------:R-:W-:Y:S05]  /*6f70*/  BSYNC B0 ;  /* 0x0000000000007941 */ /* 0x000fea0003800000 */
.L_x_1960:
        /* <DEDUP_REMOVED lines=12> */
.L_x_1938:
        /* <DEDUP_REMOVED lines=13> */
.L_x_1964:
[----:B------:R-:W-:Y:S05]  /*7110*/  BSYNC B3 ;  /* 0x0000000000037941 */ /* 0x000fea0003800000 */
.L_x_1963:
        /* <DEDUP_REMOVED lines=18> */
.L_x_1966:
[----:B------:R-:W-:Y:S02]  /*7240*/  ISETP.GE.AND P0, PT, R8, RZ, PT ;  /* 0x000000ff0800720c */ /* 0x000fe40003f06270 */
[----:B------:R-:W-:-:S11]  /*7250*/  MOV R3, 0x3fd774eb ;  /* 0x3fd774eb00037802 */ /* 0x000fd60000000f00 */
[----:B------:R-:W-:-:S04]  /*7260*/  @P0 FFMA.FTZ R2, R3, 0.93318945169448852539, -R2 ;  /* 0x3f6ee58103020823 */ /* 0x000fc80000010802 */
[----:B------:R-:W-:Y:S02]  /*7270*/  @!P0 FFMA.FTZ R2, R3, 0.93318945169448852539, R2 ;  /* 0x3f6ee58103028823 */ /* 0x000fe40000010002 */
.L_x_1967:
[----:B------:R-:W-:Y:S05]  /*7280*/  BSYNC B0 ;  /* 0x0000000000007941 */ /* 0x000fea0003800000 */
.L_x_1965:
        /* <DEDUP_REMOVED lines=27> */
.L_x_1937:
        /* <DEDUP_REMOVED lines=39> */
.L_x_1970:
[----:B------:R-:W-:Y:S05]  /*76b0*/  BSYNC B0 ;  /* 0x0000000000007941 */ /* 0x000fea0003800000 */
.L_x_1969:
[----:B------:R-:W-:Y:S01]  /*76c0*/  BSSY B3, `(.L_x_1971) ;  /* 0x0000007000037945 */ /* 0x000fe20003800000 */
[----:B------:R-:W-:Y:S01]  /*76d0*/  FFMA R2, R6, R5, R4 ;  /* 0x0000000506027223 */ /* 0x000fe20000000004 */
[----:B------:R-:W-:Y:S05]  /*76e0*/  @!P0 BRA `(.L_x_1972) ;  /* 0x0000004000008947 */ /* 0x000fea0003800000 */
[----:B------:R-:W-:Y:S01]  /*76f0*/  HFMA2.MMA R3, -RZ, RZ, 1.875, 0 ;  /* 0x3f800000ff037435 */ /* 0x000fe200000001ff */
[----:B------:R-:W-:Y:S02]  /*7700*/  MOV R4, R27 ;  /* 0x0000001b00047202 */ /* 0x000fe40000000f00 */
[----:B------:R-:W-:-:S03]  /*7710*/  MOV R0, 0x7730 ;  /* 0x0000773000007802 */ /* 0x000fc60000000f00 */
[----:B-1234-:R-:W-:Y:S05]  /*7720*/  CALL.REL.NOINC `($__internal_2_$__cuda_sm3x_div_rn_ftz_f32_slowpath) ;  /* 0x0000f04000007944 */ /* 0x01efea0003c00000 */
.L_x_1972:
[----:B------:R-:W-:Y:S05]  /*7730*/  BSYNC B3 ;  /* 0x0000000000037941 */ /* 0x000fea0003800000 */
.L_x_1971:
        /* <DEDUP_REMOVED lines=18> */
.L_x_1974:
[----:B------:R-:W-:Y:S02]  /*7860*/  ISETP.GE.AND P0, PT, R8, RZ, PT ;  /* 0x000000ff0800720c */ /* 0x000fe40003f06270 */
[----:B------:R-:W-:-:S11]  /*7870*/  MOV R3, 0x3fd774eb ;  /* 0x3fd774eb00037802 */ /* 0x000fd60000000f00 */
[----:B------:R-:W-:-:S04]  /*7880*/  @P0 FFMA.FTZ R2, R3, 0.93318945169448852539, -R2 ;  /* 0x3f6ee58103020823 */ /* 0x000fc80000010802 */
[----:B------:R-:W-:Y:S02]  /*7890*/  @!P0 FFMA.FTZ R2, R3, 0.93318945169448852539, R2 ;  /* 0x3f6ee58103028823 */ /* 0x000fe40000010002 */
.L_x_1975:
[----:B------:R-:W-:Y:S05]  /*78a0*/  BSYNC B0 ;  /* 0x0000000000007941 */ /* 0x000fea0003800000 */
.L_x_1973:
        /* <DEDUP_REMOVED lines=10> */
.L_x_1968:
        /* <DEDUP_REMOVED lines=12> */
[----:B-1234-:R-:W-:Y:S05]  /*7a10*/  CALL.REL.NOINC `($__internal_2_$__cuda_sm3x_div_rn_ftz_f32_slowpath) ;  /* 0x0000ed5000007944 */ /* 0x01efea0003c00000 */
.L_x_1977:
[----:B------:R-:W-:Y:S05]  /*7a20*/  BSYNC B3 ;  /* 0x0000000000037941 */ /* 0x000fea0003800000 */
.L_x_1976:
        /* <DEDUP_REMOVED lines=18> */
.L_x_1979:
[----:B------:R-:W-:Y:S02]  /*7b50*/  ISETP.GE.AND P0, PT, R8, RZ, PT ;  /* 0x000000ff0800720c */ /* 0x000fe40003f06270 */
[----:B------:R-:W-:-:S11]  /*7b60*/  MOV R3, 0x3fd774eb ;  /* 0x3fd774eb00037802 */ /* 0x000fd60000000f00 */
[----:B------:R-:W-:-:S04]  /*7b70*/  @P0 FFMA.FTZ R2, R3, 0.93318945169448852539, -R2 ;  /* 0x3f6ee58103020823 */ /* 0x000fc80000010802 */
[----:B------:R-:W-:Y:S02]  /*7b80*/  @!P0 FFMA.FTZ R2, R3, 0.93318945169448852539, R2 ;  /* 0x3f6ee58103028823 */ /* 0x000fe40000010002 */
.L_x_1980:
[----:B------:R-:W-:Y:S05]  /*7b90*/  BSYNC B0 ;  /* 0x0000000000007941 */ /* 0x000fea0003800000 */
.L_x_1978:
        /* <DEDUP_REMOVED lines=11> */
.L_x_1936:
        /* <DEDUP_REMOVED lines=33> */
[----:B-1234-:R-:W-:Y:S05]  /*7e60*/  CALL.REL.NOINC `($__internal_2_$__cuda_sm3x_div_rn_ftz_f32_slowpath) ;  /* 0x0000e90000007944 */ /* 0x01efea0003c00000 */
[----:B0-----:R-:W-:Y:S02]  /*7e70*/  MOV R0, R2 ;  /* 0x0000000200007202 */ /* 0x001fe40000000f00 */
.L_x_1982:
[----:B------:R-:W-:Y:S05]  /*7e80*/  BSYNC B3 ;  /* 0x0000000000037941 */ /* 0x000fea0003800000 */
.L_x_1981:
        /* <DEDUP_REMOVED lines=18> */
.L_x_1984:
[----:B------:R-:W-:Y:S02]  /*7fb0*/  ISETP.GE.AND P0, PT, R8, RZ, PT ;  /* 0x000000ff0800720c */ /* 0x000fe40003f06270 */
[----:B------:R-:W-:-:S11]  /*7fc0*/  MOV R3, 0x3fd774eb ;  /* 0x3fd774eb00037802 */ /* 0x000fd60000000f00 */
[----:B------:R-:W-:-:S04]  /*7fd0*/  @P0 FFMA.FTZ R0, R3, 0.93318945169448852539, -R0 ;  /* 0x3f6ee58103000823 */ /* 0x000fc80000010800 */
[----:B------:R-:W-:Y:S02]  /*7fe0*/  @!P0 FFMA.FTZ R0, R3, 0.93318945169448852539, R0 ;  /* 0x3f6ee58103008823 */ /* 0x000fe40000010000 */
.L_x_1985:
[----:B------:R-:W-:Y:S05]  /*7ff0*/  BSYNC B0 ;  /* 0x0000000000007941 */ /* 0x000fea0003800000 */
.L_x_1983:
        /* <DEDUP_REMOVED lines=11> */
.L_x_1935:
        /* <DEDUP_REMOVED lines=26> */
[----:B-123--:R-:W-:Y:S05]  /*8250*/  CALL.REL.NOINC `($__internal_2_$__cuda_sm3x_div_rn_ftz_f32_slowpath) ;  /* 0x0000e51000007944 */ /* 0x00efea0003c00000 */
.L_x_1987:
[----:B------:R-:W-:Y:S05]  /*8260*/  BSYNC B3 ;  /* 0x0000000000037941 */ /* 0x000fea0003800000 */
.L_x_1986:
        /* <DEDUP_REMOVED lines=18> */
.L_x_1989:
[----:B------:R-:W-:Y:S02]  /*8390*/  ISETP.GE.AND P0, PT, R8, RZ, PT ;  /* 0x000000ff0800720c */ /* 0x000fe40003f06270 */
[----:B------:R-:W-:-:S11]  /*83a0*/  MOV R3, 0x3fd774eb ;  /* 0x3fd774eb00037802 */ /* 0x000fd60000000f00 */
[----:B------:R-:W-:-:S04]  /*83b0*/  @P0 FFMA.FTZ R2, R3, 0.93318945169448852539, -R2 ;  /* 0x3f6ee58103020823 */ /* 0x000fc80000010802 */
[----:B------:R-:W-:Y:S02]  /*83c0*/  @!P0 FFMA.FTZ R2, R3, 0.93318945169448852539, R2 ;  /* 0x3f6ee58103028823 */ /* 0x000fe40000010002 */
.L_x_1990:
[----:B------:R-:W-:Y:S05]  /*83d0*/  BSYNC B0 ;  /* 0x0000000000007941 */ /* 0x000fea0003800000 */
.L_x_1988:
        /* <DEDUP_REMOVED lines=12> */
.L_x_1947:
[----:B------:R-:W-:Y:S05]  /*84a0*/  BSYNC B2 ;  /* 0x0000000000027941 */ /* 0x000fea0003800000 */
.L_x_1934:
        /* <DEDUP_REMOVED lines=42> */
.L_x_1994:
        /* <DEDUP_REMOVED lines=10> */
.L_x_1993:
[----:B------:R-:W-:-:S04]  /*87f0*/  FMUL.RZ R4, R4, 0.15915493667125701904 ;  /* 0x3e22f98304047820 */ /* 0x000fc8000040c000 */
[----:B------:R0:W4:Y:S08]  /*8800*/  MUFU.SIN R9, R4 ;  /* 0x0000000400097308 */ /* 0x0001300000000400 */
[----:B------:R0:W3:Y:S01]  /*8810*/  MUFU.COS R8, R4 ;  /* 0x0000000400087308 */ /* 0x0000e20000000000 */
[----:B------:R-:W-:Y:S05]  /*8820*/  BRA `(.L_x_1995) ;  /* 0x0000003000007947 */ /* 0x000fea0003800000 */
.L_x_1992:
[----:B------:R-:W-:Y:S01]  /*8830*/  FMUL.FTZ R8, R26, 1.4426950216293334961 ;  /* 0x3fb8aa3b1a087820 */ /* 0x000fe20000410000 */
[----:B------:R-:W-:-:S05]  /*8840*/  MOV R9, R4 ;  /* 0x0000000400097202 */ /* 0x000fca0000000f00 */
[----:B------:R-:W0:Y:S02]  /*8850*/  MUFU.EX2 R8, R8 ;  /* 0x0000000800087308 */ /* 0x000e240000000800 */
.L_x_1995:
[----:B------:R-:W-:Y:S05]  /*8860*/  BSYNC B0 ;  /* 0x0000000000007941 */ /* 0x000fea0003800000 */
.L_x_1991:
        /* <DEDUP_REMOVED lines=61> */
.L_x_2003:
[----:B------:R-:W-:Y:S05]  /*8c40*/  BSYNC B0 ;  /* 0x0000000000007941 */ /* 0x000fea0003800000 */
.L_x_2002:
[----:B------:R-:W-:Y:S01]  /*8c50*/  BSSY B3, `(.L_x_2004) ;  /* 0x0000007000037945 */ /* 0x000fe20003800000 */
[----:B------:R-:W-:Y:S01]  /*8c60*/  FFMA R2, R4, R3, R5 ;  /* 0x0000000304027223 */ /* 0x000fe20000000005 */
[----:B------:R-:W-:Y:S05]  /*8c70*/  @!P0 BRA `(.L_x_2005) ;  /* 0x0000004000008947 */ /* 0x000fea0003800000 */
[----:B------:R-:W-:Y:S02]  /*8c80*/  MOV R4, R27 ;  /* 0x0000001b00047202 */ /* 0x000fe40000000f00 */
[----:B------:R-:W-:Y:S02]  /*8c90*/  MOV R3, R28 ;  /* 0x0000001c00037202 */ /* 0x000fe40000000f00 */
[----:B------:R-:W-:Y:S02]  /*8ca0*/  MOV R0, 0x8cc0 ;  /* 0x00008cc000007802 */ /* 0x000fe40000000f00 */
[----:B-1234-:R-:W-:Y:S05]  /*8cb0*/  CALL.REL.NOINC `($__internal_2_$__cuda_sm3x_div_rn_ftz_f32_slowpath) ;  /* 0x0000dab000007944 */ /* 0x01efea0003c00000 */
.L_x_2005:
[----:B------:R-:W-:Y:S05]  /*8cc0*/  BSYNC B3 ;  /* 0x0000000000037941 */ /* 0x000fea0003800000 */
.L_x_2004:
        /* <DEDUP_REMOVED lines=18> */
.L_x_2007:
[----:B------:R-:W-:Y:S02]  /*8df0*/  ISETP.GE.AND P0, PT, R10, RZ, PT ;  /* 0x000000ff0a00720c */ /* 0x000fe40003f06270 */
[----:B------:R-:W-:-:S11]  /*8e00*/  MOV R3, 0x3fd774eb ;  /* 0x3fd774eb00037802 */ /* 0x000fd60000000f00 */
[----:B------:R-:W-:-:S04]  /*8e10*/  @P0 FFMA.FTZ R2, R3, 0.93318945169448852539, -R2 ;  /* 0x3f6ee58103020823 */ /* 0x000fc80000010802 */
[----:B------:R-:W-:Y:S02]  /*8e20*/  @!P0 FFMA.FTZ R2, R3, 0.93318945169448852539, R2 ;  /* 0x3f6ee58103028823 */ /* 0x000fe40000010002 */
.L_x_2008:
[----:B------:R-:W-:Y:S05]  /*8e30*/  BSYNC B0 ;  /* 0x0000000000007941 */ /* 0x000fea0003800000 */
.L_x_2006:
        /* <DEDUP_REMOVED lines=12> */
.L_x_2001:
        /* <DEDUP_REMOVED lines=17> */
.L_x_2012:
[----:B------:R-:W-:Y:S05]  /*9010*/  BSYNC B3 ;  /* 0x0000000000037941 */ /* 0x000fea0003800000 */
.L_x_2011:
        /* <DEDUP_REMOVED lines=18> */
.L_x_2014:
[----:B------:R-:W-:Y:S02]  /*9140*/  ISETP.GE.AND P0, PT, R10, RZ, PT ;  /* 0x000000ff0a00720c */ /* 0x000fe40003f06270 */
[----:B------:R-:W-:-:S11]  /*9150*/  MOV R3, 0x3fd774eb ;  /* 0x3fd774eb00037802 */ /* 0x000fd60000000f00 */
[----:B------:R-:W-:-:S04]  /*9160*/  @P0 FFMA.FTZ R2, R3, 0.93318945169448852539, -R2 ;  /* 0x3f6ee58103020823 */ /* 0x000fc80000010802 */
[----:B------:R-:W-:Y:S02]  /*9170*/  @!P0 FFMA.FTZ R2, R3, 0.93318945169448852539, R2 ;  /* 0x3f6ee58103028823 */ /* 0x000fe40000010002 */
.L_x_2015:
[----:B------:R-:W-:Y:S05]  /*9180*/  BSYNC B0 ;  /* 0x0000000000007941 */ /* 0x000fea0003800000 */
.L_x_2013:
        /* <DEDUP_REMOVED lines=13> */
.L_x_2010:
        /* <DEDUP_REMOVED lines=25> */
.L_x_2017:
        /* <DEDUP_REMOVED lines=41> */
.L_x_2016:
        /* <DEDUP_REMOVED lines=48> */
.L_x_2019:
[----:B------:R-:W-:Y:S05]  /*9980*/  BSYNC B0 ;  /* 0x0000000000007941 */ /* 0x000fea0003800000 */
.L_x_2018:
[----:B------:R-:W-:Y:S01]  /*9990*/  BSSY B3, `(.L_x_2020) ;  /* 0x0000007000037945 */ /* 0x000fe20003800000 */
[----:B------:R-:W-:Y:S01]  /*99a0*/  FFMA R2, R2, R4, R5 ;  /* 0x0000000402027223 */ /* 0x000fe20000000005 */
[----:B------:R-:W-:Y:S05]  /*99b0*/  @!P0 BRA `(.L_x_2021) ;  /* 0x0000004000008947 */ /* 0x000fea0003800000 */
[----:B------:R-:W-:Y:S02]  /*99c0*/  MOV R4, R27 ;  /* 0x0000001b00047202 */ /* 0x000fe40000000f00 */
[----:B------:R-:W-:Y:S02]  /*99d0*/  MOV R3, R28 ;  /* 0x0000001c00037202 */ /* 0x000fe40000000f00 */
[----:B------:R-:W-:Y:S02]  /*99e0*/  MOV R0, 0x9a00 ;  /* 0x00009a0000007802 */ /* 0x000fe40000000f00 */
[----:B-1234-:R-:W-:Y:S05]  /*99f0*/  CALL.REL.NOINC `($__internal_2_$__cuda_sm3x_div_rn_ftz_f32_slowpath) ;  /* 0x0000cd7000007944 */ /* 0x01efea0003c00000 */
.L_x_2021:
[----:B------:R-:W-:Y:S05]  /*9a00*/  BSYNC B3 ;  /* 0x0000000000037941 */ /* 0x000fea0003800000 */
.L_x_2020:
        /* <DEDUP_REMOVED lines=18> */
.L_x_2023:
[----:B------:R-:W-:Y:S02]  /*9b30*/  ISETP.GE.AND P0, PT, R10, RZ, PT ;  /* 0x000000ff0a00720c */ /* 0x000fe40003f06270 */
[----:B------:R-:W-:-:S11]  /*9b40*/  MOV R3, 0x3fd774eb ;  /* 0x3fd774eb00037802 */ /* 0x000fd60000000f00 */
[----:B------:R-:W-:-:S04]  /*9b50*/  @P0 FFMA.FTZ R2, R3, 0.93318945169448852539, -R2 ;  /* 0x3f6ee58103020823 */ /* 0x000fc80000010802 */
[----:B------:R-:W-:Y:S02]  /*9b60*/  @!P0 FFMA.FTZ R2, R3, 0.93318945169448852539, R2 ;  /* 0x3f6ee58103028823 */ /* 0x000fe40000010002 */
.L_x_2024:
[----:B------:R-:W-:Y:S05]  /*9b70*/  BSYNC B0 ;  /* 0x0000000000007941 */ /* 0x000fea0003800000 */
.L_x_2022:
        /* <DEDUP_REMOVED lines=12> */
.L_x_2000:
        /* <DEDUP_REMOVED lines=13> */
.L_x_2026:
[----:B------:R-:W-:Y:S05]  /*9d10*/  BSYNC B3 ;  /* 0x0000000000037941 */ /* 0x000fea0003800000 */
.L_x_2025:
        /* <DEDUP_REMOVED lines=18> */
.L_x_2028:
[----:B------:R-:W-:Y:S02]  /*9e40*/  ISETP.GE.AND P0, PT, R10, RZ, PT ;  /* 0x000000ff0a00720c */ /* 0x000fe40003f06270 */
[----:B------:R-:W-:-:S11]  /*9e50*/  MOV R3, 0x3fd774eb ;  /* 0x3fd774eb00037802 */ /* 0x000fd60000000f00 */
[----:B------:R-:W-:-:S04]  /*9e60*/  @P0 FFMA.FTZ R2, R3, 0.93318945169448852539, -R2 ;  /* 0x3f6ee58103020823 */ /* 0x000fc80000010802 */
[----:B------:R-:W-:Y:S02]  /*9e70*/  @!P0 FFMA.FTZ R2, R3, 0.93318945169448852539, R2 ;  /* 0x3f6ee58103028823 */ /* 0x000fe40000010002 */
.L_x_2029:
[----:B------:R-:W-:Y:S05]  /*9e80*/  BSYNC B0 ;  /* 0x0000000000007941 */ /* 0x000fea0003800000 */
.L_x_2027:
        /* <DEDUP_REMOVED lines=27> */
.L_x_1999:
        /* <DEDUP_REMOVED lines=39> */
.L_x_2032:
[----:B------:R-:W-:Y:S05]  /*a2b0*/  BSYNC B0 ;  /* 0x0000000000007941 */ /* 0x000fea0003800000 */
.L_x_2031:
[----:B------:R-:W-:Y:S01]  /*a2c0*/  BSSY B3, `(.L_x_2033) ;  /* 0x0000007000037945 */ /* 0x000fe20003800000 */
[----:B------:R-:W-:Y:S01]  /*a2d0*/  FFMA R2, R6, R5, R4 ;  /* 0x0000000506027223 */ /* 0x000fe20000000004 */
[----:B------:R-:W-:Y:S05]  /*a2e0*/  @!P0 BRA `(.L_x_2034) ;  /* 0x0000004000008947 */ /* 0x000fea0003800000 */
[----:B------:R-:W-:Y:S01]  /*a2f0*/  HFMA2.MMA R3, -RZ, RZ, 1.875, 0 ;  /* 0x3f800000ff037435 */ /* 0x000fe200000001ff */
[----:B------:R-:W-:Y:S02]  /*a300*/  MOV R4, R27 ;  /* 0x0000001b00047202 */ /* 0x000fe40000000f00 */
[----:B------:R-:W-:-:S03]  /*a310*/  MOV R0, 0xa330 ;  /* 0x0000a33000007802 */ /* 0x000fc60000000f00 */
[----:B-1234-:R-:W-:Y:S05]  /*a320*/  CALL.REL.NOINC `($__internal_2_$__cuda_sm3x_div_rn_ftz_f32_slowpath) ;  /* 0x0000c44000007944 */ /* 0x01efea0003c00000 */
.L_x_2034:
[----:B------:R-:W-:Y:S05]  /*a330*/  BSYNC B3 ;  /* 0x0000000000037941 */ /* 0x000fea0003800000 */
.L_x_2033:
        /* <DEDUP_REMOVED lines=18> */
.L_x_2036:
[----:B------:R-:W-:Y:S02]  /*a460*/  ISETP.GE.AND P0, PT, R10, RZ, PT ;  /* 0x000000ff0a00720c */ /* 0x000fe40003f06270 */
[----:B------:R-:W-:-:S11]  /*a470*/  MOV R3, 0x3fd774eb ;  /* 0x3fd774eb00037802 */ /* 0x000fd60000000f00 */
[----:B------:R-:W-:-:S04]  /*a480*/  @P0 FFMA.FTZ R2, R3, 0.93318945169448852539, -R2 ;  /* 0x3f6ee58103020823 */ /* 0x000fc80000010802 */
[----:B------:R-:W-:Y:S02]  /*a490*/  @!P0 FFMA.FTZ R2, R3, 0.93318945169448852539, R2 ;  /* 0x3f6ee58103028823 */ /* 0x000fe40000010002 */
.L_x_2037:
[----:B------:R-:W-:Y:S05]  /*a4a0*/  BSYNC B0 ;  /* 0x0000000000007941 */ /* 0x000fea0003800000 */
.L_x_2035:
        /* <DEDUP_REMOVED lines=10> */
.L_x_2030:
        /* <DEDUP_REMOVED lines=13> */
.L_x_2039:
[----:B------:R-:W-:Y:S05]  /*a620*/  BSYNC B3 ;  /* 0x0000000000037941 */ /* 0x000fea0003800000 */
.L_x_2038:
        /* <DEDUP_REMOVED lines=18> */
.L_x_2041:
[----:B------:R-:W-:Y:S02]  /*a750*/  ISETP.GE.AND P0, PT, R10, RZ, PT ;  /* 0x000000ff0a00720c */ /* 0x000fe40003f06270 */
[----:B------:R-:W-:-:S11]  /*a760*/  MOV R3, 0x3fd774eb ;  /* 0x3fd774eb00037802 */ /* 0x000fd60000000f00 */
[----:B------:R-:W-:-:S04]  /*a770*/  @P0 FFMA.FTZ R2, R3, 0.93318945169448852539, -R2 ;  /* 0x3f6ee58103020823 */ /* 0x000fc80000010802 */
[----:B------:R-:W-:Y:S02]  /*a780*/  @!P0 FFMA.FTZ R2, R3, 0.93318945169448852539, R2 ;  /* 0x3f6ee58103028823 */ /* 0x000fe40000010002 */
.L_x_2042:
[----:B------:R-:W-:Y:S05]  /*a790*/  BSYNC B0 ;  /* 0x0000000000007941 */ /* 0x000fea0003800000 */
.L_x_2040:
        /* <DEDUP_REMOVED lines=11> */
.L_x_1998:
        /* <DEDUP_REMOVED lines=35> */
.L_x_2044:
[----:B------:R-:W-:Y:S05]  /*aa80*/  BSYNC B3 ;  /* 0x0000000000037941 */ /* 0x000fea0003800000 */
.L_x_2043:
        /* <DEDUP_REMOVED lines=18> */
.L_x_2046:
[----:B------:R-:W-:Y:S02]  /*abb0*/  ISETP.GE.AND P0, PT, R10, RZ, PT ;  /* 0x000000ff0a00720c */ /* 0x000fe40003f06270 */
[----:B------:R-:W-:-:S11]  /*abc0*/  MOV R3, 0x3fd774eb ;  /* 0x3fd774eb00037802 */ /* 0x000fd60000000f00 */
[----:B------:R-:W-:-:S04]  /*abd0*/  @P0 FFMA.FTZ R0, R3, 0.93318945169448852539, -R0 ;  /* 0x3f6ee58103000823 */ /* 0x000fc80000010800 */
[----:B------:R-:W-:Y:S02]  /*abe0*/  @!P0 FFMA.FTZ R0, R3, 0.93318945169448852539, R0 ;  /* 0x3f6ee58103008823 */ /* 0x000fe40000010000 */
.L_x_2047:
[----:B------:R-:W-:Y:S05]  /*abf0*/  BSYNC B0 ;  /* 0x0000000000007941 */ /* 0x000fea0003800000 */
.L_x_2045:
        /* <DEDUP_REMOVED lines=11> */
.L_x_1997:
        /* <DEDUP_REMOVED lines=27> */
.L_x_2049:
[----:B------:R-:W-:Y:S05]  /*ae60*/  BSYNC B3 ;  /* 0x0000000000037941 */ /* 0x000fea0003800000 */
.L_x_2048:
        /* <DEDUP_REMOVED lines=18> */
.L_x_2051:
[----:B------:R-:W-:Y:S02]  /*af90*/  ISETP.GE.AND P0, PT, R10, RZ, PT ;  /* 0x000000ff0a00720c */ /* 0x000fe40003f06270 */
[----:B------:R-:W-:-:S11]  /*afa0*/  MOV R3, 0x3fd774eb ;  /* 0x3fd774eb00037802 */ /* 0x000fd60000000f00 */
[----:B------:R-:W-:-:S04]  /*afb0*/  @P0 FFMA.FTZ R2, R3, 0.93318945169448852539, -R2 ;  /* 0x3f6ee58103020823 */ /* 0x000fc80000010802 */
[----:B------:R-:W-:Y:S02]  /*afc0*/  @!P0 FFMA.FTZ R2, R3, 0.93318945169448852539, R2 ;  /* 0x3f6ee58103028823 */ /* 0x000fe40000010002 */
.L_x_2052:
[----:B------:R-:W-:Y:S05]  /*afd0*/  BSYNC B0 ;  /* 0x0000000000007941 */ /* 0x000fea0003800000 */
.L_x_2050:
        /* <DEDUP_REMOVED lines=12> */
.L_x_2009:
[----:B------:R-:W-:Y:S05]  /*b0a0*/  BSYNC B2 ;  /* 0x0000000000027941 */ /* 0x000fea0003800000 */
.L_x_1996:
        /* <DEDUP_REMOVED lines=42> */
.L_x_2056:
        /* <DEDUP_REMOVED lines=10> */
.L_x_2055:
[----:B------:R-:W-:-:S04]  /*b3f0*/  FMUL.RZ R6, R6, 0.15915493667125701904 ;  /* 0x3e22f98306067820 */ /* 0x000fc8000040c000 */
[----:B------:R0:W4:Y:S08]  /*b400*/  MUFU.SIN R3, R6 ;  /* 0x0000000600037308 */ /* 0x0001300000000400 */
[----:B------:R0:W3:Y:S01]  /*b410*/  MUFU.COS R2, R6 ;  /* 0x0000000600027308 */ /* 0x0000e20000000000 */
[----:B------:R-:W-:Y:S05]  /*b420*/  BRA `(.L_x_2057) ;  /* 0x0000003000007947 */ /* 0x000fea0003800000 */
.L_x_2054:
[----:B------:R-:W-:Y:S01]  /*b430*/  FMUL.FTZ R2, R26, 1.4426950216293334961 ;  /* 0x3fb8aa3b1a027820 */ /* 0x000fe20000410000 */
[----:B------:R-:W-:-:S05]  /*b440*/  MOV R3, R6 ;  /* 0x0000000600037202 */ /* 0x000fca0000000f00 */
[----:B------:R-:W0:Y:S02]  /*b450*/  MUFU.EX2 R2, R2 ;  /* 0x0000000200027308 */ /* 0x000e240000000800 */
.L_x_2057:
[----:B------:R-:W-:Y:S05]  /*b460*/  BSYNC B0 ;  /* 0x0000000000007941 */ /* 0x000fea0003800000 */
.L_x_2053:
[----:B------:R-:W-:Y:S01]  /*b470*/  @P3 IADD3 R0, P1, R23, UR4, RZ ;  /* 0x0000000417003c10 */ /* 0x000fe2000ff3e0ff */
[----:B------:R-:W-:Y:S01]  /*b480*/  ULDC UR7, c[0x0][0x0] ;  /* 0x0000000000077ab9 */ /* 0x000fe20000000800 */
[----:B------:R-:W-:Y:S02]  /*b490*/  ISETP.NE.AND P6, PT, R24, RZ, PT ;  /* 0x000000ff1800720c */ /* 0x000fe40003fc5270 */
[----:B------:R-:W-:Y:S01]  /*b4a0*/  @P3 IADD3.X R5, RZ, UR5, RZ, P1, !PT ;  /* 0x00000005ff053c10 */ /* 0x000fe20008ffe4ff */
[----:B------:R-:W-:Y:S01]  /*b4b0*/  UIMAD.WIDE.U32 UR4, UR7, 0x4, UR4 ;  /* 0x00000004070478a5 */ /* 0x000fe2000f8e0004 */
[----:B------:R-:W-:Y:S02]  /*b4c0*/  @P3 LEA R4, P1, R0, UR8, 0x3 ;  /* 0x0000000800043c11 */ /* 0x000fe4000f8218ff */
[----:B0-----:R-:W-:Y:S01]  /*b4d0*/  @P5 LEA R6, P0, R18, UR8, 0x3 ;  /* 0x0000000812065c11 */ /* 0x001fe2000f8018ff */
[----:B------:R-:W-:Y:S01]  /*b4e0*/  UISETP.LT.U32.AND UP1, UPT, UR4, UR14, UPT ;  /* 0x0000000e0400728c */ /* 0x000fe2000bf21070 */
[----:B------:R-:W-:Y:S01]  /*b4f0*/  @P4 LEA R10, P2, R19, UR8, 0x3 ;  /* 0x00000008130a4c11 */ /* 0x000fe2000f8418ff */
[----:B------:R-:W-:Y:S01]  /*b500*/  UISETP.GE.U32.AND UP0, UPT, UR4, 0x10000, UPT ;  /* 0x000100000400788c */ /* 0x000fe2000bf06070 */
[----:B------:R-:W-:-:S02]  /*b510*/  @P3 LEA.HI.X R5, R0, UR9, R5, 0x3, P1 ;  /* 0x0000000900053c11 */ /* 0x000fc400088f1c05 */
[----:B------:R-:W-:Y:S01]  /*b520*/  @P5 LEA.HI.X R7, R18, UR9, R21, 0x3, P0 ;  /* 0x0000000912075c11 */ /* 0x000fe200080f1c15 */
[----:B------:R-:W-:Y:S01]  /*b530*/  UISETP.GE.U32.AND.EX UP0, UPT, UR5, URZ, UPT, UP0 ;  /* 0x0000003f0500728c */ /* 0x000fe2000bf06100 */
[----:B------:R-:W-:Y:S01]  /*b540*/  @P4 LEA.HI.X R11, R19, UR9, R20, 0x3, P2 ;  /* 0x00000009130b4c11 */ /* 0x000fe200090f1c14 */
[----:B-12---:R0:W-:Y:S01]  /*b550*/  @P3 STG.E.64 [R4.64], R12 ;  /* 0x0000000c04003986 */ /* 0x0061e2000c101b0a */
[----:B------:R-:W-:Y:S02]  /*b560*/  MOV R17, UR5 ;  /* 0x0000000500117c02 */ /* 0x000fe40008000f00 */
[----:B------:R-:W-:Y:S01]  /*b570*/  PLOP3.LUT P0, PT, PT, PT, UP1, 0x80, 0x0 ;  /* 0x000000000000781c */ /* 0x000fe20003f0f018 */
[----:B---34-:R0:W-:Y:S01]  /*b580*/  @P5 STG.E.64 [R6.64], R14 ;  /* 0x0000000e06005986 */ /* 0x0181e2000c101b0a */
[----:B------:R-:W-:Y:S02]  /*b590*/  PLOP3.LUT P1, PT, PT, PT, UP0, 0x80, 0x0 ;  /* 0x000000000000781c */ /* 0x000fe40003f2f008 */
[----:B------:R-:W-:Y:S01]  /*b5a0*/  ISETP.LT.AND.EX P0, PT, R17, UR6, PT, P0 ;  /* 0x0000000611007c0c */ /* 0x000fe2000bf01300 */
[----:B------:R0:W-:Y:S01]  /*b5b0*/  @P4 STG.E.64 [R10.64], R8 ;  /* 0x000000080a004986 */ /* 0x0001e2000c101b0a */
[----:B------:R-:W-:-:S03]  /*b5c0*/  MOV R16, UR4 ;  /* 0x0000000400107c02 */ /* 0x000fc60008000f00 */
[----:B------:R0:W-:Y:S08]  /*b5d0*/  @P6 STG.E.64 [R30.64], R2 ;  /* 0x000000021e006986 */ /* 0x0001f0000c101b0a */
[----:B------:R-:W-:Y:S05]  /*b5e0*/  @!P1 BRA P0, `(.L_x_2058) ;  /* 0xffff4be000009947 */ /* 0x000fea000003ffff */
[----:B------:R-:W-:Y:S05]  /*b5f0*/  EXIT ;  /* 0x000000000000794d */ /* 0x000fea0003800000 */
.L_x_1809:
[----:B------:R-:W0:Y:S02]  /*b600*/  S2R R19, SR_TID.X ;  /* 0x0000000000137919 */ /* 0x000e240000002100 */
[----:B0-----:R-:W-:-:S05]  /*b610*/  IMAD.WIDE.U32 R2, R19, 0x4, RZ ;  /* 0x0000000413027825 */ /* 0x001fca00078e00ff */
[----:B------:R-:W-:-:S04]  /*b620*/  ISETP.GE.U32.AND P0, PT, R2, UR14, PT ;  /* 0x0000000e02007c0c */ /* 0x000fc8000bf06070 */
[----:B------:R-:W-:-:S04]  /*b630*/  ISETP.GE.AND.EX P0, PT, R3, UR6, PT, P0 ;  /* 0x0000000603007c0c */ /* 0x000fc8000bf06300 */
[----:B------:R-:W-:-:S13]  /*b640*/  ISETP.GT.U32.OR P0, PT, R19, 0x3fff, P0 ;  /* 0x00003fff1300780c */ /* 0x000fda0000704470 */
[----:B------:R-:W-:Y:S05]  /*b650*/  @P0 EXIT ;  /* 0x000000000000094d */ /* 0x000fea0003800000 */
[----:B------:R-:W-:-:S06]  /*b660*/  HFMA2.MMA R18, -RZ, RZ, 0, 0 ;  /* 0x00000000ff127435 */ /* 0x000fcc00000001ff */
.L_x_2307:
        /* <DEDUP_REMOVED lines=65> */
.L_x_2066:
[----:B------:R-:W-:Y:S05]  /*ba80*/  BSYNC B0 ;  /* 0x0000000000007941 */ /* 0x000fea0003800000 */
.L_x_2065:
[----:B------:R-:W-:Y:S01]  /*ba90*/  BSSY B3, `(.L_x_2067) ;  /* 0x0000007000037945 */ /* 0x000fe20003800000 */
[----:B------:R-:W-:Y:S01]  /*baa0*/  FFMA R2, R7, R3, R2 ;  /* 0x0000000307027223 */ /* 0x000fe20000000002 */
[----:B------:R-:W-:Y:S05]  /*bab0*/  @!P0 BRA `(.L_x_2068) ;  /* 0x0000004000008947 */ /* 0x000fea0003800000 */
[----:B------:R-:W-:Y:S02]  /*bac0*/  MOV R4, R22 ;  /* 0x0000001600047202 */ /* 0x000fe40000000f00 */
[----:B------:R-:W-:Y:S02]  /*bad0*/  MOV R3, R23 ;  /* 0x0000001700037202 */ /* 0x000fe40000000f00 */
[----:B------:R-:W-:Y:S02]  /*bae0*/  MOV R0, 0xbb00 ;  /* 0x0000bb0000007802 */ /* 0x000fe40000000f00 */
[----:B-----5:R-:W-:Y:S05]  /*baf0*/  CALL.REL.NOINC `($__internal_2_$__cuda_sm3x_div_rn_ftz_f32_slowpath) ;  /* 0x0000ac7000007944 */ /* 0x020fea0003c00000 */
.L_x_2068:
[----:B------:R-:W-:Y:S05]  /*bb00*/  BSYNC B3 ;  /* 0x0000000000037941 */ /* 0x000fea0003800000 */
.L_x_2067:
        /* <DEDUP_REMOVED lines=18> */
.L_x_2070:
[----:B------:R-:W-:Y:S02]  /*bc30*/  ISETP.GE.AND P0, PT, R12, RZ, PT ;  /* 0x000000ff0c00720c */ /* 0x000fe40003f06270 */
[----:B------:R-:W-:-:S11]  /*bc40*/  MOV R3, 0x3fd774eb ;  /* 0x3fd774eb00037802 */ /* 0x000fd60000000f00 */
[----:B------:R-:W-:-:S04]  /*bc50*/  @P0 FFMA.FTZ R2, R3, 0.93318945169448852539, -R2 ;  /* 0x3f6ee58103020823 */ /* 0x000fc80000010802 */
[----:B------:R-:W-:Y:S02]  /*bc60*/  @!P0 FFMA.FTZ R2, R3, 0.93318945169448852539, R2 ;  /* 0x3f6ee58103028823 */ /* 0x000fe40000010002 */
.L_x_2071:
[----:B------:R-:W-:Y:S05]  /*bc70*/  BSYNC B0 ;  /* 0x0000000000007941 */ /* 0x000fea0003800000 */
.L_x_2069:
        /* <DEDUP_REMOVED lines=12> */
.L_x_2064:
        /* <DEDUP_REMOVED lines=17> */
.L_x_2075:
[----:B------:R-:W-:Y:S05]  /*be50*/  BSYNC B3 ;  /* 0x0000000000037941 */ /* 0x000fea0003800000 */
.L_x_2074:
        /* <DEDUP_REMOVED lines=18> */
.L_x_2077:
[----:B------:R-:W-:Y:S02]  /*bf80*/  ISETP.GE.AND P0, PT, R12, RZ, PT ;  /* 0x000000ff0c00720c */ /* 0x000fe40003f06270 */
[----:B------:R-:W-:-:S11]  /*bf90*/  MOV R3, 0x3fd774eb ;  /* 0x3fd774eb00037802 */ /* 0x000fd60000000f00 */
[----:B------:R-:W-:-:S04]  /*bfa0*/  @P0 FFMA.FTZ R2, R3, 0.93318945169448852539, -R2 ;  /* 0x3f6ee58103020823 */ /* 0x000fc80000010802 */
[----:B------:R-:W-:Y:S02]  /*bfb0*/  @!P0 FFMA.FTZ R2, R3, 0.93318945169448852539, R2 ;  /* 0x3f6ee58103028823 */ /* 0x000fe40000010002 */
.L_x_2078:
[----:B------:R-:W-:Y:S05]  /*bfc0*/  BSYNC B0 ;  /* 0x0000000000007941 */ /* 0x000fea0003800000 */
.L_x_2076:
        /* <DEDUP_REMOVED lines=13> */
.L_x_2073:
        /* <DEDUP_REMOVED lines=17> */
[C---:B------:R-:W-:Y:S02]  /*c1b0*/  FMUL.FTZ R5, R17.reuse, R21 ;  /* 0x0000001511057220 */ /* 0x040fe40000410000 */
[----:B------:R-:W-:Y:S02]  /*c1c0*/  FMUL.FTZ R6, R17, R17 ;  /* 0x0000001111067220 */ /* 0x000fe40000410000 */
[----:B------:R-:W-:Y:S02]  /*c1d0*/  FMUL.FTZ R7, R20, R16 ;  /* 0x0000001014077220 */ /* 0x000fe40000410000 */
[----:B------:R-:W-:Y:S02]  /*c1e0*/  FMUL.FTZ R16, R26, R21 ;  /* 0x000000151a107220 */ /* 0x000fe40000410000 */
[C---:B------:R-:W-:Y:S02]  /*c1f0*/  FMUL.FTZ R17, R20.reuse, R27 ;  /* 0x0000001b14117220 */ /* 0x040fe40000410000 */
[----:B------:R-:W-:-:S02]  /*c200*/  FMUL.FTZ R20, R20, R20 ;  /* 0x0000001414147220 */ /* 0x000fc40000410000 */
[C---:B------:R-:W-:Y:S02]  /*c210*/  FMUL.FTZ R21, R26.reuse, R29 ;  /* 0x0000001d1a157220 */ /* 0x040fe40000410000 */
[----:B------:R-:W-:Y:S02]  /*c220*/  FMUL.FTZ R27, R26, R26 ;  /* 0x0000001a1a1b7220 */ /* 0x000fe40000410000 */
.L_x_2080:
        /* <DEDUP_REMOVED lines=37> */
[----:B------:R-:W-:Y:S02]  /*c480*/  FSEL R20, R27, R28, !P0 ;  /* 0x0000001c1b147208 */ /* 0x000fe40004000000 */
[----:B------:R-:W-:-:S07]  /*c490*/  MOV R27, R26 ;  /* 0x0000001a001b7202 */ /* 0x000fce0000000f00 */
[----:B------:R-:W-:Y:S05]  /*c4a0*/  @P1 BRA `(.L_x_2080) ;  /* 0xfffffd8000001947 */ /* 0x000fea000383ffff */
[----:B------:R-:W-:Y:S05]  /*c4b0*/  BSYNC B0 ;  /* 0x0000000000007941 */ /* 0x000fea0003800000 */
.L_x_2079:
        /* <DEDUP_REMOVED lines=8> */
[----:B------:R-:W-:-:S03]  /*c540*/  HFMA2.MMA R5, -RZ, RZ, 1.625, 0 ;  /* 0x3e800000ff057435 */ /* 0x000fc600000001ff */
[----:B------:R-:W-:-:S04]  /*c550*/  FADD.FTZ R7, R7, R6 ;  /* 0x0000000607077221 */ /* 0x000fc80000010000 */
[----:B------:R-:W-:Y:S01]  /*c560*/  FADD.FTZ R16, R16, R7 ;  /* 0x0000000710107221 */ /* 0x000fe20000010000 */
[----:B------:R-:W-:-:S03]  /*c570*/  MOV R7, 0x3d39bf78 ;  /* 0x3d39bf7800077802 */ /* 0x000fc60000000f00 */
        /* <DEDUP_REMOVED lines=36> */
.L_x_2082:
[----:B------:R-:W-:Y:S05]  /*c7c0*/  BSYNC B0 ;  /* 0x0000000000007941 */ /* 0x000fea0003800000 */
.L_x_2081:
[----:B------:R-:W-:Y:S01]  /*c7d0*/  BSSY B3, `(.L_x_2083) ;  /* 0x0000007000037945 */ /* 0x000fe20003800000 */
[----:B------:R-:W-:Y:S01]  /*c7e0*/  FFMA R2, R7, R0, R2 ;  /* 0x0000000007027223 */ /* 0x000fe20000000002 */
[----:B------:R-:W-:Y:S05]  /*c7f0*/  @!P3 BRA `(.L_x_2084) ;  /* 0x000000400000b947 */ /* 0x000fea0003800000 */
[----:B------:R-:W-:Y:S02]  /*c800*/  MOV R4, R22 ;  /* 0x0000001600047202 */ /* 0x000fe40000000f00 */
[----:B------:R-:W-:Y:S02]  /*c810*/  MOV R3, R23 ;  /* 0x0000001700037202 */ /* 0x000fe40000000f00 */
[----:B------:R-:W-:Y:S02]  /*c820*/  MOV R0, 0xc840 ;  /* 0x0000c84000007802 */ /* 0x000fe40000000f00 */
[----:B-----5:R-:W-:Y:S05]  /*c830*/  CALL.REL.NOINC `($__internal_2_$__cuda_sm3x_div_rn_ftz_f32_slowpath) ;  /* 0x00009f3000007944 */ /* 0x020fea0003c00000 */
.L_x_2084:
[----:B------:R-:W-:Y:S05]  /*c840*/  BSYNC B3 ;  /* 0x0000000000037941 */ /* 0x000fea0003800000 */
.L_x_2083:
        /* <DEDUP_REMOVED lines=18> */
.L_x_2086:
[----:B------:R-:W-:Y:S02]  /*c970*/  ISETP.GE.AND P0, PT, R12, RZ, PT ;  /* 0x000000ff0c00720c */ /* 0x000fe40003f06270 */
[----:B------:R-:W-:-:S11]  /*c980*/  MOV R3, 0x3fd774eb ;  /* 0x3fd774eb00037802 */ /* 0x000fd60000000f00 */
[----:B------:R-:W-:-:S04]  /*c990*/  @P0 FFMA.FTZ R2, R3, 0.93318945169448852539, -R2 ;  /* 0x3f6ee58103020823 */ /* 0x000fc80000010802 */
[----:B------:R-:W-:Y:S02]  /*c9a0*/  @!P0 FFMA.FTZ R2, R3, 0.93318945169448852539, R2 ;  /* 0x3f6ee58103028823 */ /* 0x000fe40000010002 */
.L_x_2087:
[----:B------:R-:W-:Y:S05]  /*c9b0*/  BSYNC B0 ;  /* 0x0000000000007941 */ /* 0x000fea0003800000 */
.L_x_2085:
        /* <DEDUP_REMOVED lines=12> */
.L_x_2063:
        /* <DEDUP_REMOVED lines=13> */
.L_x_2089:
[----:B------:R-:W-:Y:S05]  /*cb50*/  BSYNC B3 ;  /* 0x0000000000037941 */ /* 0x000fea0003800000 */
.L_x_2088:
        /* <DEDUP_REMOVED lines=18> */
.L_x_2091:
[----:B------:R-:W-:Y:S02]  /*cc80*/  ISETP.GE.AND P0, PT, R12, RZ, PT ;  /* 0x000000ff0c00720c */ /* 0x000fe40003f06270 */
[----:B------:R-:W-:-:S11]  /*cc90*/  MOV R3, 0x3fd774eb ;  /* 0x3fd774eb00037802 */ /* 0x000fd60000000f00 */
[----:B------:R-:W-:-:S04]  /*cca0*/  @P0 FFMA.FTZ R2, R3, 0.93318945169448852539, -R2 ;  /* 0x3f6ee58103020823 */ /* 0x000fc80000010802 */
[----:B------:R-:W-:Y:S02]  /*ccb0*/  @!P0 FFMA.FTZ R2, R3, 0.93318945169448852539, R2 ;  /* 0x3f6ee58103028823 */ /* 0x000fe40000010002 */
.L_x_2092:
[----:B------:R-:W-:Y:S05]  /*ccc0*/  BSYNC B0 ;  /* 0x0000000000007941 */ /* 0x000fea0003800000 */
.L_x_2090:
        /* <DEDUP_REMOVED lines=27> */
.L_x_2062:
        /* <DEDUP_REMOVED lines=39> */
.L_x_2095:
[----:B------:R-:W-:Y:S05]  /*d0f0*/  BSYNC B0 ;  /* 0x0000000000007941 */ /* 0x000fea0003800000 */
.L_x_2094:
[----:B------:R-:W-:Y:S01]  /*d100*/  BSSY B3, `(.L_x_2096) ;  /* 0x0000007000037945 */ /* 0x000fe20003800000 */
[----:B------:R-:W-:Y:S01]  /*d110*/  FFMA R2, R7, R4, R5 ;  /* 0x0000000407027223 */ /* 0x000fe20000000005 */
[----:B------:R-:W-:Y:S05]  /*d120*/  @!P0 BRA `(.L_x_2097) ;  /* 0x0000004000008947 */ /* 0x000fea0003800000 */
[----:B------:R-:W-:Y:S01]  /*d130*/  HFMA2.MMA R3, -RZ, RZ, 1.875, 0 ;  /* 0x3f800000ff037435 */ /* 0x000fe200000001ff */
[----:B------:R-:W-:Y:S02]  /*d140*/  MOV R4, R22 ;  /* 0x0000001600047202 */ /* 0x000fe40000000f00 */
[----:B------:R-:W-:-:S03]  /*d150*/  MOV R0, 0xd170 ;  /* 0x0000d17000007802 */ /* 0x000fc60000000f00 */
[----:B-----5:R-:W-:Y:S05]  /*d160*/  CALL.REL.NOINC `($__internal_2_$__cuda_sm3x_div_rn_ftz_f32_slowpath) ;  /* 0x0000960000007944 */ /* 0x020fea0003c00000 */
.L_x_2097:
[----:B------:R-:W-:Y:S05]  /*d170*/  BSYNC B3 ;  /* 0x0000000000037941 */ /* 0x000fea0003800000 */
.L_x_2096:
        /* <DEDUP_REMOVED lines=18> */
.L_x_2099:
[----:B------:R-:W-:Y:S02]  /*d2a0*/  ISETP.GE.AND P0, PT, R12, RZ, PT ;  /* 0x000000ff0c00720c */ /* 0x000fe40003f06270 */
[----:B------:R-:W-:-:S11]  /*d2b0*/  MOV R3, 0x3fd774eb ;  /* 0x3fd774eb00037802 */ /* 0x000fd60000000f00 */
[----:B------:R-:W-:-:S04]  /*d2c0*/  @P0 FFMA.FTZ R2, R3, 0.93318945169448852539, -R2 ;  /* 0x3f6ee58103020823 */ /* 0x000fc80000010802 */
[----:B------:R-:W-:Y:S02]  /*d2d0*/  @!P0 FFMA.FTZ R2, R3, 0.93318945169448852539, R2 ;  /* 0x3f6ee58103028823 */ /* 0x000fe40000010002 */
.L_x_2100:
[----:B------:R-:W-:Y:S05]  /*d2e0*/  BSYNC B0 ;  /* 0x0000000000007941 */ /* 0x000fea0003800000 */
.L_x_2098:
        /* <DEDUP_REMOVED lines=10> */
.L_x_2093:
        /* <DEDUP_REMOVED lines=13> */
.L_x_2102:
[----:B------:R-:W-:Y:S05]  /*d460*/  BSYNC B3 ;  /* 0x0000000000037941 */ /* 0x000fea0003800000 */
.L_x_2101:
        /* <DEDUP_REMOVED lines=18> */
.L_x_2104:
[----:B------:R-:W-:Y:S02]  /*d590*/  ISETP.GE.AND P0, PT, R12, RZ, PT ;  /* 0x000000ff0c00720c */ /* 0x000fe40003f06270 */
[----:B------:R-:W-:-:S11]  /*d5a0*/  MOV R3, 0x3fd774eb ;  /* 0x3fd774eb00037802 */ /* 0x000fd60000000f00 */
[----:B------:R-:W-:-:S04]  /*d5b0*/  @P0 FFMA.FTZ R2, R3, 0.93318945169448852539, -R2 ;  /* 0x3f6ee58103020823 */ /* 0x000fc80000010802 */
[----:B------:R-:W-:Y:S02]  /*d5c0*/  @!P0 FFMA.FTZ R2, R3, 0.93318945169448852539, R2 ;  /* 0x3f6ee58103028823 */ /* 0x000fe40000010002 */
.L_x_2105:
[----:B------:R-:W-:Y:S05]  /*d5d0*/  BSYNC B0 ;  /* 0x0000000000007941 */ /* 0x000fea0003800000 */
.L_x_2103:
        /* <DEDUP_REMOVED lines=11> */
.L_x_2061:
        /* <DEDUP_REMOVED lines=35> */
.L_x_2107:
[----:B------:R-:W-:Y:S05]  /*d8c0*/  BSYNC B3 ;  /* 0x0000000000037941 */ /* 0x000fea0003800000 */
.L_x_2106:
        /* <DEDUP_REMOVED lines=18> */
.L_x_2109:
[----:B------:R-:W-:Y:S02]  /*d9f0*/  ISETP.GE.AND P0, PT, R12, RZ, PT ;  /* 0x000000ff0c00720c */ /* 0x000fe40003f06270 */
[----:B------:R-:W-:-:S11]  /*da00*/  MOV R3, 0x3fd774eb ;  /* 0x3fd774eb00037802 */ /* 0x000fd60000000f00 */
[----:B------:R-:W-:-:S04]  /*da10*/  @P0 FFMA.FTZ R0, R3, 0.93318945169448852539, -R0 ;  /* 0x3f6ee58103000823 */ /* 0x000fc80000010800 */
[----:B------:R-:W-:Y:S02]  /*da20*/  @!P0 FFMA.FTZ R0, R3, 0.93318945169448852539, R0 ;  /* 0x3f6ee58103008823 */ /* 0x000fe40000010000 */
.L_x_2110:
[----:B------:R-:W-:Y:S05]  /*da30*/  BSYNC B0 ;  /* 0x0000000000007941 */ /* 0x000fea0003800000 */
.L_x_2108:
        /* <DEDUP_REMOVED lines=11> */
.L_x_2060:
        /* <DEDUP_REMOVED lines=27> */
.L_x_2112:
[----:B------:R-:W-:Y:S05]  /*dca0*/  BSYNC B3 ;  /* 0x0000000000037941 */ /* 0x000fea0003800000 */
.L_x_2111:
        /* <DEDUP_REMOVED lines=18> */
.L_x_2114:
[----:B------:R-:W-:Y:S02]  /*ddd0*/  ISETP.GE.AND P0, PT, R12, RZ, PT ;  /* 0x000000ff0c00720c */ /* 0x000fe40003f06270 */
[----:B------:R-:W-:-:S11]  /*dde0*/  MOV R3, 0x3fd774eb ;  /* 0x3fd774eb00037802 */ /* 0x000fd60000000f00 */
[----:B------:R-:W-:-:S04]  /*ddf0*/  @P0 FFMA.FTZ R2, R3, 0.93318945169448852539, -R2 ;  /* 0x3f6ee58103020823 */ /* 0x000fc80000010802 */
[----:B------:R-:W-:Y:S02]  /*de00*/  @!P0 FFMA.FTZ R2, R3, 0.93318945169448852539, R2 ;  /* 0x3f6ee58103028823 */ /* 0x000fe40000010002 */
.L_x_2115:
[----:B------:R-:W-:Y:S05]  /*de10*/  BSYNC B0 ;  /* 0x0000000000007941 */ /* 0x000fea0003800000 */
.L_x_2113:
        /* <DEDUP_REMOVED lines=12> */
.L_x_2072:
[----:B------:R-:W-:Y:S05]  /*dee0*/  BSYNC B2 ;  /* 0x0000000000027941 */ /* 0x000fea0003800000 */
.L_x_2059:
        /* <DEDUP_REMOVED lines=42> */
.L_x_2119:
        /* <DEDUP_REMOVED lines=10> */
.L_x_2118:
[----:B------:R-:W-:-:S04]  /*e230*/  FMUL.RZ R4, R4, 0.15915493667125701904 ;  /* 0x3e22f98304047820 */ /* 0x000fc8000040c000 */
[----:B------:R0:W1:Y:S08]  /*e240*/  MUFU.SIN R13, R4 ;  /* 0x00000004000d7308 */ /* 0x0000700000000400 */
[----:B------:R0:W2:Y:S01]  /*e250*/  MUFU.COS R12, R4 ;  /* 0x00000004000c7308 */ /* 0x0000a20000000000 */
[----:B------:R-:W-:Y:S05]  /*e260*/  BRA `(.L_x_2120) ;  /* 0x0000003000007947 */ /* 0x000fea0003800000 */
.L_x_2117:
[----:B------:R-:W-:Y:S01]  /*e270*/  FMUL.FTZ R12, R21, 1.4426950216293334961 ;  /* 0x3fb8aa3b150c7820 */ /* 0x000fe20000410000 */
[----:B------:R-:W-:-:S05]  /*e280*/  MOV R13, R4 ;  /* 0x00000004000d7202 */ /* 0x000fca0000000f00 */
[----:B------:R-:W0:Y:S02]  /*e290*/  MUFU.EX2 R12, R12 ;  /* 0x0000000c000c7308 */ /* 0x000e240000000800 */
.L_x_2120:
[----:B------:R-:W-:Y:S05]  /*e2a0*/  BSYNC B0 ;  /* 0x0000000000007941 */ /* 0x000fea0003800000 */
.L_x_2116:
        /* <DEDUP_REMOVED lines=61> */
.L_x_2128:
[----:B------:R-:W-:Y:S05]  /*e680*/  BSYNC B0 ;  /* 0x0000000000007941 */ /* 0x000fea0003800000 */
.L_x_2127:
[----:B------:R-:W-:Y:S01]  /*e690*/  BSSY B3, `(.L_x_2129) ;  /* 0x0000007000037945 */ /* 0x000fe20003800000 */
[----:B------:R-:W-:Y:S01]  /*e6a0*/  FFMA R2, R7, R3, R2 ;  /* 0x0000000307027223 */ /* 0x000fe20000000002 */
[----:B------:R-:W-:Y:S05]  /*e6b0*/  @!P0 BRA `(.L_x_2130) ;  /* 0x0000004000008947 */ /* 0x000fea0003800000 */
[----:B------:R-:W-:Y:S02]  /*e6c0*/  MOV R4, R22 ;  /* 0x0000001600047202 */ /* 0x000fe40000000f00 */
[----:B------:R-:W-:Y:S02]  /*e6d0*/  MOV R3, R23 ;  /* 0x0000001700037202 */ /* 0x000fe40000000f00 */
[----:B------:R-:W-:Y:S02]  /*e6e0*/  MOV R0, 0xe700 ;  /* 0x0000e70000007802 */ /* 0x000fe40000000f00 */
[----:B-12--5:R-:W-:Y:S05]  /*e6f0*/  CALL.REL.NOINC `($__internal_2_$__cuda_sm3x_div_rn_ftz_f32_slowpath) ;  /* 0x0000807000007944 */ /* 0x026fea0003c00000 */
.L_x_2130:
[----:B------:R-:W-:Y:S05]  /*e700*/  BSYNC B3 ;  /* 0x0000000000037941 */ /* 0x000fea0003800000 */
.L_x_2129:
        /* <DEDUP_REMOVED lines=18> */
.L_x_2132:
[----:B------:R-:W-:Y:S02]  /*e830*/  ISETP.GE.AND P0, PT, R14, RZ, PT ;  /* 0x000000ff0e00720c */ /* 0x000fe40003f06270 */
[----:B------:R-:W-:-:S11]  /*e840*/  MOV R3, 0x3fd774eb ;  /* 0x3fd774eb00037802 */ /* 0x000fd60000000f00 */
[----:B------:R-:W-:-:S04]  /*e850*/  @P0 FFMA.FTZ R2, R3, 0.93318945169448852539, -R2 ;  /* 0x3f6ee58103020823 */ /* 0x000fc80000010802 */
[----:B------:R-:W-:Y:S02]  /*e860*/  @!P0 FFMA.FTZ R2, R3, 0.93318945169448852539, R2 ;  /* 0x3f6ee58103028823 */ /* 0x000fe40000010002 */
.L_x_2133:
[----:B------:R-:W-:Y:S05]  /*e870*/  BSYNC B0 ;  /* 0x0000000000007941 */ /* 0x000fea0003800000 */
.L_x_2131:
        /* <DEDUP_REMOVED lines=12> */
.L_x_2126:
        /* <DEDUP_REMOVED lines=16> */
[----:B-12--5:R-:W-:Y:S05]  /*ea40*/  CALL.REL.NOINC `($__internal_2_$__cuda_sm3x_div_rn_ftz_f32_slowpath) ;  /* 0x00007d2000007944 */ /* 0x026fea0003c00000 */
.L_x_2137:
[----:B------:R-:W-:Y:S05]  /*ea50*/  BSYNC B3 ;  /* 0x0000000000037941 */ /* 0x000fea0003800000 */
.L_x_2136:
        /* <DEDUP_REMOVED lines=18> */
.L_x_2139:
[----:B------:R-:W-:Y:S02]  /*eb80*/  ISETP.GE.AND P0, PT, R14, RZ, PT ;  /* 0x000000ff0e00720c */ /* 0x000fe40003f06270 */
[----:B------:R-:W-:-:S11]  /*eb90*/  MOV R3, 0x3fd774eb ;  /* 0x3fd774eb00037802 */ /* 0x000fd60000000f00 */
[----:B------:R-:W-:-:S04]  /*eba0*/  @P0 FFMA.FTZ R2, R3, 0.93318945169448852539, -R2 ;  /* 0x3f6ee58103020823 */ /* 0x000fc80000010802 */
[----:B------:R-:W-:Y:S02]  /*ebb0*/  @!P0 FFMA.FTZ R2, R3, 0.93318945169448852539, R2 ;  /* 0x3f6ee58103028823 */ /* 0x000fe40000010002 */
.L_x_2140:
[----:B------:R-:W-:Y:S05]  /*ebc0*/  BSYNC B0 ;  /* 0x0000000000007941 */ /* 0x000fea0003800000 */
.L_x_2138:
        /* <DEDUP_REMOVED lines=13> */
.L_x_2135:
        /* <DEDUP_REMOVED lines=25> */
.L_x_2142:
        /* <DEDUP_REMOVED lines=41> */
.L_x_2141:
        /* <DEDUP_REMOVED lines=48> */
.L_x_2144:
[----:B------:R-:W-:Y:S05]  /*f3c0*/  BSYNC B0 ;  /* 0x0000000000007941 */ /* 0x000fea0003800000 */
.L_x_2143:
[----:B------:R-:W-:Y:S01]  /*f3d0*/  BSSY B3, `(.L_x_2145) ;  /* 0x0000007000037945 */ /* 0x000fe20003800000 */
[----:B------:R-:W-:Y:S01]  /*f3e0*/  FFMA R2, R7, R0, R2 ;  /* 0x0000000007027223 */ /* 0x000fe20000000002 */
[----:B------:R-:W-:Y:S05]  /*f3f0*/  @!P3 BRA `(.L_x_2146) ;  /* 0x000000400000b947 */ /* 0x000fea0003800000 */
[----:B------:R-:W-:Y:S02]  /*f400*/  MOV R4, R22 ;  /* 0x0000001600047202 */ /* 0x000fe40000000f00 */
[----:B------:R-:W-:Y:S02]  /*f410*/  MOV R3, R23 ;  /* 0x0000001700037202 */ /* 0x000fe40000000f00 */
[----:B------:R-:W-:Y:S02]  /*f420*/  MOV R0, 0xf440 ;  /* 0x0000f44000007802 */ /* 0x000fe40000000f00 */
[----:B-12--5:R-:W-:Y:S05]  /*f430*/  CALL.REL.NOINC `($__internal_2_$__cuda_sm3x_div_rn_ftz_f32_slowpath) ;  /* 0x0000733000007944 */ /* 0x026fea0003c00000 */
.L_x_2146:
[----:B------:R-:W-:Y:S05]  /*f440*/  BSYNC B3 ;  /* 0x0000000000037941 */ /* 0x000fea0003800000 */
.L_x_2145:
        /* <DEDUP_REMOVED lines=18> */
.L_x_2148:
[----:B------:R-:W-:Y:S02]  /*f570*/  ISETP.GE.AND P0, PT, R14, RZ, PT ;  /* 0x000000ff0e00720c */ /* 0x000fe40003f06270 */
[----:B------:R-:W-:-:S11]  /*f580*/  MOV R3, 0x3fd774eb ;  /* 0x3fd774eb00037802 */ /* 0x000fd60000000f00 */
[----:B------:R-:W-:-:S04]  /*f590*/  @P0 FFMA.FTZ R2, R3, 0.93318945169448852539, -R2 ;  /* 0x3f6ee58103020823 */ /* 0x000fc80000010802 */
[----:B------:R-:W-:Y:S02]  /*f5a0*/  @!P0 FFMA.FTZ R2, R3, 0.93318945169448852539, R2 ;  /* 0x3f6ee58103028823 */ /* 0x000fe40000010002 */
.L_x_2149:
[----:B------:R-:W-:Y:S05]  /*f5b0*/  BSYNC B0 ;  /* 0x0000000000007941 */ /* 0x000fea0003800000 */
.L_x_2147:
        /* <DEDUP_REMOVED lines=12> */
.L_x_2125:
        /* <DEDUP_REMOVED lines=13> */
.L_x_2151:
[----:B------:R-:W-:Y:S05]  /*f750*/  BSYNC B3 ;  /* 0x0000000000037941 */ /* 0x000fea0003800000 */
.L_x_2150:
        /* <DEDUP_REMOVED lines=18> */
.L_x_2153:
[----:B------:R-:W-:Y:S02]  /*f880*/  ISETP.GE.AND P0, PT, R14, RZ, PT ;  /* 0x000000ff0e00720c */ /* 0x000fe40003f06270 */
[----:B------:R-:W-:-:S11]  /*f890*/  MOV R3, 0x3fd774eb ;  /* 0x3fd774eb00037802 */ /* 0x000fd60000000f00 */
[----:B------:R-:W-:-:S04]  /*f8a0*/  @P0 FFMA.FTZ R2, R3, 0.93318945169448852539, -R2 ;  /* 0x3f6ee58103020823 */ /* 0x000fc80000010802 */
[----:B------:R-:W-:Y:S02]  /*f8b0*/  @!P0 FFMA.FTZ R2, R3, 0.93318945169448852539, R2 ;  /* 0x3f6ee58103028823 */ /* 0x000fe40000010002 */
.L_x_2154:
[----:B------:R-:W-:Y:S05]  /*f8c0*/  BSYNC B0 ;  /* 0x0000000000007941 */ /* 0x000fea0003800000 */
.L_x_2152:
        /* <DEDUP_REMOVED lines=27> */
.L_x_2124:
        /* <DEDUP_REMOVED lines=39> */
.L_x_2157:
[----:B------:R-:W-:Y:S05]  /*fcf0*/  BSYNC B0 ;  /* 0x0000000000007941 */ /* 0x000fea0003800000 */
.L_x_2156:
[----:B------:R-:W-:Y:S01]  /*fd00*/  BSSY B3, `(.L_x_2158) ;  /* 0x0000007000037945 */ /* 0x000fe20003800000 */
[----:B------:R-:W-:Y:S01]  /*fd10*/  FFMA R2, R7, R4, R5 ;  /* 0x0000000407027223 */ /* 0x000fe20000000005 */
[----:B------:R-:W-:Y:S05]  /*fd20*/  @!P0 BRA `(.L_x_2159) ;  /* 0x0000004000008947 */ /* 0x000fea0003800000 */
[----:B------:R-:W-:Y:S01]  /*fd30*/  HFMA2.MMA R3, -RZ, RZ, 1.875, 0 ;  /* 0x3f800000ff037435 */ /* 0x000fe200000001ff */
[----:B------:R-:W-:Y:S02]  /*fd40*/  MOV R4, R22 ;  /* 0x0000001600047202 */ /* 0x000fe40000000f00 */
[----:B------:R-:W-:-:S03]  /*fd50*/  MOV R0, 0xfd70 ;  /* 0x0000fd7000007802 */ /* 0x000fc60000000f00 */
[----:B-12--5:R-:W-:Y:S05]  /*fd60*/  CALL.REL.NOINC `($__internal_2_$__cuda_sm3x_div_rn_ftz_f32_slowpath) ;  /* 0x00006a0000007944 */ /* 0x026fea0003c00000 */
.L_x_2159:
[----:B------:R-:W-:Y:S05]  /*fd70*/  BSYNC B3 ;  /* 0x0000000000037941 */ /* 0x000fea0003800000 */
.L_x_2158:
        /* <DEDUP_REMOVED lines=18> */
.L_x_2161:
[----:B------:R-:W-:Y:S02]  /*fea0*/  ISETP.GE.AND P0, PT, R14, RZ, PT ;  /* 0x000000ff0e00720c */ /* 0x000fe40003f06270 */
[----:B------:R-:W-:-:S11]  /*feb0*/  MOV R3, 0x3fd774eb ;  /* 0x3fd774eb00037802 */ /* 0x000fd60000000f00 */
[----:B------:R-:W-:-:S04]  /*fec0*/  @P0 FFMA.FTZ R2, R3, 0.93318945169448852539, -R2 ;  /* 0x3f6ee58103020823 */ /* 0x000fc80000010802 */
[----:B------:R-:W-:Y:S02]  /*fed0*/  @!P0 FFMA.FTZ R2, R3, 0.93318945169448852539, R2 ;  /* 0x3f6ee58103028823 */ /* 0x000fe40000010002 */
.L_x_2162:
[----:B------:R-:W-:Y:S05]  /*fee0*/  BSYNC B0 ;  /* 0x0000000000007941 */ /* 0x000fea0003800000 */
.L_x_2160:
        /* <DEDUP_REMOVED lines=10> */
.L_x_2155:
        /* <DEDUP_REMOVED lines=12> */
[----:B-12--5:R-:W-:Y:S05]  /*10050*/  CALL.REL.NOINC `($__internal_2_$__cuda_sm3x_div_rn_ftz_f32_slowpath) ;  /* 0x0000671000007944 */ /* 0x026fea0003c00000 */
.L_x_2164:
[----:B------:R-:W-:Y:S05]  /*10060*/  BSYNC B3 ;  /* 0x0000000000037941 */ /* 0x000fea0003800000 */
.L_x_2163:
        /* <DEDUP_REMOVED lines=18> */
.L_x_2166:
[----:B------:R-:W-:Y:S02]  /*10190*/  ISETP.GE.AND P0, PT, R14, RZ, PT ;  /* 0x000000ff0e00720c */ /* 0x000fe40003f06270 */
[----:B------:R-:W-:-:S11]  /*101a0*/  MOV R3, 0x3fd774eb ;  /* 0x3fd774eb00037802 */ /* 0x000fd60000000f00 */
[----:B------:R-:W-:-:S04]  /*101b0*/  @P0 FFMA.FTZ R2, R3, 0.93318945169448852539, -R2 ;  /* 0x3f6ee58103020823 */ /* 0x000fc80000010802 */
[----:B------:R-:W-:Y:S02]  /*101c0*/  @!P0 FFMA.FTZ R2, R3, 0.93318945169448852539, R2 ;  /* 0x3f6ee58103028823 */ /* 0x000fe40000010002 */
.L_x_2167:
[----:B------:R-:W-:Y:S05]  /*101d0*/  BSYNC B0 ;  /* 0x0000000000007941 */ /* 0x000fea0003800000 */
.L_x_2165:
        /* <DEDUP_REMOVED lines=11> */
.L_x_2123:
        /* <DEDUP_REMOVED lines=33> */
[----:B-12--5:R-:W-:Y:S05]  /*104a0*/  CALL.REL.NOINC `($__internal_2_$__cuda_sm3x_div_rn_ftz_f32_slowpath) ;  /* 0x000062c000007944 */ /* 0x026fea0003c00000 */
[----:B0-----:R-:W-:Y:S02]  /*104b0*/  MOV R0, R2 ;  /* 0x0000000200007202 */ /* 0x001fe40000000f00 */
.L_x_2169:
[----:B------:R-:W-:Y:S05]  /*104c0*/  BSYNC B3 ;  /* 0x0000000000037941 */ /* 0x000fea0003800000 */
.L_x_2168:
        /* <DEDUP_REMOVED lines=18> */
.L_x_2171:
[----:B------:R-:W-:Y:S02]  /*105f0*/  ISETP.GE.AND P0, PT, R14, RZ, PT ;  /* 0x000000ff0e00720c */ /* 0x000fe40003f06270 */
[----:B------:R-:W-:-:S11]  /*10600*/  MOV R3, 0x3fd774eb ;  /* 0x3fd774eb00037802 */ /* 0x000fd60000000f00 */
[----:B------:R-:W-:-:S04]  /*10610*/  @P0 FFMA.FTZ R0, R3, 0.93318945169448852539, -R0 ;  /* 0x3f6ee58103000823 */ /* 0x000fc80000010800 */
[----:B------:R-:W-:Y:S02]  /*10620*/  @!P0 FFMA.FTZ R0, R3, 0.93318945169448852539, R0 ;  /* 0x3f6ee58103008823 */ /* 0x000fe40000010000 */
.L_x_2172:
[----:B------:R-:W-:Y:S05]  /*10630*/  BSYNC B0 ;  /* 0x0000000000007941 */ /* 0x000fea0003800000 */
.L_x_2170:
        /* <DEDUP_REMOVED lines=11> */
.L_x_2122:
        /* <DEDUP_REMOVED lines=26> */
[----:B-12--5:R-:W-:Y:S05]  /*10890*/  CALL.REL.NOINC `($__internal_2_$__cuda_sm3x_div_rn_ftz_f32_slowpath) ;  /* 0x00005ed000007944 */ /* 0x026fea0003c00000 */
.L_x_2174:
[----:B------:R-:W-:Y:S05]  /*108a0*/  BSYNC B3 ;  /* 0x0000000000037941 */ /* 0x000fea0003800000 */
.L_x_2173:
        /* <DEDUP_REMOVED lines=18> */
.L_x_2176:
[----:B------:R-:W-:Y:S02]  /*109d0*/  ISETP.GE.AND P0, PT, R14, RZ, PT ;  /* 0x000000ff0e00720c */ /* 0x000fe40003f06270 */
[----:B------:R-:W-:-:S11]  /*109e0*/  MOV R3, 0x3fd774eb ;  /* 0x3fd774eb00037802 */ /* 0x000fd60000000f00 */
[----:B------:R-:W-:-:S04]  /*109f0*/  @P0 FFMA.FTZ R2, R3, 0.93318945169448852539, -R2 ;  /* 0x3f6ee58103020823 */ /* 0x000fc80000010802 */
[----:B------:R-:W-:Y:S02]  /*10a00*/  @!P0 FFMA.FTZ R2, R3, 0.93318945169448852539, R2 ;  /* 0x3f6ee58103028823 */ /* 0x000fe40000010002 */
.L_x_2177:
[----:B------:R-:W-:Y:S05]  /*10a10*/  BSYNC B0 ;  /* 0x0000000000007941 */ /* 0x000fea0003800000 */
.L_x_2175:
        /* <DEDUP_REMOVED lines=12> */
.L_x_2134:
[----:B------:R-:W-:Y:S05]  /*10ae0*/  BSYNC B2 ;  /* 0x0000000000027941 */ /* 0x000fea0003800000 */
.L_x_2121:
        /* <DEDUP_REMOVED lines=42> */
.L_x_2181:
        /* <DEDUP_REMOVED lines=10> */
.L_x_2180:
[----:B------:R-:W-:-:S04]  /*10e30*/  FMUL.RZ R4, R4, 0.15915493667125701904 ;  /* 0x3e22f98304047820 */ /* 0x000fc8000040c000 */
[----:B------:R0:W3:Y:S08]  /*10e40*/  MUFU.SIN R15, R4 ;  /* 0x00000004000f7308 */ /* 0x0000f00000000400 */
[----:B------:R0:W4:Y:S01]  /*10e50*/  MUFU.COS R14, R4 ;  /* 0x00000004000e7308 */ /* 0x0001220000000000 */
[----:B------:R-:W-:Y:S05]  /*10e60*/  BRA `(.L_x_2182) ;  /* 0x0000003000007947 */ /* 0x000fea0003800000 */
.L_x_2179:
[----:B------:R-:W-:Y:S01]  /*10e70*/  FMUL.FTZ R14, R21, 1.4426950216293334961 ;  /* 0x3fb8aa3b150e7820 */ /* 0x000fe20000410000 */
[----:B------:R-:W-:-:S05]  /*10e80*/  MOV R15, R4 ;  /* 0x00000004000f7202 */ /* 0x000fca0000000f00 */
[----:B------:R-:W0:Y:S02]  /*10e90*/  MUFU.EX2 R14, R14 ;  /* 0x0000000e000e7308 */ /* 0x000e240000000800 */
.L_x_2182:
[----:B------:R-:W-:Y:S05]  /*10ea0*/  BSYNC B0 ;  /* 0x0000000000007941 */ /* 0x000fea0003800000 */
.L_x_2178:
        /* <DEDUP_REMOVED lines=61> */
.L_x_2190:
[----:B------:R-:W-:Y:S05]  /*11280*/  BSYNC B0 ;  /* 0x0000000000007941 */ /* 0x000fea0003800000 */
.L_x_2189:
[----:B------:R-:W-:Y:S01]  /*11290*/  BSSY B3, `(.L_x_2191) ;  /* 0x0000007000037945 */ /* 0x000fe20003800000 */
[----:B------:R-:W-:Y:S01]  /*112a0*/  FFMA R2, R7, R3, R2 ;  /* 0x0000000307027223 */ /* 0x000fe20000000002 */
[----:B------:R-:W-:Y:S05]  /*112b0*/  @!P0 BRA `(.L_x_2192) ;  /* 0x0000004000008947 */ /* 0x000fea0003800000 */
[----:B------:R-:W-:Y:S02]  /*112c0*/  MOV R4, R22 ;  /* 0x0000001600047202 */ /* 0x000fe40000000f00 */
[----:B------:R-:W-:Y:S02]  /*112d0*/  MOV R3, R23 ;  /* 0x0000001700037202 */ /* 0x000fe40000000f00 */
[----:B------:R-:W-:Y:S02]  /*112e0*/  MOV R0, 0x11300 ;  /* 0x0001130000007802 */ /* 0x000fe40000000f00 */
[----:B-1234-:R-:W-:Y:S05]  /*112f0*/  CALL.REL.NOINC `($__internal_2_$__cuda_sm3x_div_rn_ftz_f32_slowpath) ;  /* 0x0000547000007944 */ /* 0x01efea0003c00000 */
.L_x_2192:
[----:B------:R-:W-:Y:S05]  /*11300*/  BSYNC B3 ;  /* 0x0000000000037941 */ /* 0x000fea0003800000 */
.L_x_2191:
        /* <DEDUP_REMOVED lines=18> */
.L_x_2194:
[----:B------:R-:W-:Y:S02]  /*11430*/  ISETP.GE.AND P0, PT, R8, RZ, PT ;  /* 0x000000ff0800720c */ /* 0x000fe40003f06270 */
[----:B------:R-:W-:-:S11]  /*11440*/  MOV R3, 0x3fd774eb ;  /* 0x3fd774eb00037802 */ /* 0x000fd60000000f00 */
[----:B------:R-:W-:-:S04]  /*11450*/  @P0 FFMA.FTZ R2, R3, 0.93318945169448852539, -R2 ;  /* 0x3f6ee58103020823 */ /* 0x000fc80000010802 */
[----:B------:R-:W-:Y:S02]  /*11460*/  @!P0 FFMA.FTZ R2, R3, 0.93318945169448852539, R2 ;  /* 0x3f6ee58103028823 */ /* 0x000fe40000010002 */
.L_x_2195:
[----:B------:R-:W-:Y:S05]  /*11470*/  BSYNC B0 ;  /* 0x0000000000007941 */ /* 0x000fea0003800000 */
.L_x_2193:
        /* <DEDUP_REMOVED lines=12> */
.L_x_2188:
        /* <DEDUP_REMOVED lines=17> */
.L_x_2199:
[----:B------:R-:W-:Y:S05]  /*11650*/  BSYNC B3 ;  /* 0x0000000000037941 */ /* 0x000fea0003800000 */
.L_x_2198:
        /* <DEDUP_REMOVED lines=18> */
.L_x_2201:
[----:B------:R-:W-:Y:S02]  /*11780*/  ISETP.GE.AND P0, PT, R8, RZ, PT ;  /* 0x000000ff0800720c */ /* 0x000fe40003f06270 */
[----:B------:R-:W-:-:S11]  /*11790*/  MOV R3, 0x3fd774eb ;  /* 0x3fd774eb00037802 */ /* 0x000fd60000000f00 */
[----:B------:R-:W-:-:S04]  /*117a0*/  @P0 FFMA.FTZ R2, R3, 0.93318945169448852539, -R2 ;  /* 0x3f6ee58103020823 */ /* 0x000fc80000010802 */
[----:B------:R-:W-:Y:S02]  /*117b0*/  @!P0 FFMA.FTZ R2, R3, 0.93318945169448852539, R2 ;  /* 0x3f6ee58103028823 */ /* 0x000fe40000010002 */
.L_x_2202:
[----:B------:R-:W-:Y:S05]  /*117c0*/  BSYNC B0 ;  /* 0x0000000000007941 */ /* 0x000fea0003800000 */
.L_x_2200:
        /* <DEDUP_REMOVED lines=13> */
.L_x_2197:
        /* <DEDUP_REMOVED lines=25> */
.L_x_2204:
        /* <DEDUP_REMOVED lines=41> */
.L_x_2203:
        /* <DEDUP_REMOVED lines=48> */
.L_x_2206:
[----:B------:R-:W-:Y:S05]  /*11fc0*/  BSYNC B0 ;  /* 0x0000000000007941 */ /* 0x000fea0003800000 */
.L_x_2205:
[----:B------:R-:W-:Y:S01]  /*11fd0*/  BSSY B3, `(.L_x_2207) ;  /* 0x0000007000037945 */ /* 0x000fe20003800000 */
[----:B------:R-:W-:Y:S01]  /*11fe0*/  FFMA R2, R7, R0, R2 ;  /* 0x0000000007027223 */ /* 0x000fe20000000002 */
[----:B------:R-:W-:Y:S05]  /*11ff0*/  @!P3 BRA `(.L_x_2208) ;  /* 0x000000400000b947 */ /* 0x000fea0003800000 */
[----:B------:R-:W-:Y:S02]  /*12000*/  MOV R4, R22 ;  /* 0x0000001600047202 */ /* 0x000fe40000000f00 */
[----:B------:R-:W-:Y:S02]  /*12010*/  MOV R3, R23 ;  /* 0x0000001700037202 */ /* 0x000fe40000000f00 */
[----:B------:R-:W-:Y:S02]  /*12020*/  MOV R0, 0x12040 ;  /* 0x0001204000007802 */ /* 0x000fe40000000f00 */
[----:B-1234-:R-:W-:Y:S05]  /*12030*/  CALL.REL.NOINC `($__internal_2_$__cuda_sm3x_div_rn_ftz_f32_slowpath) ;  /* 0x0000473000007944 */ /* 0x01efea0003c00000 */
.L_x_2208:
[----:B------:R-:W-:Y:S05]  /*12040*/  BSYNC B3 ;  /* 0x0000000000037941 */ /* 0x000fea0003800000 */
.L_x_2207:
        /* <DEDUP_REMOVED lines=18> */
.L_x_2210:
[----:B------:R-:W-:Y:S02]  /*12170*/  ISETP.GE.AND P0, PT, R8, RZ, PT ;  /* 0x000000ff0800720c */ /* 0x000fe40003f06270 */
[----:B------:R-:W-:-:S11]  /*12180*/  MOV R3, 0x3fd774eb ;  /* 0x3fd774eb00037802 */ /* 0x000fd60000000f00 */
[----:B------:R-:W-:-:S04]  /*12190*/  @P0 FFMA.FTZ R2, R3, 0.93318945169448852539, -R2 ;  /* 0x3f6ee58103020823 */ /* 0x000fc80000010802 */
[----:B------:R-:W-:Y:S02]  /*121a0*/  @!P0 FFMA.FTZ R2, R3, 0.93318945169448852539, R2 ;  /* 0x3f6ee58103028823 */ /* 0x000fe40000010002 */
.L_x_2211:
[----:B------:R-:W-:Y:S05]  /*121b0*/  BSYNC B0 ;  /* 0x0000000000007941 */ /* 0x000fea0003800000 */
.L_x_2209:
        /* <DEDUP_REMOVED lines=12> */
.L_x_2187:
        /* <DEDUP_REMOVED lines=13> */
.L_x_2213:
[----:B------:R-:W-:Y:S05]  /*12350*/  BSYNC B3 ;  /* 0x0000000000037941 */ /* 0x000fea0003800000 */
.L_x_2212:
        /* <DEDUP_REMOVED lines=18> */
.L_x_2215:
[----:B------:R-:W-:Y:S02]  /*12480*/  ISETP.GE.AND P0, PT, R8, RZ, PT ;  /* 0x000000ff0800720c */ /* 0x000fe40003f06270 */
[----:B------:R-:W-:-:S11]  /*12490*/  MOV R3, 0x3fd774eb ;  /* 0x3fd774eb00037802 */ /* 0x000fd60000000f00 */
[----:B------:R-:W-:-:S04]  /*124a0*/  @P0 FFMA.FTZ R2, R3, 0.93318945169448852539, -R2 ;  /* 0x3f6ee58103020823 */ /* 0x000fc80000010802 */
[----:B------:R-:W-:Y:S02]  /*124b0*/  @!P0 FFMA.FTZ R2, R3, 0.93318945169448852539, R2 ;  /* 0x3f6ee58103028823 */ /* 0x000fe40000010002 */
.L_x_2216:
[----:B------:R-:W-:Y:S05]  /*124c0*/  BSYNC B0 ;  /* 0x0000000000007941 */ /* 0x000fea0003800000 */
.L_x_2214:
        /* <DEDUP_REMOVED lines=27> */
.L_x_2186:
        /* <DEDUP_REMOVED lines=39> */
.L_x_2219:
[----:B------:R-:W-:Y:S05]  /*128f0*/  BSYNC B0 ;  /* 0x0000000000007941 */ /* 0x000fea0003800000 */
.L_x_2218:
[----:B------:R-:W-:Y:S01]  /*12900*/  BSSY B3, `(.L_x_2220) ;  /* 0x0000007000037945 */ /* 0x000fe20003800000 */
[----:B------:R-:W-:Y:S01]  /*12910*/  FFMA R2, R7, R4, R5 ;  /* 0x0000000407027223 */ /* 0x000fe20000000005 */
[----:B------:R-:W-:Y:S05]  /*12920*/  @!P0 BRA `(.L_x_2221) ;  /* 0x0000004000008947 */ /* 0x000fea0003800000 */
[----:B------:R-:W-:Y:S01]  /*12930*/  HFMA2.MMA R3, -RZ, RZ, 1.875, 0 ;  /* 0x3f800000ff037435 */ /* 0x000fe200000001ff */
[----:B------:R-:W-:Y:S02]  /*12940*/  MOV R4, R22 ;  /* 0x0000001600047202 */ /* 0x000fe40000000f00 */
[----:B------:R-:W-:-:S03]  /*12950*/  MOV R0, 0x12970 ;  /* 0x0001297000007802 */ /* 0x000fc60000000f00 */
[----:B-1234-:R-:W-:Y:S05]  /*12960*/  CALL.REL.NOINC `($__internal_2_$__cuda_sm3x_div_rn_ftz_f32_slowpath) ;  /* 0x00003e0000007944 */ /* 0x01efea0003c00000 */
.L_x_2221:
[----:B------:R-:W-:Y:S05]  /*12970*/  BSYNC B3 ;  /* 0x0000000000037941 */ /* 0x000fea0003800000 */
.L_x_2220:
        /* <DEDUP_REMOVED lines=18> */
.L_x_2223:
[----:B------:R-:W-:Y:S02]  /*12aa0*/  ISETP.GE.AND P0, PT, R8, RZ, PT ;  /* 0x000000ff0800720c */ /* 0x000fe40003f06270 */
[----:B------:R-:W-:-:S11]  /*12ab0*/  MOV R3, 0x3fd774eb ;  /* 0x3fd774eb00037802 */ /* 0x000fd60000000f00 */
[----:B------:R-:W-:-:S04]  /*12ac0*/  @P0 FFMA.FTZ R2, R3, 0.93318945169448852539, -R2 ;  /* 0x3f6ee58103020823 */ /* 0x000fc80000010802 */
[----:B------:R-:W-:Y:S02]  /*12ad0*/  @!P0 FFMA.FTZ R2, R3, 0.93318945169448852539, R2 ;  /* 0x3f6ee58103028823 */ /* 0x000fe40000010002 */
.L_x_2224:
[----:B------:R-:W-:Y:S05]  /*12ae0*/  BSYNC B0 ;  /* 0x0000000000007941 */ /* 0x000fea0003800000 */
.L_x_2222:
        /* <DEDUP_REMOVED lines=10> */
.L_x_2217:
        /* <DEDUP_REMOVED lines=13> */
.L_x_2226:
[----:B------:R-:W-:Y:S05]  /*12c60*/  BSYNC B3 ;  /* 0x0000000000037941 */ /* 0x000fea0003800000 */
.L_x_2225:
        /* <DEDUP_REMOVED lines=18> */
.L_x_2228:
[----:B------:R-:W-:Y:S02]  /*12d90*/  ISETP.GE.AND P0, PT, R8, RZ, PT ;  /* 0x000000ff0800720c */ /* 0x000fe40003f06270 */
[----:B------:R-:W-:-:S11]  /*12da0*/  MOV R3, 0x3fd774eb ;  /* 0x3fd774eb00037802 */ /* 0x000fd60000000f00 */
[----:B------:R-:W-:-:S04]  /*12db0*/  @P0 FFMA.FTZ R2, R3, 0.93318945169448852539, -R2 ;  /* 0x3f6ee58103020823 */ /* 0x000fc80000010802 */
[----:B------:R-:W-:Y:S02]  /*12dc0*/  @!P0 FFMA.FTZ R2, R3, 0.93318945169448852539, R2 ;  /* 0x3f6ee58103028823 */ /* 0x000fe40000010002 */
.L_x_2229:
[----:B------:R-:W-:Y:S05]  /*12dd0*/  BSYNC B0 ;  /* 0x0000000000007941 */ /* 0x000fea0003800000 */
.L_x_2227:
        /* <DEDUP_REMOVED lines=11> */
.L_x_2185:
        /* <DEDUP_REMOVED lines=35> */
.L_x_2231:
[----:B------:R-:W-:Y:S05]  /*130c0*/  BSYNC B3 ;  /* 0x0000000000037941 */ /* 0x000fea0003800000 */
.L_x_2230:
        /* <DEDUP_REMOVED lines=18> */
.L_x_2233:
[----:B------:R-:W-:Y:S02]  /*131f0*/  ISETP.GE.AND P0, PT, R8, RZ, PT ;  /* 0x000000ff0800720c */ /* 0x000fe40003f06270 */
[----:B------:R-:W-:-:S11]  /*13200*/  MOV R3, 0x3fd774eb ;  /* 0x3fd774eb00037802 */ /* 0x000fd60000000f00 */
[----:B------:R-:W-:-:S04]  /*13210*/  @P0 FFMA.FTZ R0, R3, 0.93318945169448852539, -R0 ;  /* 0x3f6ee58103000823 */ /* 0x000fc80000010800 */
[----:B------:R-:W-:Y:S02]  /*13220*/  @!P0 FFMA.FTZ R0, R3, 0.93318945169448852539, R0 ;  /* 0x3f6ee58103008823 */ /* 0x000fe40000010000 */
.L_x_2234:
[----:B------:R-:W-:Y:S05]  /*13230*/  BSYNC B0 ;  /* 0x0000000000007941 */ /* 0x000fea0003800000 */
.L_x_2232:
        /* <DEDUP_REMOVED lines=11> */
.L_x_2184:
        /* <DEDUP_REMOVED lines=27> */
.L_x_2236:
[----:B------:R-:W-:Y:S05]  /*134a0*/  BSYNC B3 ;  /* 0x0000000000037941 */ /* 0x000fea0003800000 */
.L_x_2235:
        /* <DEDUP_REMOVED lines=18> */
.L_x_2238:
[----:B------:R-:W-:Y:S02]  /*135d0*/  ISETP.GE.AND P0, PT, R8, RZ, PT ;  /* 0x000000ff0800720c */ /* 0x000fe40003f06270 */
[----:B------:R-:W-:-:S11]  /*135e0*/  MOV R3, 0x3fd774eb ;  /* 0x3fd774eb00037802 */ /* 0x000fd60000000f00 */
[----:B------:R-:W-:-:S04]  /*135f0*/  @P0 FFMA.FTZ R2, R3, 0.93318945169448852539, -R2 ;  /* 0x3f6ee58103020823 */ /* 0x000fc80000010802 */
[----:B------:R-:W-:Y:S02]  /*13600*/  @!P0 FFMA.FTZ R2, R3, 0.93318945169448852539, R2 ;  /* 0x3f6ee58103028823 */ /* 0x000fe40000010002 */
.L_x_2239:
[----:B------:R-:W-:Y:S05]  /*13610*/  BSYNC B0 ;  /* 0x0000000000007941 */ /* 0x000fea0003800000 */
.L_x_2237:
        /* <DEDUP_REMOVED lines=12> */
.L_x_2196:
[----:B------:R-:W-:Y:S05]  /*136e0*/  BSYNC B2 ;  /* 0x0000000000027941 */ /* 0x000fea0003800000 */
.L_x_2183:
        /* <DEDUP_REMOVED lines=42> */
.L_x_2243:
        /* <DEDUP_REMOVED lines=10> */
.L_x_2242:
[----:B------:R-:W-:-:S04]  /*13a30*/  FMUL.RZ R4, R4, 0.15915493667125701904 ;  /* 0x3e22f98304047820 */ /* 0x000fc8000040c000 */
[----:B------:R0:W4:Y:S08]  /*13a40*/  MUFU.SIN R9, R4 ;  /* 0x0000000400097308 */ /* 0x0001300000000400 */
[----:B------:R0:W3:Y:S01]  /*13a50*/  MUFU.COS R8, R4 ;  /* 0x0000000400087308 */ /* 0x0000e20000000000 */
[----:B------:R-:W-:Y:S05]  /*13a60*/  BRA `(.L_x_2244) ;  /* 0x0000003000007947 */ /* 0x000fea0003800000 */
.L_x_2241:
[----:B------:R-:W-:Y:S01]  /*13a70*/  FMUL.FTZ R8, R21, 1.4426950216293334961 ;  /* 0x3fb8aa3b15087820 */ /* 0x000fe20000410000 */
[----:B------:R-:W-:-:S05]  /*13a80*/  MOV R9, R4 ;  /* 0x0000000400097202 */ /* 0x000fca0000000f00 */
[----:B------:R-:W0:Y:S02]  /*13a90*/  MUFU.EX2 R8, R8 ;  /* 0x0000000800087308 */ /* 0x000e240000000800 */
.L_x_2244:
[----:B------:R-:W-:Y:S05]  /*13aa0*/  BSYNC B0 ;  /* 0x0000000000007941 */ /* 0x000fea0003800000 */
.L_x_2240:
        /* <DEDUP_REMOVED lines=61> */
.L_x_2252:
[----:B------:R-:W-:Y:S05]  /*13e80*/  BSYNC B0 ;  /* 0x0000000000007941 */ /* 0x000fea0003800000 */
.L_x_2251:
[----:B------:R-:W-:Y:S01]  /*13e90*/  BSSY B3, `(.L_x_2253) ;  /* 0x0000007000037945 */ /* 0x000fe20003800000 */
[----:B------:R-:W-:Y:S01]  /*13ea0*/  FFMA R2, R7, R3, R2 ;  /* 0x0000000307027223 */ /* 0x000fe20000000002 */
[----:B------:R-:W-:Y:S05]  /*13eb0*/  @!P0 BRA `(.L_x_2254) ;  /* 0x0000004000008947 */ /* 0x000fea0003800000 */
[----:B------:R-:W-:Y:S02]  /*13ec0*/  MOV R4, R22 ;  /* 0x0000001600047202 */ /* 0x000fe40000000f00 */
[----:B------:R-:W-:Y:S02]  /*13ed0*/  MOV R3, R23 ;  /* 0x0000001700037202 */ /* 0x000fe40000000f00 */
[----:B------:R-:W-:Y:S02]  /*13ee0*/  MOV R0, 0x13f00 ;  /* 0x00013f0000007802 */ /* 0x000fe40000000f00 */
[----:B-1234-:R-:W-:Y:S05]  /*13ef0*/  CALL.REL.NOINC `($__internal_2_$__cuda_sm3x_div_rn_ftz_f32_slowpath) ;  /* 0x0000287000007944 */ /* 0x01efea0003c00000 */
.L_x_2254:
[----:B------:R-:W-:Y:S05]  /*13f00*/  BSYNC B3 ;  /* 0x0000000000037941 */ /* 0x000fea0003800000 */
.L_x_2253:
        /* <DEDUP_REMOVED lines=18> */
.L_x_2256:
[----:B------:R-:W-:Y:S02]  /*14030*/  ISETP.GE.AND P0, PT, R10, RZ, PT ;  /* 0x000000ff0a00720c */ /* 0x000fe40003f06270 */
[----:B------:R-:W-:-:S11]  /*14040*/  MOV R3, 0x3fd774eb ;  /* 0x3fd774eb00037802 */ /* 0x000fd60000000f00 */
[----:B------:R-:W-:-:S04]  /*14050*/  @P0 FFMA.FTZ R2, R3, 0.93318945169448852539, -R2 ;  /* 0x3f6ee58103020823 */ /* 0x000fc80000010802 */
[----:B------:R-:W-:Y:S02]  /*14060*/  @!P0 FFMA.FTZ R2, R3, 0.93318945169448852539, R2 ;  /* 0x3f6ee58103028823 */ /* 0x000fe40000010002 */
.L_x_2257:
[----:B------:R-:W-:Y:S05]  /*14070*/  BSYNC B0 ;  /* 0x0000000000007941 */ /* 0x000fea0003800000 */
.L_x_2255:
        /* <DEDUP_REMOVED lines=12> */
.L_x_2250:
        /* <DEDUP_REMOVED lines=17> */
.L_x_2261:
[----:B------:R-:W-:Y:S05]  /*14250*/  BSYNC B3 ;  /* 0x0000000000037941 */ /* 0x000fea0003800000 */
.L_x_2260:
        /* <DEDUP_REMOVED lines=18> */
.L_x_2263:
[----:B------:R-:W-:Y:S02]  /*14380*/  ISETP.GE.AND P0, PT, R10, RZ, PT ;  /* 0x000000ff0a00720c */ /* 0x000fe40003f06270 */
[----:B------:R-:W-:-:S11]  /*14390*/  MOV R3, 0x3fd774eb ;  /* 0x3fd774eb00037802 */ /* 0x000fd60000000f00 */
[----:B------:R-:W-:-:S04]  /*143a0*/  @P0 FFMA.FTZ R2, R3, 0.93318945169448852539, -R2 ;  /* 0x3f6ee58103020823 */ /* 0x000fc80000010802 */
[----:B------:R-:W-:Y:S02]  /*143b0*/  @!P0 FFMA.FTZ R2, R3, 0.93318945169448852539, R2 ;  /* 0x3f6ee58103028823 */ /* 0x000fe40000010002 */
.L_x_2264:
[----:B------:R-:W-:Y:S05]  /*143c0*/  BSYNC B0 ;  /* 0x0000000000007941 */ /* 0x000fea0003800000 */
.L_x_2262:
        /* <DEDUP_REMOVED lines=13> */
.L_x_2259:
        /* <DEDUP_REMOVED lines=25> */
.L_x_2266:
        /* <DEDUP_REMOVED lines=41> */
.L_x_2265:
        /* <DEDUP_REMOVED lines=48> */
.L_x_2268:
[----:B------:R-:W-:Y:S05]  /*14bc0*/  BSYNC B0 ;  /* 0x0000000000007941 */ /* 0x000fea0003800000 */
.L_x_2267:
[----:B------:R-:W-:Y:S01]  /*14bd0*/  BSSY B3, `(.L_x_2269) ;  /* 0x0000007000037945 */ /* 0x000fe20003800000 */
[----:B------:R-:W-:Y:S01]  /*14be0*/  FFMA R2, R7, R0, R2 ;  /* 0x0000000007027223 */ /* 0x000fe20000000002 */
[----:B------:R-:W-:Y:S05]  /*14bf0*/  @!P3 BRA `(.L_x_2270) ;  /* 0x000000400000b947 */ /* 0x000fea0003800000 */
[----:B------:R-:W-:Y:S02]  /*14c00*/  MOV R4, R22 ;  /* 0x0000001600047202 */ /* 0x000fe40000000f00 */
[----:B------:R-:W-:Y:S02]  /*14c10*/  MOV R3, R23 ;  /* 0x0000001700037202 */ /* 0x000fe40000000f00 */
[----:B------:R-:W-:Y:S02]  /*14c20*/  MOV R0, 0x14c40 ;  /* 0x00014c4000007802 */ /* 0x000fe40000000f00 */
[----:B-1234-:R-:W-:Y:S05]  /*14c30*/  CALL.REL.NOINC `($__internal_2_$__cuda_sm3x_div_rn_ftz_f32_slowpath) ;  /* 0x00001b3000007944 */ /* 0x01efea0003c00000 */
.L_x_2270:
[----:B------:R-:W-:Y:S05]  /*14c40*/  BSYNC B3 ;  /* 0x0000000000037941 */ /* 0x000fea0003800000 */
.L_x_2269:
        /* <DEDUP_REMOVED lines=18> */
.L_x_2272:
[----:B------:R-:W-:Y:S02]  /*14d70*/  ISETP.GE.AND P0, PT, R10, RZ, PT ;  /* 0x000000ff0a00720c */ /* 0x000fe40003f06270 */
[----:B------:R-:W-:-:S11]  /*14d80*/  MOV R3, 0x3fd774eb ;  /* 0x3fd774eb00037802 */ /* 0x000fd60000000f00 */
[----:B------:R-:W-:-:S04]  /*14d90*/  @P0 FFMA.FTZ R2, R3, 0.93318945169448852539, -R2 ;  /* 0x3f6ee58103020823 */ /* 0x000fc80000010802 */
[----:B------:R-:W-:Y:S02]  /*14da0*/  @!P0 FFMA.FTZ R2, R3, 0.93318945169448852539, R2 ;  /* 0x3f6ee58103028823 */ /* 0x000fe40000010002 */
.L_x_2273:
[----:B------:R-:W-:Y:S05]  /*14db0*/  BSYNC B0 ;  /* 0x0000000000007941 */ /* 0x000fea0003800000 */
.L_x_2271:
        /* <DEDUP_REMOVED lines=12> */
.L_x_2249:
        /* <DEDUP_REMOVED lines=13> */
.L_x_2275:
[----:B------:R-:W-:Y:S05]  /*14f50*/  BSYNC B3 ;  /* 0x0000000000037941 */ /* 0x000fea0003800000 */
.L_x_2274:
        /* <DEDUP_REMOVED lines=18> */
.L_x_2277:
[----:B------:R-:W-:Y:S02]  /*15080*/  ISETP.GE.AND P0, PT, R10, RZ, PT ;  /* 0x000000ff0a00720c */ /* 0x000fe40003f06270 */
[----:B------:R-:W-:-:S11]  /*15090*/  MOV R3, 0x3fd774eb ;  /* 0x3fd774eb00037802 */ /* 0x000fd60000000f00 */
[----:B------:R-:W-:-:S04]  /*150a0*/  @P0 FFMA.FTZ R2, R3, 0.93318945169448852539, -R2 ;  /* 0x3f6ee58103020823 */ /* 0x000fc80000010802 */
[----:B------:R-:W-:Y:S02]  /*150b0*/  @!P0 FFMA.FTZ R2, R3, 0.93318945169448852539, R2 ;  /* 0x3f6ee58103028823 */ /* 0x000fe40000010002 */
.L_x_2278:
[----:B------:R-:W-:Y:S05]  /*150c0*/  BSYNC B0 ;  /* 0x0000000000007941 */ /* 0x000fea0003800000 */
.L_x_2276:
        /* <DEDUP_REMOVED lines=27> */
.L_x_2248:
        /* <DEDUP_REMOVED lines=39> */
.L_x_2281:
[----:B------:R-:W-:Y:S05]  /*154f0*/  BSYNC B0 ;  /* 0x0000000000007941 */ /* 0x000fea0003800000 */
.L_x_2280:
[----:B------:R-:W-:Y:S01]  /*15500*/  BSSY B3, `(.L_x_2282) ;  /* 0x0000007000037945 */ /* 0x000fe20003800000 */
[----:B------:R-:W-:Y:S01]  /*15510*/  FFMA R2, R7, R4, R5 ;  /* 0x0000000407027223 */ /* 0x000fe20000000005 */
[----:B------:R-:W-:Y:S05]  /*15520*/  @!P0 BRA `(.L_x_2283) ;  /* 0x0000004000008947 */ /* 0x000fea0003800000 */
[----:B------:R-:W-:Y:S01]  /*15530*/  HFMA2.MMA R3, -RZ, RZ, 1.875, 0 ;  /* 0x3f800000ff037435 */ /* 0x000fe200000001ff */
[----:B------:R-:W-:Y:S02]  /*15540*/  MOV R4, R22 ;  /* 0x0000001600047202 */ /* 0x000fe40000000f00 */
[----:B------:R-:W-:-:S03]  /*15550*/  MOV R0, 0x15570 ;  /* 0x0001557000007802 */ /* 0x000fc60000000f00 */
[----:B-1234-:R-:W-:Y:S05]  /*15560*/  CALL.REL.NOINC `($__internal_2_$__cuda_sm3x_div_rn_ftz_f32_slowpath) ;  /* 0x0000120000007944 */ /* 0x01efea0003c00000 */
.L_x_2283:
[----:B------:R-:W-:Y:S05]  /*15570*/  BSYNC B3 ;  /* 0x0000000000037941 */ /* 0x000fea0003800000 */
.L_x_2282:
        /* <DEDUP_REMOVED lines=18> */
.L_x_2285:
[----:B------:R-:W-:Y:S02]  /*156a0*/  ISETP.GE.AND P0, PT, R10, RZ, PT ;  /* 0x000000ff0a00720c */ /* 0x000fe40003f06270 */
[----:B------:R-:W-:-:S11]  /*156b0*/  MOV R3, 0x3fd774eb ;  /* 0x3fd774eb00037802 */ /* 0x000fd60000000f00 */
[----:B------:R-:W-:-:S04]  /*156c0*/  @P0 FFMA.FTZ R2, R3, 0.93318945169448852539, -R2 ;  /* 0x3f6ee58103020823 */ /* 0x000fc80000010802 */
[----:B------:R-:W-:Y:S02]  /*156d0*/  @!P0 FFMA.FTZ R2, R3, 0.93318945169448852539, R2 ;  /* 0x3f6ee58103028823 */ /* 0x000fe40000010002 */
.L_x_2286:
[----:B------:R-:W-:Y:S05]  /*156e0*/  BSYNC B0 ;  /* 0x0000000000007941 */ /* 0x000fea0003800000 */
.L_x_2284:
        /* <DEDUP_REMOVED lines=10> */
.L_x_2279:
        /* <DEDUP_REMOVED lines=13> */
.L_x_2288:
[----:B------:R-:W-:Y:S05]  /*15860*/  BSYNC B3 ;  /* 0x0000000000037941 */ /* 0x000fea0003800000 */
.L_x_2287:
        /* <DEDUP_REMOVED lines=18> */
.L_x_2290:
[----:B------:R-:W-:Y:S02]  /*15990*/  ISETP.GE.AND P0, PT, R10, RZ, PT ;  /* 0x000000ff0a00720c */ /* 0x000fe40003f06270 */
[----:B------:R-:W-:-:S11]  /*159a0*/  MOV R3, 0x3fd774eb ;  /* 0x3fd774eb00037802 */ /* 0x000fd60000000f00 */
[----:B------:R-:W-:-:S04]  /*159b0*/  @P0 FFMA.FTZ R2, R3, 0.93318945169448852539, -R2 ;  /* 0x3f6ee58103020823 */ /* 0x000fc80000010802 */
[----:B------:R-:W-:Y:S02]  /*159c0*/  @!P0 FFMA.FTZ R2, R3, 0.93318945169448852539, R2 ;  /* 0x3f6ee58103028823 */ /* 0x000fe40000010002 */
.L_x_2291:
[----:B------:R-:W-:Y:S05]  /*159d0*/  BSYNC B0 ;  /* 0x0000000000007941 */ /* 0x000fea0003800000 */
.L_x_2289:
        /* <DEDUP_REMOVED lines=11> */
.L_x_2247:
        /* <DEDUP_REMOVED lines=35> */
.L_x_2293:
[----:B------:R-:W-:Y:S05]  /*15cc0*/  BSYNC B3 ;  /* 0x0000000000037941 */ /* 0x000fea0003800000 */
.L_x_2292:
        /* <DEDUP_REMOVED lines=18> */
.L_x_2295:
[----:B------:R-:W-:Y:S02]  /*15df0*/  ISETP.GE.AND P0, PT, R10, RZ, PT ;  /* 0x000000ff0a00720c */ /* 0x000fe40003f06270 */
[----:B------:R-:W-:-:S11]  /*15e00*/  MOV R3, 0x3fd774eb ;  /* 0x3fd774eb00037802 */ /* 0x000fd60000000f00 */
[----:B------:R-:W-:-:S04]  /*15e10*/  @P0 FFMA.FTZ R0, R3, 0.93318945169448852539, -R0 ;  /* 0x3f6ee58103000823 */ /* 0x000fc80000010800 */
[----:B------:R-:W-:Y:S02]  /*15e20*/  @!P0 FFMA.FTZ R0, R3, 0.93318945169448852539, R0 ;  /* 0x3f6ee58103008823 */ /* 0x000fe40000010000 */
.L_x_2296:
[----:B------:R-:W-:Y:S05]  /*15e30*/  BSYNC B0 ;  /* 0x0000000000007941 */ /* 0x000fea0003800000 */
.L_x_2294:
        /* <DEDUP_REMOVED lines=11> */
.L_x_2246:
        /* <DEDUP_REMOVED lines=27> */
.L_x_2298:
[----:B------:R-:W-:Y:S05]  /*160a0*/  BSYNC B3 ;  /* 0x0000000000037941 */ /* 0x000fea0003800000 */
.L_x_2297:
        /* <DEDUP_REMOVED lines=18> */
.L_x_2300:
[----:B------:R-:W-:Y:S02]  /*161d0*/  ISETP.GE.AND P0, PT, R10, RZ, PT ;  /* 0x000000ff0a00720c */ /* 0x000fe40003f06270 */
[----:B------:R-:W-:-:S11]  /*161e0*/  MOV R3, 0x3fd774eb ;  /* 0x3fd774eb00037802 */ /* 0x000fd60000000f00 */
[----:B------:R-:W-:-:S04]  /*161f0*/  @P0 FFMA.FTZ R2, R3, 0.93318945169448852539, -R2 ;  /* 0x3f6ee58103020823 */ /* 0x000fc80000010802 */
[----:B------:R-:W-:Y:S02]  /*16200*/  @!P0 FFMA.FTZ R2, R3, 0.93318945169448852539, R2 ;  /* 0x3f6ee58103028823 */ /* 0x000fe40000010002 */
.L_x_2301:
[----:B------:R-:W-:Y:S05]  /*16210*/  BSYNC B0 ;  /* 0x0000000000007941 */ /* 0x000fea0003800000 */
.L_x_2299:
        /* <DEDUP_REMOVED lines=12> */
.L_x_2258:
[----:B------:R-:W-:Y:S05]  /*162e0*/  BSYNC B2 ;  /* 0x0000000000027941 */ /* 0x000fea0003800000 */
.L_x_2245:
        /* <DEDUP_REMOVED lines=42> */
.L_x_2305:
        /* <DEDUP_REMOVED lines=10> */
.L_x_2304:
[----:B------:R-:W-:-:S04]  /*16630*/  FMUL.RZ R4, R4, 0.15915493667125701904 ;  /* 0x3e22f98304047820 */ /* 0x000fc8000040c000 */
[----:B------:R0:W4:Y:S08]  /*16640*/  MUFU.SIN R11, R4 ;  /* 0x00000004000b7308 */ /* 0x0001300000000400 */
[----:B------:R0:W3:Y:S01]  /*16650*/  MUFU.COS R10, R4 ;  /* 0x00000004000a7308 */ /* 0x0000e20000000000 */
[----:B------:R-:W-:Y:S05]  /*16660*/  BRA `(.L_x_2306) ;  /* 0x0000003000007947 */ /* 0x000fea0003800000 */
.L_x_2303:
[----:B------:R-:W-:Y:S01]  /*16670*/  FMUL.FTZ R10, R21, 1.4426950216293334961 ;  /* 0x3fb8aa3b150a7820 */ /* 0x000fe20000410000 */
[----:B------:R-:W-:-:S05]  /*16680*/  MOV R11, R4 ;  /* 0x00000004000b7202 */ /* 0x000fca0000000f00 */
[----:B------:R-:W0:Y:S02]  /*16690*/  MUFU.EX2 R10, R10 ;  /* 0x0000000a000a7308 */ /* 0x000e240000000800 */
.L_x_2306:
[----:B------:R-:W-:Y:S05]  /*166a0*/  BSYNC B0 ;  /* 0x0000000000007941 */ /* 0x000fea0003800000 */
.L_x_2302:
[----:B------:R-:W-:Y:S01]  /*166b0*/  IADD3 R19, P0, R19, c[0x0][0x0], RZ ;  /* 0x0000000013137a10 */ /* 0x000fe20007f1e0ff */
[----:B-1234-:R1:W-:Y:S03]  /*166c0*/  STG.E.128 [R24.64], R12 ;  /* 0x0000000c18007986 */ /* 0x01e3e6000c101d0a */
[C---:B------:R-:W-:Y:S01]  /*166d0*/  SHF.L.U32 R0, R19.reuse, 0x2, RZ ;  /* 0x0000000213007819 */ /* 0x040fe200000006ff */
[----:B0-----:R1:W-:Y:S01]  /*166e0*/  STG.E.128 [R24.64+0x10], R8 ;  /* 0x0000100818007986 */ /* 0x0013e2000c101d0a */
[----:B------:R-:W-:Y:S02]  /*166f0*/  IADD3.X R18, RZ, R18, RZ, P0, !PT ;  /* 0x00000012ff127210 */ /* 0x000fe400007fe4ff */
[----:B------:R-:W-:Y:S02]  /*16700*/  ISETP.GE.U32.AND P0, PT, R0, UR14, PT ;  /* 0x0000000e00007c0c */ /* 0x000fe4000bf06070 */
[----:B------:R-:W-:-:S02]  /*16710*/  SHF.L.U64.HI R0, R19, 0x2, R18 ;  /* 0x0000000213007819 */ /* 0x000fc40000010212 */
[----:B------:R-:W-:Y:S02]  /*16720*/  ISETP.LT.U32.AND P1, PT, R19, 0x4000, PT ;  /* 0x000040001300780c */ /* 0x000fe40003f21070 */
[----:B------:R-:W-:Y:S02]  /*16730*/  ISETP.GE.AND.EX P0, PT, R0, UR6, PT, P0 ;  /* 0x0000000600007c0c */ /* 0x000fe4000bf06300 */
[----:B------:R-:W-:-:S13]  /*16740*/  ISETP.LT.U32.AND.EX P1, PT, R18, RZ, PT, P1 ;  /* 0x000000ff1200720c */ /* 0x000fda0003f21110 */
[----:B-1----:R-:W-:Y:S05]  /*16750*/  @!P0 BRA P1, `(.L_x_2307) ;  /* 0xffff4f1000008947 */ /* 0x002fea000083ffff */
[----:B------:R-:W-:Y:S05]  /*16760*/  EXIT ;  /* 0x000000000000794d */ /* 0x000fea0003800000 */
        .weak           $__internal_2_$__cuda_sm3x_div_rn_ftz_f32_slowpath
        .type           $__internal_2_$__cuda_sm3x_div_rn_ftz_f32_slowpath,@function
        .size           $__internal_2_$__cuda_sm3x_div_rn_ftz_f32_slowpath,(.L_x_4001 - $__internal_2_$__cuda_sm3x_div_rn_ftz_f32_slowpath)
$__internal_2_$__cuda_sm3x_div_rn_ftz_f32_slowpath:
        /* <DEDUP_REMOVED lines=37> */
.L_x_2310:
[----:B------:R-:W-:Y:S05]  /*169c0*/  BSYNC B1 ;  /* 0x0000000000017941 */ /* 0x000fea0003800000 */
.L_x_2309:
        /* <DEDUP_REMOVED lines=27> */
.L_x_2316:
[----:B------:R-:W-:Y:S02]  /*16b80*/  LEA R3, R2, R3, 0x17 ;  /* 0x0000000302037211 */ /* 0x000fe400078eb8ff */
.L_x_2317:
[----:B------:R-:W-:Y:S05]  /*16b90*/  BSYNC B1 ;  /* 0x0000000000017941 */ /* 0x000fea0003800000 */
.L_x_2315:
[----:B------:R-:W-:Y:S01]  /*16ba0*/  MOV R2, R3 ;  /* 0x0000000300027202 */ /* 0x000fe20000000f00 */
[----:B------:R-:W-:Y:S05]  /*16bb0*/  BRA `(.L_x_2318) ;  /* 0x0000008000007947 */ /* 0x000fea0003800000 */
.L_x_2314:
[----:B------:R-:W-:-:S04]  /*16bc0*/  LOP3.LUT R2, R3, 0x80000000, R4, 0x48, !PT ;  /* 0x8000000003027812 */ /* 0x000fc800078e4804 */
[----:B------:R-:W-:Y:S01]  /*16bd0*/  LOP3.LUT R2, R2, 0x7f800000, RZ, 0xfc, !PT ;  /* 0x7f80000002027812 */ /* 0x000fe200078efcff */
[----:B------:R-:W-:Y:S05]  /*16be0*/  BRA `(.L_x_2318) ;  /* 0x0000005000007947 */ /* 0x000fea0003800000 */
.L_x_2313:
[----:B------:R-:W-:Y:S01]  /*16bf0*/  LOP3.LUT R2, R3, 0x80000000, R4, 0x48, !PT ;  /* 0x8000000003027812 */ /* 0x000fe200078e4804 */
[----:B------:R-:W-:Y:S05]  /*16c00*/  BRA `(.L_x_2318) ;  /* 0x0000003000007947 */ /* 0x000fea0003800000 */
.L_x_2312:
[----:B------:R-:W0:Y:S01]  /*16c10*/  MUFU.RSQ R2, -QNAN ;  /* 0xffc0000000027908 */ /* 0x000e220000001400 */
[----:B------:R-:W-:Y:S05]  /*16c20*/  BRA `(.L_x_2318) ;  /* 0x0000001000007947 */ /* 0x000fea0003800000 */
.L_x_2311:
[----:B------:R-:W-:Y:S02]  /*16c30*/  FADD.FTZ R2, R4, R3 ;  /* 0x0000000304027221 */ /* 0x000fe40000010000 */
.L_x_2318:
[----:B------:R-:W-:Y:S05]  /*16c40*/  BSYNC B0 ;  /* 0x0000000000007941 */ /* 0x000fea0003800000 */
.L_x_2308:
[----:B------:R-:W-:Y:S01]  /*16c50*/  HFMA2.MMA R5, -RZ, RZ, 0, 0 ;  /* 0x00000000ff057435 */ /* 0x000fe200000001ff */
[----:B------:R-:W-:-:S05]  /*16c60*/  MOV R4, R0 ;  /* 0x0000000000047202 */ /* 0x000fca0000000f00 */
[----:B------:R-:W-:Y:S05]  /*16c70*/  RET.REL.NODEC R4 `(_ZN2at6native61_GLOBAL__N__44eb8e94_28_ForeachBinaryOpScalarList_cu_dda10a6925multi_tensor_apply_kernelINS1_28TensorListScalarListMetadataIN3c107complexIfEELi1EEENS1_25BinaryOpScalarListFunctorIS6_Li1ELi1ELi0EEEJNS1_13power_functorIS6_EEEEEvT_T0_DpT1_) ;  /* 0xfffe938004007950 */ /* 0x000fea0003c3ffff */
.L_x_2319:
        /* <DEDUP_REMOVED lines=16> */
.L_x_4001:


//--------------------- .text._ZN2at6native61_GLOBAL__N__44eb8e94_28_ForeachBinaryOpScalarList_cu_dda10a6925multi_tensor_apply_kernelINS1_28TensorListScalarListMetadataIN3c107complexIdEELi1EEENS1_25BinaryOpScalarListFunctorIS6_Li1ELi1ELi0EEEJNS1_13power_functorIS6_EEEEEvT_T0_DpT1_ --------------------------
	.section	.text._ZN2at6native61_GLOBAL__N__44eb8e94_28_ForeachBinaryOpScalarList_cu_dda10a6925multi_tensor_apply_kernelINS1_28TensorListScalarListMetadataIN3c107complexIdEELi1EEENS1_25BinaryOpScalarListFunctorIS6_Li1ELi1ELi0EEEJNS1_13power_functorIS6_EEEEEvT_T0_DpT1_,"ax",@progbits
	.sectioninfo	@"SHI_REGISTERS=60"
	.align	128
.text._ZN2at6native61_GLOBAL__N__44eb8e94_28_ForeachBinaryOpScalarList_cu_dda10a6925multi_tensor_apply_kernelINS1_28TensorListScalarListMetadataIN3c107complexIdEELi1EEENS1_25BinaryOpScalarListFunctorIS6_Li1ELi1ELi0EEEJNS1_13power_functorIS6_EEEEEvT_T0_DpT1_:
        .type           _ZN2at6native61_GLOBAL__N__44eb8e94_28_ForeachBinaryOpScalarList_cu_dda10a6925multi_tensor_apply_kernelINS1_28TensorListScalarListMetadataIN3c107complexIdEELi1EEENS1_25BinaryOpScalarListFunctorIS6_Li1ELi1ELi0EEEJNS1_13power_functorIS6_EEEEEvT_T0_DpT1_,@function
        .size           _ZN2at6native61_GLOBAL__N__44eb8e94_28_ForeachBinaryOpScalarList_cu_dda10a6925multi_tensor_apply_kernelINS1_28TensorListScalarListMetadataIN3c107complexIdEELi1EEENS1_25BinaryOpScalarListFunctorIS6_Li1ELi1ELi0EEEJNS1_13power_functorIS6_EEEEEvT_T0_DpT1_,(.L_x_4003 - _ZN2at6native61_GLOBAL__N__44eb8e94_28_ForeachBinaryOpScalarList_cu_dda10a6925multi_tensor_apply_kernelINS1_28TensorListScalarListMetadataIN3c107complexIdEELi1EEENS1_25BinaryOpScalarListFunctorIS6_Li1ELi1ELi0EEEJNS1_13power_functorIS6_EEEEEvT_T0_DpT1_)
        .other          _ZN2at6native61_GLOBAL__N__44eb8e94_28_ForeachBinaryOpScalarList_cu_dda10a6925multi_tensor_apply_kernelINS1_28TensorListScalarListMetadataIN3c107complexIdEELi1EEENS1_25BinaryOpScalarListFunctorIS6_Li1ELi1ELi0EEEJNS1_13power_functorIS6_EEEEEvT_T0_DpT1_,@"STO_CUDA_ENTRY STV_DEFAULT"
_ZN2at6native61_GLOBAL__N__44eb8e94_28_ForeachBinaryOpScalarList_cu_dda10a6925multi_tensor_apply_kernelINS1_28TensorListScalarListMetadataIN3c107complexIdEELi1EEENS1_25BinaryOpScalarListFunctorIS6_Li1ELi1ELi0EEEJNS1_13power_functorIS6_EEEEEvT_T0_DpT1_:
        /* <DEDUP_REMOVED lines=14> */
[----:B------:R-:W-:Y:S02]  /*00e0*/  ULOP3.LUT UR4, UR13, 0x3, URZ, 0xc0, !UPT ;  /* 0x000000030d047892 */ /* 0x000fe4000f8ec03f */
[----:B------:R-:W-:Y:S02]  /*00f0*/  ULDC UR6, c[0x2][0x8] ;  /* 0x0080020000067ab9 */ /* 0x000fe40000000800 */
[----:B------:R-:W-:-:S02]  /*0100*/  ULOP3.LUT UP0, URZ, UR4, 0x3f, UR8, 0xf8, !UPT ;  /* 0x0000003f043f7892 */ /* 0x000fc4000f80f808 */
[----:B------:R-:W-:Y:S02]  /*0110*/  UIADD3.X UR7, ~UR5, UR7, URZ, UP1, !UPT ;  /* 0x0000000705077290 */ /* 0x000fe40008ffe53f */
[----:B------:R-:W-:Y:S02]  /*0120*/  ULOP3.LUT UP0, URZ, URZ, URZ, URZ, 0xfc, UP0 ;  /* 0x0000003f3f3f7292 */ /* 0x000fe4000800fc3f */
[----:B------:R-:W-:Y:S02]  /*0130*/  UMOV UR4, 0x10 ;  /* 0x0000001000047882 */ /* 0x000fe40000000000 */
        /* <DEDUP_REMOVED lines=13> */
.L_x_2717:
[----:B0-----:R-:W-:Y:S01]  /*0210*/  IADD3 R5, P0, R36, UR5, RZ ;  /* 0x0000000524057c10 */ /* 0x001fe2000ff1e0ff */
[----:B------:R-:W-:Y:S01]  /*0220*/  UIMAD.WIDE UR16, UR12, 0x100000, UR8 ;  /* 0x001000000c1078a5 */ /* 0x000fe2000f8e0208 */
[----:B------:R-:W-:Y:S01]  /*0230*/  IMAD R4, R0, 0x3, RZ ;  /* 0x0000000300047824 */ /* 0x000fe200078e02ff */
[----:B------:R-:W-:Y:S01]  /*0240*/  CS2R R10, SRZ ;  /* 0x00000000000a7805 */ /* 0x000fe2000001ff00 */
[C---:B------:R-:W-:Y:S01]  /*0250*/  ISETP.GE.U32.AND P2, PT, R5.reuse, 0x10000, PT ;  /* 0x000100000500780c */ /* 0x040fe20003f46070 */
[----:B------:R-:W-:Y:S01]  /*0260*/  IMAD.X R6, RZ, RZ, UR6, P0 ;  /* 0x00000006ff067e24 */ /* 0x000fe200080e06ff */
[C---:B------:R-:W-:Y:S01]  /*0270*/  ISETP.LT.U32.AND P0, PT, R5.reuse, UR13, PT ;  /* 0x0000000d05007c0c */ /* 0x040fe2000bf01070 */
[----:B------:R-:W-:Y:S01]  /*0280*/  CS2R R8, SRZ ;  /* 0x0000000000087805 */ /* 0x000fe2000001ff00 */
[----:B------:R-:W-:-:S02]  /*0290*/  IADD3 R2, P5, R5, c[0x0][0x0], RZ ;  /* 0x0000000005027a10 */ /* 0x000fc40007fbe0ff */
[----:B------:R-:W-:Y:S02]  /*02a0*/  ISETP.GE.U32.AND.EX P2, PT, R6, RZ, PT, P2 ;  /* 0x000000ff0600720c */ /* 0x000fe40003f46120 */
[----:B------:R-:W-:Y:S02]  /*02b0*/  ISETP.GT.U32.AND P6, PT, R2, 0xffff, PT ;  /* 0x0000ffff0200780c */ /* 0x000fe40003fc4070 */
[----:B------:R-:W-:Y:S02]  /*02c0*/  ISETP.LT.AND.EX P2, PT, R6, UR7, !P2, P0 ;  /* 0x0000000706007c0c */ /* 0x000fe4000d741300 */
[-C--:B------:R-:W-:Y:S02]  /*02d0*/  IADD3 R3, P0, R4, R5.reuse, RZ ;  /* 0x0000000504037210 */ /* 0x080fe40007f1e0ff */
[----:B------:R-:W-:Y:S02]  /*02e0*/  LEA R4, P4, R0, R5, 0x1 ;  /* 0x0000000500047211 */ /* 0x000fe400078808ff */
[----:B------:R-:W-:-:S03]  /*02f0*/  ISETP.GE.U32.AND P3, PT, R2, UR13, PT ;  /* 0x0000000d02007c0c */ /* 0x000fc6000bf66070 */
[----:B------:R-:W-:Y:S01]  /*0300*/  IMAD.X R7, RZ, RZ, R6, P4 ;  /* 0x000000ffff077224 */ /* 0x000fe200020e0606 */
[----:B------:R-:W-:-:S03]  /*0310*/  ISETP.GE.U32.AND P4, PT, R3, UR13, PT ;  /* 0x0000000d03007c0c */ /* 0x000fc6000bf86070 */
[----:B------:R-:W-:-:S04]  /*0320*/  @P2 LEA R12, P1, R5, UR16, 0x4 ;  /* 0x00000010050c2c11 */ /* 0x000fc8000f8220ff */
[--C-:B------:R-:W-:Y:S01]  /*0330*/  @P2 LEA.HI.X R13, R5, UR17, R6.reuse, 0x4, P1 ;  /* 0x00000011050d2c11 */ /* 0x100fe200088f2406 */
[--C-:B------:R-:W-:Y:S01]  /*0340*/  IMAD.X R5, RZ, RZ, R6.reuse, P5 ;  /* 0x000000ffff057224 */ /* 0x100fe200028e0606 */
[C---:B------:R-:W-:Y:S01]  /*0350*/  ISETP.GT.U32.AND P1, PT, R4.reuse, 0xffff, PT ;  /* 0x0000ffff0400780c */ /* 0x040fe20003f24070 */
[----:B------:R-:W-:Y:S01]  /*0360*/  IMAD.X R6, RZ, RZ, R6, P0 ;  /* 0x000000ffff067224 */ /* 0x000fe200000e0606 */
[----:B------:R-:W-:Y:S01]  /*0370*/  ISETP.GT.U32.AND P0, PT, R3, 0xffff, PT ;  /* 0x0000ffff0300780c */ /* 0x000fe20003f04070 */
[----:B------:R0:W2:Y:S01]  /*0380*/  @P2 LDG.E.128 R8, [R12.64] ;  /* 0x000000120c082981 */ /* 0x0000a2000c1e1d00 */
[----:B------:R-:W-:Y:S02]  /*0390*/  ISETP.GE.U32.AND P5, PT, R4, UR13, PT ;  /* 0x0000000d04007c0c */ /* 0x000fe4000bfa6070 */
[----:B------:R-:W-:Y:S02]  /*03a0*/  ISETP.GT.U32.AND.EX P6, PT, R5, RZ, PT, P6 ;  /* 0x000000ff0500720c */ /* 0x000fe40003fc4160 */
[----:B------:R-:W-:-:S02]  /*03b0*/  ISETP.GT.U32.AND.EX P1, PT, R7, RZ, PT, P1 ;  /* 0x000000ff0700720c */ /* 0x000fc40003f24110 */
[C---:B------:R-:W-:Y:S02]  /*03c0*/  ISETP.GT.U32.AND.EX P0, PT, R6.reuse, RZ, PT, P0 ;  /* 0x000000ff0600720c */ /* 0x040fe40003f04100 */
[----:B------:R-:W-:Y:S02]  /*03d0*/  ISETP.GE.OR.EX P6, PT, R5, UR7, P6, P3 ;  /* 0x0000000705007c0c */ /* 0x000fe4000b7c6730 */
[----:B------:R-:W-:Y:S02]  /*03e0*/  ISETP.GE.OR.EX P5, PT, R7, UR7, P1, P5 ;  /* 0x0000000707007c0c */ /* 0x000fe40008fa6750 */
[----:B------:R-:W-:Y:S01]  /*03f0*/  ISETP.GE.OR.EX P4, PT, R6, UR7, P0, P4 ;  /* 0x0000000706007c0c */ /* 0x000fe20008786740 */
        /* <DEDUP_REMOVED lines=8> */
[----:B------:R-:W-:Y:S02]  /*0480*/  @!P6 LEA R26, P0, R2, UR16, 0x4 ;  /* 0x00000010021aec11 */ /* 0x000fe4000f8020ff */
[----:B------:R-:W-:Y:S02]  /*0490*/  @!P5 LEA R28, P1, R4, UR16, 0x4 ;  /* 0x00000010041cdc11 */ /* 0x000fe4000f8220ff */
[C---:B------:R-:W-:Y:S02]  /*04a0*/  @!P4 LEA R30, P3, R3.reuse, UR16, 0x4 ;  /* 0x00000010031ecc11 */ /* 0x040fe4000f8620ff */
[----:B------:R-:W-:Y:S02]  /*04b0*/  @!P6 LEA.HI.X R27, R2, UR17, R5, 0x4, P0 ;  /* 0x00000011021bec11 */ /* 0x000fe400080f2405 */
[----:B------:R-:W-:Y:S02]  /*04c0*/  @!P5 LEA.HI.X R29, R4, UR17, R7, 0x4, P1 ;  /* 0x00000011041ddc11 */ /* 0x000fe400088f2407 */
[----:B------:R-:W-:Y:S01]  /*04d0*/  @!P4 LEA.HI.X R31, R3, UR17, R6, 0x4, P3 ;  /* 0x00000011031fcc11 */ /* 0x000fe200098f2406 */
[----:B------:R0:W5:Y:S04]  /*04e0*/  @!P6 LDG.E.128 R20, [R26.64] ;  /* 0x000000121a14e981 */ /* 0x000168000c1e1d00 */
[----:B------:R0:W5:Y:S04]  /*04f0*/  @!P5 LDG.E.128 R16, [R28.64] ;  /* 0x000000121c10d981 */ /* 0x000168000c1e1d00 */
[----:B------:R0:W5:Y:S01]  /*0500*/  @!P4 LDG.E.128 R12, [R30.64] ;  /* 0x000000121e0cc981 */ /* 0x000162000c1e1d00 */
        /* <DEDUP_REMOVED lines=90> */
.L_x_2328:
        /* <DEDUP_REMOVED lines=20> */
[----:B-----5:R-:W-:Y:S05]  /*0bf0*/  CALL.REL.NOINC `($__internal_3_$__cuda_sm20_div_rn_f64_full) ;  /* 0x000390f000007944 */ /* 0x020fea0003c00000 */
.L_x_2331:
[----:B------:R-:W-:Y:S05]  /*0c00*/  BSYNC B3 ;  /* 0x0000000000037941 */ /* 0x000fea0003800000 */
.L_x_2330:
        /* <DEDUP_REMOVED lines=15> */
.L_x_2329:
[----:B------:R-:W-:Y:S05]  /*0d00*/  BSYNC B2 ;  /* 0x0000000000027941 */ /* 0x000fea0003800000 */
.L_x_2327:
        /* <DEDUP_REMOVED lines=20> */
[----:B-1---5:R-:W-:Y:S05]  /*0e50*/  CALL.REL.NOINC `($__internal_3_$__cuda_sm20_div_rn_f64_full) ;  /* 0x00038e9000007944 */ /* 0x022fea0003c00000 */
.L_x_2333:
[----:B------:R-:W-:Y:S05]  /*0e60*/  BSYNC B2 ;  /* 0x0000000000027941 */ /* 0x000fea0003800000 */
.L_x_2332:
        /* <DEDUP_REMOVED lines=43> */
.L_x_2335:
[----:B------:R-:W-:-:S04]  /*1120*/  ISETP.GE.AND P0, PT, R9, RZ, PT ;  /* 0x000000ff0900720c */ /* 0x000fc80003f06270 */
[----:B------:R-:W-:Y:S02]  /*1130*/  FSEL R24, RZ, 3.37028055040000000000e+12, P0 ;  /* 0x54442d18ff187808 */ /* 0x000fe40000000000 */
[----:B------:R-:W-:Y:S02]  /*1140*/  FSEL R25, RZ, 2.1426990032196044922, P0 ;  /* 0x400921fbff197808 */ /* 0x000fe40000000000 */
.L_x_2336:
[----:B------:R-:W-:Y:S05]  /*1150*/  BSYNC B0 ;  /* 0x0000000000007941 */ /* 0x000fea0003800000 */
.L_x_2334:
[----:B------:R0:W2:Y:S02]  /*1160*/  DADD R8, |R8|, |R10| ;  /* 0x0000000008087229 */ /* 0x0000a4000000060a */
[----:B0-----:R-:W-:Y:S02]  /*1170*/  LOP3.LUT R11, R25, 0x80000000, R11, 0xb8, !PT ;  /* 0x80000000190b7812 */ /* 0x001fe400078eb80b */
[----:B-1----:R-:W-:-:S04]  /*1180*/  DMUL R44, R44, 0.5 ;  /* 0x3fe000002c2c7828 */ /* 0x002fc80000000000 */
[----:B--2---:R-:W0:-:S06]  /*1190*/  DSETP.GTU.AND P0, PT, |R8|, +INF , PT ;  /* 0x7ff000000800742a */ /* 0x004e0c0003f0c200 */
[----:B0-----:R-:W-:Y:S02]  /*11a0*/  FSEL R8, R8, R24, P0 ;  /* 0x0000001808087208 */ /* 0x001fe40000000000 */
[----:B------:R-:W-:Y:S01]  /*11b0*/  FSEL R9, R9, R11, P0 ;  /* 0x0000000b09097208 */ /* 0x000fe20000000000 */
[----:B------:R-:W-:Y:S05]  /*11c0*/  BRA `(.L_x_2337) ;  /* 0x00004aa000007947 */ /* 0x000fea0003800000 */
.L_x_2326:
        /* <DEDUP_REMOVED lines=75> */
.L_x_2340:
[----:B------:R-:W-:Y:S05]  /*1680*/  BSYNC B0 ;  /* 0x0000000000007941 */ /* 0x000fea0003800000 */
.L_x_2339:
        /* <DEDUP_REMOVED lines=8> */
[----:B-1---5:R-:W-:Y:S05]  /*1710*/  CALL.REL.NOINC `($__internal_3_$__cuda_sm20_div_rn_f64_full) ;  /* 0x000385d000007944 */ /* 0x022fea0003c00000 */
.L_x_2342:
[----:B------:R-:W-:Y:S05]  /*1720*/  BSYNC B2 ;  /* 0x0000000000027941 */ /* 0x000fea0003800000 */
.L_x_2341:
        /* <DEDUP_REMOVED lines=43> */
.L_x_2344:
[----:B------:R-:W-:-:S04]  /*19e0*/  ISETP.GE.AND P0, PT, R9, RZ, PT ;  /* 0x000000ff0900720c */ /* 0x000fc80003f06270 */
[----:B------:R-:W-:Y:S02]  /*19f0*/  FSEL R24, RZ, 3.37028055040000000000e+12, P0 ;  /* 0x54442d18ff187808 */ /* 0x000fe40000000000 */
[----:B------:R-:W-:Y:S02]  /*1a00*/  FSEL R25, RZ, 2.1426990032196044922, P0 ;  /* 0x400921fbff197808 */ /* 0x000fe40000000000 */
.L_x_2345:
[----:B------:R-:W-:Y:S05]  /*1a10*/  BSYNC B0 ;  /* 0x0000000000007941 */ /* 0x000fea0003800000 */
.L_x_2343:
[----:B------:R2:W3:Y:S02]  /*1a20*/  DADD R8, |R8|, |R10| ;  /* 0x0000000008087229 */ /* 0x0004e4000000060a */
[----:B--2---:R-:W-:Y:S02]  /*1a30*/  LOP3.LUT R11, R25, 0x80000000, R11, 0xb8, !PT ;  /* 0x80000000190b7812 */ /* 0x004fe400078eb80b */
[----:B-1----:R-:W-:-:S04]  /*1a40*/  DMUL R44, R44, 0.5 ;  /* 0x3fe000002c2c7828 */ /* 0x002fc80000000000 */
[----:B---3--:R-:W1:-:S06]  /*1a50*/  DSETP.GTU.AND P0, PT, |R8|, +INF , PT ;  /* 0x7ff000000800742a */ /* 0x008e4c0003f0c200 */
[----:B-1----:R-:W-:Y:S02]  /*1a60*/  FSEL R8, R8, R24, P0 ;  /* 0x0000001808087208 */ /* 0x002fe40000000000 */
[----:B------:R-:W-:Y:S01]  /*1a70*/  FSEL R9, R9, R11, P0 ;  /* 0x0000000b09097208 */ /* 0x000fe20000000000 */
[----:B------:R-:W-:Y:S05]  /*1a80*/  BRA `(.L_x_2337) ;  /* 0x000041e000007947 */ /* 0x000fea0003800000 */
.L_x_2338:
        /* <DEDUP_REMOVED lines=29> */
.L_x_2347:
        /* <DEDUP_REMOVED lines=23> */
[----:B------:R-:W1:-:S03]  /*1dd0*/  DSETP.GEU.AND P3, PT, R56, R52, PT ;  /* 0x000000343800722a */ /* 0x000e460003f6e000 */
[----:B------:R-:W-:Y:S01]  /*1de0*/  IMAD.MOV.U32 R55, RZ, RZ, R29 ;  /* 0x000000ffff377224 */ /* 0x000fe200078e001d */
        /* <DEDUP_REMOVED lines=17> */
[----:B------:R-:W-:Y:S02]  /*1f00*/  FSEL R26, R50, R56, !P3 ;  /* 0x00000038321a7208 */ /* 0x000fe40005800000 */
[----:B--2---:R-:W-:Y:S02]  /*1f10*/  FSEL R51, R51, R57, !P3 ;  /* 0x0000003933337208 */ /* 0x004fe40005800000 */
[----:B0-----:R-:W0:-:S03]  /*1f20*/  DSETP.GEU.AND P3, PT, R44, R42, PT ;  /* 0x0000002a2c00722a */ /* 0x001e060003f6e000 */
[----:B------:R-:W-:Y:S01]  /*1f30*/  IMAD.MOV.U32 R31, RZ, RZ, R51 ;  /* 0x000000ffff1f7224 */ /* 0x000fe200078e0033 */
[----:B---3--:R1:W2:Y:S02]  /*1f40*/  DSETP.LT.OR P0, PT, R44, R42, P0 ;  /* 0x0000002a2c00722a */ /* 0x0082a40000701400 */
[----:B0-----:R-:W-:Y:S02]  /*1f50*/  FSEL R56, R44, R42, !P3 ;  /* 0x0000002a2c387208 */ /* 0x001fe40005800000 */
[----:B------:R-:W-:Y:S02]  /*1f60*/  FSEL R57, R45, R43, !P3 ;  /* 0x0000002b2d397208 */ /* 0x000fe40005800000 */
[----:B------:R-:W-:Y:S02]  /*1f70*/  FSEL R50, R42, R44, !P3 ;  /* 0x0000002c2a327208 */ /* 0x000fe40005800000 */
[----:B-1----:R-:W-:Y:S02]  /*1f80*/  FSEL R43, R43, R45, !P3 ;  /* 0x0000002d2b2b7208 */ /* 0x002fe40005800000 */
[----:B------:R-:W0:-:S03]  /*1f90*/  DSETP.GEU.AND P3, PT, R56, R40, PT ;  /* 0x000000283800722a */ /* 0x000e060003f6e000 */
[----:B------:R-:W-:Y:S01]  /*1fa0*/  IMAD.MOV.U32 R51, RZ, RZ, R43 ;  /* 0x000000ffff337224 */ /* 0x000fe200078e002b */
[----:B--2---:R1:W2:Y:S02]  /*1fb0*/  DSETP.LT.OR P0, PT, R56, R40, P0 ;  /* 0x000000283800722a */ /* 0x0042a40000701400 */
        /* <DEDUP_REMOVED lines=11> */
[----:B--2---:R-:W-:-:S03]  /*2070*/  DSETP.LT.OR P0, PT, R56, R34, P0 ;  /* 0x000000223800722a */ /* 0x004fc60000701400 */
[----:B------:R-:W-:Y:S01]  /*2080*/  IMAD.MOV.U32 R41, RZ, RZ, R39 ;  /* 0x000000ffff297224 */ /* 0x000fe200078e0027 */
[----:B------:R-:W0:-:S06]  /*2090*/  DSETP.GEU.AND P3, PT, R56, R34, PT ;  /* 0x000000223800722a */ /* 0x000e0c0003f6e000 */
[----:B0-----:R-:W-:Y:S02]  /*20a0*/  FSEL R45, R57, R35, !P3 ;  /* 0x00000023392d7208 */ /* 0x001fe40005800000 */
[----:B------:R-:W-:Y:S02]  /*20b0*/  FSEL R44, R56, R34, !P3 ;  /* 0x00000022382c7208 */ /* 0x000fe40005800000 */
        /* <DEDUP_REMOVED lines=15> */
.L_x_2346:
        /* <DEDUP_REMOVED lines=78> */
.L_x_2349:
        /* <DEDUP_REMOVED lines=21> */
.L_x_2352:
[----:B------:R-:W-:Y:S05]  /*27e0*/  BSYNC B3 ;  /* 0x0000000000037941 */ /* 0x000fea0003800000 */
.L_x_2351:
        /* <DEDUP_REMOVED lines=15> */
.L_x_2350:
[----:B------:R-:W-:Y:S05]  /*28e0*/  BSYNC B2 ;  /* 0x0000000000027941 */ /* 0x000fea0003800000 */
.L_x_2348:
        /* <DEDUP_REMOVED lines=21> */
.L_x_2354:
[----:B------:R-:W-:Y:S05]  /*2a40*/  BSYNC B2 ;  /* 0x0000000000027941 */ /* 0x000fea0003800000 */
.L_x_2353:
        /* <DEDUP_REMOVED lines=43> */
.L_x_2356:
[----:B------:R-:W-:-:S04]  /*2d00*/  ISETP.GE.AND P0, PT, R9, RZ, PT ;  /* 0x000000ff0900720c */ /* 0x000fc80003f06270 */
[----:B------:R-:W-:Y:S02]  /*2d10*/  FSEL R24, RZ, 3.37028055040000000000e+12, P0 ;  /* 0x54442d18ff187808 */ /* 0x000fe40000000000 */
[----:B------:R-:W-:Y:S02]  /*2d20*/  FSEL R25, RZ, 2.1426990032196044922, P0 ;  /* 0x400921fbff197808 */ /* 0x000fe40000000000 */
.L_x_2357:
[----:B------:R-:W-:Y:S05]  /*2d30*/  BSYNC B0 ;  /* 0x0000000000007941 */ /* 0x000fea0003800000 */
.L_x_2355:
[----:B------:R0:W2:Y:S02]  /*2d40*/  DADD R8, |R8|, |R10| ;  /* 0x0000000008087229 */ /* 0x0000a4000000060a */
[----:B0-----:R-:W-:Y:S02]  /*2d50*/  LOP3.LUT R11, R25, 0x80000000, R11, 0xb8, !PT ;  /* 0x80000000190b7812 */ /* 0x001fe400078eb80b */
[----:B-1----:R-:W-:-:S04]  /*2d60*/  DMUL R44, R44, 0.5 ;  /* 0x3fe000002c2c7828 */ /* 0x002fc80000000000 */
[----:B--2---:R-:W0:-:S06]  /*2d70*/  DSETP.GTU.AND P0, PT, |R8|, +INF , PT ;  /* 0x7ff000000800742a */ /* 0x004e0c0003f0c200 */
[----:B0-----:R-:W-:Y:S02]  /*2d80*/  FSEL R8, R8, R24, P0 ;  /* 0x0000001808087208 */ /* 0x001fe40000000000 */
[----:B------:R-:W-:Y:S01]  /*2d90*/  FSEL R9, R9, R11, P0 ;  /* 0x0000000b09097208 */ /* 0x000fe20000000000 */
[----:B------:R-:W-:Y:S05]  /*2da0*/  BRA `(.L_x_2337) ;  /* 0x00002ec000007947 */ /* 0x000fea0003800000 */
.L_x_2325:
        /* <DEDUP_REMOVED lines=111> */
.L_x_2359:
[----:B------:R-:W-:Y:S05]  /*34a0*/  BSYNC B0 ;  /* 0x0000000000007941 */ /* 0x000fea0003800000 */
.L_x_2358:
        /* <DEDUP_REMOVED lines=8> */
[----:B-1---5:R-:W-:Y:S05]  /*3530*/  CALL.REL.NOINC `($__internal_3_$__cuda_sm20_div_rn_f64_full) ;  /* 0x000367b000007944 */ /* 0x022fea0003c00000 */
.L_x_2361:
[----:B------:R-:W-:Y:S05]  /*3540*/  BSYNC B2 ;  /* 0x0000000000027941 */ /* 0x000fea0003800000 */
.L_x_2360:
        /* <DEDUP_REMOVED lines=43> */
.L_x_2363:
[----:B------:R-:W-:-:S04]  /*3800*/  ISETP.GE.AND P0, PT, R9, RZ, PT ;  /* 0x000000ff0900720c */ /* 0x000fc80003f06270 */
[----:B------:R-:W-:Y:S02]  /*3810*/  FSEL R24, RZ, 3.37028055040000000000e+12, P0 ;  /* 0x54442d18ff187808 */ /* 0x000fe40000000000 */
[----:B------:R-:W-:Y:S02]  /*3820*/  FSEL R25, RZ, 2.1426990032196044922, P0 ;  /* 0x400921fbff197808 */ /* 0x000fe40000000000 */
.L_x_2364:
[----:B------:R-:W-:Y:S05]  /*3830*/  BSYNC B0 ;  /* 0x0000000000007941 */ /* 0x000fea0003800000 */
.L_x_2362:
[----:B------:R2:W3:Y:S02]  /*3840*/  DADD R8, |R8|, |R10| ;  /* 0x0000000008087229 */ /* 0x0004e4000000060a */
[----:B--2---:R-:W-:-:S04]  /*3850*/  LOP3.LUT R11, R25, 0x80000000, R11, 0xb8, !PT ;  /* 0x80000000190b7812 */ /* 0x004fc800078eb80b */
[----:B---3--:R-:W2:-:S06]  /*3860*/  DSETP.GTU.AND P0, PT, |R8|, +INF , PT ;  /* 0x7ff000000800742a */ /* 0x008e8c0003f0c200 */
[----:B--2---:R-:W-:Y:S02]  /*3870*/  FSEL R8, R8, R24, P0 ;  /* 0x0000001808087208 */ /* 0x004fe40000000000 */
[----:B------:R-:W-:Y:S01]  /*3880*/  FSEL R9, R9, R11, P0 ;  /* 0x0000000b09097208 */ /* 0x000fe20000000000 */
[----:B------:R-:W-:Y:S05]  /*3890*/  BRA `(.L_x_2337) ;  /* 0x000023d000007947 */ /* 0x000fea0003800000 */
.L_x_2324:
        /* <DEDUP_REMOVED lines=69> */
.L_x_2367:
        /* <DEDUP_REMOVED lines=21> */
.L_x_2370:
[----:B------:R-:W-:Y:S05]  /*3e40*/  BSYNC B3 ;  /* 0x0000000000037941 */ /* 0x000fea0003800000 */
.L_x_2369:
        /* <DEDUP_REMOVED lines=15> */
.L_x_2368:
[----:B------:R-:W-:Y:S05]  /*3f40*/  BSYNC B2 ;  /* 0x0000000000027941 */ /* 0x000fea0003800000 */
.L_x_2366:
        /* <DEDUP_REMOVED lines=44> */
.L_x_2365:
        /* <DEDUP_REMOVED lines=46> */
.L_x_2323:
        /* <DEDUP_REMOVED lines=22> */
[----:B-----5:R-:W-:Y:S05]  /*4650*/  CALL.REL.NOINC `($__internal_3_$__cuda_sm20_div_rn_f64_full) ;  /* 0x0003569000007944 */ /* 0x020fea0003c00000 */
.L_x_2372:
[----:B------:R-:W-:Y:S05]  /*4660*/  BSYNC B2 ;  /* 0x0000000000027941 */ /* 0x000fea0003800000 */
.L_x_2371:
        /* <DEDUP_REMOVED lines=24> */
[----:B------:R-:W-:Y:S02]  /*47f0*/  IMAD.MOV.U32 R26, RZ, RZ, R24 ;  /* 0x000000ffff1a7224 */ /* 0x000fe400078e0018 */
[----:B------:R-:W-:Y:S02]  /*4800*/  IMAD.MOV.U32 R27, RZ, RZ, R25 ;  /* 0x000000ffff1b7224 */ /* 0x000fe400078e0019 */
.L_x_2374:
[----:B------:R-:W-:Y:S05]  /*4810*/  BSYNC B2 ;  /* 0x0000000000027941 */ /* 0x000fea0003800000 */
.L_x_2373:
        /* <DEDUP_REMOVED lines=112> */
.L_x_2376:
[----:B------:R-:W-:Y:S05]  /*4f20*/  BSYNC B0 ;  /* 0x0000000000007941 */ /* 0x000fea0003800000 */
.L_x_2375:
        /* <DEDUP_REMOVED lines=9> */
.L_x_2378:
[----:B------:R-:W-:Y:S05]  /*4fc0*/  BSYNC B2 ;  /* 0x0000000000027941 */ /* 0x000fea0003800000 */
.L_x_2377:
        /* <DEDUP_REMOVED lines=43> */
.L_x_2380:
[----:B------:R-:W-:-:S04]  /*5280*/  ISETP.GE.AND P0, PT, R9, RZ, PT ;  /* 0x000000ff0900720c */ /* 0x000fc80003f06270 */
[----:B------:R-:W-:Y:S02]  /*5290*/  FSEL R24, RZ, 3.37028055040000000000e+12, P0 ;  /* 0x54442d18ff187808 */ /* 0x000fe40000000000 */
[----:B------:R-:W-:Y:S02]  /*52a0*/  FSEL R25, RZ, 2.1426990032196044922, P0 ;  /* 0x400921fbff197808 */ /* 0x000fe40000000000 */
.L_x_2381:
[----:B------:R-:W-:Y:S05]  /*52b0*/  BSYNC B0 ;  /* 0x0000000000007941 */ /* 0x000fea0003800000 */
.L_x_2379:
[----:B------:R2:W3:Y:S02]  /*52c0*/  DADD R8, |R8|, |R10| ;  /* 0x0000000008087229 */ /* 0x0004e4000000060a */
[----:B--2---:R-:W-:Y:S02]  /*52d0*/  LOP3.LUT R11, R25, 0x80000000, R11, 0xb8, !PT ;  /* 0x80000000190b7812 */ /* 0x004fe400078eb80b */
[----:B-1----:R-:W-:-:S04]  /*52e0*/  DADD R44, R44, 1 ;  /* 0x3ff000002c2c7429 */ /* 0x002fc80000000000 */
[----:B---3--:R-:W1:-:S06]  /*52f0*/  DSETP.GTU.AND P0, PT, |R8|, +INF , PT ;  /* 0x7ff000000800742a */ /* 0x008e4c0003f0c200 */
[----:B-1----:R-:W-:Y:S02]  /*5300*/  FSEL R8, R8, R24, P0 ;  /* 0x0000001808087208 */ /* 0x002fe40000000000 */
[----:B------:R-:W-:Y:S01]  /*5310*/  FSEL R9, R9, R11, P0 ;  /* 0x0000000b09097208 */ /* 0x000fe20000000000 */
[----:B------:R-:W-:Y:S05]  /*5320*/  BRA `(.L_x_2337) ;  /* 0x0000094000007947 */ /* 0x000fea0003800000 */
.L_x_2322:
        /* <DEDUP_REMOVED lines=86> */
.L_x_2383:
[----:B------:R-:W-:Y:S05]  /*5890*/  BSYNC B0 ;  /* 0x0000000000007941 */ /* 0x000fea0003800000 */
.L_x_2382:
[----:B------:R-:W-:Y:S01]  /*58a0*/  FSETP.GT.AND P0, PT, |R42|, 1.469367938527859385e-39, PT ;  /* 0x001000002a00780b */ /* 0x000fe20003f04200 */
[----:B------:R-:W-:-:S12]  /*58b0*/  BSSY B2, `(.L_x_2384) ;  /* 0x0000008000027945 */ /* 0x000fd80003800000 */
[----:B------:R-:W-:Y:S05]  /*58c0*/  @P0 BRA P3, `(.L_x_2385) ;  /* 0x0000006000000947 */ /* 0x000fea0001800000 */
[----:B------:R-:W-:Y:S01]  /*58d0*/  IMAD.MOV.U32 R30, RZ, RZ, R46 ;  /* 0x000000ffff1e7224 */ /* 0x000fe200078e002e */
[----:B0-----:R-:W-:Y:S01]  /*58e0*/  MOV R28, 0x5910 ;  /* 0x00005910001c7802 */ /* 0x001fe20000000f00 */
[----:B------:R-:W-:Y:S02]  /*58f0*/  IMAD.MOV.U32 R27, RZ, RZ, R47 ;  /* 0x000000ffff1b7224 */ /* 0x000fe400078e002f */
[----:B-1---5:R-:W-:Y:S05]  /*5900*/  CALL.REL.NOINC `($__internal_3_$__cuda_sm20_div_rn_f64_full) ;  /* 0x000343e000007944 */ /* 0x022fea0003c00000 */
[----:B------:R-:W-:Y:S02]  /*5910*/  IMAD.MOV.U32 R26, RZ, RZ, R24 ;  /* 0x000000ffff1a7224 */ /* 0x000fe400078e0018 */
[----:B------:R-:W-:Y:S02]  /*5920*/  IMAD.MOV.U32 R27, RZ, RZ, R25 ;  /* 0x000000ffff1b7224 */ /* 0x000fe400078e0019 */
.L_x_2385:
[----:B------:R-:W-:Y:S05]  /*5930*/  BSYNC B2 ;  /* 0x0000000000027941 */ /* 0x000fea0003800000 */
.L_x_2384:
        /* <DEDUP_REMOVED lines=43> */
.L_x_2387:
[----:B------:R-:W-:Y:S02]  /*5bf0*/  FSEL R24, RZ, 3.37028055040000000000e+12, P0 ;  /* 0x54442d18ff187808 */ /* 0x000fe40000000000 */
[----:B------:R-:W-:Y:S02]  /*5c00*/  FSEL R25, RZ, 2.1426990032196044922, P0 ;  /* 0x400921fbff197808 */ /* 0x000fe40000000000 */
.L_x_2388:
[----:B------:R-:W-:Y:S05]  /*5c10*/  BSYNC B0 ;  /* 0x0000000000007941 */ /* 0x000fea0003800000 */
.L_x_2386:
[----:B------:R0:W2:Y:S02]  /*5c20*/  DADD R8, |R8|, |R10| ;  /* 0x0000000008087229 */ /* 0x0000a4000000060a */
[----:B0-----:R-:W-:-:S04]  /*5c30*/  LOP3.LUT R11, R25, 0x80000000, R11, 0xb8, !PT ;  /* 0x80000000190b7812 */ /* 0x001fc800078eb80b */
[----:B--2---:R-:W0:-:S06]  /*5c40*/  DSETP.GTU.AND P0, PT, |R8|, +INF , PT ;  /* 0x7ff000000800742a */ /* 0x004e0c0003f0c200 */
[----:B0-----:R-:W-:Y:S02]  /*5c50*/  FSEL R8, R8, R24, P0 ;  /* 0x0000001808087208 */ /* 0x001fe40000000000 */
[----:B------:R-:W-:Y:S02]  /*5c60*/  FSEL R9, R9, R11, P0 ;  /* 0x0000000b09097208 */ /* 0x000fe40000000000 */
.L_x_2337:
[----:B------:R-:W-:Y:S05]  /*5c70*/  BSYNC B1 ;  /* 0x0000000000017941 */ /* 0x000fea0003800000 */
.L_x_2321:
        /* <DEDUP_REMOVED lines=54> */
.L_x_2395:
[----:B------:R-:W-:Y:S05]  /*5fe0*/  BSYNC B0 ;  /* 0x0000000000007941 */ /* 0x000fea0003800000 */
.L_x_2394:
        /* <DEDUP_REMOVED lines=13> */
[----:B012--5:R-:W-:Y:S05]  /*60c0*/  CALL.REL.NOINC `($_ZN2at6native61_GLOBAL__N__44eb8e94_28_ForeachBinaryOpScalarList_cu_dda10a6925multi_tensor_apply_kernelINS1_28TensorListScalarListMetadataIN3c107complexIdEELi1EEENS1_25BinaryOpScalarListFunctorIS6_Li1ELi1ELi0EEEJNS1_13power_functorIS6_EEEEEvT_T0_DpT1_$__internal_trig_reduction_slowpathd) ;  /* 0x0003429000007944 */ /* 0x027fea0003c00000 */
[----:B------:R-:W-:Y:S02]  /*60d0*/  IMAD.MOV.U32 R46, RZ, RZ, R30 ;  /* 0x000000ffff2e7224 */ /* 0x000fe400078e001e */
[----:B------:R-:W-:Y:S01]  /*60e0*/  IMAD.MOV.U32 R47, RZ, RZ, R31 ;  /* 0x000000ffff2f7224 */ /* 0x000fe200078e001f */
[----:B------:R-:W-:Y:S05]  /*60f0*/  BRA `(.L_x_2398) ;  /* 0x0000002000007947 */ /* 0x000fea0003800000 */
.L_x_2397:
[----:B------:R2:W3:Y:S01]  /*6100*/  DMUL R46, RZ, R42 ;  /* 0x0000002aff2e7228 */ /* 0x0004e20000000000 */
[----:B------:R-:W-:-:S05]  /*6110*/  IMAD.MOV.U32 R27, RZ, RZ, RZ ;  /* 0x000000ffff1b7224 */ /* 0x000fca00078e00ff */
.L_x_2398:
[----:B------:R-:W-:Y:S05]  /*6120*/  BSYNC B2 ;  /* 0x0000000000027941 */ /* 0x000fea0003800000 */
.L_x_2396:
        /* <DEDUP_REMOVED lines=36> */
[----:B0123-5:R-:W-:Y:S05]  /*6370*/  CALL.REL.NOINC `($_ZN2at6native61_GLOBAL__N__44eb8e94_28_ForeachBinaryOpScalarList_cu_dda10a6925multi_tensor_apply_kernelINS1_28TensorListScalarListMetadataIN3c107complexIdEELi1EEENS1_25BinaryOpScalarListFunctorIS6_Li1ELi1ELi0EEEJNS1_13power_functorIS6_EEEEEvT_T0_DpT1_$__internal_trig_reduction_slowpathd) ;  /* 0x00033fe000007944 */ /* 0x02ffea0003c00000 */
[----:B------:R-:W-:Y:S02]  /*6380*/  IMAD.MOV.U32 R34, RZ, RZ, R27 ;  /* 0x000000ffff227224 */ /* 0x000fe400078e001b */
[----:B------:R-:W-:Y:S02]  /*6390*/  IMAD.MOV.U32 R32, RZ, RZ, R30 ;  /* 0x000000ffff207224 */ /* 0x000fe400078e001e */
[----:B------:R-:W-:Y:S01]  /*63a0*/  IMAD.MOV.U32 R33, RZ, RZ, R31 ;  /* 0x000000ffff217224 */ /* 0x000fe200078e001f */
[----:B------:R-:W-:Y:S05]  /*63b0*/  BRA `(.L_x_2401) ;  /* 0x0000002000007947 */ /* 0x000fea0003800000 */
.L_x_2400:
[----:B------:R2:W3:Y:S01]  /*63c0*/  DMUL R32, RZ, R42 ;  /* 0x0000002aff207228 */ /* 0x0004e20000000000 */
[----:B------:R-:W-:-:S05]  /*63d0*/  IMAD.MOV.U32 R34, RZ, RZ, RZ ;  /* 0x000000ffff227224 */ /* 0x000fca00078e00ff */
.L_x_2401:
[----:B------:R-:W-:Y:S05]  /*63e0*/  BSYNC B2 ;  /* 0x0000000000027941 */ /* 0x000fea0003800000 */
.L_x_2399:
        /* <DEDUP_REMOVED lines=25> */
.L_x_2393:
        /* <DEDUP_REMOVED lines=39> */
.L_x_2404:
[----:B------:R-:W-:Y:S05]  /*67f0*/  BSYNC B0 ;  /* 0x0000000000007941 */ /* 0x000fea0003800000 */
.L_x_2403:
        /* <DEDUP_REMOVED lines=17> */
.L_x_2406:
[----:B------:R2:W3:Y:S01]  /*6910*/  DMUL R46, RZ, R42 ;  /* 0x0000002aff2e7228 */ /* 0x0004e20000000000 */
[----:B------:R-:W-:-:S05]  /*6920*/  IMAD.MOV.U32 R27, RZ, RZ, RZ ;  /* 0x000000ffff1b7224 */ /* 0x000fca00078e00ff */
.L_x_2407:
[----:B------:R-:W-:Y:S05]  /*6930*/  BSYNC B2 ;  /* 0x0000000000027941 */ /* 0x000fea0003800000 */
.L_x_2405:
        /* <DEDUP_REMOVED lines=41> */
.L_x_2409:
[----:B------:R2:W3:Y:S01]  /*6bd0*/  DMUL R32, RZ, R42 ;  /* 0x0000002aff207228 */ /* 0x0004e20000000000 */
[----:B------:R-:W-:-:S05]  /*6be0*/  IMAD.MOV.U32 R34, RZ, RZ, RZ ;  /* 0x000000ffff227224 */ /* 0x000fca00078e00ff */
.L_x_2410:
[----:B------:R-:W-:Y:S05]  /*6bf0*/  BSYNC B2 ;  /* 0x0000000000027941 */ /* 0x000fea0003800000 */
.L_x_2408:
        /* <DEDUP_REMOVED lines=39> */
.L_x_2392:
        /* <DEDUP_REMOVED lines=11> */
.L_x_2411:
[----:B------:R-:W1:-:S10]  /*6f20*/  DADD R8, R42, -R42 ;  /* 0x000000002a087229 */ /* 0x000e54000000082a */
[----:B-1----:R-:W-:Y:S02]  /*6f30*/  IMAD.MOV.U32 R10, RZ, RZ, R8 ;  /* 0x000000ffff0a7224 */ /* 0x002fe400078e0008 */
[----:B------:R-:W-:Y:S01]  /*6f40*/  IMAD.MOV.U32 R11, RZ, RZ, R9 ;  /* 0x000000ffff0b7224 */ /* 0x000fe200078e0009 */
[----:B------:R-:W-:Y:S05]  /*6f50*/  BRA `(.L_x_2402) ;  /* 0x0000081000007947 */ /* 0x000fea0003800000 */
.L_x_2391:
        /* <DEDUP_REMOVED lines=14> */
[----:B01---5:R-:W-:Y:S05]  /*7040*/  CALL.REL.NOINC `($_ZN2at6native61_GLOBAL__N__44eb8e94_28_ForeachBinaryOpScalarList_cu_dda10a6925multi_tensor_apply_kernelINS1_28TensorListScalarListMetadataIN3c107complexIdEELi1EEENS1_25BinaryOpScalarListFunctorIS6_Li1ELi1ELi0EEEJNS1_13power_functorIS6_EEEEEvT_T0_DpT1_$__internal_trig_reduction_slowpathd) ;  /* 0x0003331000007944 */ /* 0x023fea0003c00000 */
[----:B------:R-:W-:Y:S02]  /*7050*/  IMAD.MOV.U32 R32, RZ, RZ, R30 ;  /* 0x000000ffff207224 */ /* 0x000fe400078e001e */
[----:B------:R-:W-:Y:S01]  /*7060*/  IMAD.MOV.U32 R33, RZ, RZ, R31 ;  /* 0x000000ffff217224 */ /* 0x000fe200078e001f */
[----:B------:R-:W-:Y:S05]  /*7070*/  BRA `(.L_x_2414) ;  /* 0x0000002000007947 */ /* 0x000fea0003800000 */
.L_x_2413:
[----:B------:R1:W2:Y:S01]  /*7080*/  DMUL R32, RZ, R42 ;  /* 0x0000002aff207228 */ /* 0x0002a20000000000 */
[----:B0-----:R-:W-:-:S05]  /*7090*/  IMAD.MOV.U32 R27, RZ, RZ, RZ ;  /* 0x000000ffff1b7224 */ /* 0x001fca00078e00ff */
.L_x_2414:
[----:B------:R-:W-:Y:S05]  /*70a0*/  BSYNC B2 ;  /* 0x0000000000027941 */ /* 0x000fea0003800000 */
.L_x_2412:
        /* <DEDUP_REMOVED lines=36> */
[----:B012--5:R-:W-:Y:S05]  /*72f0*/  CALL.REL.NOINC `($_ZN2at6native61_GLOBAL__N__44eb8e94_28_ForeachBinaryOpScalarList_cu_dda10a6925multi_tensor_apply_kernelINS1_28TensorListScalarListMetadataIN3c107complexIdEELi1EEENS1_25BinaryOpScalarListFunctorIS6_Li1ELi1ELi0EEEJNS1_13power_functorIS6_EEEEEvT_T0_DpT1_$__internal_trig_reduction_slowpathd) ;  /* 0x0003306000007944 */ /* 0x027fea0003c00000 */
[----:B------:R-:W-:Y:S02]  /*7300*/  IMAD.MOV.U32 R38, RZ, RZ, R27 ;  /* 0x000000ffff267224 */ /* 0x000fe400078e001b */
[----:B------:R-:W-:Y:S02]  /*7310*/  IMAD.MOV.U32 R10, RZ, RZ, R30 ;  /* 0x000000ffff0a7224 */ /* 0x000fe400078e001e */
[----:B------:R-:W-:Y:S01]  /*7320*/  IMAD.MOV.U32 R11, RZ, RZ, R31 ;  /* 0x000000ffff0b7224 */ /* 0x000fe200078e001f */
[----:B------:R-:W-:Y:S05]  /*7330*/  BRA `(.L_x_2417) ;  /* 0x0000002000007947 */ /* 0x000fea0003800000 */
.L_x_2416:
[----:B------:R1:W2:Y:S01]  /*7340*/  DMUL R10, RZ, R42 ;  /* 0x0000002aff0a7228 */ /* 0x0002a20000000000 */
[----:B------:R-:W-:-:S05]  /*7350*/  IMAD.MOV.U32 R38, RZ, RZ, RZ ;  /* 0x000000ffff267224 */ /* 0x000fca00078e00ff */
.L_x_2417:
[----:B------:R-:W-:Y:S05]  /*7360*/  BSYNC B2 ;  /* 0x0000000000027941 */ /* 0x000fea0003800000 */
.L_x_2415:
        /* <DEDUP_REMOVED lines=24> */
.L_x_2390:
        /* <DEDUP_REMOVED lines=37> */
.L_x_2419:
[----:B------:R-:W-:Y:S05]  /*7740*/  BSYNC B0 ;  /* 0x0000000000007941 */ /* 0x000fea0003800000 */
.L_x_2418:
[----:B0-----:R-:W-:Y:S02]  /*7750*/  IMAD.MOV.U32 R10, RZ, RZ, R42 ;  /* 0x000000ffff0a7224 */ /* 0x001fe400078e002a */
[----:B------:R-:W-:Y:S02]  /*7760*/  IMAD.MOV.U32 R11, RZ, RZ, R43 ;  /* 0x000000ffff0b7224 */ /* 0x000fe400078e002b */
.L_x_2402:
[----:B-12---:R-:W-:Y:S05]  /*7770*/  BSYNC B1 ;  /* 0x0000000000017941 */ /* 0x006fea0003800000 */
.L_x_2389:
        /* <DEDUP_REMOVED lines=91> */
.L_x_2427:
        /* <DEDUP_REMOVED lines=20> */
[----:B---3--:R-:W-:Y:S05]  /*7e70*/  CALL.REL.NOINC `($__internal_3_$__cuda_sm20_div_rn_f64_full) ;  /* 0x00031e7000007944 */ /* 0x008fea0003c00000 */
.L_x_2430:
[----:B------:R-:W-:Y:S05]  /*7e80*/  BSYNC B3 ;  /* 0x0000000000037941 */ /* 0x000fea0003800000 */
.L_x_2429:
        /* <DEDUP_REMOVED lines=15> */
.L_x_2428:
[----:B------:R-:W-:Y:S05]  /*7f80*/  BSYNC B2 ;  /* 0x0000000000027941 */ /* 0x000fea0003800000 */
.L_x_2426:
        /* <DEDUP_REMOVED lines=20> */
[----:B-1-3--:R-:W-:Y:S05]  /*80d0*/  CALL.REL.NOINC `($__internal_3_$__cuda_sm20_div_rn_f64_full) ;  /* 0x00031c1000007944 */ /* 0x00afea0003c00000 */
.L_x_2432:
[----:B------:R-:W-:Y:S05]  /*80e0*/  BSYNC B2 ;  /* 0x0000000000027941 */ /* 0x000fea0003800000 */
.L_x_2431:
        /* <DEDUP_REMOVED lines=43> */
.L_x_2434:
[----:B------:R-:W-:-:S04]  /*83a0*/  ISETP.GE.AND P0, PT, R21, RZ, PT ;  /* 0x000000ff1500720c */ /* 0x000fc80003f06270 */
[----:B------:R-:W-:Y:S02]  /*83b0*/  FSEL R24, RZ, 3.37028055040000000000e+12, P0 ;  /* 0x54442d18ff187808 */ /* 0x000fe40000000000 */
[----:B------:R-:W-:Y:S02]  /*83c0*/  FSEL R25, RZ, 2.1426990032196044922, P0 ;  /* 0x400921fbff197808 */ /* 0x000fe40000000000 */
.L_x_2435:
[----:B------:R-:W-:Y:S05]  /*83d0*/  BSYNC B0 ;  /* 0x0000000000007941 */ /* 0x000fea0003800000 */
.L_x_2433:
[----:B------:R0:W2:Y:S02]  /*83e0*/  DADD R20, |R20|, |R22| ;  /* 0x0000000014147229 */ /* 0x0000a40000000616 */
[----:B0-----:R-:W-:Y:S02]  /*83f0*/  LOP3.LUT R23, R25, 0x80000000, R23, 0xb8, !PT ;  /* 0x8000000019177812 */ /* 0x001fe400078eb817 */
[----:B-1----:R-:W-:-:S04]  /*8400*/  DMUL R44, R44, 0.5 ;  /* 0x3fe000002c2c7828 */ /* 0x002fc80000000000 */
[----:B--2---:R-:W0:-:S06]  /*8410*/  DSETP.GTU.AND P0, PT, |R20|, +INF , PT ;  /* 0x7ff000001400742a */ /* 0x004e0c0003f0c200 */
[----:B0-----:R-:W-:Y:S02]  /*8420*/  FSEL R20, R20, R24, P0 ;  /* 0x0000001814147208 */ /* 0x001fe40000000000 */
[----:B------:R-:W-:Y:S01]  /*8430*/  FSEL R21, R21, R23, P0 ;  /* 0x0000001715157208 */ /* 0x000fe20000000000 */
[----:B------:R-:W-:Y:S05]  /*8440*/  BRA `(.L_x_2436) ;  /* 0x00004aa000007947 */ /* 0x000fea0003800000 */
.L_x_2425:
        /* <DEDUP_REMOVED lines=75> */
.L_x_2439:
[----:B------:R-:W-:Y:S05]  /*8900*/  BSYNC B0 ;  /* 0x0000000000007941 */ /* 0x000fea0003800000 */
.L_x_2438:
        /* <DEDUP_REMOVED lines=8> */
[----:B-1-3--:R-:W-:Y:S05]  /*8990*/  CALL.REL.NOINC `($__internal_3_$__cuda_sm20_div_rn_f64_full) ;  /* 0x0003135000007944 */ /* 0x00afea0003c00000 */
.L_x_2441:
[----:B------:R-:W-:Y:S05]  /*89a0*/  BSYNC B2 ;  /* 0x0000000000027941 */ /* 0x000fea0003800000 */
.L_x_2440:
        /* <DEDUP_REMOVED lines=43> */
.L_x_2443:
[----:B------:R-:W-:-:S04]  /*8c60*/  ISETP.GE.AND P0, PT, R21, RZ, PT ;  /* 0x000000ff1500720c */ /* 0x000fc80003f06270 */
[----:B------:R-:W-:Y:S02]  /*8c70*/  FSEL R24, RZ, 3.37028055040000000000e+12, P0 ;  /* 0x54442d18ff187808 */ /* 0x000fe40000000000 */
[----:B------:R-:W-:Y:S02]  /*8c80*/  FSEL R25, RZ, 2.1426990032196044922, P0 ;  /* 0x400921fbff197808 */ /* 0x000fe40000000000 */
.L_x_2444:
[----:B------:R-:W-:Y:S05]  /*8c90*/  BSYNC B0 ;  /* 0x0000000000007941 */ /* 0x000fea0003800000 */
.L_x_2442:
[----:B------:R2:W4:Y:S02]  /*8ca0*/  DADD R20, |R20|, |R22| ;  /* 0x0000000014147229 */ /* 0x0005240000000616 */
[----:B--2---:R-:W-:Y:S02]  /*8cb0*/  LOP3.LUT R23, R25, 0x80000000, R23, 0xb8, !PT ;  /* 0x8000000019177812 */ /* 0x004fe400078eb817 */
[----:B-1----:R-:W-:-:S04]  /*8cc0*/  DMUL R44, R44, 0.5 ;  /* 0x3fe000002c2c7828 */ /* 0x002fc80000000000 */
[----:B----4-:R-:W1:-:S06]  /*8cd0*/  DSETP.GTU.AND P0, PT, |R20|, +INF , PT ;  /* 0x7ff000001400742a */ /* 0x010e4c0003f0c200 */
[----:B-1----:R-:W-:Y:S02]  /*8ce0*/  FSEL R20, R20, R24, P0 ;  /* 0x0000001814147208 */ /* 0x002fe40000000000 */
[----:B------:R-:W-:Y:S01]  /*8cf0*/  FSEL R21, R21, R23, P0 ;  /* 0x0000001715157208 */ /* 0x000fe20000000000 */
[----:B------:R-:W-:Y:S05]  /*8d00*/  BRA `(.L_x_2436) ;  /* 0x000041e000007947 */ /* 0x000fea0003800000 */
.L_x_2437:
        /* <DEDUP_REMOVED lines=29> */
.L_x_2446:
        /* <DEDUP_REMOVED lines=85> */
.L_x_2445:
        /* <DEDUP_REMOVED lines=78> */
.L_x_2448:
        /* <DEDUP_REMOVED lines=20> */
[----:B------:R-:W-:Y:S05]  /*9a50*/  CALL.REL.NOINC `($__internal_3_$__cuda_sm20_div_rn_f64_full) ;  /* 0x0003029000007944 */ /* 0x000fea0003c00000 */
.L_x_2451:
[----:B------:R-:W-:Y:S05]  /*9a60*/  BSYNC B3 ;  /* 0x0000000000037941 */ /* 0x000fea0003800000 */
.L_x_2450:
        /* <DEDUP_REMOVED lines=15> */
.L_x_2449:
[----:B------:R-:W-:Y:S05]  /*9b60*/  BSYNC B2 ;  /* 0x0000000000027941 */ /* 0x000fea0003800000 */
.L_x_2447:
        /* <DEDUP_REMOVED lines=20> */
[----:B-1----:R-:W-:Y:S05]  /*9cb0*/  CALL.REL.NOINC `($__internal_3_$__cuda_sm20_div_rn_f64_full) ;  /* 0x0003003000007944 */ /* 0x002fea0003c00000 */
.L_x_2453:
[----:B------:R-:W-:Y:S05]  /*9cc0*/  BSYNC B2 ;  /* 0x0000000000027941 */ /* 0x000fea0003800000 */
.L_x_2452:
        /* <DEDUP_REMOVED lines=43> */
.L_x_2455:
[----:B------:R-:W-:-:S04]  /*9f80*/  ISETP.GE.AND P0, PT, R21, RZ, PT ;  /* 0x000000ff1500720c */ /* 0x000fc80003f06270 */
[----:B------:R-:W-:Y:S02]  /*9f90*/  FSEL R24, RZ, 3.37028055040000000000e+12, P0 ;  /* 0x54442d18ff187808 */ /* 0x000fe40000000000 */
[----:B------:R-:W-:Y:S02]  /*9fa0*/  FSEL R25, RZ, 2.1426990032196044922, P0 ;  /* 0x400921fbff197808 */ /* 0x000fe40000000000 */
.L_x_2456:
[----:B------:R-:W-:Y:S05]  /*9fb0*/  BSYNC B0 ;  /* 0x0000000000007941 */ /* 0x000fea0003800000 */
.L_x_2454:
[----:B------:R0:W2:Y:S02]  /*9fc0*/  DADD R20, |R20|, |R22| ;  /* 0x0000000014147229 */ /* 0x0000a40000000616 */
[----:B0-----:R-:W-:Y:S02]  /*9fd0*/  LOP3.LUT R23, R25, 0x80000000, R23, 0xb8, !PT ;  /* 0x8000000019177812 */ /* 0x001fe400078eb817 */
[----:B-1----:R-:W-:-:S04]  /*9fe0*/  DMUL R44, R44, 0.5 ;  /* 0x3fe000002c2c7828 */ /* 0x002fc80000000000 */
[----:B--2---:R-:W0:-:S06]  /*9ff0*/  DSETP.GTU.AND P0, PT, |R20|, +INF , PT ;  /* 0x7ff000001400742a */ /* 0x004e0c0003f0c200 */
[----:B0-----:R-:W-:Y:S02]  /*a000*/  FSEL R20, R20, R24, P0 ;  /* 0x0000001814147208 */ /* 0x001fe40000000000 */
[----:B------:R-:W-:Y:S01]  /*a010*/  FSEL R21, R21, R23, P0 ;  /* 0x0000001715157208 */ /* 0x000fe20000000000 */
[----:B------:R-:W-:Y:S05]  /*a020*/  BRA `(.L_x_2436) ;  /* 0x00002ec000007947 */ /* 0x000fea0003800000 */
.L_x_2424:
        /* <DEDUP_REMOVED lines=111> */
.L_x_2458:
[----:B------:R-:W-:Y:S05]  /*a720*/  BSYNC B0 ;  /* 0x0000000000007941 */ /* 0x000fea0003800000 */
.L_x_2457:
        /* <DEDUP_REMOVED lines=8> */
[----:B-1-3--:R-:W-:Y:S05]  /*a7b0*/  CALL.REL.NOINC `($__internal_3_$__cuda_sm20_div_rn_f64_full) ;  /* 0x0002f53000007944 */ /* 0x00afea0003c00000 */
.L_x_2460:
[----:B------:R-:W-:Y:S05]  /*a7c0*/  BSYNC B2 ;  /* 0x0000000000027941 */ /* 0x000fea0003800000 */
.L_x_2459:
        /* <DEDUP_REMOVED lines=43> */
.L_x_2462:
[----:B------:R-:W-:-:S04]  /*aa80*/  ISETP.GE.AND P0, PT, R21, RZ, PT ;  /* 0x000000ff1500720c */ /* 0x000fc80003f06270 */
[----:B------:R-:W-:Y:S02]  /*aa90*/  FSEL R24, RZ, 3.37028055040000000000e+12, P0 ;  /* 0x54442d18ff187808 */ /* 0x000fe40000000000 */
[----:B------:R-:W-:Y:S02]  /*aaa0*/  FSEL R25, RZ, 2.1426990032196044922, P0 ;  /* 0x400921fbff197808 */ /* 0x000fe40000000000 */
.L_x_2463:
[----:B------:R-:W-:Y:S05]  /*aab0*/  BSYNC B0 ;  /* 0x0000000000007941 */ /* 0x000fea0003800000 */
.L_x_2461:
[----:B------:R2:W4:Y:S02]  /*aac0*/  DADD R20, |R20|, |R22| ;  /* 0x0000000014147229 */ /* 0x0005240000000616 */
[----:B--2---:R-:W-:-:S04]  /*aad0*/  LOP3.LUT R23, R25, 0x80000000, R23, 0xb8, !PT ;  /* 0x8000000019177812 */ /* 0x004fc800078eb817 */
[----:B----4-:R-:W2:-:S06]  /*aae0*/  DSETP.GTU.AND P0, PT, |R20|, +INF , PT ;  /* 0x7ff000001400742a */ /* 0x010e8c0003f0c200 */
[----:B--2---:R-:W-:Y:S02]  /*aaf0*/  FSEL R20, R20, R24, P0 ;  /* 0x0000001814147208 */ /* 0x004fe40000000000 */
[----:B------:R-:W-:Y:S01]  /*ab00*/  FSEL R21, R21, R23, P0 ;  /* 0x0000001715157208 */ /* 0x000fe20000000000 */
[----:B------:R-:W-:Y:S05]  /*ab10*/  BRA `(.L_x_2436) ;  /* 0x000023d000007947 */ /* 0x000fea0003800000 */
.L_x_2423:
        /* <DEDUP_REMOVED lines=69> */
.L_x_2466:
        /* <DEDUP_REMOVED lines=21> */
.L_x_2469:
[----:B------:R-:W-:Y:S05]  /*b0c0*/  BSYNC B3 ;  /* 0x0000000000037941 */ /* 0x000fea0003800000 */
.L_x_2468:
        /* <DEDUP_REMOVED lines=15> */
.L_x_2467:
[----:B------:R-:W-:Y:S05]  /*b1c0*/  BSYNC B2 ;  /* 0x0000000000027941 */ /* 0x000fea0003800000 */
.L_x_2465:
        /* <DEDUP_REMOVED lines=44> */
.L_x_2464:
        /* <DEDUP_REMOVED lines=46> */
.L_x_2422:
        /* <DEDUP_REMOVED lines=22> */
[----:B---3--:R-:W-:Y:S05]  /*b8d0*/  CALL.REL.NOINC `($__internal_3_$__cuda_sm20_div_rn_f64_full) ;  /* 0x0002e41000007944 */ /* 0x008fea0003c00000 */
.L_x_2471:
[----:B------:R-:W-:Y:S05]  /*b8e0*/  BSYNC B2 ;  /* 0x0000000000027941 */ /* 0x000fea0003800000 */
.L_x_2470:
        /* <DEDUP_REMOVED lines=24> */
[----:B------:R-:W-:Y:S02]  /*ba70*/  IMAD.MOV.U32 R26, RZ, RZ, R24 ;  /* 0x000000ffff1a7224 */ /* 0x000fe400078e0018 */
[----:B------:R-:W-:Y:S02]  /*ba80*/  IMAD.MOV.U32 R27, RZ, RZ, R25 ;  /* 0x000000ffff1b7224 */ /* 0x000fe400078e0019 */
.L_x_2473:
[----:B------:R-:W-:Y:S05]  /*ba90*/  BSYNC B2 ;  /* 0x0000000000027941 */ /* 0x000fea0003800000 */
.L_x_2472:
        /* <DEDUP_REMOVED lines=112> */
.L_x_2475:
[----:B------:R-:W-:Y:S05]  /*c1a0*/  BSYNC B0 ;  /* 0x0000000000007941 */ /* 0x000fea0003800000 */
.L_x_2474:
        /* <DEDUP_REMOVED lines=9> */
.L_x_2477:
[----:B------:R-:W-:Y:S05]  /*c240*/  BSYNC B2 ;  /* 0x0000000000027941 */ /* 0x000fea0003800000 */
.L_x_2476:
        /* <DEDUP_REMOVED lines=43> */
.L_x_2479:
[----:B------:R-:W-:-:S04]  /*c500*/  ISETP.GE.AND P0, PT, R21, RZ, PT ;  /* 0x000000ff1500720c */ /* 0x000fc80003f06270 */
[----:B------:R-:W-:Y:S02]  /*c510*/  FSEL R24, RZ, 3.37028055040000000000e+12, P0 ;  /* 0x54442d18ff187808 */ /* 0x000fe40000000000 */
[----:B------:R-:W-:Y:S02]  /*c520*/  FSEL R25, RZ, 2.1426990032196044922, P0 ;  /* 0x400921fbff197808 */ /* 0x000fe40000000000 */
.L_x_2480:
[----:B------:R-:W-:Y:S05]  /*c530*/  BSYNC B0 ;  /* 0x0000000000007941 */ /* 0x000fea0003800000 */
.L_x_2478:
[----:B------:R2:W4:Y:S02]  /*c540*/  DADD R20, |R20|, |R22| ;  /* 0x0000000014147229 */ /* 0x0005240000000616 */
[----:B--2---:R-:W-:Y:S02]  /*c550*/  LOP3.LUT R23, R25, 0x80000000, R23, 0xb8, !PT ;  /* 0x8000000019177812 */ /* 0x004fe400078eb817 */
[----:B-1----:R-:W-:-:S04]  /*c560*/  DADD R44, R44, 1 ;  /* 0x3ff000002c2c7429 */ /* 0x002fc80000000000 */
[----:B----4-:R-:W1:-:S06]  /*c570*/  DSETP.GTU.AND P0, PT, |R20|, +INF , PT ;  /* 0x7ff000001400742a */ /* 0x010e4c0003f0c200 */
[----:B-1----:R-:W-:Y:S02]  /*c580*/  FSEL R20, R20, R24, P0 ;  /* 0x0000001814147208 */ /* 0x002fe40000000000 */
[----:B------:R-:W-:Y:S01]  /*c590*/  FSEL R21, R21, R23, P0 ;  /* 0x0000001715157208 */ /* 0x000fe20000000000 */
[----:B------:R-:W-:Y:S05]  /*c5a0*/  BRA `(.L_x_2436) ;  /* 0x0000094000007947 */ /* 0x000fea0003800000 */
.L_x_2421:
        /* <DEDUP_REMOVED lines=86> */
.L_x_2482:
[----:B------:R-:W-:Y:S05]  /*cb10*/  BSYNC B0 ;  /* 0x0000000000007941 */ /* 0x000fea0003800000 */
.L_x_2481:
[----:B------:R-:W-:Y:S01]  /*cb20*/  FSETP.GT.AND P0, PT, |R42|, 1.469367938527859385e-39, PT ;  /* 0x001000002a00780b */ /* 0x000fe20003f04200 */
[----:B------:R-:W-:-:S12]  /*cb30*/  BSSY B2, `(.L_x_2483) ;  /* 0x0000008000027945 */ /* 0x000fd80003800000 */
[----:B------:R-:W-:Y:S05]  /*cb40*/  @P0 BRA P3, `(.L_x_2484) ;  /* 0x0000006000000947 */ /* 0x000fea0001800000 */
[----:B------:R-:W-:Y:S01]  /*cb50*/  IMAD.MOV.U32 R30, RZ, RZ, R46 ;  /* 0x000000ffff1e7224 */ /* 0x000fe200078e002e */
[----:B0-----:R-:W-:Y:S01]  /*cb60*/  MOV R28, 0xcb90 ;  /* 0x0000cb90001c7802 */ /* 0x001fe20000000f00 */
[----:B------:R-:W-:Y:S02]  /*cb70*/  IMAD.MOV.U32 R27, RZ, RZ, R47 ;  /* 0x000000ffff1b7224 */ /* 0x000fe400078e002f */
[----:B-1-3--:R-:W-:Y:S05]  /*cb80*/  CALL.REL.NOINC `($__internal_3_$__cuda_sm20_div_rn_f64_full) ;  /* 0x0002d16000007944 */ /* 0x00afea0003c00000 */
[----:B------:R-:W-:Y:S02]  /*cb90*/  IMAD.MOV.U32 R26, RZ, RZ, R24 ;  /* 0x000000ffff1a7224 */ /* 0x000fe400078e0018 */
[----:B------:R-:W-:Y:S02]  /*cba0*/  IMAD.MOV.U32 R27, RZ, RZ, R25 ;  /* 0x000000ffff1b7224 */ /* 0x000fe400078e0019 */
.L_x_2484:
[----:B------:R-:W-:Y:S05]  /*cbb0*/  BSYNC B2 ;  /* 0x0000000000027941 */ /* 0x000fea0003800000 */
.L_x_2483:
        /* <DEDUP_REMOVED lines=43> */
.L_x_2486:
[----:B------:R-:W-:Y:S02]  /*ce70*/  FSEL R24, RZ, 3.37028055040000000000e+12, P0 ;  /* 0x54442d18ff187808 */ /* 0x000fe40000000000 */
[----:B------:R-:W-:Y:S02]  /*ce80*/  FSEL R25, RZ, 2.1426990032196044922, P0 ;  /* 0x400921fbff197808 */ /* 0x000fe40000000000 */
.L_x_2487:
[----:B------:R-:W-:Y:S05]  /*ce90*/  BSYNC B0 ;  /* 0x0000000000007941 */ /* 0x000fea0003800000 */
.L_x_2485:
[----:B------:R0:W2:Y:S02]  /*cea0*/  DADD R20, |R20|, |R22| ;  /* 0x0000000014147229 */ /* 0x0000a40000000616 */
[----:B0-----:R-:W-:-:S04]  /*ceb0*/  LOP3.LUT R23, R25, 0x80000000, R23, 0xb8, !PT ;  /* 0x8000000019177812 */ /* 0x001fc800078eb817 */
[----:B--2---:R-:W0:-:S06]  /*cec0*/  DSETP.GTU.AND P0, PT, |R20|, +INF , PT ;  /* 0x7ff000001400742a */ /* 0x004e0c0003f0c200 */
[----:B0-----:R-:W-:Y:S02]  /*ced0*/  FSEL R20, R20, R24, P0 ;  /* 0x0000001814147208 */ /* 0x001fe40000000000 */
[----:B------:R-:W-:Y:S02]  /*cee0*/  FSEL R21, R21, R23, P0 ;  /* 0x0000001715157208 */ /* 0x000fe40000000000 */
.L_x_2436:
[----:B------:R-:W-:Y:S05]  /*cef0*/  BSYNC B1 ;  /* 0x0000000000017941 */ /* 0x000fea0003800000 */
.L_x_2420:
        /* <DEDUP_REMOVED lines=54> */
.L_x_2494:
[----:B------:R-:W-:Y:S05]  /*d260*/  BSYNC B0 ;  /* 0x0000000000007941 */ /* 0x000fea0003800000 */
.L_x_2493:
        /* <DEDUP_REMOVED lines=13> */
[----:B0123--:R-:W-:Y:S05]  /*d340*/  CALL.REL.NOINC `($_ZN2at6native61_GLOBAL__N__44eb8e94_28_ForeachBinaryOpScalarList_cu_dda10a6925multi_tensor_apply_kernelINS1_28TensorListScalarListMetadataIN3c107complexIdEELi1EEENS1_25BinaryOpScalarListFunctorIS6_Li1ELi1ELi0EEEJNS1_13power_functorIS6_EEEEEvT_T0_DpT1_$__internal_trig_reduction_slowpathd) ;  /* 0x0002d01000007944 */ /* 0x00ffea0003c00000 */
[----:B------:R-:W-:Y:S02]  /*d350*/  IMAD.MOV.U32 R46, RZ, RZ, R30 ;  /* 0x000000ffff2e7224 */ /* 0x000fe400078e001e */
[----:B------:R-:W-:Y:S01]  /*d360*/  IMAD.MOV.U32 R47, RZ, RZ, R31 ;  /* 0x000000ffff2f7224 */ /* 0x000fe200078e001f */
[----:B------:R-:W-:Y:S05]  /*d370*/  BRA `(.L_x_2497) ;  /* 0x0000002000007947 */ /* 0x000fea0003800000 */
.L_x_2496:
[----:B------:R2:W4:Y:S01]  /*d380*/  DMUL R46, RZ, R42 ;  /* 0x0000002aff2e7228 */ /* 0x0005220000000000 */
[----:B------:R-:W-:-:S05]  /*d390*/  IMAD.MOV.U32 R27, RZ, RZ, RZ ;  /* 0x000000ffff1b7224 */ /* 0x000fca00078e00ff */
.L_x_2497:
[----:B------:R-:W-:Y:S05]  /*d3a0*/  BSYNC B2 ;  /* 0x0000000000027941 */ /* 0x000fea0003800000 */
.L_x_2495:
        /* <DEDUP_REMOVED lines=36> */
[----:B0123--:R-:W-:Y:S05]  /*d5f0*/  CALL.REL.NOINC `($_ZN2at6native61_GLOBAL__N__44eb8e94_28_ForeachBinaryOpScalarList_cu_dda10a6925multi_tensor_apply_kernelINS1_28TensorListScalarListMetadataIN3c107complexIdEELi1EEENS1_25BinaryOpScalarListFunctorIS6_Li1ELi1ELi0EEEJNS1_13power_functorIS6_EEEEEvT_T0_DpT1_$__internal_trig_reduction_slowpathd) ;  /* 0x0002cd6000007944 */ /* 0x00ffea0003c00000 */
[----:B------:R-:W-:Y:S02]  /*d600*/  IMAD.MOV.U32 R34, RZ, RZ, R27 ;  /* 0x000000ffff227224 */ /* 0x000fe400078e001b */
[----:B------:R-:W-:Y:S02]  /*d610*/  IMAD.MOV.U32 R32, RZ, RZ, R30 ;  /* 0x000000ffff207224 */ /* 0x000fe400078e001e */
[----:B------:R-:W-:Y:S01]  /*d620*/  IMAD.MOV.U32 R33, RZ, RZ, R31 ;  /* 0x000000ffff217224 */ /* 0x000fe200078e001f */
[----:B------:R-:W-:Y:S05]  /*d630*/  BRA `(.L_x_2500) ;  /* 0x0000002000007947 */ /* 0x000fea0003800000 */
.L_x_2499:
[----:B------:R2:W3:Y:S01]  /*d640*/  DMUL R32, RZ, R42 ;  /* 0x0000002aff207228 */ /* 0x0004e20000000000 */
[----:B------:R-:W-:-:S05]  /*d650*/  IMAD.MOV.U32 R34, RZ, RZ, RZ ;  /* 0x000000ffff227224 */ /* 0x000fca00078e00ff */
.L_x_2500:
[----:B------:R-:W-:Y:S05]  /*d660*/  BSYNC B2 ;  /* 0x0000000000027941 */ /* 0x000fea0003800000 */
.L_x_2498:
        /* <DEDUP_REMOVED lines=25> */
.L_x_2492:
        /* <DEDUP_REMOVED lines=39> */
.L_x_2503:
[----:B------:R-:W-:Y:S05]  /*da70*/  BSYNC B0 ;  /* 0x0000000000007941 */ /* 0x000fea0003800000 */
.L_x_2502:
        /* <DEDUP_REMOVED lines=17> */
.L_x_2505:
[----:B------:R2:W4:Y:S01]  /*db90*/  DMUL R46, RZ, R42 ;  /* 0x0000002aff2e7228 */ /* 0x0005220000000000 */
[----:B------:R-:W-:-:S05]  /*dba0*/  IMAD.MOV.U32 R27, RZ, RZ, RZ ;  /* 0x000000ffff1b7224 */ /* 0x000fca00078e00ff */
.L_x_2506:
[----:B------:R-:W-:Y:S05]  /*dbb0*/  BSYNC B2 ;  /* 0x0000000000027941 */ /* 0x000fea0003800000 */
.L_x_2504:
        /* <DEDUP_REMOVED lines=41> */
.L_x_2508:
[----:B------:R2:W3:Y:S01]  /*de50*/  DMUL R32, RZ, R42 ;  /* 0x0000002aff207228 */ /* 0x0004e20000000000 */
[----:B------:R-:W-:-:S05]  /*de60*/  IMAD.MOV.U32 R34, RZ, RZ, RZ ;  /* 0x000000ffff227224 */ /* 0x000fca00078e00ff */
.L_x_2509:
[----:B------:R-:W-:Y:S05]  /*de70*/  BSYNC B2 ;  /* 0x0000000000027941 */ /* 0x000fea0003800000 */
.L_x_2507:
        /* <DEDUP_REMOVED lines=39> */
.L_x_2491:
        /* <DEDUP_REMOVED lines=11> */
.L_x_2510:
[----:B------:R-:W1:-:S10]  /*e1a0*/  DADD R20, R42, -R42 ;  /* 0x000000002a147229 */ /* 0x000e54000000082a */
[----:B-1----:R-:W-:Y:S02]  /*e1b0*/  IMAD.MOV.U32 R22, RZ, RZ, R20 ;  /* 0x000000ffff167224 */ /* 0x002fe400078e0014 */
[----:B------:R-:W-:Y:S01]  /*e1c0*/  IMAD.MOV.U32 R23, RZ, RZ, R21 ;  /* 0x000000ffff177224 */ /* 0x000fe200078e0015 */
[----:B------:R-:W-:Y:S05]  /*e1d0*/  BRA `(.L_x_2501) ;  /* 0x0000081000007947 */ /* 0x000fea0003800000 */
.L_x_2490:
        /* <DEDUP_REMOVED lines=14> */
[----:B01-3--:R-:W-:Y:S05]  /*e2c0*/  CALL.REL.NOINC `($_ZN2at6native61_GLOBAL__N__44eb8e94_28_ForeachBinaryOpScalarList_cu_dda10a6925multi_tensor_apply_kernelINS1_28TensorListScalarListMetadataIN3c107complexIdEELi1EEENS1_25BinaryOpScalarListFunctorIS6_Li1ELi1ELi0EEEJNS1_13power_functorIS6_EEEEEvT_T0_DpT1_$__internal_trig_reduction_slowpathd) ;  /* 0x0002c09000007944 */ /* 0x00bfea0003c00000 */
[----:B------:R-:W-:Y:S02]  /*e2d0*/  IMAD.MOV.U32 R32, RZ, RZ, R30 ;  /* 0x000000ffff207224 */ /* 0x000fe400078e001e */
[----:B------:R-:W-:Y:S01]  /*e2e0*/  IMAD.MOV.U32 R33, RZ, RZ, R31 ;  /* 0x000000ffff217224 */ /* 0x000fe200078e001f */
[----:B------:R-:W-:Y:S05]  /*e2f0*/  BRA `(.L_x_2513) ;  /* 0x0000002000007947 */ /* 0x000fea0003800000 */
.L_x_2512:
[----:B------:R1:W2:Y:S01]  /*e300*/  DMUL R32, RZ, R42 ;  /* 0x0000002aff207228 */ /* 0x0002a20000000000 */
[----:B0-----:R-:W-:-:S05]  /*e310*/  IMAD.MOV.U32 R27, RZ, RZ, RZ ;  /* 0x000000ffff1b7224 */ /* 0x001fca00078e00ff */
.L_x_2513:
[----:B------:R-:W-:Y:S05]  /*e320*/  BSYNC B2 ;  /* 0x0000000000027941 */ /* 0x000fea0003800000 */
.L_x_2511:
        /* <DEDUP_REMOVED lines=36> */
[----:B012---:R-:W-:Y:S05]  /*e570*/  CALL.REL.NOINC `($_ZN2at6native61_GLOBAL__N__44eb8e94_28_ForeachBinaryOpScalarList_cu_dda10a6925multi_tensor_apply_kernelINS1_28TensorListScalarListMetadataIN3c107complexIdEELi1EEENS1_25BinaryOpScalarListFunctorIS6_Li1ELi1ELi0EEEJNS1_13power_functorIS6_EEEEEvT_T0_DpT1_$__internal_trig_reduction_slowpathd) ;  /* 0x0002bde000007944 */ /* 0x007fea0003c00000 */
[----:B------:R-:W-:Y:S02]  /*e580*/  IMAD.MOV.U32 R38, RZ, RZ, R27 ;  /* 0x000000ffff267224 */ /* 0x000fe400078e001b */
[----:B------:R-:W-:Y:S02]  /*e590*/  IMAD.MOV.U32 R22, RZ, RZ, R30 ;  /* 0x000000ffff167224 */ /* 0x000fe400078e001e */
[----:B------:R-:W-:Y:S01]  /*e5a0*/  IMAD.MOV.U32 R23, RZ, RZ, R31 ;  /* 0x000000ffff177224 */ /* 0x000fe200078e001f */
[----:B------:R-:W-:Y:S05]  /*e5b0*/  BRA `(.L_x_2516) ;  /* 0x0000002000007947 */ /* 0x000fea0003800000 */
.L_x_2515:
[----:B------:R1:W2:Y:S01]  /*e5c0*/  DMUL R22, RZ, R42 ;  /* 0x0000002aff167228 */ /* 0x0002a20000000000 */
[----:B------:R-:W-:-:S05]  /*e5d0*/  IMAD.MOV.U32 R38, RZ, RZ, RZ ;  /* 0x000000ffff267224 */ /* 0x000fca00078e00ff */
.L_x_2516:
[----:B------:R-:W-:Y:S05]  /*e5e0*/  BSYNC B2 ;  /* 0x0000000000027941 */ /* 0x000fea0003800000 */
.L_x_2514:
        /* <DEDUP_REMOVED lines=24> */
.L_x_2489:
        /* <DEDUP_REMOVED lines=37> */
.L_x_2518:
[----:B------:R-:W-:Y:S05]  /*e9c0*/  BSYNC B0 ;  /* 0x0000000000007941 */ /* 0x000fea0003800000 */
.L_x_2517:
[----:B0-----:R-:W-:Y:S02]  /*e9d0*/  IMAD.MOV.U32 R22, RZ, RZ, R42 ;  /* 0x000000ffff167224 */ /* 0x001fe400078e002a */
[----:B------:R-:W-:Y:S02]  /*e9e0*/  IMAD.MOV.U32 R23, RZ, RZ, R43 ;  /* 0x000000ffff177224 */ /* 0x000fe400078e002b */
.L_x_2501:
[----:B-12---:R-:W-:Y:S05]  /*e9f0*/  BSYNC B1 ;  /* 0x0000000000017941 */ /* 0x006fea0003800000 */
.L_x_2488:
        /* <DEDUP_REMOVED lines=91> */
.L_x_2526:
        /* <DEDUP_REMOVED lines=21> */
.L_x_2529:
[----:B------:R-:W-:Y:S05]  /*f100*/  BSYNC B3 ;  /* 0x0000000000037941 */ /* 0x000fea0003800000 */
.L_x_2528:
        /* <DEDUP_REMOVED lines=15> */
.L_x_2527:
[----:B------:R-:W-:Y:S05]  /*f200*/  BSYNC B2 ;  /* 0x0000000000027941 */ /* 0x000fea0003800000 */
.L_x_2525:
        /* <DEDUP_REMOVED lines=21> */
.L_x_2531:
[----:B------:R-:W-:Y:S05]  /*f360*/  BSYNC B2 ;  /* 0x0000000000027941 */ /* 0x000fea0003800000 */
.L_x_2530:
        /* <DEDUP_REMOVED lines=43> */
.L_x_2533:
[----:B------:R-:W-:-:S04]  /*f620*/  ISETP.GE.AND P0, PT, R17, RZ, PT ;  /* 0x000000ff1100720c */ /* 0x000fc80003f06270 */
[----:B------:R-:W-:Y:S02]  /*f630*/  FSEL R24, RZ, 3.37028055040000000000e+12, P0 ;  /* 0x54442d18ff187808 */ /* 0x000fe40000000000 */
[----:B------:R-:W-:Y:S02]  /*f640*/  FSEL R25, RZ, 2.1426990032196044922, P0 ;  /* 0x400921fbff197808 */ /* 0x000fe40000000000 */
.L_x_2534:
[----:B------:R-:W-:Y:S05]  /*f650*/  BSYNC B0 ;  /* 0x0000000000007941 */ /* 0x000fea0003800000 */
.L_x_2532:
[----:B------:R0:W2:Y:S02]  /*f660*/  DADD R16, |R16|, |R18| ;  /* 0x0000000010107229 */ /* 0x0000a40000000612 */
[----:B0-----:R-:W-:Y:S02]  /*f670*/  LOP3.LUT R19, R25, 0x80000000, R19, 0xb8, !PT ;  /* 0x8000000019137812 */ /* 0x001fe400078eb813 */
[----:B-1----:R-:W-:-:S04]  /*f680*/  DMUL R44, R44, 0.5 ;  /* 0x3fe000002c2c7828 */ /* 0x002fc80000000000 */
[----:B--2---:R-:W0:-:S06]  /*f690*/  DSETP.GTU.AND P0, PT, |R16|, +INF , PT ;  /* 0x7ff000001000742a */ /* 0x004e0c0003f0c200 */
[----:B0-----:R-:W-:Y:S02]  /*f6a0*/  FSEL R16, R16, R24, P0 ;  /* 0x0000001810107208 */ /* 0x001fe40000000000 */
[----:B------:R-:W-:Y:S01]  /*f6b0*/  FSEL R17, R17, R19, P0 ;  /* 0x0000001311117208 */ /* 0x000fe20000000000 */
[----:B------:R-:W-:Y:S05]  /*f6c0*/  BRA `(.L_x_2535) ;  /* 0x00004aa000007947 */ /* 0x000fea0003800000 */
.L_x_2524:
        /* <DEDUP_REMOVED lines=75> */
.L_x_2538:
[----:B------:R-:W-:Y:S05]  /*fb80*/  BSYNC B0 ;  /* 0x0000000000007941 */ /* 0x000fea0003800000 */
.L_x_2537:
        /* <DEDUP_REMOVED lines=9> */
.L_x_2540:
[----:B------:R-:W-:Y:S05]  /*fc20*/  BSYNC B2 ;  /* 0x0000000000027941 */ /* 0x000fea0003800000 */
.L_x_2539:
        /* <DEDUP_REMOVED lines=43> */
.L_x_2542:
[----:B------:R-:W-:-:S04]  /*fee0*/  ISETP.GE.AND P0, PT, R17, RZ, PT ;  /* 0x000000ff1100720c */ /* 0x000fc80003f06270 */
[----:B------:R-:W-:Y:S02]  /*fef0*/  FSEL R24, RZ, 3.37028055040000000000e+12, P0 ;  /* 0x54442d18ff187808 */ /* 0x000fe40000000000 */
[----:B------:R-:W-:Y:S02]  /*ff00*/  FSEL R25, RZ, 2.1426990032196044922, P0 ;  /* 0x400921fbff197808 */ /* 0x000fe40000000000 */
.L_x_2543:
[----:B------:R-:W-:Y:S05]  /*ff10*/  BSYNC B0 ;  /* 0x0000000000007941 */ /* 0x000fea0003800000 */
.L_x_2541:
[----:B------:R2:W4:Y:S02]  /*ff20*/  DADD R16, |R16|, |R18| ;  /* 0x0000000010107229 */ /* 0x0005240000000612 */
[----:B--2---:R-:W-:Y:S02]  /*ff30*/  LOP3.LUT R19, R25, 0x80000000, R19, 0xb8, !PT ;  /* 0x8000000019137812 */ /* 0x004fe400078eb813 */
[----:B-1----:R-:W-:-:S04]  /*ff40*/  DMUL R44, R44, 0.5 ;  /* 0x3fe000002c2c7828 */ /* 0x002fc80000000000 */
[----:B----4-:R-:W1:-:S06]  /*ff50*/  DSETP.GTU.AND P0, PT, |R16|, +INF , PT ;  /* 0x7ff000001000742a */ /* 0x010e4c0003f0c200 */
[----:B-1----:R-:W-:Y:S02]  /*ff60*/  FSEL R16, R16, R24, P0 ;  /* 0x0000001810107208 */ /* 0x002fe40000000000 */
[----:B------:R-:W-:Y:S01]  /*ff70*/  FSEL R17, R17, R19, P0 ;  /* 0x0000001311117208 */ /* 0x000fe20000000000 */
[----:B------:R-:W-:Y:S05]  /*ff80*/  BRA `(.L_x_2535) ;  /* 0x000041e000007947 */ /* 0x000fea0003800000 */
.L_x_2536:
        /* <DEDUP_REMOVED lines=29> */
.L_x_2545:
        /* <DEDUP_REMOVED lines=85> */
.L_x_2544:
        /* <DEDUP_REMOVED lines=78> */
.L_x_2547:
        /* <DEDUP_REMOVED lines=21> */
.L_x_2550:
[----:B------:R-:W-:Y:S05]  /*10ce0*/  BSYNC B3 ;  /* 0x0000000000037941 */ /* 0x000fea0003800000 */
.L_x_2549:
        /* <DEDUP_REMOVED lines=15> */
.L_x_2548:
[----:B------:R-:W-:Y:S05]  /*10de0*/  BSYNC B2 ;  /* 0x0000000000027941 */ /* 0x000fea0003800000 */
.L_x_2546:
        /* <DEDUP_REMOVED lines=21> */
.L_x_2552:
[----:B------:R-:W-:Y:S05]  /*10f40*/  BSYNC B2 ;  /* 0x0000000000027941 */ /* 0x000fea0003800000 */
.L_x_2551:
        /* <DEDUP_REMOVED lines=43> */
.L_x_2554:
[----:B------:R-:W-:-:S04]  /*11200*/  ISETP.GE.AND P0, PT, R17, RZ, PT ;  /* 0x000000ff1100720c */ /* 0x000fc80003f06270 */
[----:B------:R-:W-:Y:S02]  /*11210*/  FSEL R24, RZ, 3.37028055040000000000e+12, P0 ;  /* 0x54442d18ff187808 */ /* 0x000fe40000000000 */
[----:B------:R-:W-:Y:S02]  /*11220*/  FSEL R25, RZ, 2.1426990032196044922, P0 ;  /* 0x400921fbff197808 */ /* 0x000fe40000000000 */
.L_x_2555:
[----:B------:R-:W-:Y:S05]  /*11230*/  BSYNC B0 ;  /* 0x0000000000007941 */ /* 0x000fea0003800000 */
.L_x_2553:
[----:B------:R0:W2:Y:S02]  /*11240*/  DADD R16, |R16|, |R18| ;  /* 0x0000000010107229 */ /* 0x0000a40000000612 */
[----:B0-----:R-:W-:Y:S02]  /*11250*/  LOP3.LUT R19, R25, 0x80000000, R19, 0xb8, !PT ;  /* 0x8000000019137812 */ /* 0x001fe400078eb813 */
[----:B-1----:R-:W-:-:S04]  /*11260*/  DMUL R44, R44, 0.5 ;  /* 0x3fe000002c2c7828 */ /* 0x002fc80000000000 */
[----:B--2---:R-:W0:-:S06]  /*11270*/  DSETP.GTU.AND P0, PT, |R16|, +INF , PT ;  /* 0x7ff000001000742a */ /* 0x004e0c0003f0c200 */
[----:B0-----:R-:W-:Y:S02]  /*11280*/  FSEL R16, R16, R24, P0 ;  /* 0x0000001810107208 */ /* 0x001fe40000000000 */
[----:B------:R-:W-:Y:S01]  /*11290*/  FSEL R17, R17, R19, P0 ;  /* 0x0000001311117208 */ /* 0x000fe20000000000 */
[----:B------:R-:W-:Y:S05]  /*112a0*/  BRA `(.L_x_2535) ;  /* 0x00002ec000007947 */ /* 0x000fea0003800000 */
.L_x_2523:
        /* <DEDUP_REMOVED lines=111> */
.L_x_2557:
[----:B------:R-:W-:Y:S05]  /*119a0*/  BSYNC B0 ;  /* 0x0000000000007941 */ /* 0x000fea0003800000 */
.L_x_2556:
        /* <DEDUP_REMOVED lines=9> */
.L_x_2559:
[----:B------:R-:W-:Y:S05]  /*11a40*/  BSYNC B2 ;  /* 0x0000000000027941 */ /* 0x000fea0003800000 */
.L_x_2558:
        /* <DEDUP_REMOVED lines=43> */
.L_x_2561:
[----:B------:R-:W-:-:S04]  /*11d00*/  ISETP.GE.AND P0, PT, R17, RZ, PT ;  /* 0x000000ff1100720c */ /* 0x000fc80003f06270 */
[----:B------:R-:W-:Y:S02]  /*11d10*/  FSEL R24, RZ, 3.37028055040000000000e+12, P0 ;  /* 0x54442d18ff187808 */ /* 0x000fe40000000000 */
[----:B------:R-:W-:Y:S02]  /*11d20*/  FSEL R25, RZ, 2.1426990032196044922, P0 ;  /* 0x400921fbff197808 */ /* 0x000fe40000000000 */
.L_x_2562:
[----:B------:R-:W-:Y:S05]  /*11d30*/  BSYNC B0 ;  /* 0x0000000000007941 */ /* 0x000fea0003800000 */
.L_x_2560:
[----:B------:R2:W4:Y:S02]  /*11d40*/  DADD R16, |R16|, |R18| ;  /* 0x0000000010107229 */ /* 0x0005240000000612 */
[----:B--2---:R-:W-:-:S04]  /*11d50*/  LOP3.LUT R19, R25, 0x80000000, R19, 0xb8, !PT ;  /* 0x8000000019137812 */ /* 0x004fc800078eb813 */
[----:B----4-:R-:W2:-:S06]  /*11d60*/  DSETP.GTU.AND P0, PT, |R16|, +INF , PT ;  /* 0x7ff000001000742a */ /* 0x010e8c0003f0c200 */
[----:B--2---:R-:W-:Y:S02]  /*11d70*/  FSEL R16, R16, R24, P0 ;  /* 0x0000001810107208 */ /* 0x004fe40000000000 */
[----:B------:R-:W-:Y:S01]  /*11d80*/  FSEL R17, R17, R19, P0 ;  /* 0x0000001311117208 */ /* 0x000fe20000000000 */
[----:B------:R-:W-:Y:S05]  /*11d90*/  BRA `(.L_x_2535) ;  /* 0x000023d000007947 */ /* 0x000fea0003800000 */
.L_x_2522:
        /* <DEDUP_REMOVED lines=69> */
.L_x_2565:
        /* <DEDUP_REMOVED lines=21> */
.L_x_2568:
[----:B------:R-:W-:Y:S05]  /*12340*/  BSYNC B3 ;  /* 0x0000000000037941 */ /* 0x000fea0003800000 */
.L_x_2567:
        /* <DEDUP_REMOVED lines=15> */
.L_x_2566:
[----:B------:R-:W-:Y:S05]  /*12440*/  BSYNC B2 ;  /* 0x0000000000027941 */ /* 0x000fea0003800000 */
.L_x_2564:
        /* <DEDUP_REMOVED lines=44> */
.L_x_2563:
        /* <DEDUP_REMOVED lines=46> */
.L_x_2521:
        /* <DEDUP_REMOVED lines=23> */
.L_x_2570:
[----:B------:R-:W-:Y:S05]  /*12b60*/  BSYNC B2 ;  /* 0x0000000000027941 */ /* 0x000fea0003800000 */
.L_x_2569:
        /* <DEDUP_REMOVED lines=26> */
.L_x_2572:
[----:B------:R-:W-:Y:S05]  /*12d10*/  BSYNC B2 ;  /* 0x0000000000027941 */ /* 0x000fea0003800000 */
.L_x_2571:
        /* <DEDUP_REMOVED lines=112> */
.L_x_2574:
[----:B------:R-:W-:Y:S05]  /*13420*/  BSYNC B0 ;  /* 0x0000000000007941 */ /* 0x000fea0003800000 */
.L_x_2573:
        /* <DEDUP_REMOVED lines=9> */
.L_x_2576:
[----:B------:R-:W-:Y:S05]  /*134c0*/  BSYNC B2 ;  /* 0x0000000000027941 */ /* 0x000fea0003800000 */
.L_x_2575:
        /* <DEDUP_REMOVED lines=43> */
.L_x_2578:
[----:B------:R-:W-:-:S04]  /*13780*/  ISETP.GE.AND P0, PT, R17, RZ, PT ;  /* 0x000000ff1100720c */ /* 0x000fc80003f06270 */
[----:B------:R-:W-:Y:S02]  /*13790*/  FSEL R24, RZ, 3.37028055040000000000e+12, P0 ;  /* 0x54442d18ff187808 */ /* 0x000fe40000000000 */
[----:B------:R-:W-:Y:S02]  /*137a0*/  FSEL R25, RZ, 2.1426990032196044922, P0 ;  /* 0x400921fbff197808 */ /* 0x000fe40000000000 */
.L_x_2579:
[----:B------:R-:W-:Y:S05]  /*137b0*/  BSYNC B0 ;  /* 0x0000000000007941 */ /* 0x000fea0003800000 */
.L_x_2577:
[----:B------:R2:W4:Y:S02]  /*137c0*/  DADD R16, |R16|, |R18| ;  /* 0x0000000010107229 */ /* 0x0005240000000612 */
[----:B--2---:R-:W-:Y:S02]  /*137d0*/  LOP3.LUT R19, R25, 0x80000000, R19, 0xb8, !PT ;  /* 0x8000000019137812 */ /* 0x004fe400078eb813 */
[----:B-1----:R-:W-:-:S04]  /*137e0*/  DADD R44, R44, 1 ;  /* 0x3ff000002c2c7429 */ /* 0x002fc80000000000 */
[----:B----4-:R-:W1:-:S06]  /*137f0*/  DSETP.GTU.AND P0, PT, |R16|, +INF , PT ;  /* 0x7ff000001000742a */ /* 0x010e4c0003f0c200 */
[----:B-1----:R-:W-:Y:S02]  /*13800*/  FSEL R16, R16, R24, P0 ;  /* 0x0000001810107208 */ /* 0x002fe40000000000 */
[----:B------:R-:W-:Y:S01]  /*13810*/  FSEL R17, R17, R19, P0 ;  /* 0x0000001311117208 */ /* 0x000fe20000000000 */
[----:B------:R-:W-:Y:S05]  /*13820*/  BRA `(.L_x_2535) ;  /* 0x0000094000007947 */ /* 0x000fea0003800000 */
.L_x_2520:
        /* <DEDUP_REMOVED lines=86> */
.L_x_2581:
[----:B------:R-:W-:Y:S05]  /*13d90*/  BSYNC B0 ;  /* 0x0000000000007941 */ /* 0x000fea0003800000 */
.L_x_2580:
        /* <DEDUP_REMOVED lines=9> */
.L_x_2583:
[----:B------:R-:W-:Y:S05]  /*13e30*/  BSYNC B2 ;  /* 0x0000000000027941 */ /* 0x000fea0003800000 */
.L_x_2582:
        /* <DEDUP_REMOVED lines=43> */
.L_x_2585:
[----:B------:R-:W-:Y:S02]  /*140f0*/  FSEL R24, RZ, 3.37028055040000000000e+12, P0 ;  /* 0x54442d18ff187808 */ /* 0x000fe40000000000 */
[----:B------:R-:W-:Y:S02]  /*14100*/  FSEL R25, RZ, 2.1426990032196044922, P0 ;  /* 0x400921fbff197808 */ /* 0x000fe40000000000 */
.L_x_2586:
[----:B------:R-:W-:Y:S05]  /*14110*/  BSYNC B0 ;  /* 0x0000000000007941 */ /* 0x000fea0003800000 */
.L_x_2584:
[----:B------:R0:W2:Y:S02]  /*14120*/  DADD R16, |R16|, |R18| ;  /* 0x0000000010107229 */ /* 0x0000a40000000612 */
[----:B0-----:R-:W-:-:S04]  /*14130*/  LOP3.LUT R19, R25, 0x80000000, R19, 0xb8, !PT ;  /* 0x8000000019137812 */ /* 0x001fc800078eb813 */
[----:B--2---:R-:W0:-:S06]  /*14140*/  DSETP.GTU.AND P0, PT, |R16|, +INF , PT ;  /* 0x7ff000001000742a */ /* 0x004e0c0003f0c200 */
[----:B0-----:R-:W-:Y:S02]  /*14150*/  FSEL R16, R16, R24, P0 ;  /* 0x0000001810107208 */ /* 0x001fe40000000000 */
[----:B------:R-:W-:Y:S02]  /*14160*/  FSEL R17, R17, R19, P0 ;  /* 0x0000001311117208 */ /* 0x000fe40000000000 */
.L_x_2535:
[----:B------:R-:W-:Y:S05]  /*14170*/  BSYNC B1 ;  /* 0x0000000000017941 */ /* 0x000fea0003800000 */
.L_x_2519:
        /* <DEDUP_REMOVED lines=54> */
.L_x_2593:
[----:B------:R-:W-:Y:S05]  /*144e0*/  BSYNC B0 ;  /* 0x0000000000007941 */ /* 0x000fea0003800000 */
.L_x_2592:
        /* <DEDUP_REMOVED lines=17> */
.L_x_2595:
[----:B------:R2:W4:Y:S01]  /*14600*/  DMUL R46, RZ, R42 ;  /* 0x0000002aff2e7228 */ /* 0x0005220000000000 */
[----:B------:R-:W-:-:S05]  /*14610*/  IMAD.MOV.U32 R27, RZ, RZ, RZ ;  /* 0x000000ffff1b7224 */ /* 0x000fca00078e00ff */
.L_x_2596:
[----:B------:R-:W-:Y:S05]  /*14620*/  BSYNC B2 ;  /* 0x0000000000027941 */ /* 0x000fea0003800000 */
.L_x_2594:
        /* <DEDUP_REMOVED lines=41> */
.L_x_2598:
[----:B------:R2:W3:Y:S01]  /*148c0*/  DMUL R32, RZ, R42 ;  /* 0x0000002aff207228 */ /* 0x0004e20000000000 */
[----:B------:R-:W-:-:S05]  /*148d0*/  IMAD.MOV.U32 R34, RZ, RZ, RZ ;  /* 0x000000ffff227224 */ /* 0x000fca00078e00ff */
.L_x_2599:
[----:B------:R-:W-:Y:S05]  /*148e0*/  BSYNC B2 ;  /* 0x0000000000027941 */ /* 0x000fea0003800000 */
.L_x_2597:
        /* <DEDUP_REMOVED lines=25> */
.L_x_2591:
        /* <DEDUP_REMOVED lines=39> */
.L_x_2602:
[----:B------:R-:W-:Y:S05]  /*14cf0*/  BSYNC B0 ;  /* 0x0000000000007941 */ /* 0x000fea0003800000 */
.L_x_2601:
        /* <DEDUP_REMOVED lines=17> */
.L_x_2604:
[----:B------:R2:W4:Y:S01]  /*14e10*/  DMUL R46, RZ, R42 ;  /* 0x0000002aff2e7228 */ /* 0x0005220000000000 */
[----:B------:R-:W-:-:S05]  /*14e20*/  IMAD.MOV.U32 R27, RZ, RZ, RZ ;  /* 0x000000ffff1b7224 */ /* 0x000fca00078e00ff */
.L_x_2605:
[----:B------:R-:W-:Y:S05]  /*14e30*/  BSYNC B2 ;  /* 0x0000000000027941 */ /* 0x000fea0003800000 */
.L_x_2603:
        /* <DEDUP_REMOVED lines=41> */
.L_x_2607:
[----:B------:R2:W3:Y:S01]  /*150d0*/  DMUL R32, RZ, R42 ;  /* 0x0000002aff207228 */ /* 0x0004e20000000000 */
[----:B------:R-:W-:-:S05]  /*150e0*/  IMAD.MOV.U32 R34, RZ, RZ, RZ ;  /* 0x000000ffff227224 */ /* 0x000fca00078e00ff */
.L_x_2608:
[----:B------:R-:W-:Y:S05]  /*150f0*/  BSYNC B2 ;  /* 0x0000000000027941 */ /* 0x000fea0003800000 */
.L_x_2606:
        /* <DEDUP_REMOVED lines=39> */
.L_x_2590:
        /* <DEDUP_REMOVED lines=11> */
.L_x_2609:
[----:B------:R-:W1:-:S10]  /*15420*/  DADD R16, R42, -R42 ;  /* 0x000000002a107229 */ /* 0x000e54000000082a */
[----:B-1----:R-:W-:Y:S02]  /*15430*/  IMAD.MOV.U32 R18, RZ, RZ, R16 ;  /* 0x000000ffff127224 */ /* 0x002fe400078e0010 */
[----:B------:R-:W-:Y:S01]  /*15440*/  IMAD.MOV.U32 R19, RZ, RZ, R17 ;  /* 0x000000ffff137224 */ /* 0x000fe200078e0011 */
[----:B------:R-:W-:Y:S05]  /*15450*/  BRA `(.L_x_2600) ;  /* 0x0000081000007947 */ /* 0x000fea0003800000 */
.L_x_2589:
        /* <DEDUP_REMOVED lines=18> */
.L_x_2611:
[----:B------:R1:W2:Y:S01]  /*15580*/  DMUL R32, RZ, R42 ;  /* 0x0000002aff207228 */ /* 0x0002a20000000000 */
[----:B0-----:R-:W-:-:S05]  /*15590*/  IMAD.MOV.U32 R27, RZ, RZ, RZ ;  /* 0x000000ffff1b7224 */ /* 0x001fca00078e00ff */
.L_x_2612:
[----:B------:R-:W-:Y:S05]  /*155a0*/  BSYNC B2 ;  /* 0x0000000000027941 */ /* 0x000fea0003800000 */
.L_x_2610:
        /* <DEDUP_REMOVED lines=41> */
.L_x_2614:
[----:B------:R1:W2:Y:S01]  /*15840*/  DMUL R18, RZ, R42 ;  /* 0x0000002aff127228 */ /* 0x0002a20000000000 */
[----:B------:R-:W-:-:S05]  /*15850*/  IMAD.MOV.U32 R38, RZ, RZ, RZ ;  /* 0x000000ffff267224 */ /* 0x000fca00078e00ff */
.L_x_2615:
[----:B------:R-:W-:Y:S05]  /*15860*/  BSYNC B2 ;  /* 0x0000000000027941 */ /* 0x000fea0003800000 */
.L_x_2613:
        /* <DEDUP_REMOVED lines=24> */
.L_x_2588:
        /* <DEDUP_REMOVED lines=37> */
.L_x_2617:
[----:B------:R-:W-:Y:S05]  /*15c40*/  BSYNC B0 ;  /* 0x0000000000007941 */ /* 0x000fea0003800000 */
.L_x_2616:
[----:B0-----:R-:W-:Y:S02]  /*15c50*/  IMAD.MOV.U32 R18, RZ, RZ, R42 ;  /* 0x000000ffff127224 */ /* 0x001fe400078e002a */
[----:B------:R-:W-:Y:S02]  /*15c60*/  IMAD.MOV.U32 R19, RZ, RZ, R43 ;  /* 0x000000ffff137224 */ /* 0x000fe400078e002b */
.L_x_2600:
[----:B-12---:R-:W-:Y:S05]  /*15c70*/  BSYNC B1 ;  /* 0x0000000000017941 */ /* 0x006fea0003800000 */
.L_x_2587:
        /* <DEDUP_REMOVED lines=91> */
.L_x_2625:
        /* <DEDUP_REMOVED lines=21> */
.L_x_2628:
[----:B------:R-:W-:Y:S05]  /*16380*/  BSYNC B3 ;  /* 0x0000000000037941 */ /* 0x000fea0003800000 */
.L_x_2627:
        /* <DEDUP_REMOVED lines=15> */
.L_x_2626:
[----:B------:R-:W-:Y:S05]  /*16480*/  BSYNC B2 ;  /* 0x0000000000027941 */ /* 0x000fea0003800000 */
.L_x_2624:
        /* <DEDUP_REMOVED lines=21> */
.L_x_2630:
[----:B------:R-:W-:Y:S05]  /*165e0*/  BSYNC B2 ;  /* 0x0000000000027941 */ /* 0x000fea0003800000 */
.L_x_2629:
        /* <DEDUP_REMOVED lines=43> */
.L_x_2632:
[----:B------:R-:W-:-:S04]  /*168a0*/  ISETP.GE.AND P0, PT, R13, RZ, PT ;  /* 0x000000ff0d00720c */ /* 0x000fc80003f06270 */
[----:B------:R-:W-:Y:S02]  /*168b0*/  FSEL R24, RZ, 3.37028055040000000000e+12, P0 ;  /* 0x54442d18ff187808 */ /* 0x000fe40000000000 */
[----:B------:R-:W-:Y:S02]  /*168c0*/  FSEL R25, RZ, 2.1426990032196044922, P0 ;  /* 0x400921fbff197808 */ /* 0x000fe40000000000 */
.L_x_2633:
[----:B------:R-:W-:Y:S05]  /*168d0*/  BSYNC B0 ;  /* 0x0000000000007941 */ /* 0x000fea0003800000 */
.L_x_2631:
[----:B------:R0:W2:Y:S02]  /*168e0*/  DADD R12, |R12|, |R14| ;  /* 0x000000000c0c7229 */ /* 0x0000a4000000060e */
[----:B0-----:R-:W-:Y:S02]  /*168f0*/  LOP3.LUT R15, R25, 0x80000000, R15, 0xb8, !PT ;  /* 0x80000000190f7812 */ /* 0x001fe400078eb80f */
[----:B-1----:R-:W-:-:S04]  /*16900*/  DMUL R44, R44, 0.5 ;  /* 0x3fe000002c2c7828 */ /* 0x002fc80000000000 */
[----:B--2---:R-:W0:-:S06]  /*16910*/  DSETP.GTU.AND P0, PT, |R12|, +INF , PT ;  /* 0x7ff000000c00742a */ /* 0x004e0c0003f0c200 */
[----:B0-----:R-:W-:Y:S02]  /*16920*/  FSEL R12, R12, R24, P0 ;  /* 0x000000180c0c7208 */ /* 0x001fe40000000000 */
[----:B------:R-:W-:Y:S01]  /*16930*/  FSEL R13, R13, R15, P0 ;  /* 0x0000000f0d0d7208 */ /* 0x000fe20000000000 */
[----:B------:R-:W-:Y:S05]  /*16940*/  BRA `(.L_x_2634) ;  /* 0x00004aa000007947 */ /* 0x000fea0003800000 */
.L_x_2623:
        /* <DEDUP_REMOVED lines=75> */
.L_x_2637:
[----:B------:R-:W-:Y:S05]  /*16e00*/  BSYNC B0 ;  /* 0x0000000000007941 */ /* 0x000fea0003800000 */
.L_x_2636:
        /* <DEDUP_REMOVED lines=9> */
.L_x_2639:
[----:B------:R-:W-:Y:S05]  /*16ea0*/  BSYNC B2 ;  /* 0x0000000000027941 */ /* 0x000fea0003800000 */
.L_x_2638:
        /* <DEDUP_REMOVED lines=43> */
.L_x_2641:
[----:B------:R-:W-:-:S04]  /*17160*/  ISETP.GE.AND P0, PT, R13, RZ, PT ;  /* 0x000000ff0d00720c */ /* 0x000fc80003f06270 */
[----:B------:R-:W-:Y:S02]  /*17170*/  FSEL R24, RZ, 3.37028055040000000000e+12, P0 ;  /* 0x54442d18ff187808 */ /* 0x000fe40000000000 */
[----:B------:R-:W-:Y:S02]  /*17180*/  FSEL R25, RZ, 2.1426990032196044922, P0 ;  /* 0x400921fbff197808 */ /* 0x000fe40000000000 */
.L_x_2642:
[----:B------:R-:W-:Y:S05]  /*17190*/  BSYNC B0 ;  /* 0x0000000000007941 */ /* 0x000fea0003800000 */
.L_x_2640:
[----:B------:R2:W4:Y:S02]  /*171a0*/  DADD R12, |R12|, |R14| ;  /* 0x000000000c0c7229 */ /* 0x000524000000060e */
[----:B--2---:R-:W-:Y:S02]  /*171b0*/  LOP3.LUT R15, R25, 0x80000000, R15, 0xb8, !PT ;  /* 0x80000000190f7812 */ /* 0x004fe400078eb80f */
[----:B-1----:R-:W-:-:S04]  /*171c0*/  DMUL R44, R44, 0.5 ;  /* 0x3fe000002c2c7828 */ /* 0x002fc80000000000 */
[----:B----4-:R-:W1:-:S06]  /*171d0*/  DSETP.GTU.AND P0, PT, |R12|, +INF , PT ;  /* 0x7ff000000c00742a */ /* 0x010e4c0003f0c200 */
[----:B-1----:R-:W-:Y:S02]  /*171e0*/  FSEL R12, R12, R24, P0 ;  /* 0x000000180c0c7208 */ /* 0x002fe40000000000 */
[----:B------:R-:W-:Y:S01]  /*171f0*/  FSEL R13, R13, R15, P0 ;  /* 0x0000000f0d0d7208 */ /* 0x000fe20000000000 */
[----:B------:R-:W-:Y:S05]  /*17200*/  BRA `(.L_x_2634) ;  /* 0x000041e000007947 */ /* 0x000fea0003800000 */
.L_x_2635:
        /* <DEDUP_REMOVED lines=29> */
.L_x_2644:
        /* <DEDUP_REMOVED lines=85> */
.L_x_2643:
        /* <DEDUP_REMOVED lines=78> */
.L_x_2646:
        /* <DEDUP_REMOVED lines=21> */
.L_x_2649:
[----:B------:R-:W-:Y:S05]  /*17f60*/  BSYNC B3 ;  /* 0x0000000000037941 */ /* 0x000fea0003800000 */
.L_x_2648:
        /* <DEDUP_REMOVED lines=15> */
.L_x_2647:
[----:B------:R-:W-:Y:S05]  /*18060*/  BSYNC B2 ;  /* 0x0000000000027941 */ /* 0x000fea0003800000 */
.L_x_2645:
        /* <DEDUP_REMOVED lines=21> */
.L_x_2651:
[----:B------:R-:W-:Y:S05]  /*181c0*/  BSYNC B2 ;  /* 0x0000000000027941 */ /* 0x000fea0003800000 */
.L_x_2650:
        /* <DEDUP_REMOVED lines=43> */
.L_x_2653:
[----:B------:R-:W-:-:S04]  /*18480*/  ISETP.GE.AND P0, PT, R13, RZ, PT ;  /* 0x000000ff0d00720c */ /* 0x000fc80003f06270 */
[----:B------:R-:W-:Y:S02]  /*18490*/  FSEL R24, RZ, 3.37028055040000000000e+12, P0 ;  /* 0x54442d18ff187808 */ /* 0x000fe40000000000 */
[----:B------:R-:W-:Y:S02]  /*184a0*/  FSEL R25, RZ, 2.1426990032196044922, P0 ;  /* 0x400921fbff197808 */ /* 0x000fe40000000000 */
.L_x_2654:
[----:B------:R-:W-:Y:S05]  /*184b0*/  BSYNC B0 ;  /* 0x0000000000007941 */ /* 0x000fea0003800000 */
.L_x_2652:
[----:B------:R0:W2:Y:S02]  /*184c0*/  DADD R12, |R12|, |R14| ;  /* 0x000000000c0c7229 */ /* 0x0000a4000000060e */
[----:B0-----:R-:W-:Y:S02]  /*184d0*/  LOP3.LUT R15, R25, 0x80000000, R15, 0xb8, !PT ;  /* 0x80000000190f7812 */ /* 0x001fe400078eb80f */
[----:B-1----:R-:W-:-:S04]  /*184e0*/  DMUL R44, R44, 0.5 ;  /* 0x3fe000002c2c7828 */ /* 0x002fc80000000000 */
[----:B--2---:R-:W0:-:S06]  /*184f0*/  DSETP.GTU.AND P0, PT, |R12|, +INF , PT ;  /* 0x7ff000000c00742a */ /* 0x004e0c0003f0c200 */
[----:B0-----:R-:W-:Y:S02]  /*18500*/  FSEL R12, R12, R24, P0 ;  /* 0x000000180c0c7208 */ /* 0x001fe40000000000 */
[----:B------:R-:W-:Y:S01]  /*18510*/  FSEL R13, R13, R15, P0 ;  /* 0x0000000f0d0d7208 */ /* 0x000fe20000000000 */
[----:B------:R-:W-:Y:S05]  /*18520*/  BRA `(.L_x_2634) ;  /* 0x00002ec000007947 */ /* 0x000fea0003800000 */
.L_x_2622:
        /* <DEDUP_REMOVED lines=111> */
.L_x_2656:
[----:B------:R-:W-:Y:S05]  /*18c20*/  BSYNC B0 ;  /* 0x0000000000007941 */ /* 0x000fea0003800000 */
.L_x_2655:
        /* <DEDUP_REMOVED lines=9> */
.L_x_2658:
[----:B------:R-:W-:Y:S05]  /*18cc0*/  BSYNC B2 ;  /* 0x0000000000027941 */ /* 0x000fea0003800000 */
.L_x_2657:
        /* <DEDUP_REMOVED lines=43> */
.L_x_2660:
[----:B------:R-:W-:-:S04]  /*18f80*/  ISETP.GE.AND P0, PT, R13, RZ, PT ;  /* 0x000000ff0d00720c */ /* 0x000fc80003f06270 */
[----:B------:R-:W-:Y:S02]  /*18f90*/  FSEL R24, RZ, 3.37028055040000000000e+12, P0 ;  /* 0x54442d18ff187808 */ /* 0x000fe40000000000 */
[----:B------:R-:W-:Y:S02]  /*18fa0*/  FSEL R25, RZ, 2.1426990032196044922, P0 ;  /* 0x400921fbff197808 */ /* 0x000fe40000000000 */
.L_x_2661:
[----:B------:R-:W-:Y:S05]  /*18fb0*/  BSYNC B0 ;  /* 0x0000000000007941 */ /* 0x000fea0003800000 */
.L_x_2659:
[----:B------:R2:W4:Y:S02]  /*18fc0*/  DADD R12, |R12|, |R14| ;  /* 0x000000000c0c7229 */ /* 0x000524000000060e */
[----:B--2---:R-:W-:-:S04]  /*18fd0*/  LOP3.LUT R15, R25, 0x80000000, R15, 0xb8, !PT ;  /* 0x80000000190f7812 */ /* 0x004fc800078eb80f */
[----:B----4-:R-:W2:-:S06]  /*18fe0*/  DSETP.GTU.AND P0, PT, |R12|, +INF , PT ;  /* 0x7ff000000c00742a */ /* 0x010e8c0003f0c200 */
[----:B--2---:R-:W-:Y:S02]  /*18ff0*/  FSEL R12, R12, R24, P0 ;  /* 0x000000180c0c7208 */ /* 0x004fe40000000000 */
[----:B------:R-:W-:Y:S01]  /*19000*/  FSEL R13, R13, R15, P0 ;  /* 0x0000000f0d0d7208 */ /* 0x000fe20000000000 */
[----:B------:R-:W-:Y:S05]  /*19010*/  BRA `(.L_x_2634) ;  /* 0x000023d000007947 */ /* 0x000fea0003800000 */
.L_x_2621:
        /* <DEDUP_REMOVED lines=69> */
.L_x_2664:
        /* <DEDUP_REMOVED lines=21> */
.L_x_2667:
[----:B------:R-:W-:Y:S05]  /*195c0*/  BSYNC B3 ;  /* 0x0000000000037941 */ /* 0x000fea0003800000 */
.L_x_2666:
        /* <DEDUP_REMOVED lines=15> */
.L_x_2665:
[----:B------:R-:W-:Y:S05]  /*196c0*/  BSYNC B2 ;  /* 0x0000000000027941 */ /* 0x000fea0003800000 */
.L_x_2663:
        /* <DEDUP_REMOVED lines=44> */
.L_x_2662:
        /* <DEDUP_REMOVED lines=46> */
.L_x_2620:
        /* <DEDUP_REMOVED lines=23> */
.L_x_2669:
[----:B------:R-:W-:Y:S05]  /*19de0*/  BSYNC B2 ;  /* 0x0000000000027941 */ /* 0x000fea0003800000 */
.L_x_2668:
        /* <DEDUP_REMOVED lines=26> */
.L_x_2671:
[----:B------:R-:W-:Y:S05]  /*19f90*/  BSYNC B2 ;  /* 0x0000000000027941 */ /* 0x000fea0003800000 */
.L_x_2670:
        /* <DEDUP_REMOVED lines=112> */
.L_x_2673:
[----:B------:R-:W-:Y:S05]  /*1a6a0*/  BSYNC B0 ;  /* 0x0000000000007941 */ /* 0x000fea0003800000 */
.L_x_2672:
        /* <DEDUP_REMOVED lines=9> */
.L_x_2675:
[----:B------:R-:W-:Y:S05]  /*1a740*/  BSYNC B2 ;  /* 0x0000000000027941 */ /* 0x000fea0003800000 */
.L_x_2674:
        /* <DEDUP_REMOVED lines=43> */
.L_x_2677:
[----:B------:R-:W-:-:S04]  /*1aa00*/  ISETP.GE.AND P0, PT, R13, RZ, PT ;  /* 0x000000ff0d00720c */ /* 0x000fc80003f06270 */
[----:B------:R-:W-:Y:S02]  /*1aa10*/  FSEL R24, RZ, 3.37028055040000000000e+12, P0 ;  /* 0x54442d18ff187808 */ /* 0x000fe40000000000 */
[----:B------:R-:W-:Y:S02]  /*1aa20*/  FSEL R25, RZ, 2.1426990032196044922, P0 ;  /* 0x400921fbff197808 */ /* 0x000fe40000000000 */
.L_x_2678:
[----:B------:R-:W-:Y:S05]  /*1aa30*/  BSYNC B0 ;  /* 0x0000000000007941 */ /* 0x000fea0003800000 */
.L_x_2676:
[----:B------:R2:W4:Y:S02]  /*1aa40*/  DADD R12, |R12|, |R14| ;  /* 0x000000000c0c7229 */ /* 0x000524000000060e */
[----:B--2---:R-:W-:Y:S02]  /*1aa50*/  LOP3.LUT R15, R25, 0x80000000, R15, 0xb8, !PT ;  /* 0x80000000190f7812 */ /* 0x004fe400078eb80f */
[----:B-1----:R-:W-:-:S04]  /*1aa60*/  DADD R44, R44, 1 ;  /* 0x3ff000002c2c7429 */ /* 0x002fc80000000000 */
[----:B----4-:R-:W1:-:S06]  /*1aa70*/  DSETP.GTU.AND P0, PT, |R12|, +INF , PT ;  /* 0x7ff000000c00742a */ /* 0x010e4c0003f0c200 */
[----:B-1----:R-:W-:Y:S02]  /*1aa80*/  FSEL R12, R12, R24, P0 ;  /* 0x000000180c0c7208 */ /* 0x002fe40000000000 */
[----:B------:R-:W-:Y:S01]  /*1aa90*/  FSEL R13, R13, R15, P0 ;  /* 0x0000000f0d0d7208 */ /* 0x000fe20000000000 */
[----:B------:R-:W-:Y:S05]  /*1aaa0*/  BRA `(.L_x_2634) ;  /* 0x0000094000007947 */ /* 0x000fea0003800000 */
.L_x_2619:
        /* <DEDUP_REMOVED lines=86> */
.L_x_2680:
[----:B------:R-:W-:Y:S05]  /*1b010*/  BSYNC B0 ;  /* 0x0000000000007941 */ /* 0x000fea0003800000 */
.L_x_2679:
        /* <DEDUP_REMOVED lines=9> */
.L_x_2682:
[----:B------:R-:W-:Y:S05]  /*1b0b0*/  BSYNC B2 ;  /* 0x0000000000027941 */ /* 0x000fea0003800000 */
.L_x_2681:
        /* <DEDUP_REMOVED lines=43> */
.L_x_2684:
[----:B------:R-:W-:Y:S02]  /*1b370*/  FSEL R24, RZ, 3.37028055040000000000e+12, P0 ;  /* 0x54442d18ff187808 */ /* 0x000fe40000000000 */
[----:B------:R-:W-:Y:S02]  /*1b380*/  FSEL R25, RZ, 2.1426990032196044922, P0 ;  /* 0x400921fbff197808 */ /* 0x000fe40000000000 */
.L_x_2685:
[----:B------:R-:W-:Y:S05]  /*1b390*/  BSYNC B0 ;  /* 0x0000000000007941 */ /* 0x000fea0003800000 */
.L_x_2683:
[----:B------:R0:W2:Y:S02]  /*1b3a0*/  DADD R12, |R12|, |R14| ;  /* 0x000000000c0c7229 */ /* 0x0000a4000000060e */
[----:B0-----:R-:W-:-:S04]  /*1b3b0*/  LOP3.LUT R15, R25, 0x80000000, R15, 0xb8, !PT ;  /* 0x80000000190f7812 */ /* 0x001fc800078eb80f */
[----:B--2---:R-:W0:-:S06]  /*1b3c0*/  DSETP.GTU.AND P0, PT, |R12|, +INF , PT ;  /* 0x7ff000000c00742a */ /* 0x004e0c0003f0c200 */
[----:B0-----:R-:W-:Y:S02]  /*1b3d0*/  FSEL R12, R12, R24, P0 ;  /* 0x000000180c0c7208 */ /* 0x001fe40000000000 */
[----:B------:R-:W-:Y:S02]  /*1b3e0*/  FSEL R13, R13, R15, P0 ;  /* 0x0000000f0d0d7208 */ /* 0x000fe40000000000 */
.L_x_2634:
[----:B------:R-:W-:Y:S05]  /*1b3f0*/  BSYNC B1 ;  /* 0x0000000000017941 */ /* 0x000fea0003800000 */
.L_x_2618:
        /* <DEDUP_REMOVED lines=54> */
.L_x_2692:
[----:B------:R-:W-:Y:S05]  /*1b760*/  BSYNC B0 ;  /* 0x0000000000007941 */ /* 0x000fea0003800000 */
.L_x_2691:
        /* <DEDUP_REMOVED lines=17> */
.L_x_2694:
[----:B------:R2:W4:Y:S01]  /*1b880*/  DMUL R46, RZ, R42 ;  /* 0x0000002aff2e7228 */ /* 0x0005220000000000 */
[----:B------:R-:W-:-:S05]  /*1b890*/  IMAD.MOV.U32 R27, RZ, RZ, RZ ;  /* 0x000000ffff1b7224 */ /* 0x000fca00078e00ff */
.L_x_2695:
[----:B------:R-:W-:Y:S05]  /*1b8a0*/  BSYNC B2 ;  /* 0x0000000000027941 */ /* 0x000fea0003800000 */
.L_x_2693:
        /* <DEDUP_REMOVED lines=41> */
.L_x_2697:
[----:B------:R2:W3:Y:S01]  /*1bb40*/  DMUL R32, RZ, R42 ;  /* 0x0000002aff207228 */ /* 0x0004e20000000000 */
[----:B------:R-:W-:-:S05]  /*1bb50*/  IMAD.MOV.U32 R34, RZ, RZ, RZ ;  /* 0x000000ffff227224 */ /* 0x000fca00078e00ff */
.L_x_2698:
[----:B------:R-:W-:Y:S05]  /*1bb60*/  BSYNC B2 ;  /* 0x0000000000027941 */ /* 0x000fea0003800000 */
.L_x_2696:
        /* <DEDUP_REMOVED lines=25> */
.L_x_2690:
        /* <DEDUP_REMOVED lines=39> */
.L_x_2701:
[----:B------:R-:W-:Y:S05]  /*1bf70*/  BSYNC B0 ;  /* 0x0000000000007941 */ /* 0x000fea0003800000 */
.L_x_2700:
        /* <DEDUP_REMOVED lines=17> */
.L_x_2703:
[----:B------:R2:W4:Y:S01]  /*1c090*/  DMUL R46, RZ, R42 ;  /* 0x0000002aff2e7228 */ /* 0x0005220000000000 */
[----:B------:R-:W-:-:S05]  /*1c0a0*/  IMAD.MOV.U32 R27, RZ, RZ, RZ ;  /* 0x000000ffff1b7224 */ /* 0x000fca00078e00ff */
.L_x_2704:
[----:B------:R-:W-:Y:S05]  /*1c0b0*/  BSYNC B2 ;  /* 0x0000000000027941 */ /* 0x000fea0003800000 */
.L_x_2702:
        /* <DEDUP_REMOVED lines=41> */
.L_x_2706:
[----:B------:R2:W3:Y:S01]  /*1c350*/  DMUL R32, RZ, R42 ;  /* 0x0000002aff207228 */ /* 0x0004e20000000000 */
[----:B------:R-:W-:-:S05]  /*1c360*/  IMAD.MOV.U32 R34, RZ, RZ, RZ ;  /* 0x000000ffff227224 */ /* 0x000fca00078e00ff */
.L_x_2707:
[----:B------:R-:W-:Y:S05]  /*1c370*/  BSYNC B2 ;  /* 0x0000000000027941 */ /* 0x000fea0003800000 */
.L_x_2705:
        /* <DEDUP_REMOVED lines=39> */
.L_x_2689:
        /* <DEDUP_REMOVED lines=11> */
.L_x_2708:
[----:B------:R-:W1:-:S10]  /*1c6a0*/  DADD R12, R42, -R42 ;  /* 0x000000002a0c7229 */ /* 0x000e54000000082a */
[----:B-1----:R-:W-:Y:S02]  /*1c6b0*/  IMAD.MOV.U32 R14, RZ, RZ, R12 ;  /* 0x000000ffff0e7224 */ /* 0x002fe400078e000c */
[----:B------:R-:W-:Y:S01]  /*1c6c0*/  IMAD.MOV.U32 R15, RZ, RZ, R13 ;  /* 0x000000ffff0f7224 */ /* 0x000fe200078e000d */
[----:B------:R-:W-:Y:S05]  /*1c6d0*/  BRA `(.L_x_2699) ;  /* 0x0000081000007947 */ /* 0x000fea0003800000 */
.L_x_2688:
        /* <DEDUP_REMOVED lines=18> */
.L_x_2710:
[----:B------:R1:W2:Y:S01]  /*1c800*/  DMUL R32, RZ, R42 ;  /* 0x0000002aff207228 */ /* 0x0002a20000000000 */
[----:B0-----:R-:W-:-:S05]  /*1c810*/  IMAD.MOV.U32 R27, RZ, RZ, RZ ;  /* 0x000000ffff1b7224 */ /* 0x001fca00078e00ff */
.L_x_2711:
[----:B------:R-:W-:Y:S05]  /*1c820*/  BSYNC B2 ;  /* 0x0000000000027941 */ /* 0x000fea0003800000 */
.L_x_2709:
        /* <DEDUP_REMOVED lines=41> */
.L_x_2713:
[----:B------:R1:W2:Y:S01]  /*1cac0*/  DMUL R14, RZ, R42 ;  /* 0x0000002aff0e7228 */ /* 0x0002a20000000000 */
[----:B------:R-:W-:-:S05]  /*1cad0*/  IMAD.MOV.U32 R38, RZ, RZ, RZ ;  /* 0x000000ffff267224 */ /* 0x000fca00078e00ff */
.L_x_2714:
[----:B------:R-:W-:Y:S05]  /*1cae0*/  BSYNC B2 ;  /* 0x0000000000027941 */ /* 0x000fea0003800000 */
.L_x_2712:
        /* <DEDUP_REMOVED lines=24> */
.L_x_2687:
        /* <DEDUP_REMOVED lines=37> */
.L_x_2716:
[----:B------:R-:W-:Y:S05]  /*1cec0*/  BSYNC B0 ;  /* 0x0000000000007941 */ /* 0x000fea0003800000 */
.L_x_2715:
[----:B0-----:R-:W-:Y:S02]  /*1ced0*/  IMAD.MOV.U32 R14, RZ, RZ, R42 ;  /* 0x000000ffff0e7224 */ /* 0x001fe400078e002a */
[----:B------:R-:W-:Y:S02]  /*1cee0*/  IMAD.MOV.U32 R15, RZ, RZ, R43 ;  /* 0x000000ffff0f7224 */ /* 0x000fe400078e002b */
.L_x_2699:
[----:B-12---:R-:W-:Y:S05]  /*1cef0*/  BSYNC B1 ;  /* 0x0000000000017941 */ /* 0x006fea0003800000 */
.L_x_2686:
[----:B------:R-:W-:Y:S01]  /*1cf00*/  ISETP.NE.AND P6, PT, R37, RZ, PT ;  /* 0x000000ff2500720c */ /* 0x000fe20003fc5270 */
[----:B------:R-:W-:Y:S01]  /*1cf10*/  ULDC UR4, c[0x0][0x0] ;  /* 0x0000000000047ab9 */ /* 0x000fe20000000800 */
[----:B------:R-:W-:Y:S01]  /*1cf20*/  @P2 IADD3 R25, P0, R36, UR5, RZ ;  /* 0x0000000524192c10 */ /* 0x000fe2000ff1e0ff */
[----:B------:R-:W-:-:S03]  /*1cf30*/  ULEA UR5, UP0, UR4, UR5, 0x2 ;  /* 0x0000000504057291 */ /* 0x000fc6000f80103f */
[C---:B------:R-:W-:Y:S01]  /*1cf40*/  @P2 LEA R24, P3, R25.reuse, UR16, 0x4 ;  /* 0x0000001019182c11 */ /* 0x040fe2000f8620ff */
[----:B------:R-:W-:Y:S01]  /*1cf50*/  @P2 IMAD.X R30, RZ, RZ, UR6, P0 ;  /* 0x00000006ff1e2e24 */ /* 0x000fe200080e06ff */
[----:B0-----:R-:W-:Y:S01]  /*1cf60*/  @!P5 LEA R28, P0, R4, UR16, 0x4 ;  /* 0x00000010041cdc11 */ /* 0x001fe2000f8020ff */
[----:B------:R-:W-:Y:S02]  /*1cf70*/  ULEA.HI.X UR6, UR4, UR6, URZ, 0x2, UP0 ;  /* 0x0000000604067291 */ /* 0x000fe400080f143f */
[----:B------:R-:W-:Y:S01]  /*1cf80*/  UISETP.LT.U32.AND UP1, UPT, UR5, UR13, UPT ;  /* 0x0000000d0500728c */ /* 0x000fe2000bf21070 */
[----:B------:R-:W-:Y:S01]  /*1cf90*/  @P2 LEA.HI.X R25, R25, UR17, R30, 0x4, P3 ;  /* 0x0000001119192c11 */ /* 0x000fe200098f241e */
[----:B------:R-:W-:Y:S01]  /*1cfa0*/  UISETP.GE.U32.AND UP0, UPT, UR5, 0x10000, UPT ;  /* 0x000100000500788c */ /* 0x000fe2000bf06070 */
[C---:B------:R-:W-:Y:S02]  /*1cfb0*/  @!P6 LEA R26, P1, R2.reuse, UR16, 0x4 ;  /* 0x00000010021aec11 */ /* 0x040fe4000f8220ff */
[C---:B------:R-:W-:Y:S01]  /*1cfc0*/  @!P4 LEA R30, P3, R3.reuse, UR16, 0x4 ;  /* 0x00000010031ecc11 */ /* 0x040fe2000f8620ff */
[----:B---3--:R0:W-:Y:S01]  /*1cfd0*/  @P2 STG.E.128 [R24.64], R8 ;  /* 0x0000000818002986 */ /* 0x0081e2000c101d12 */
[----:B------:R-:W-:Y:S01]  /*1cfe0*/  @!P6 LEA.HI.X R27, R2, UR17, R5, 0x4, P1 ;  /* 0x00000011021bec11 */ /* 0x000fe200088f2405 */
[----:B------:R-:W-:Y:S01]  /*1cff0*/  UISETP.GE.U32.AND.EX UP0, UPT, UR6, URZ, UPT, UP0 ;  /* 0x0000003f0600728c */ /* 0x000fe2000bf06100 */
[----:B------:R-:W-:Y:S01]  /*1d000*/  @!P5 LEA.HI.X R29, R4, UR17, R7, 0x4, P0 ;  /* 0x00000011041ddc11 */ /* 0x000fe200080f2407 */
[----:B------:R-:W-:Y:S01]  /*1d010*/  IMAD.U32 R2, RZ, RZ, UR6 ;  /* 0x00000006ff027e24 */ /* 0x000fe2000f8e00ff */
[----:B------:R-:W-:Y:S01]  /*1d020*/  @!P4 LEA.HI.X R31, R3, UR17, R6, 0x4, P3 ;  /* 0x00000011031fcc11 */ /* 0x000fe200098f2406 */
[----:B------:R0:W-:Y:S01]  /*1d030*/  @!P6 STG.E.128 [R26.64], R20 ;  /* 0x000000141a00e986 */ /* 0x0001e2000c101d12 */
[----:B------:R-:W-:-:S02]  /*1d040*/  PLOP3.LUT P0, PT, PT, PT, UP1, 0x80, 0x0 ;  /* 0x000000000000781c */ /* 0x000fc40003f0f018 */
[----:B------:R-:W-:Y:S01]  /*1d050*/  PLOP3.LUT P1, PT, PT, PT, UP0, 0x80, 0x0 ;  /* 0x000000000000781c */ /* 0x000fe20003f2f008 */
[----:B------:R0:W-:Y:S01]  /*1d060*/  @!P5 STG.E.128 [R28.64], R16 ;  /* 0x000000101c00d986 */ /* 0x0001e2000c101d12 */
[----:B------:R-:W-:-:S03]  /*1d070*/  ISETP.LT.AND.EX P0, PT, R2, UR7, PT, P0 ;  /* 0x0000000702007c0c */ /* 0x000fc6000bf01300 */
[----:B------:R0:W-:Y:S10]  /*1d080*/  @!P4 STG.E.128 [R30.64], R12 ;  /* 0x0000000c1e00c986 */ /* 0x0001f4000c101d12 */
[----:B------:R-:W-:Y:S05]  /*1d090*/  @!P1 BRA P0, `(.L_x_2717) ;  /* 0xfffe317000009947 */ /* 0x000fea000003ffff */
[----:B------:R-:W-:Y:S05]  /*1d0a0*/  EXIT ;  /* 0x000000000000794d */ /* 0x000fea0003800000 */
.L_x_2320:
[----:B------:R-:W0:Y:S02]  /*1d0b0*/  S2R R3, SR_TID.X ;  /* 0x0000000000037919 */ /* 0x000e240000002100 */
[----:B0-----:R-:W-:-:S05]  /*1d0c0*/  IMAD.WIDE.U32 R4, R3, 0x4, RZ ;  /* 0x0000000403047825 */ /* 0x001fca00078e00ff */
[----:B------:R-:W-:-:S04]  /*1d0d0*/  ISETP.GE.U32.AND P0, PT, R4, UR13, PT ;  /* 0x0000000d04007c0c */ /* 0x000fc8000bf06070 */
[----:B------:R-:W-:-:S04]  /*1d0e0*/  ISETP.GE.AND.EX P0, PT, R5, UR7, PT, P0 ;  /* 0x0000000705007c0c */ /* 0x000fc8000bf06300 */
[----:B------:R-:W-:-:S13]  /*1d0f0*/  ISETP.GT.U32.OR P0, PT, R3, 0x3fff, P0 ;  /* 0x00003fff0300780c */ /* 0x000fda0000704470 */
[----:B------:R-:W-:Y:S05]  /*1d100*/  @P0 EXIT ;  /* 0x000000000000094d */ /* 0x000fea0003800000 */
[----:B------:R-:W-:Y:S01]  /*1d110*/  IMAD.MOV.U32 R0, RZ, RZ, RZ ;  /* 0x000000ffff007224 */ /* 0x000fe200078e00ff */
[----:B------:R-:W-:-:S06]  /*1d120*/  UIMAD.WIDE UR8, UR12, 0x100000, UR8 ;  /* 0x001000000c0878a5 */ /* 0x000fcc000f8e0208 */
.L_x_3114:
[----:B-1----:R-:W-:-:S04]  /*1d130*/  LEA R20, P0, R3, UR8, 0x6 ;  /* 0x0000000803147c11 */ /* 0x002fc8000f8030ff */
        /* <DEDUP_REMOVED lines=95> */
.L_x_2725:
        /* <DEDUP_REMOVED lines=21> */
.L_x_2728:
[----:B------:R-:W-:Y:S05]  /*1d880*/  BSYNC B3 ;  /* 0x0000000000037941 */ /* 0x000fea0003800000 */
.L_x_2727:
        /* <DEDUP_REMOVED lines=15> */
.L_x_2726:
[----:B------:R-:W-:Y:S05]  /*1d980*/  BSYNC B2 ;  /* 0x0000000000027941 */ /* 0x000fea0003800000 */
.L_x_2724:
        /* <DEDUP_REMOVED lines=21> */
.L_x_2730:
[----:B------:R-:W-:Y:S05]  /*1dae0*/  BSYNC B2 ;  /* 0x0000000000027941 */ /* 0x000fea0003800000 */
.L_x_2729:
        /* <DEDUP_REMOVED lines=43> */
.L_x_2732:
[----:B------:R-:W-:-:S04]  /*1dda0*/  ISETP.GE.AND P0, PT, R9, RZ, PT ;  /* 0x000000ff0900720c */ /* 0x000fc80003f06270 */
[----:B------:R-:W-:Y:S02]  /*1ddb0*/  FSEL R22, RZ, 3.37028055040000000000e+12, P0 ;  /* 0x54442d18ff167808 */ /* 0x000fe40000000000 */
[----:B------:R-:W-:Y:S02]  /*1ddc0*/  FSEL R23, RZ, 2.1426990032196044922, P0 ;  /* 0x400921fbff177808 */ /* 0x000fe40000000000 */
.L_x_2733:
[----:B------:R-:W-:Y:S05]  /*1ddd0*/  BSYNC B0 ;  /* 0x0000000000007941 */ /* 0x000fea0003800000 */
.L_x_2731:
[----:B------:R0:W2:Y:S02]  /*1dde0*/  DADD R8, |R8|, |R10| ;  /* 0x0000000008087229 */ /* 0x0000a4000000060a */
[----:B0-----:R-:W-:Y:S02]  /*1ddf0*/  LOP3.LUT R11, R23, 0x80000000, R11, 0xb8, !PT ;  /* 0x80000000170b7812 */ /* 0x001fe400078eb80b */
[----:B-1----:R-:W-:-:S04]  /*1de00*/  DMUL R36, R36, 0.5 ;  /* 0x3fe0000024247828 */ /* 0x002fc80000000000 */
[----:B--2---:R-:W0:-:S06]  /*1de10*/  DSETP.GTU.AND P0, PT, |R8|, +INF , PT ;  /* 0x7ff000000800742a */ /* 0x004e0c0003f0c200 */
[----:B0-----:R-:W-:Y:S02]  /*1de20*/  FSEL R8, R8, R22, P0 ;  /* 0x0000001608087208 */ /* 0x001fe40000000000 */
[----:B------:R-:W-:Y:S01]  /*1de30*/  FSEL R9, R9, R11, P0 ;  /* 0x0000000b09097208 */ /* 0x000fe20000000000 */
[----:B------:R-:W-:Y:S05]  /*1de40*/  BRA `(.L_x_2734) ;  /* 0x00004ab000007947 */ /* 0x000fea0003800000 */
.L_x_2723:
[----:B------:R-:W0:-:S06]  /*1de50*/  DMUL R24, R22, R22 ;  /* 0x0000001616187228 */ /* 0x000e0c0000000000 */
[----:B0-----:R-:W0:-:S06]  /*1de60*/  DFMA R26, R44, R44, R24 ;  /* 0x0000002c2c1a722b */ /* 0x001e0c0000000018 */
[----:B0-----:R-:W0:-:S14]  /*1de70*/  DSETP.GTU.AND P0, PT, R26, c[0x2][0x150], PT ;  /* 0x008054001a00762a */ /* 0x001e1c0003f0c000 */
[----:B0-----:R-:W-:Y:S05]  /*1de80*/  @P0 BRA `(.L_x_2735) ;  /* 0x0000089000000947 */ /* 0x001fea0003800000 */
[----:B------:R-:W0:Y:S01]  /*1de90*/  MUFU.RCP64H R25, R45 ;  /* 0x0000002d00197308 */ /* 0x000e220000001800 */
[----:B------:R-:W-:Y:S01]  /*1dea0*/  IMAD.MOV.U32 R24, RZ, RZ, 0x1 ;  /* 0x00000001ff187424 */ /* 0x000fe200078e00ff */
[----:B------:R-:W-:Y:S01]  /*1deb0*/  ISETP.GT.AND P0, PT, R27, 0xfffff, PT ;  /* 0x000fffff1b00780c */ /* 0x000fe20003f04270 */
[----:B------:R-:W-:Y:S01]  /*1dec0*/  IMAD.MOV.U32 R35, RZ, RZ, R27 ;  /* 0x000000ffff237224 */ /* 0x000fe200078e001b */
[----:B------:R-:W-:Y:S01]  /*1ded0*/  BSSY B0, `(.L_x_2736) ;  /* 0x0000045000007945 */ /* 0x000fe20003800000 */
[----:B------:R-:W-:Y:S01]  /*1dee0*/  IMAD.MOV.U32 R34, RZ, RZ, R26 ;  /* 0x000000ffff227224 */ /* 0x000fe200078e001a */
[----:B------:R-:W-:-:S09]  /*1def0*/  FSETP.GEU.AND P5, PT, |R23|, 6.5827683646048100446e-37, PT ;  /* 0x036000001700780b */ /* 0x000fd20003fae200 */
[----:B------:R-:W-:-:S04]  /*1df00*/  @!P0 DMUL R26, R26, 1.80143985094819840000e+16 ;  /* 0x435000001a1a8828 */ /* 0x000fc80000000000 */
[----:B0-----:R-:W0:-:S06]  /*1df10*/  DFMA R28, -R44, R24, 1 ;  /* 0x3ff000002c1c742b */ /* 0x001e0c0000000118 */
[----:B0-----:R-:W0:Y:S01]  /*1df20*/  DFMA R28, R28, R28, R28 ;  /* 0x0000001c1c1c722b */ /* 0x001e22000000001c */
[----:B------:R-:W-:Y:S02]  /*1df30*/  @!P0 IMAD.MOV.U32 R35, RZ, RZ, R27 ;  /* 0x000000ffff238224 */ /* 0x000fe400078e001b */
[----:B------:R-:W-:-:S03]  /*1df40*/  @!P0 IMAD.MOV.U32 R34, RZ, RZ, R26 ;  /* 0x000000ffff228224 */ /* 0x000fc600078e001a */
[----:B0-----:R-:W0:Y:S01]  /*1df50*/  DFMA R28, R24, R28, R24 ;  /* 0x0000001c181c722b */ /* 0x001e220000000018 */
[----:B------:R-:W-:-:S04]  /*1df60*/  IADD3 R2, R35, -0x1, RZ ;  /* 0xffffffff23027810 */ /* 0x000fc80007ffe0ff */
[----:B------:R-:W-:Y:S01]  /*1df70*/  ISETP.GE.U32.AND P2, PT, R2, 0x7fefffff, PT ;  /* 0x7fefffff0200780c */ /* 0x000fe20003f46070 */
[----:B0-----:R-:W0:-:S06]  /*1df80*/  DFMA R24, -R44, R28, 1 ;  /* 0x3ff000002c18742b */ /* 0x001e0c000000011c */
[----:B0-----:R-:W0:-:S06]  /*1df90*/  DFMA R24, R28, R24, R28 ;  /* 0x000000181c18722b */ /* 0x001e0c000000001c */
[----:B0-----:R-:W0:Y:S01]  /*1dfa0*/  DMUL R30, R22, R24 ;  /* 0x00000018161e7228 */ /* 0x001e220000000000 */
[----:B------:R-:W-:Y:S01]  /*1dfb0*/  @P2 IMAD.MOV.U32 R28, RZ, RZ, 0x0 ;  /* 0x00000000ff1c2424 */ /* 0x000fe200078e00ff */
[----:B------:R-:W-:Y:S01]  /*1dfc0*/  @P2 FSETP.NEU.FTZ.AND P3, PT, R27, RZ, PT ;  /* 0x000000ff1b00220b */ /* 0x000fe20003f7d000 */
[----:B------:R-:W-:-:S03]  /*1dfd0*/  @P2 IMAD.MOV.U32 R29, RZ, RZ, 0x7ff00000 ;  /* 0x7ff00000ff1d2424 */ /* 0x000fc600078e00ff */
[----:B0-----:R-:W0:-:S04]  /*1dfe0*/  DFMA R32, -R44, R30, R22 ;  /* 0x0000001e2c20722b */ /* 0x001e080000000116 */
[----:B------:R-:W1:-:S04]  /*1dff0*/  @P2 DFMA R28, R26, R28, +INF ;  /* 0x7ff000001a1c242b */ /* 0x000e48000000001c */
[----:B0-----:R-:W0:-:S06]  /*1e000*/  DFMA R24, R24, R32, R30 ;  /* 0x000000201818722b */ /* 0x001e0c000000001e */
[----:B-1----:R-:W-:Y:S02]  /*1e010*/  @P2 FSEL R36, R28, RZ, P3 ;  /* 0x000000ff1c242208 */ /* 0x002fe40001800000 */
[----:B------:R-:W-:Y:S02]  /*1e020*/  @P2 FSEL R37, R29, -QNAN , P3 ;  /* 0xfff000001d252808 */ /* 0x000fe40001800000 */
[----:B0-----:R-:W-:-:S05]  /*1e030*/  FFMA R2, RZ, R45, R25 ;  /* 0x0000002dff027223 */ /* 0x001fca0000000019 */
[----:B------:R-:W-:Y:S01]  /*1e040*/  FSETP.GT.AND P4, PT, |R2|, 1.469367938527859385e-39, PT ;  /* 0x001000000200780b */ /* 0x000fe20003f84200 */
[----:B------:R-:W-:Y:S02]  /*1e050*/  IMAD.MOV.U32 R2, RZ, RZ, -0x3ff ;  /* 0xfffffc01ff027424 */ /* 0x000fe400078e00ff */
[----:B------:R-:W-:Y:S01]  /*1e060*/  @!P0 IMAD.MOV.U32 R2, RZ, RZ, -0x435 ;  /* 0xfffffbcbff028424 */ /* 0x000fe200078e00ff */
        /* <DEDUP_REMOVED lines=43> */
.L_x_2737:
[----:B------:R-:W-:Y:S05]  /*1e320*/  BSYNC B0 ;  /* 0x0000000000007941 */ /* 0x000fea0003800000 */
.L_x_2736:
[----:B------:R-:W-:Y:S01]  /*1e330*/  BSSY B2, `(.L_x_2738) ;  /* 0x0000008000027945 */ /* 0x000fe20003800000 */
[----:B------:R-:W-:Y:S05]  /*1e340*/  @P4 BRA P5, `(.L_x_2739) ;  /* 0x0000006000004947 */ /* 0x000fea0002800000 */
[----:B------:R-:W-:Y:S01]  /*1e350*/  IMAD.MOV.U32 R24, RZ, RZ, R22 ;  /* 0x000000ffff187224 */ /* 0x000fe200078e0016 */
[----:B------:R-:W-:Y:S01]  /*1e360*/  MOV R28, 0x1e3b0 ;  /* 0x0001e3b0001c7802 */ /* 0x000fe20000000f00 */
[----:B------:R-:W-:Y:S02]  /*1e370*/  IMAD.MOV.U32 R25, RZ, RZ, R23 ;  /* 0x000000ffff197224 */ /* 0x000fe400078e0017 */
[----:B------:R-:W-:Y:S02]  /*1e380*/  IMAD.MOV.U32 R30, RZ, RZ, R44 ;  /* 0x000000ffff1e7224 */ /* 0x000fe400078e002c */
[----:B0-----:R-:W-:Y:S02]  /*1e390*/  IMAD.MOV.U32 R27, RZ, RZ, R45 ;  /* 0x000000ffff1b7224 */ /* 0x001fe400078e002d */
[----:B-1---5:R-:W-:Y:S05]  /*1e3a0*/  CALL.REL.NOINC `($__internal_3_$__cuda_sm20_div_rn_f64_full) ;  /* 0x0001b94000007944 */ /* 0x022fea0003c00000 */
.L_x_2739:
[----:B------:R-:W-:Y:S05]  /*1e3b0*/  BSYNC B2 ;  /* 0x0000000000027941 */ /* 0x000fea0003800000 */
.L_x_2738:
        /* <DEDUP_REMOVED lines=43> */
.L_x_2741:
[----:B------:R-:W-:-:S04]  /*1e670*/  ISETP.GE.AND P0, PT, R9, RZ, PT ;  /* 0x000000ff0900720c */ /* 0x000fc80003f06270 */
[----:B------:R-:W-:Y:S02]  /*1e680*/  FSEL R22, RZ, 3.37028055040000000000e+12, P0 ;  /* 0x54442d18ff167808 */ /* 0x000fe40000000000 */
[----:B------:R-:W-:Y:S02]  /*1e690*/  FSEL R23, RZ, 2.1426990032196044922, P0 ;  /* 0x400921fbff177808 */ /* 0x000fe40000000000 */
.L_x_2742:
[----:B------:R-:W-:Y:S05]  /*1e6a0*/  BSYNC B0 ;  /* 0x0000000000007941 */ /* 0x000fea0003800000 */
.L_x_2740:
[----:B------:R2:W3:Y:S02]  /*1e6b0*/  DADD R8, |R8|, |R10| ;  /* 0x0000000008087229 */ /* 0x0004e4000000060a */
[----:B--2---:R-:W-:Y:S02]  /*1e6c0*/  LOP3.LUT R11, R23, 0x80000000, R11, 0xb8, !PT ;  /* 0x80000000170b7812 */ /* 0x004fe400078eb80b */
[----:B-1----:R-:W-:-:S04]  /*1e6d0*/  DMUL R36, R36, 0.5 ;  /* 0x3fe0000024247828 */ /* 0x002fc80000000000 */
[----:B---3--:R-:W1:-:S06]  /*1e6e0*/  DSETP.GTU.AND P0, PT, |R8|, +INF , PT ;  /* 0x7ff000000800742a */ /* 0x008e4c0003f0c200 */
[----:B-1----:R-:W-:Y:S02]  /*1e6f0*/  FSEL R8, R8, R22, P0 ;  /* 0x0000001608087208 */ /* 0x002fe40000000000 */
[----:B------:R-:W-:Y:S01]  /*1e700*/  FSEL R9, R9, R11, P0 ;  /* 0x0000000b09097208 */ /* 0x000fe20000000000 */
[----:B------:R-:W-:Y:S05]  /*1e710*/  BRA `(.L_x_2734) ;  /* 0x000041e000007947 */ /* 0x000fea0003800000 */
.L_x_2735:
        /* <DEDUP_REMOVED lines=9> */
[----:B------:R-:W2:Y:S02]  /*1e7b0*/  DADD R36, R24, R24 ;  /* 0x0000000018247229 */ /* 0x000ea40000000018 */
[----:B0-----:R-:W-:Y:S02]  /*1e7c0*/  LOP3.LUT R27, R41, 0xfffffff8, RZ, 0xc0, !PT ;  /* 0xfffffff8291b7812 */ /* 0x001fe400078ec0ff */
[----:B------:R-:W0:Y:S02]  /*1e7d0*/  DADD R38, R28, R28 ;  /* 0x000000001c267229 */ /* 0x000e24000000001c */
[----:B-1----:R-:W-:Y:S02]  /*1e7e0*/  LOP3.LUT R35, R47, 0xfffffff8, RZ, 0xc0, !PT ;  /* 0xfffffff82f237812 */ /* 0x002fe400078ec0ff */
[----:B------:R-:W1:-:S04]  /*1e7f0*/  DADD R40, R40, -R26 ;  /* 0x0000000028287229 */ /* 0x000e48000000081a */
[----:B------:R-:W3:-:S04]  /*1e800*/  DADD R46, R46, -R34 ;  /* 0x000000002e2e7229 */ /* 0x000ec80000000822 */
[----:B------:R-:W4:-:S04]  /*1e810*/  DADD R42, R26, R26 ;  /* 0x000000001a2a7229 */ /* 0x000f08000000001a */
[----:B------:R-:W-:-:S04]  /*1e820*/  DMUL R30, R24, R24 ;  /* 0x00000018181e7228 */ /* 0x000fc80000000000 */
[----:B------:R-:W-:-:S04]  /*1e830*/  DMUL R52, R28, R28 ;  /* 0x0000001c1c347228 */ /* 0x000fc80000000000 */
[----:B------:R-:W0:-:S04]  /*1e840*/  DADD R48, R34, R34 ;  /* 0x0000000022307229 */ /* 0x000e080000000022 */
[----:B--2---:R2:W0:-:S04]  /*1e850*/  DMUL R24, R26, R36 ;  /* 0x000000241a187228 */ /* 0x0044080000000000 */
[----:B------:R2:W0:-:S04]  /*1e860*/  DMUL R28, R26, R26 ;  /* 0x0000001a1a1c7228 */ /* 0x0004080000000000 */
[----:B0-----:R2:W0:-:S04]  /*1e870*/  DMUL R26, R34, R38 ;  /* 0x00000026221a7228 */ /* 0x0014080000000000 */
[----:B------:R2:W0:-:S04]  /*1e880*/  DMUL R32, R34, R34 ;  /* 0x0000002222207228 */ /* 0x0004080000000000 */
[----:B-1----:R2:W1:-:S04]  /*1e890*/  DMUL R34, R40, R36 ;  /* 0x0000002428227228 */ /* 0x0024480000000000 */
[----:B---3--:R2:W3:-:S04]  /*1e8a0*/  DMUL R36, R46, R38 ;  /* 0x000000262e247228 */ /* 0x0084c80000000000 */
[----:B----4-:R2:W4:-:S04]  /*1e8b0*/  DMUL R38, R40, R42 ;  /* 0x0000002a28267228 */ /* 0x0105080000000000 */
[----:B------:R2:W0:-:S04]  /*1e8c0*/  DMUL R42, R46, R48 ;  /* 0x000000302e2a7228 */ /* 0x0004080000000000 */
[----:B------:R-:W0:-:S04]  /*1e8d0*/  DMUL R40, R40, R40 ;  /* 0x0000002828287228 */ /* 0x000e080000000000 */
[----:B-1234-:R-:W0:-:S04]  /*1e8e0*/  DMUL R46, R46, R46 ;  /* 0x0000002e2e2e7228 */ /* 0x01ee080000000000 */
.L_x_2744:
        /* <DEDUP_REMOVED lines=11> */
[----:B0-----:R-:W0:-:S04]  /*1e9a0*/  DSETP.GEU.AND P3, PT, R50, R26, PT ;  /* 0x0000001a3200722a */ /* 0x001e080003f6e000 */
[----:B---3--:R1:W2:Y:S02]  /*1e9b0*/  DSETP.LT.OR P0, PT, R50, R26, P0 ;  /* 0x0000001a3200722a */ /* 0x0082a40000701400 */
[----:B0-----:R-:W-:Y:S02]  /*1e9c0*/  FSEL R48, R50, R26, !P3 ;  /* 0x0000001a32307208 */ /* 0x001fe40005800000 */
[----:B------:R-:W-:Y:S02]  /*1e9d0*/  FSEL R49, R51, R27, !P3 ;  /* 0x0000001b33317208 */ /* 0x000fe40005800000 */
[----:B-1----:R-:W-:Y:S02]  /*1e9e0*/  FSEL R26, R26, R50, !P3 ;  /* 0x000000321a1a7208 */ /* 0x002fe40005800000 */
[----:B------:R-:W-:Y:S02]  /*1e9f0*/  FSEL R27, R27, R51, !P3 ;  /* 0x000000331b1b7208 */ /* 0x000fe40005800000 */
[----:B------:R-:W0:-:S04]  /*1ea00*/  DSETP.GEU.AND P2, PT, R48, R28, PT ;  /* 0x0000001c3000722a */ /* 0x000e080003f4e000 */
[----:B--2---:R1:W2:Y:S02]  /*1ea10*/  DSETP.LT.OR P0, PT, R48, R28, P0 ;  /* 0x0000001c3000722a */ /* 0x0042a40000701400 */
        /* <DEDUP_REMOVED lines=35> */
[----:B--2---:R-:W1:Y:S02]  /*1ec50*/  DSETP.LT.OR P0, PT, R48, R40, P0 ;  /* 0x000000283000722a */ /* 0x004e640000701400 */
[----:B0-----:R-:W-:Y:S02]  /*1ec60*/  FSEL R52, R48, R40, !P2 ;  /* 0x0000002830347208 */ /* 0x001fe40005000000 */
[----:B------:R-:W-:Y:S02]  /*1ec70*/  FSEL R53, R49, R41, !P2 ;  /* 0x0000002931357208 */ /* 0x000fe40005000000 */
[----:B------:R-:W-:Y:S02]  /*1ec80*/  FSEL R51, R41, R49, !P2 ;  /* 0x0000003129337208 */ /* 0x000fe40005000000 */
[----:B------:R-:W-:Y:S02]  /*1ec90*/  FSEL R42, R40, R48, !P2 ;  /* 0x00000030282a7208 */ /* 0x000fe40005000000 */
[----:B-1----:R-:W-:-:S04]  /*1eca0*/  DSETP.LT.OR P0, PT, R52, R46, P0 ;  /* 0x0000002e3400722a */ /* 0x002fc80000701400 */
        /* <DEDUP_REMOVED lines=16> */
[----:B------:R-:W-:Y:S02]  /*1edb0*/  IMAD.MOV.U32 R28, RZ, RZ, R2 ;  /* 0x000000ffff1c7224 */ /* 0x000fe400078e0002 */
[----:B------:R-:W-:Y:S02]  /*1edc0*/  IMAD.MOV.U32 R46, RZ, RZ, R48 ;  /* 0x000000ffff2e7224 */ /* 0x000fe400078e0030 */
[----:B------:R-:W-:Y:S02]  /*1edd0*/  IMAD.MOV.U32 R47, RZ, RZ, R49 ;  /* 0x000000ffff2f7224 */ /* 0x000fe400078e0031 */
[----:B------:R-:W-:Y:S01]  /*1ede0*/  IMAD.MOV.U32 R43, RZ, RZ, R51 ;  /* 0x000000ffff2b7224 */ /* 0x000fe200078e0033 */
[----:B------:R-:W-:Y:S05]  /*1edf0*/  @P0 BRA `(.L_x_2744) ;  /* 0xfffffaf000000947 */ /* 0x000fea000383ffff */
[----:B------:R-:W-:Y:S05]  /*1ee00*/  BSYNC B0 ;  /* 0x0000000000007941 */ /* 0x000fea0003800000 */
.L_x_2743:
        /* <DEDUP_REMOVED lines=77> */
.L_x_2746:
        /* <DEDUP_REMOVED lines=21> */
.L_x_2749:
[----:B------:R-:W-:Y:S05]  /*1f430*/  BSYNC B3 ;  /* 0x0000000000037941 */ /* 0x000fea0003800000 */
.L_x_2748:
        /* <DEDUP_REMOVED lines=15> */
.L_x_2747:
[----:B------:R-:W-:Y:S05]  /*1f530*/  BSYNC B2 ;  /* 0x0000000000027941 */ /* 0x000fea0003800000 */
.L_x_2745:
        /* <DEDUP_REMOVED lines=21> */
.L_x_2751:
[----:B------:R-:W-:Y:S05]  /*1f690*/  BSYNC B2 ;  /* 0x0000000000027941 */ /* 0x000fea0003800000 */
.L_x_2750:
        /* <DEDUP_REMOVED lines=43> */
.L_x_2753:
[----:B------:R-:W-:-:S04]  /*1f950*/  ISETP.GE.AND P0, PT, R9, RZ, PT ;  /* 0x000000ff0900720c */ /* 0x000fc80003f06270 */
[----:B------:R-:W-:Y:S02]  /*1f960*/  FSEL R22, RZ, 3.37028055040000000000e+12, P0 ;  /* 0x54442d18ff167808 */ /* 0x000fe40000000000 */
[----:B------:R-:W-:Y:S02]  /*1f970*/  FSEL R23, RZ, 2.1426990032196044922, P0 ;  /* 0x400921fbff177808 */ /* 0x000fe40000000000 */
.L_x_2754:
[----:B------:R-:W-:Y:S05]  /*1f980*/  BSYNC B0 ;  /* 0x0000000000007941 */ /* 0x000fea0003800000 */
.L_x_2752:
[----:B------:R0:W2:Y:S02]  /*1f990*/  DADD R8, |R8|, |R10| ;  /* 0x0000000008087229 */ /* 0x0000a4000000060a */
[----:B0-----:R-:W-:Y:S02]  /*1f9a0*/  LOP3.LUT R11, R23, 0x80000000, R11, 0xb8, !PT ;  /* 0x80000000170b7812 */ /* 0x001fe400078eb80b */
[----:B-1----:R-:W-:-:S04]  /*1f9b0*/  DMUL R36, R36, 0.5 ;  /* 0x3fe0000024247828 */ /* 0x002fc80000000000 */
[----:B--2---:R-:W0:-:S06]  /*1f9c0*/  DSETP.GTU.AND P0, PT, |R8|, +INF , PT ;  /* 0x7ff000000800742a */ /* 0x004e0c0003f0c200 */
[----:B0-----:R-:W-:Y:S02]  /*1f9d0*/  FSEL R8, R8, R22, P0 ;  /* 0x0000001608087208 */ /* 0x001fe40000000000 */
[----:B------:R-:W-:Y:S01]  /*1f9e0*/  FSEL R9, R9, R11, P0 ;  /* 0x0000000b09097208 */ /* 0x000fe20000000000 */
[----:B------:R-:W-:Y:S05]  /*1f9f0*/  BRA `(.L_x_2734) ;  /* 0x00002f0000007947 */ /* 0x000fea0003800000 */
.L_x_2722:
        /* <DEDUP_REMOVED lines=13> */
[----:B------:R-:W-:Y:S01]  /*1fad0*/  IMAD.MOV.U32 R24, RZ, RZ, R2 ;  /* 0x000000ffff187224 */ /* 0x000fe200078e0002 */
[----:B------:R-:W-:Y:S01]  /*1fae0*/  IADD3 R31, -R28, 0x7fd00000, RZ ;  /* 0x7fd000001c1f7810 */ /* 0x000fe20007ffe1ff */
[----:B------:R-:W-:Y:S01]  /*1faf0*/  IMAD.MOV.U32 R30, RZ, RZ, RZ ;  /* 0x000000ffff1e7224 */ /* 0x000fe200078e00ff */
[----:B------:R-:W-:-:S02]  /*1fb00*/  ISETP.GE.U32.AND P3, PT, R25, 0x7ff00000, PT ;  /* 0x7ff000001900780c */ /* 0x000fc40003f66070 */
[----:B------:R-:W-:-:S03]  /*1fb10*/  FSETP.GEU.AND P5, PT, |R23|, 6.5827683646048100446e-37, PT ;  /* 0x036000001700780b */ /* 0x000fc60003fae200 */
        /* <DEDUP_REMOVED lines=12> */
[----:B------:R-:W0:Y:S01]  /*1fbe0*/  MUFU.RSQ64H R35, R33 ;  /* 0x0000002100237308 */ /* 0x000e220000001c00 */
[----:B------:R-:W-:Y:S01]  /*1fbf0*/  LOP3.LUT R29, R28, 0x100000, RZ, 0xfc, !PT ;  /* 0x001000001c1d7812 */ /* 0x000fe200078efcff */
[----:B------:R-:W-:Y:S01]  /*1fc00*/  IMAD.MOV.U32 R28, RZ, RZ, RZ ;  /* 0x000000ffff1c7224 */ /* 0x000fe200078e00ff */
[----:B0-----:R-:W0:-:S06]  /*1fc10*/  DMUL R36, R34, R34 ;  /* 0x0000002222247228 */ /* 0x001e0c0000000000 */
[----:B0-----:R-:W0:-:S06]  /*1fc20*/  DFMA R36, R32, -R36, 1 ;  /* 0x3ff000002024742b */ /* 0x001e0c0000000824 */
[----:B0-----:R-:W-:-:S04]  /*1fc30*/  DFMA R38, R36, R38, 0.5 ;  /* 0x3fe000002426742b */ /* 0x001fc80000000026 */
[----:B------:R-:W0:-:S06]  /*1fc40*/  DMUL R36, R34, R36 ;  /* 0x0000002422247228 */ /* 0x000e0c0000000000 */
[----:B0-----:R-:W0:-:S06]  /*1fc50*/  DFMA R36, R38, R36, R34 ;  /* 0x000000242624722b */ /* 0x001e0c0000000022 */
[----:B0-----:R0:W1:Y:S02]  /*1fc60*/  DMUL R36, R30, R36 ;  /* 0x000000241e247228 */ /* 0x0010640000000000 */
        /* <DEDUP_REMOVED lines=74> */
.L_x_2756:
[----:B------:R-:W-:Y:S05]  /*20110*/  BSYNC B0 ;  /* 0x0000000000007941 */ /* 0x000fea0003800000 */
.L_x_2755:
[----:B------:R-:W-:Y:S01]  /*20120*/  BSSY B2, `(.L_x_2757) ;  /* 0x000000a000027945 */ /* 0x000fe20003800000 */
[----:B------:R-:W-:Y:S05]  /*20130*/  @P4 BRA P5, `(.L_x_2758) ;  /* 0x0000008000004947 */ /* 0x000fea0002800000 */
[----:B------:R-:W-:Y:S01]  /*20140*/  IMAD.MOV.U32 R24, RZ, RZ, R22 ;  /* 0x000000ffff187224 */ /* 0x000fe200078e0016 */
[----:B0-----:R-:W-:Y:S01]  /*20150*/  MOV R28, 0x201a0 ;  /* 0x000201a0001c7802 */ /* 0x001fe20000000f00 */
[----:B------:R-:W-:Y:S02]  /*20160*/  IMAD.MOV.U32 R25, RZ, RZ, R23 ;  /* 0x000000ffff197224 */ /* 0x000fe400078e0017 */
[----:B------:R-:W-:Y:S02]  /*20170*/  IMAD.MOV.U32 R30, RZ, RZ, R44 ;  /* 0x000000ffff1e7224 */ /* 0x000fe400078e002c */
[----:B------:R-:W-:Y:S02]  /*20180*/  IMAD.MOV.U32 R27, RZ, RZ, R45 ;  /* 0x000000ffff1b7224 */ /* 0x000fe400078e002d */
[----:B-1---5:R-:W-:Y:S05]  /*20190*/  CALL.REL.NOINC `($__internal_3_$__cuda_sm20_div_rn_f64_full) ;  /* 0x00019b5000007944 */ /* 0x022fea0003c00000 */
[----:B------:R-:W-:Y:S02]  /*201a0*/  IMAD.MOV.U32 R26, RZ, RZ, R24 ;  /* 0x000000ffff1a7224 */ /* 0x000fe400078e0018 */
[----:B------:R-:W-:Y:S02]  /*201b0*/  IMAD.MOV.U32 R27, RZ, RZ, R25 ;  /* 0x000000ffff1b7224 */ /* 0x000fe400078e0019 */
.L_x_2758:
[----:B------:R-:W-:Y:S05]  /*201c0*/  BSYNC B2 ;  /* 0x0000000000027941 */ /* 0x000fea0003800000 */
.L_x_2757:
        /* <DEDUP_REMOVED lines=32> */
[----:B0--3--:R-:W-:Y:S02]  /*203d0*/  FSEL R29, R26, R24, !P0 ;  /* 0x000000181a1d7208 */ /* 0x009fe40004000000 */
        /* <DEDUP_REMOVED lines=10> */
.L_x_2760:
[----:B------:R-:W-:-:S04]  /*20480*/  ISETP.GE.AND P0, PT, R9, RZ, PT ;  /* 0x000000ff0900720c */ /* 0x000fc80003f06270 */
[----:B------:R-:W-:Y:S02]  /*20490*/  FSEL R22, RZ, 3.37028055040000000000e+12, P0 ;  /* 0x54442d18ff167808 */ /* 0x000fe40000000000 */
[----:B------:R-:W-:Y:S02]  /*204a0*/  FSEL R23, RZ, 2.1426990032196044922, P0 ;  /* 0x400921fbff177808 */ /* 0x000fe40000000000 */
.L_x_2761:
[----:B------:R-:W-:Y:S05]  /*204b0*/  BSYNC B0 ;  /* 0x0000000000007941 */ /* 0x000fea0003800000 */
.L_x_2759:
[----:B------:R2:W3:Y:S02]  /*204c0*/  DADD R8, |R8|, |R10| ;  /* 0x0000000008087229 */ /* 0x0004e4000000060a */
[----:B--2---:R-:W-:-:S04]  /*204d0*/  LOP3.LUT R11, R23, 0x80000000, R11, 0xb8, !PT ;  /* 0x80000000170b7812 */ /* 0x004fc800078eb80b */
[----:B---3--:R-:W2:-:S06]  /*204e0*/  DSETP.GTU.AND P0, PT, |R8|, +INF , PT ;  /* 0x7ff000000800742a */ /* 0x008e8c0003f0c200 */
[----:B--2---:R-:W-:Y:S02]  /*204f0*/  FSEL R8, R8, R22, P0 ;  /* 0x0000001608087208 */ /* 0x004fe40000000000 */
[----:B------:R-:W-:Y:S01]  /*20500*/  FSEL R9, R9, R11, P0 ;  /* 0x0000000b09097208 */ /* 0x000fe20000000000 */
[----:B------:R-:W-:Y:S05]  /*20510*/  BRA `(.L_x_2734) ;  /* 0x000023e000007947 */ /* 0x000fea0003800000 */
.L_x_2721:
        /* <DEDUP_REMOVED lines=68> */
.L_x_2764:
        /* <DEDUP_REMOVED lines=21> */
.L_x_2767:
[----:B------:R-:W-:Y:S05]  /*20ab0*/  BSYNC B3 ;  /* 0x0000000000037941 */ /* 0x000fea0003800000 */
.L_x_2766:
        /* <DEDUP_REMOVED lines=15> */
.L_x_2765:
[----:B------:R-:W-:Y:S05]  /*20bb0*/  BSYNC B2 ;  /* 0x0000000000027941 */ /* 0x000fea0003800000 */
.L_x_2763:
        /* <DEDUP_REMOVED lines=24> */
[----:B--2---:R-:W2:-:S04]  /*20d40*/  DMUL R26, R36, R26 ;  /* 0x0000001a241a7228 */ /* 0x004e880000000000 */
[----:B01----:R-:W-:-:S04]  /*20d50*/  DMUL R36, R24, 0.5 ;  /* 0x3fe0000018247828 */ /* 0x003fc80000000000 */
[----:B--2---:R-:W0:-:S06]  /*20d60*/  DFMA R26, R22, R26, R22 ;  /* 0x0000001a161a722b */ /* 0x004e0c0000000016 */
        /* <DEDUP_REMOVED lines=8> */
[----:B-1----:R-:W-:Y:S02]  /*20df0*/  FSEL R10, R29, R27, !P1 ;  /* 0x0000001b1d0a7208 */ /* 0x002fe40004800000 */
[----:B------:R-:W-:Y:S01]  /*20e00*/  FSEL R29, R28, R23, !P1 ;  /* 0x000000171c1d7208 */ /* 0x000fe20004800000 */
[----:B------:R-:W0:Y:S01]  /*20e10*/  DSETP.GTU.AND P1, PT, |R8|, +INF , PT ;  /* 0x7ff000000800742a */ /* 0x000e220003f2c200 */
[----:B------:R-:W-:Y:S02]  /*20e20*/  @!P2 FSEL R10, R22, 1.8213495016098022461, !P0 ;  /* 0x3fe921fb160aa808 */ /* 0x000fe40004000000 */
[----:B------:R-:W-:-:S02]  /*20e30*/  @!P2 FSEL R29, R2, 3.37028055040000000000e+12, !P0 ;  /* 0x54442d18021da808 */ /* 0x000fc40004000000 */
[----:B------:R-:W-:Y:S02]  /*20e40*/  LOP3.LUT R11, R10, 0x80000000, R11, 0xb8, !PT ;  /* 0x800000000a0b7812 */ /* 0x000fe400078eb80b */
[----:B0-----:R-:W-:Y:S02]  /*20e50*/  FSEL R8, R8, R29, P1 ;  /* 0x0000001d08087208 */ /* 0x001fe40000800000 */
[----:B------:R-:W-:Y:S01]  /*20e60*/  FSEL R9, R9, R11, P1 ;  /* 0x0000000b09097208 */ /* 0x000fe20000800000 */
[----:B------:R-:W-:Y:S05]  /*20e70*/  BRA `(.L_x_2734) ;  /* 0x00001a8000007947 */ /* 0x000fea0003800000 */
.L_x_2762:
[----:B------:R-:W0:Y:S01]  /*20e80*/  DMUL R24, R22, R22 ;  /* 0x0000001616187228 */ /* 0x000e220000000000 */
[----:B------:R-:W-:Y:S01]  /*20e90*/  IMAD.MOV.U32 R26, RZ, RZ, 0x2a25ff7e ;  /* 0x2a25ff7eff1a7424 */ /* 0x000fe200078e00ff */
[----:B------:R-:W-:Y:S01]  /*20ea0*/  ISETP.GE.AND P0, PT, R9, RZ, PT ;  /* 0x000000ff0900720c */ /* 0x000fe20003f06270 */
[----:B------:R-:W-:Y:S01]  /*20eb0*/  IMAD.MOV.U32 R27, RZ, RZ, 0x3ef53e1d ;  /* 0x3ef53e1dff1b7424 */ /* 0x000fe200078e00ff */
[----:B------:R-:W-:Y:S01]  /*20ec0*/  DSETP.NEU.AND P2, PT, |R8|, |R10|, PT ;  /* 0x4000000a0800722a */ /* 0x000fe20003f4d200 */
[----:B------:R-:W-:-:S03]  /*20ed0*/  IMAD.MOV.U32 R2, RZ, RZ, 0x7f3321d2 ;  /* 0x7f3321d2ff027424 */ /* 0x000fc600078e00ff */
[----:B------:R-:W-:-:S04]  /*20ee0*/  DADD R8, |R8|, |R10| ;  /* 0x0000000008087229 */ /* 0x000fc8000000060a */
        /* <DEDUP_REMOVED lines=39> */
.L_x_2720:
        /* <DEDUP_REMOVED lines=23> */
.L_x_2769:
[----:B------:R-:W-:Y:S05]  /*212d0*/  BSYNC B2 ;  /* 0x0000000000027941 */ /* 0x000fea0003800000 */
.L_x_2768:
        /* <DEDUP_REMOVED lines=26> */
.L_x_2771:
[----:B------:R-:W-:Y:S05]  /*21480*/  BSYNC B2 ;  /* 0x0000000000027941 */ /* 0x000fea0003800000 */
.L_x_2770:
[----:B------:R-:W0:Y:S01]  /*21490*/  DADD R28, -RZ, |R26| ;  /* 0x00000000ff1c7229 */ /* 0x000e22000000051a */
[----:B------:R-:W-:Y:S01]  /*214a0*/  IMAD.MOV.U32 R32, RZ, RZ, c[0x2][0x15c] ;  /* 0x00805700ff207624 */ /* 0x000fe200078e00ff */
[----:B------:R-:W-:Y:S01]  /*214b0*/  BSSY B0, `(.L_x_2772) ;  /* 0x000006e000007945 */ /* 0x000fe20003800000 */
[----:B------:R-:W-:-:S07]  /*214c0*/  FSETP.GEU.AND P5, PT, |R23|, 6.5827683646048100446e-37, PT ;  /* 0x036000001700780b */ /* 0x000fce0003fae200 */
[CC--:B0-----:R-:W-:Y:S02]  /*214d0*/  ISETP.GT.U32.AND P2, PT, R28.reuse, R36.reuse, PT ;  /* 0x000000241c00720c */ /* 0x0c1fe40003f44070 */
[CC--:B------:R-:W-:Y:S02]  /*214e0*/  ISETP.LT.U32.AND P0, PT, R28.reuse, R36.reuse, PT ;  /* 0x000000241c00720c */ /* 0x0c0fe40003f01070 */
[CC--:B------:R-:W-:Y:S02]  /*214f0*/  ISETP.GT.U32.AND.EX P2, PT, R29.reuse, R37.reuse, PT, P2 ;  /* 0x000000251d00720c */ /* 0x0c0fe40003f44120 */
[CC--:B------:R-:W-:Y:S02]  /*21500*/  ISETP.LT.U32.AND.EX P0, PT, R29.reuse, R37.reuse, PT, P0 ;  /* 0x000000251d00720c */ /* 0x0c0fe40003f01100 */
[----:B------:R-:W-:Y:S02]  /*21510*/  SEL R27, R29, R37, P2 ;  /* 0x000000251d1b7207 */ /* 0x000fe40001000000 */
[----:B------:R-:W-:-:S02]  /*21520*/  SEL R24, R28, R36, P0 ;  /* 0x000000241c187207 */ /* 0x000fc40000000000 */
[----:B------:R-:W-:Y:S02]  /*21530*/  LOP3.LUT R2, R27, 0xffc00000, RZ, 0xc0, !PT ;  /* 0xffc000001b027812 */ /* 0x000fe400078ec0ff */
[----:B------:R-:W-:Y:S01]  /*21540*/  SEL R25, R29, R37, P0 ;  /* 0x000000251d197207 */ /* 0x000fe20000000000 */
[----:B------:R-:W-:Y:S01]  /*21550*/  IMAD.MOV.U32 R37, RZ, RZ, 0x3fd80000 ;  /* 0x3fd80000ff257424 */ /* 0x000fe200078e00ff */
[----:B------:R-:W-:Y:S01]  /*21560*/  SEL R26, R28, R36, P2 ;  /* 0x000000241c1a7207 */ /* 0x000fe20001000000 */
[----:B------:R-:W-:Y:S01]  /*21570*/  IMAD.MOV.U32 R28, RZ, RZ, RZ ;  /* 0x000000ffff1c7224 */ /* 0x000fe200078e00ff */
[----:B------:R-:W-:Y:S01]  /*21580*/  IADD3 R29, -R2, 0x7fd00000, RZ ;  /* 0x7fd00000021d7810 */ /* 0x000fe20007ffe1ff */
[----:B------:R-:W-:Y:S01]  /*21590*/  IMAD.MOV.U32 R36, RZ, RZ, 0x0 ;  /* 0x00000000ff247424 */ /* 0x000fe200078e00ff */
        /* <DEDUP_REMOVED lines=95> */
.L_x_2773:
[----:B------:R-:W-:Y:S05]  /*21b90*/  BSYNC B0 ;  /* 0x0000000000007941 */ /* 0x000fea0003800000 */
.L_x_2772:
        /* <DEDUP_REMOVED lines=10> */
.L_x_2775:
[----:B------:R-:W-:Y:S05]  /*21c40*/  BSYNC B2 ;  /* 0x0000000000027941 */ /* 0x000fea0003800000 */
.L_x_2774:
        /* <DEDUP_REMOVED lines=43> */
.L_x_2777:
[----:B------:R-:W-:-:S04]  /*21f00*/  ISETP.GE.AND P0, PT, R9, RZ, PT ;  /* 0x000000ff0900720c */ /* 0x000fc80003f06270 */
[----:B------:R-:W-:Y:S02]  /*21f10*/  FSEL R22, RZ, 3.37028055040000000000e+12, P0 ;  /* 0x54442d18ff167808 */ /* 0x000fe40000000000 */
[----:B------:R-:W-:Y:S02]  /*21f20*/  FSEL R23, RZ, 2.1426990032196044922, P0 ;  /* 0x400921fbff177808 */ /* 0x000fe40000000000 */
.L_x_2778:
[----:B------:R-:W-:Y:S05]  /*21f30*/  BSYNC B0 ;  /* 0x0000000000007941 */ /* 0x000fea0003800000 */
.L_x_2776:
[----:B------:R2:W3:Y:S02]  /*21f40*/  DADD R8, |R8|, |R10| ;  /* 0x0000000008087229 */ /* 0x0004e4000000060a */
[----:B--2---:R-:W-:Y:S02]  /*21f50*/  LOP3.LUT R11, R23, 0x80000000, R11, 0xb8, !PT ;  /* 0x80000000170b7812 */ /* 0x004fe400078eb80b */
[----:B-1----:R-:W-:-:S04]  /*21f60*/  DADD R36, R36, 1 ;  /* 0x3ff0000024247429 */ /* 0x002fc80000000000 */
[----:B---3--:R-:W1:-:S06]  /*21f70*/  DSETP.GTU.AND P0, PT, |R8|, +INF , PT ;  /* 0x7ff000000800742a */ /* 0x008e4c0003f0c200 */
[----:B-1----:R-:W-:Y:S02]  /*21f80*/  FSEL R8, R8, R22, P0 ;  /* 0x0000001608087208 */ /* 0x002fe40000000000 */
[----:B------:R-:W-:Y:S01]  /*21f90*/  FSEL R9, R9, R11, P0 ;  /* 0x0000000b09097208 */ /* 0x000fe20000000000 */
[----:B------:R-:W-:Y:S05]  /*21fa0*/  BRA `(.L_x_2734) ;  /* 0x0000095000007947 */ /* 0x000fea0003800000 */
.L_x_2719:
        /* <DEDUP_REMOVED lines=12> */
[----:B------:R-:W2:Y:S02]  /*22070*/  MUFU.RCP64H R33, R23 ;  /* 0x0000001700217308 */ /* 0x000ea40000001800 */
[----:B-1----:R-:W1:-:S04]  /*22080*/  @P0 DFMA R30, R26, R26, R30 ;  /* 0x0000001a1a1e022b */ /* 0x002e48000000001e */
[----:B0-----:R-:W-:-:S04]  /*22090*/  @!P0 DFMA R28, R8, R8, R28 ;  /* 0x00000008081c822b */ /* 0x001fc8000000001c */
[----:B-1----:R-:W0:-:S04]  /*220a0*/  @P0 DMUL R28, R30, 0.0625 ;  /* 0x3fb000001e1c0828 */ /* 0x002e080000000000 */
[----:B--2---:R-:W1:-:S06]  /*220b0*/  DFMA R26, -R22, R32, 1 ;  /* 0x3ff00000161a742b */ /* 0x004e4c0000000120 */
[----:B0-----:R-:W-:Y:S01]  /*220c0*/  ISETP.GT.AND P0, PT, R29, 0xfffff, PT ;  /* 0x000fffff1d00780c */ /* 0x001fe20003f04270 */
[----:B------:R-:W-:Y:S01]  /*220d0*/  IMAD.MOV.U32 R38, RZ, RZ, R28 ;  /* 0x000000ffff267224 */ /* 0x000fe200078e001c */
[----:B-1----:R-:W0:Y:S01]  /*220e0*/  DFMA R26, R26, R26, R26 ;  /* 0x0000001a1a1a722b */ /* 0x002e22000000001a */
[----:B------:R-:W-:-:S05]  /*220f0*/  IMAD.MOV.U32 R39, RZ, RZ, R29 ;  /* 0x000000ffff277224 */ /* 0x000fca00078e001d */
[----:B0-----:R0:W1:Y:S02]  /*22100*/  DFMA R32, R32, R26, R32 ;  /* 0x0000001a2020722b */ /* 0x0010640000000020 */
[----:B0-----:R-:W-:Y:S02]  /*22110*/  FSEL R26, R24, R34, P1 ;  /* 0x00000022181a7208 */ /* 0x001fe40000800000 */
[----:B------:R-:W-:Y:S01]  /*22120*/  FSEL R27, R25, R35, P1 ;  /* 0x00000023191b7208 */ /* 0x000fe20000800000 */
[----:B------:R-:W0:-:S03]  /*22130*/  @!P0 DMUL R28, R28, 1.80143985094819840000e+16 ;  /* 0x435000001c1c8828 */ /* 0x000e060000000000 */
[----:B------:R-:W-:Y:S01]  /*22140*/  FSETP.GEU.AND P5, PT, |R27|, 6.5827683646048100446e-37, PT ;  /* 0x036000001b00780b */ /* 0x000fe20003fae200 */
[----:B-1----:R-:W1:-:S06]  /*22150*/  DFMA R30, -R22, R32, 1 ;  /* 0x3ff00000161e742b */ /* 0x002e4c0000000120 */
[----:B0-----:R-:W-:Y:S01]  /*22160*/  @!P0 IMAD.MOV.U32 R39, RZ, RZ, R29 ;  /* 0x000000ffff278224 */ /* 0x001fe200078e001d */
[----:B-1----:R-:W0:Y:S01]  /*22170*/  DFMA R30, R32, R30, R32 ;  /* 0x0000001e201e722b */ /* 0x002e220000000020 */
        /* <DEDUP_REMOVED lines=59> */
.L_x_2780:
[----:B------:R-:W-:Y:S05]  /*22530*/  BSYNC B0 ;  /* 0x0000000000007941 */ /* 0x000fea0003800000 */
.L_x_2779:
        /* <DEDUP_REMOVED lines=8> */
.L_x_2782:
[----:B------:R-:W-:Y:S05]  /*225c0*/  BSYNC B2 ;  /* 0x0000000000027941 */ /* 0x000fea0003800000 */
.L_x_2781:
        /* <DEDUP_REMOVED lines=43> */
.L_x_2784:
[----:B------:R-:W-:Y:S02]  /*22880*/  FSEL R22, RZ, 3.37028055040000000000e+12, P2 ;  /* 0x54442d18ff167808 */ /* 0x000fe40001000000 */
[----:B------:R-:W-:Y:S02]  /*22890*/  FSEL R23, RZ, 2.1426990032196044922, P2 ;  /* 0x400921fbff177808 */ /* 0x000fe40001000000 */
.L_x_2785:
[----:B------:R-:W-:Y:S05]  /*228a0*/  BSYNC B0 ;  /* 0x0000000000007941 */ /* 0x000fea0003800000 */
.L_x_2783:
[----:B------:R0:W2:Y:S02]  /*228b0*/  DADD R8, |R8|, |R10| ;  /* 0x0000000008087229 */ /* 0x0000a4000000060a */
[----:B0-----:R-:W-:-:S04]  /*228c0*/  LOP3.LUT R11, R23, 0x80000000, R11, 0xb8, !PT ;  /* 0x80000000170b7812 */ /* 0x001fc800078eb80b */
[----:B--2---:R-:W0:-:S06]  /*228d0*/  DSETP.GTU.AND P0, PT, |R8|, +INF , PT ;  /* 0x7ff000000800742a */ /* 0x004e0c0003f0c200 */
[----:B0-----:R-:W-:Y:S02]  /*228e0*/  FSEL R8, R8, R22, P0 ;  /* 0x0000001608087208 */ /* 0x001fe40000000000 */
[----:B------:R-:W-:Y:S02]  /*228f0*/  FSEL R9, R9, R11, P0 ;  /* 0x0000000b09097208 */ /* 0x000fe40000000000 */
.L_x_2734:
[----:B------:R-:W-:Y:S05]  /*22900*/  BSYNC B1 ;  /* 0x0000000000017941 */ /* 0x000fea0003800000 */
.L_x_2718:
        /* <DEDUP_REMOVED lines=54> */
.L_x_2792:
[----:B------:R-:W-:Y:S05]  /*22c70*/  BSYNC B0 ;  /* 0x0000000000007941 */ /* 0x000fea0003800000 */
.L_x_2791:
[----:B------:R-:W-:Y:S01]  /*22c80*/  BSSY B2, `(.L_x_2793) ;  /* 0x0000014000027945 */ /* 0x000fe20003800000 */
[----:B------:R-:W-:Y:S05]  /*22c90*/  @!P2 BRA `(.L_x_2794) ;  /* 0x000001000000a947 */ /* 0x000fea0003800000 */
[----:B0-----:R-:W0:-:S04]  /*22ca0*/  DMUL R24, R22, c[0x2][0x1c8] ;  /* 0x0080720016187a28 */ /* 0x001e080000000000 */
[----:B------:R-:W-:-:S06]  /*22cb0*/  DSETP.GE.AND P0, PT, |R22|, 2.14748364800000000000e+09, PT ;  /* 0x41e000001600742a */ /* 0x000fcc0003f06200 */
        /* <DEDUP_REMOVED lines=14> */
.L_x_2794:
[----:B0-----:R0:W2:Y:S01]  /*22da0*/  DMUL R8, RZ, R22 ;  /* 0x00000016ff087228 */ /* 0x0010a20000000000 */
[----:B------:R-:W-:-:S05]  /*22db0*/  IMAD.MOV.U32 R24, RZ, RZ, RZ ;  /* 0x000000ffff187224 */ /* 0x000fca00078e00ff */
.L_x_2795:
[----:B------:R-:W-:Y:S05]  /*22dc0*/  BSYNC B2 ;  /* 0x0000000000027941 */ /* 0x000fea0003800000 */
.L_x_2793:
        /* <DEDUP_REMOVED lines=41> */
.L_x_2797:
[----:B------:R2:W3:Y:S01]  /*23060*/  DMUL R36, RZ, R22 ;  /* 0x00000016ff247228 */ /* 0x0004e20000000000 */
[----:B------:R-:W-:-:S05]  /*23070*/  IMAD.MOV.U32 R2, RZ, RZ, RZ ;  /* 0x000000ffff027224 */ /* 0x000fca00078e00ff */
.L_x_2798:
[----:B------:R-:W-:Y:S05]  /*23080*/  BSYNC B2 ;  /* 0x0000000000027941 */ /* 0x000fea0003800000 */
.L_x_2796:
        /* <DEDUP_REMOVED lines=25> */
.L_x_2790:
        /* <DEDUP_REMOVED lines=39> */
.L_x_2801:
[----:B------:R-:W-:Y:S05]  /*23490*/  BSYNC B0 ;  /* 0x0000000000007941 */ /* 0x000fea0003800000 */
.L_x_2800:
        /* <DEDUP_REMOVED lines=18> */
.L_x_2803:
[----:B0-----:R0:W2:Y:S01]  /*235c0*/  DMUL R8, RZ, R22 ;  /* 0x00000016ff087228 */ /* 0x0010a20000000000 */
[----:B------:R-:W-:-:S05]  /*235d0*/  IMAD.MOV.U32 R24, RZ, RZ, RZ ;  /* 0x000000ffff187224 */ /* 0x000fca00078e00ff */
.L_x_2804:
[----:B------:R-:W-:Y:S05]  /*235e0*/  BSYNC B2 ;  /* 0x0000000000027941 */ /* 0x000fea0003800000 */
.L_x_2802:
        /* <DEDUP_REMOVED lines=41> */
.L_x_2806:
[----:B------:R2:W3:Y:S01]  /*23880*/  DMUL R36, RZ, R22 ;  /* 0x00000016ff247228 */ /* 0x0004e20000000000 */
[----:B------:R-:W-:-:S05]  /*23890*/  IMAD.MOV.U32 R2, RZ, RZ, RZ ;  /* 0x000000ffff027224 */ /* 0x000fca00078e00ff */
.L_x_2807:
[----:B------:R-:W-:Y:S05]  /*238a0*/  BSYNC B2 ;  /* 0x0000000000027941 */ /* 0x000fea0003800000 */
.L_x_2805:
        /* <DEDUP_REMOVED lines=39> */
.L_x_2789:
        /* <DEDUP_REMOVED lines=11> */
.L_x_2808:
[----:B------:R-:W1:-:S10]  /*23bd0*/  DADD R8, R22, -R22 ;  /* 0x0000000016087229 */ /* 0x000e540000000816 */
[----:B-1----:R-:W-:Y:S02]  /*23be0*/  IMAD.MOV.U32 R10, RZ, RZ, R8 ;  /* 0x000000ffff0a7224 */ /* 0x002fe400078e0008 */
[----:B------:R-:W-:Y:S01]  /*23bf0*/  IMAD.MOV.U32 R11, RZ, RZ, R9 ;  /* 0x000000ffff0b7224 */ /* 0x000fe200078e0009 */
[----:B------:R-:W-:Y:S05]  /*23c00*/  BRA `(.L_x_2799) ;  /* 0x0000081000007947 */ /* 0x000fea0003800000 */
.L_x_2788:
        /* <DEDUP_REMOVED lines=18> */
.L_x_2810:
[----:B------:R1:W2:Y:S01]  /*23d30*/  DMUL R32, RZ, R22 ;  /* 0x00000016ff207228 */ /* 0x0002a20000000000 */
[----:B0-----:R-:W-:-:S05]  /*23d40*/  IMAD.MOV.U32 R27, RZ, RZ, RZ ;  /* 0x000000ffff1b7224 */ /* 0x001fca00078e00ff */
.L_x_2811:
[----:B------:R-:W-:Y:S05]  /*23d50*/  BSYNC B2 ;  /* 0x0000000000027941 */ /* 0x000fea0003800000 */
.L_x_2809:
        /* <DEDUP_REMOVED lines=41> */
.L_x_2813:
[----:B------:R1:W2:Y:S01]  /*23ff0*/  DMUL R10, RZ, R22 ;  /* 0x00000016ff0a7228 */ /* 0x0002a20000000000 */
[----:B------:R-:W-:-:S05]  /*24000*/  IMAD.MOV.U32 R2, RZ, RZ, RZ ;  /* 0x000000ffff027224 */ /* 0x000fca00078e00ff */
.L_x_2814:
[----:B------:R-:W-:Y:S05]  /*24010*/  BSYNC B2 ;  /* 0x0000000000027941 */ /* 0x000fea0003800000 */
.L_x_2812:
        /* <DEDUP_REMOVED lines=24> */
.L_x_2787:
        /* <DEDUP_REMOVED lines=37> */
.L_x_2816:
[----:B------:R-:W-:Y:S05]  /*243f0*/  BSYNC B0 ;  /* 0x0000000000007941 */ /* 0x000fea0003800000 */
.L_x_2815:
[----:B0-----:R-:W-:Y:S02]  /*24400*/  IMAD.MOV.U32 R10, RZ, RZ, R22 ;  /* 0x000000ffff0a7224 */ /* 0x001fe400078e0016 */
[----:B------:R-:W-:Y:S02]  /*24410*/  IMAD.MOV.U32 R11, RZ, RZ, R23 ;  /* 0x000000ffff0b7224 */ /* 0x000fe400078e0017 */
.L_x_2799:
[----:B-12---:R-:W-:Y:S05]  /*24420*/  BSYNC B1 ;  /* 0x0000000000017941 */ /* 0x006fea0003800000 */
.L_x_2786:
[----:B-----5:R-:W1:Y:S01]  /*24430*/  DSETP.NAN.AND P0, PT, R12, R14, PT ;  /* 0x0000000e0c00722a */ /* 0x020e620003f08000 */
[----:B------:R-:W-:Y:S03]  /*24440*/  BSSY B1, `(.L_x_2817) ;  /* 0x0000576000017945 */ /* 0x000fe60003800000 */
[----:B------:R2:W4:-:S10]  /*24450*/  DADD R24, -RZ, |R12| ;  /* 0x00000000ff187229 */ /* 0x000514000000050c */
[----:B-1----:R-:W-:Y:S05]  /*24460*/  @P0 BRA `(.L_x_2818) ;  /* 0x00004de000000947 */ /* 0x002fea0003800000 */
[----:B--2-4-:R-:W-:-:S04]  /*24470*/  DADD R30, -RZ, |R14| ;  /* 0x00000000ff1e7229 */ /* 0x014fc8000000050e */
[----:B------:R-:W1:-:S06]  /*24480*/  DSETP.GEU.AND P1, PT, |R12|, |R14|, PT ;  /* 0x4000000e0c00722a */ /* 0x000e4c0003f2e200 */
[----:B01----:R-:W-:Y:S02]  /*24490*/  FSEL R22, R24, R30, !P1 ;  /* 0x0000001e18167208 */ /* 0x003fe40004800000 */
        /* <DEDUP_REMOVED lines=83> */
.L_x_2824:
        /* <DEDUP_REMOVED lines=21> */
.L_x_2827:
[----:B------:R-:W-:Y:S05]  /*24b20*/  BSYNC B3 ;  /* 0x0000000000037941 */ /* 0x000fea0003800000 */
.L_x_2826:
        /* <DEDUP_REMOVED lines=15> */
.L_x_2825:
[----:B------:R-:W-:Y:S05]  /*24c20*/  BSYNC B2 ;  /* 0x0000000000027941 */ /* 0x000fea0003800000 */
.L_x_2823:
        /* <DEDUP_REMOVED lines=21> */
.L_x_2829:
[----:B------:R-:W-:Y:S05]  /*24d80*/  BSYNC B2 ;  /* 0x0000000000027941 */ /* 0x000fea0003800000 */
.L_x_2828:
        /* <DEDUP_REMOVED lines=43> */
.L_x_2831:
[----:B------:R-:W-:-:S04]  /*25040*/  ISETP.GE.AND P0, PT, R13, RZ, PT ;  /* 0x000000ff0d00720c */ /* 0x000fc80003f06270 */
[----:B------:R-:W-:Y:S02]  /*25050*/  FSEL R22, RZ, 3.37028055040000000000e+12, P0 ;  /* 0x54442d18ff167808 */ /* 0x000fe40000000000 */
[----:B------:R-:W-:Y:S02]  /*25060*/  FSEL R23, RZ, 2.1426990032196044922, P0 ;  /* 0x400921fbff177808 */ /* 0x000fe40000000000 */
.L_x_2832:
[----:B------:R-:W-:Y:S05]  /*25070*/  BSYNC B0 ;  /* 0x0000000000007941 */ /* 0x000fea0003800000 */
.L_x_2830:
[----:B------:R0:W2:Y:S02]  /*25080*/  DADD R12, |R12|, |R14| ;  /* 0x000000000c0c7229 */ /* 0x0000a4000000060e */
[----:B0-----:R-:W-:Y:S02]  /*25090*/  LOP3.LUT R15, R23, 0x80000000, R15, 0xb8, !PT ;  /* 0x80000000170f7812 */ /* 0x001fe400078eb80f */
[----:B-1----:R-:W-:-:S04]  /*250a0*/  DMUL R36, R36, 0.5 ;  /* 0x3fe0000024247828 */ /* 0x002fc80000000000 */
[----:B--2---:R-:W0:-:S06]  /*250b0*/  DSETP.GTU.AND P0, PT, |R12|, +INF , PT ;  /* 0x7ff000000c00742a */ /* 0x004e0c0003f0c200 */
[----:B0-----:R-:W-:Y:S02]  /*250c0*/  FSEL R12, R12, R22, P0 ;  /* 0x000000160c0c7208 */ /* 0x001fe40000000000 */
[----:B------:R-:W-:Y:S01]  /*250d0*/  FSEL R13, R13, R15, P0 ;  /* 0x0000000f0d0d7208 */ /* 0x000fe20000000000 */
[----:B------:R-:W-:Y:S05]  /*250e0*/  BRA `(.L_x_2833) ;  /* 0x00004ab000007947 */ /* 0x000fea0003800000 */
.L_x_2822:
        /* <DEDUP_REMOVED lines=77> */
.L_x_2836:
[----:B------:R-:W-:Y:S05]  /*255c0*/  BSYNC B0 ;  /* 0x0000000000007941 */ /* 0x000fea0003800000 */
.L_x_2835:
[----:B------:R-:W-:Y:S01]  /*255d0*/  BSSY B2, `(.L_x_2837) ;  /* 0x0000008000027945 */ /* 0x000fe20003800000 */
[----:B------:R-:W-:Y:S05]  /*255e0*/  @P4 BRA P5, `(.L_x_2838) ;  /* 0x0000006000004947 */ /* 0x000fea0002800000 */
[----:B------:R-:W-:Y:S01]  /*255f0*/  IMAD.MOV.U32 R24, RZ, RZ, R22 ;  /* 0x000000ffff187224 */ /* 0x000fe200078e0016 */
[----:B------:R-:W-:Y:S01]  /*25600*/  MOV R28, 0x25650 ;  /* 0x00025650001c7802 */ /* 0x000fe20000000f00 */
[----:B------:R-:W-:Y:S02]  /*25610*/  IMAD.MOV.U32 R25, RZ, RZ, R23 ;  /* 0x000000ffff197224 */ /* 0x000fe400078e0017 */
[----:B------:R-:W-:Y:S02]  /*25620*/  IMAD.MOV.U32 R30, RZ, RZ, R44 ;  /* 0x000000ffff1e7224 */ /* 0x000fe400078e002c */
[----:B0-----:R-:W-:Y:S02]  /*25630*/  IMAD.MOV.U32 R27, RZ, RZ, R45 ;  /* 0x000000ffff1b7224 */ /* 0x001fe400078e002d */
[----:B-1-3--:R-:W-:Y:S05]  /*25640*/  CALL.REL.NOINC `($__internal_3_$__cuda_sm20_div_rn_f64_full) ;  /* 0x000146a000007944 */ /* 0x00afea0003c00000 */
.L_x_2838:
[----:B------:R-:W-:Y:S05]  /*25650*/  BSYNC B2 ;  /* 0x0000000000027941 */ /* 0x000fea0003800000 */
.L_x_2837:
        /* <DEDUP_REMOVED lines=43> */
.L_x_2840:
[----:B------:R-:W-:-:S04]  /*25910*/  ISETP.GE.AND P0, PT, R13, RZ, PT ;  /* 0x000000ff0d00720c */ /* 0x000fc80003f06270 */
[----:B------:R-:W-:Y:S02]  /*25920*/  FSEL R22, RZ, 3.37028055040000000000e+12, P0 ;  /* 0x54442d18ff167808 */ /* 0x000fe40000000000 */
[----:B------:R-:W-:Y:S02]  /*25930*/  FSEL R23, RZ, 2.1426990032196044922, P0 ;  /* 0x400921fbff177808 */ /* 0x000fe40000000000 */
.L_x_2841:
[----:B------:R-:W-:Y:S05]  /*25940*/  BSYNC B0 ;  /* 0x0000000000007941 */ /* 0x000fea0003800000 */
.L_x_2839:
[----:B------:R2:W4:Y:S02]  /*25950*/  DADD R12, |R12|, |R14| ;  /* 0x000000000c0c7229 */ /* 0x000524000000060e */
[----:B--2---:R-:W-:Y:S02]  /*25960*/  LOP3.LUT R15, R23, 0x80000000, R15, 0xb8, !PT ;  /* 0x80000000170f7812 */ /* 0x004fe400078eb80f */
[----:B-1----:R-:W-:-:S04]  /*25970*/  DMUL R36, R36, 0.5 ;  /* 0x3fe0000024247828 */ /* 0x002fc80000000000 */
[----:B----4-:R-:W1:-:S06]  /*25980*/  DSETP.GTU.AND P0, PT, |R12|, +INF , PT ;  /* 0x7ff000000c00742a */ /* 0x010e4c0003f0c200 */
[----:B-1----:R-:W-:Y:S02]  /*25990*/  FSEL R12, R12, R22, P0 ;  /* 0x000000160c0c7208 */ /* 0x002fe40000000000 */
[----:B------:R-:W-:Y:S01]  /*259a0*/  FSEL R13, R13, R15, P0 ;  /* 0x0000000f0d0d7208 */ /* 0x000fe20000000000 */
[----:B------:R-:W-:Y:S05]  /*259b0*/  BRA `(.L_x_2833) ;  /* 0x000041e000007947 */ /* 0x000fea0003800000 */
.L_x_2834:
        /* <DEDUP_REMOVED lines=14> */
[----:B------:R-:W4:-:S04]  /*25aa0*/  DADD R46, R46, -R34 ;  /* 0x000000002e2e7229 */ /* 0x000f080000000822 */
[----:B------:R-:W5:-:S04]  /*25ab0*/  DADD R42, R26, R26 ;  /* 0x000000001a2a7229 */ /* 0x000f48000000001a */
[----:B------:R-:W-:-:S04]  /*25ac0*/  DMUL R30, R24, R24 ;  /* 0x00000018181e7228 */ /* 0x000fc80000000000 */
[----:B------:R-:W-:-:S04]  /*25ad0*/  DMUL R52, R28, R28 ;  /* 0x0000001c1c347228 */ /* 0x000fc80000000000 */
[----:B------:R-:W3:-:S04]  /*25ae0*/  DADD R48, R34, R34 ;  /* 0x0000000022307229 */ /* 0x000ec80000000022 */
[----:B--2---:R2:W0:-:S04]  /*25af0*/  DMUL R24, R26, R36 ;  /* 0x000000241a187228 */ /* 0x0044080000000000 */
[----:B------:R2:W0:-:S04]  /*25b00*/  DMUL R28, R26, R26 ;  /* 0x0000001a1a1c7228 */ /* 0x0004080000000000 */
[----:B0-----:R2:W0:-:S04]  /*25b10*/  DMUL R26, R34, R38 ;  /* 0x00000026221a7228 */ /* 0x0014080000000000 */
[----:B------:R2:W0:-:S04]  /*25b20*/  DMUL R32, R34, R34 ;  /* 0x0000002222207228 */ /* 0x0004080000000000 */
[----:B-1----:R2:W1:-:S04]  /*25b30*/  DMUL R34, R40, R36 ;  /* 0x0000002428227228 */ /* 0x0024480000000000 */
[----:B----4-:R2:W4:-:S04]  /*25b40*/  DMUL R36, R46, R38 ;  /* 0x000000262e247228 */ /* 0x0105080000000000 */
[----:B-----5:R2:W0:-:S04]  /*25b50*/  DMUL R38, R40, R42 ;  /* 0x0000002a28267228 */ /* 0x0204080000000000 */
[----:B---3--:R2:W3:-:S04]  /*25b60*/  DMUL R42, R46, R48 ;  /* 0x000000302e2a7228 */ /* 0x0084c80000000000 */
[----:B------:R-:W0:-:S04]  /*25b70*/  DMUL R40, R40, R40 ;  /* 0x0000002828287228 */ /* 0x000e080000000000 */
[----:B-1234-:R-:W0:-:S04]  /*25b80*/  DMUL R46, R46, R46 ;  /* 0x0000002e2e2e7228 */ /* 0x01ee080000000000 */
.L_x_2843:
        /* <DEDUP_REMOVED lines=82> */
.L_x_2842:
        /* <DEDUP_REMOVED lines=77> */
.L_x_2845:
        /* <DEDUP_REMOVED lines=21> */
.L_x_2848:
[----:B------:R-:W-:Y:S05]  /*266d0*/  BSYNC B3 ;  /* 0x0000000000037941 */ /* 0x000fea0003800000 */
.L_x_2847:
        /* <DEDUP_REMOVED lines=15> */
.L_x_2846:
[----:B------:R-:W-:Y:S05]  /*267d0*/  BSYNC B2 ;  /* 0x0000000000027941 */ /* 0x000fea0003800000 */
.L_x_2844:
        /* <DEDUP_REMOVED lines=21> */
.L_x_2850:
[----:B------:R-:W-:Y:S05]  /*26930*/  BSYNC B2 ;  /* 0x0000000000027941 */ /* 0x000fea0003800000 */
.L_x_2849:
        /* <DEDUP_REMOVED lines=43> */
.L_x_2852:
[----:B------:R-:W-:-:S04]  /*26bf0*/  ISETP.GE.AND P0, PT, R13, RZ, PT ;  /* 0x000000ff0d00720c */ /* 0x000fc80003f06270 */
[----:B------:R-:W-:Y:S02]  /*26c00*/  FSEL R22, RZ, 3.37028055040000000000e+12, P0 ;  /* 0x54442d18ff167808 */ /* 0x000fe40000000000 */
[----:B------:R-:W-:Y:S02]  /*26c10*/  FSEL R23, RZ, 2.1426990032196044922, P0 ;  /* 0x400921fbff177808 */ /* 0x000fe40000000000 */
.L_x_2853:
[----:B------:R-:W-:Y:S05]  /*26c20*/  BSYNC B0 ;  /* 0x0000000000007941 */ /* 0x000fea0003800000 */
.L_x_2851:
[----:B------:R0:W2:Y:S02]  /*26c30*/  DADD R12, |R12|, |R14| ;  /* 0x000000000c0c7229 */ /* 0x0000a4000000060e */
[----:B0-----:R-:W-:Y:S02]  /*26c40*/  LOP3.LUT R15, R23, 0x80000000, R15, 0xb8, !PT ;  /* 0x80000000170f7812 */ /* 0x001fe400078eb80f */
[----:B-1----:R-:W-:-:S04]  /*26c50*/  DMUL R36, R36, 0.5 ;  /* 0x3fe0000024247828 */ /* 0x002fc80000000000 */
[----:B--2---:R-:W0:-:S06]  /*26c60*/  DSETP.GTU.AND P0, PT, |R12|, +INF , PT ;  /* 0x7ff000000c00742a */ /* 0x004e0c0003f0c200 */
[----:B0-----:R-:W-:Y:S02]  /*26c70*/  FSEL R12, R12, R22, P0 ;  /* 0x000000160c0c7208 */ /* 0x001fe40000000000 */
[----:B------:R-:W-:Y:S01]  /*26c80*/  FSEL R13, R13, R15, P0 ;  /* 0x0000000f0d0d7208 */ /* 0x000fe20000000000 */
[----:B------:R-:W-:Y:S05]  /*26c90*/  BRA `(.L_x_2833) ;  /* 0x00002f0000007947 */ /* 0x000fea0003800000 */
.L_x_2821:
        /* <DEDUP_REMOVED lines=113> */
.L_x_2855:
[----:B------:R-:W-:Y:S05]  /*273b0*/  BSYNC B0 ;  /* 0x0000000000007941 */ /* 0x000fea0003800000 */
.L_x_2854:
[----:B------:R-:W-:Y:S01]  /*273c0*/  BSSY B2, `(.L_x_2856) ;  /* 0x000000a000027945 */ /* 0x000fe20003800000 */
[----:B------:R-:W-:Y:S05]  /*273d0*/  @P4 BRA P5, `(.L_x_2857) ;  /* 0x0000008000004947 */ /* 0x000fea0002800000 */
[----:B------:R-:W-:Y:S01]  /*273e0*/  IMAD.MOV.U32 R24, RZ, RZ, R22 ;  /* 0x000000ffff187224 */ /* 0x000fe200078e0016 */
[----:B0-----:R-:W-:Y:S01]  /*273f0*/  MOV R28, 0x27440 ;  /* 0x00027440001c7802 */ /* 0x001fe20000000f00 */
[----:B------:R-:W-:Y:S02]  /*27400*/  IMAD.MOV.U32 R25, RZ, RZ, R23 ;  /* 0x000000ffff197224 */ /* 0x000fe400078e0017 */
[----:B------:R-:W-:Y:S02]  /*27410*/  IMAD.MOV.U32 R30, RZ, RZ, R44 ;  /* 0x000000ffff1e7224 */ /* 0x000fe400078e002c */
[----:B------:R-:W-:Y:S02]  /*27420*/  IMAD.MOV.U32 R27, RZ, RZ, R45 ;  /* 0x000000ffff1b7224 */ /* 0x000fe400078e002d */
[----:B-1-3--:R-:W-:Y:S05]  /*27430*/  CALL.REL.NOINC `($__internal_3_$__cuda_sm20_div_rn_f64_full) ;  /* 0x000128b000007944 */ /* 0x00afea0003c00000 */
[----:B------:R-:W-:Y:S02]  /*27440*/  IMAD.MOV.U32 R26, RZ, RZ, R24 ;  /* 0x000000ffff1a7224 */ /* 0x000fe400078e0018 */
[----:B------:R-:W-:Y:S02]  /*27450*/  IMAD.MOV.U32 R27, RZ, RZ, R25 ;  /* 0x000000ffff1b7224 */ /* 0x000fe400078e0019 */
.L_x_2857:
[----:B------:R-:W-:Y:S05]  /*27460*/  BSYNC B2 ;  /* 0x0000000000027941 */ /* 0x000fea0003800000 */
.L_x_2856:
        /* <DEDUP_REMOVED lines=32> */
[----:B0---4-:R-:W-:Y:S02]  /*27670*/  FSEL R29, R26, R24, !P0 ;  /* 0x000000181a1d7208 */ /* 0x011fe40004000000 */
        /* <DEDUP_REMOVED lines=10> */
.L_x_2859:
[----:B------:R-:W-:-:S04]  /*27720*/  ISETP.GE.AND P0, PT, R13, RZ, PT ;  /* 0x000000ff0d00720c */ /* 0x000fc80003f06270 */
[----:B------:R-:W-:Y:S02]  /*27730*/  FSEL R22, RZ, 3.37028055040000000000e+12, P0 ;  /* 0x54442d18ff167808 */ /* 0x000fe40000000000 */
[----:B------:R-:W-:Y:S02]  /*27740*/  FSEL R23, RZ, 2.1426990032196044922, P0 ;  /* 0x400921fbff177808 */ /* 0x000fe40000000000 */
.L_x_2860:
[----:B------:R-:W-:Y:S05]  /*27750*/  BSYNC B0 ;  /* 0x0000000000007941 */ /* 0x000fea0003800000 */
.L_x_2858:
[----:B------:R2:W4:Y:S02]  /*27760*/  DADD R12, |R12|, |R14| ;  /* 0x000000000c0c7229 */ /* 0x000524000000060e */
[----:B--2---:R-:W-:-:S04]  /*27770*/  LOP3.LUT R15, R23, 0x80000000, R15, 0xb8, !PT ;  /* 0x80000000170f7812 */ /* 0x004fc800078eb80f */
[----:B----4-:R-:W2:-:S06]  /*27780*/  DSETP.GTU.AND P0, PT, |R12|, +INF , PT ;  /* 0x7ff000000c00742a */ /* 0x010e8c0003f0c200 */
[----:B--2---:R-:W-:Y:S02]  /*27790*/  FSEL R12, R12, R22, P0 ;  /* 0x000000160c0c7208 */ /* 0x004fe40000000000 */
[----:B------:R-:W-:Y:S01]  /*277a0*/  FSEL R13, R13, R15, P0 ;  /* 0x0000000f0d0d7208 */ /* 0x000fe20000000000 */
[----:B------:R-:W-:Y:S05]  /*277b0*/  BRA `(.L_x_2833) ;  /* 0x000023e000007947 */ /* 0x000fea0003800000 */
.L_x_2820:
        /* <DEDUP_REMOVED lines=68> */
.L_x_2863:
        /* <DEDUP_REMOVED lines=21> */
.L_x_2866:
[----:B------:R-:W-:Y:S05]  /*27d50*/  BSYNC B3 ;  /* 0x0000000000037941 */ /* 0x000fea0003800000 */
.L_x_2865:
        /* <DEDUP_REMOVED lines=15> */
.L_x_2864:
[----:B------:R-:W-:Y:S05]  /*27e50*/  BSYNC B2 ;  /* 0x0000000000027941 */ /* 0x000fea0003800000 */
.L_x_2862:
        /* <DEDUP_REMOVED lines=44> */
.L_x_2861:
        /* <DEDUP_REMOVED lines=46> */
.L_x_2819:
        /* <DEDUP_REMOVED lines=23> */
.L_x_2868:
[----:B------:R-:W-:Y:S05]  /*28570*/  BSYNC B2 ;  /* 0x0000000000027941 */ /* 0x000fea0003800000 */
.L_x_2867:
        /* <DEDUP_REMOVED lines=26> */
.L_x_2870:
[----:B------:R-:W-:Y:S05]  /*28720*/  BSYNC B2 ;  /* 0x0000000000027941 */ /* 0x000fea0003800000 */
.L_x_2869:
        /* <DEDUP_REMOVED lines=112> */
.L_x_2872:
[----:B------:R-:W-:Y:S05]  /*28e30*/  BSYNC B0 ;  /* 0x0000000000007941 */ /* 0x000fea0003800000 */
.L_x_2871:
        /* <DEDUP_REMOVED lines=10> */
.L_x_2874:
[----:B------:R-:W-:Y:S05]  /*28ee0*/  BSYNC B2 ;  /* 0x0000000000027941 */ /* 0x000fea0003800000 */
.L_x_2873:
        /* <DEDUP_REMOVED lines=43> */
.L_x_2876:
[----:B------:R-:W-:-:S04]  /*291a0*/  ISETP.GE.AND P0, PT, R13, RZ, PT ;  /* 0x000000ff0d00720c */ /* 0x000fc80003f06270 */
[----:B------:R-:W-:Y:S02]  /*291b0*/  FSEL R22, RZ, 3.37028055040000000000e+12, P0 ;  /* 0x54442d18ff167808 */ /* 0x000fe40000000000 */
[----:B------:R-:W-:Y:S02]  /*291c0*/  FSEL R23, RZ, 2.1426990032196044922, P0 ;  /* 0x400921fbff177808 */ /* 0x000fe40000000000 */
.L_x_2877:
[----:B------:R-:W-:Y:S05]  /*291d0*/  BSYNC B0 ;  /* 0x0000000000007941 */ /* 0x000fea0003800000 */
.L_x_2875:
[----:B------:R2:W4:Y:S02]  /*291e0*/  DADD R12, |R12|, |R14| ;  /* 0x000000000c0c7229 */ /* 0x000524000000060e */
[----:B--2---:R-:W-:Y:S02]  /*291f0*/  LOP3.LUT R15, R23, 0x80000000, R15, 0xb8, !PT ;  /* 0x80000000170f7812 */ /* 0x004fe400078eb80f */
[----:B-1----:R-:W-:-:S04]  /*29200*/  DADD R36, R36, 1 ;  /* 0x3ff0000024247429 */ /* 0x002fc80000000000 */
[----:B----4-:R-:W1:-:S06]  /*29210*/  DSETP.GTU.AND P0, PT, |R12|, +INF , PT ;  /* 0x7ff000000c00742a */ /* 0x010e4c0003f0c200 */
[----:B-1----:R-:W-:Y:S02]  /*29220*/  FSEL R12, R12, R22, P0 ;  /* 0x000000160c0c7208 */ /* 0x002fe40000000000 */
[----:B------:R-:W-:Y:S01]  /*29230*/  FSEL R13, R13, R15, P0 ;  /* 0x0000000f0d0d7208 */ /* 0x000fe20000000000 */
[----:B------:R-:W-:Y:S05]  /*29240*/  BRA `(.L_x_2833) ;  /* 0x0000095000007947 */ /* 0x000fea0003800000 */
.L_x_2818:
[----:B--2-4-:R-:W1:Y:S01]  /*29250*/  DSETP.GEU.AND P0, PT, |R14|, 1.4916681462400413487e-154, PT ;  /* 0x200000000e00742a */ /* 0x014e620003f0e200 */
[----:B------:R-:W-:Y:S01]  /*29260*/  IMAD.MOV.U32 R32, RZ, RZ, 0x1 ;  /* 0x00000001ff207424 */ /* 0x000fe200078e00ff */
[----:B------:R-:W-:Y:S02]  /*29270*/  BSSY B0, `(.L_x_2878) ;  /* 0x0000056000007945 */ /* 0x000fe40003800000 */
[----:B------:R-:W-:-:S04]  /*29280*/  DADD R34, -RZ, |R14| ;  /* 0x00000000ff227229 */ /* 0x000fc8000000050e */
[----:B-1----:R-:W1:-:S04]  /*29290*/  DSETP.LT.AND P0, PT, |R12|, 1.4916681462400413487e-154, !P0 ;  /* 0x200000000c00742a */ /* 0x002e480004701200 */
[----:B------:R-:W-:-:S10]  /*292a0*/  DSETP.GT.AND P1, PT, |R14|, |R12|, PT ;  /* 0x4000000c0e00722a */ /* 0x000fd40003f24200 */
[----:B01----:R-:W0:-:S04]  /*292b0*/  @P0 DMUL R22, R14, 4 ;  /* 0x401000000e160828 */ /* 0x003e080000000000 */
        /* <DEDUP_REMOVED lines=81> */
.L_x_2879:
[----:B------:R-:W-:Y:S05]  /*297d0*/  BSYNC B0 ;  /* 0x0000000000007941 */ /* 0x000fea0003800000 */
.L_x_2878:
        /* <DEDUP_REMOVED lines=8> */
.L_x_2881:
[----:B------:R-:W-:Y:S05]  /*29860*/  BSYNC B2 ;  /* 0x0000000000027941 */ /* 0x000fea0003800000 */
.L_x_2880:
        /* <DEDUP_REMOVED lines=43> */
.L_x_2883:
[----:B------:R-:W-:Y:S02]  /*29b20*/  FSEL R22, RZ, 3.37028055040000000000e+12, P2 ;  /* 0x54442d18ff167808 */ /* 0x000fe40001000000 */
[----:B------:R-:W-:Y:S02]  /*29b30*/  FSEL R23, RZ, 2.1426990032196044922, P2 ;  /* 0x400921fbff177808 */ /* 0x000fe40001000000 */
.L_x_2884:
[----:B------:R-:W-:Y:S05]  /*29b40*/  BSYNC B0 ;  /* 0x0000000000007941 */ /* 0x000fea0003800000 */
.L_x_2882:
[----:B------:R0:W2:Y:S02]  /*29b50*/  DADD R12, |R12|, |R14| ;  /* 0x000000000c0c7229 */ /* 0x0000a4000000060e */
[----:B0-----:R-:W-:-:S04]  /*29b60*/  LOP3.LUT R15, R23, 0x80000000, R15, 0xb8, !PT ;  /* 0x80000000170f7812 */ /* 0x001fc800078eb80f */
[----:B--2---:R-:W0:-:S06]  /*29b70*/  DSETP.GTU.AND P0, PT, |R12|, +INF , PT ;  /* 0x7ff000000c00742a */ /* 0x004e0c0003f0c200 */
[----:B0-----:R-:W-:Y:S02]  /*29b80*/  FSEL R12, R12, R22, P0 ;  /* 0x000000160c0c7208 */ /* 0x001fe40000000000 */
[----:B------:R-:W-:Y:S02]  /*29b90*/  FSEL R13, R13, R15, P0 ;  /* 0x0000000f0d0d7208 */ /* 0x000fe40000000000 */
.L_x_2833:
[----:B------:R-:W-:Y:S05]  /*29ba0*/  BSYNC B1 ;  /* 0x0000000000017941 */ /* 0x000fea0003800000 */
.L_x_2817:
        /* <DEDUP_REMOVED lines=54> */
.L_x_2891:
[----:B------:R-:W-:Y:S05]  /*29f10*/  BSYNC B0 ;  /* 0x0000000000007941 */ /* 0x000fea0003800000 */
.L_x_2890:
        /* <DEDUP_REMOVED lines=18> */
.L_x_2893:
[----:B0-----:R0:W2:Y:S01]  /*2a040*/  DMUL R12, RZ, R22 ;  /* 0x00000016ff0c7228 */ /* 0x0010a20000000000 */
[----:B------:R-:W-:-:S05]  /*2a050*/  IMAD.MOV.U32 R24, RZ, RZ, RZ ;  /* 0x000000ffff187224 */ /* 0x000fca00078e00ff */
.L_x_2894:
[----:B------:R-:W-:Y:S05]  /*2a060*/  BSYNC B2 ;  /* 0x0000000000027941 */ /* 0x000fea0003800000 */
.L_x_2892:
        /* <DEDUP_REMOVED lines=41> */
.L_x_2896:
[----:B------:R2:W3:Y:S01]  /*2a300*/  DMUL R36, RZ, R22 ;  /* 0x00000016ff247228 */ /* 0x0004e20000000000 */
[----:B------:R-:W-:-:S05]  /*2a310*/  IMAD.MOV.U32 R2, RZ, RZ, RZ ;  /* 0x000000ffff027224 */ /* 0x000fca00078e00ff */
.L_x_2897:
[----:B------:R-:W-:Y:S05]  /*2a320*/  BSYNC B2 ;  /* 0x0000000000027941 */ /* 0x000fea0003800000 */
.L_x_2895:
        /* <DEDUP_REMOVED lines=25> */
.L_x_2889:
        /* <DEDUP_REMOVED lines=39> */
.L_x_2900:
[----:B------:R-:W-:Y:S05]  /*2a730*/  BSYNC B0 ;  /* 0x0000000000007941 */ /* 0x000fea0003800000 */
.L_x_2899:
        /* <DEDUP_REMOVED lines=18> */
.L_x_2902:
[----:B0-----:R0:W2:Y:S01]  /*2a860*/  DMUL R12, RZ, R22 ;  /* 0x00000016ff0c7228 */ /* 0x0010a20000000000 */
[----:B------:R-:W-:-:S05]  /*2a870*/  IMAD.MOV.U32 R24, RZ, RZ, RZ ;  /* 0x000000ffff187224 */ /* 0x000fca00078e00ff */
.L_x_2903:
[----:B------:R-:W-:Y:S05]  /*2a880*/  BSYNC B2 ;  /* 0x0000000000027941 */ /* 0x000fea0003800000 */
.L_x_2901:
        /* <DEDUP_REMOVED lines=41> */
.L_x_2905:
[----:B------:R2:W3:Y:S01]  /*2ab20*/  DMUL R36, RZ, R22 ;  /* 0x00000016ff247228 */ /* 0x0004e20000000000 */
[----:B------:R-:W-:-:S05]  /*2ab30*/  IMAD.MOV.U32 R2, RZ, RZ, RZ ;  /* 0x000000ffff027224 */ /* 0x000fca00078e00ff */
.L_x_2906:
[----:B------:R-:W-:Y:S05]  /*2ab40*/  BSYNC B2 ;  /* 0x0000000000027941 */ /* 0x000fea0003800000 */
.L_x_2904:
        /* <DEDUP_REMOVED lines=39> */
.L_x_2888:
        /* <DEDUP_REMOVED lines=11> */
.L_x_2907:
[----:B------:R-:W1:-:S10]  /*2ae70*/  DADD R12, R22, -R22 ;  /* 0x00000000160c7229 */ /* 0x000e540000000816 */
[----:B-1----:R-:W-:Y:S02]  /*2ae80*/  IMAD.MOV.U32 R14, RZ, RZ, R12 ;  /* 0x000000ffff0e7224 */ /* 0x002fe400078e000c */
[----:B------:R-:W-:Y:S01]  /*2ae90*/  IMAD.MOV.U32 R15, RZ, RZ, R13 ;  /* 0x000000ffff0f7224 */ /* 0x000fe200078e000d */
[----:B------:R-:W-:Y:S05]  /*2aea0*/  BRA `(.L_x_2898) ;  /* 0x0000081000007947 */ /* 0x000fea0003800000 */
.L_x_2887:
        /* <DEDUP_REMOVED lines=18> */
.L_x_2909:
[----:B------:R1:W2:Y:S01]  /*2afd0*/  DMUL R32, RZ, R22 ;  /* 0x00000016ff207228 */ /* 0x0002a20000000000 */
[----:B0-----:R-:W-:-:S05]  /*2afe0*/  IMAD.MOV.U32 R27, RZ, RZ, RZ ;  /* 0x000000ffff1b7224 */ /* 0x001fca00078e00ff */
.L_x_2910:
[----:B------:R-:W-:Y:S05]  /*2aff0*/  BSYNC B2 ;  /* 0x0000000000027941 */ /* 0x000fea0003800000 */
.L_x_2908:
        /* <DEDUP_REMOVED lines=41> */
.L_x_2912:
[----:B------:R1:W2:Y:S01]  /*2b290*/  DMUL R14, RZ, R22 ;  /* 0x00000016ff0e7228 */ /* 0x0002a20000000000 */
[----:B------:R-:W-:-:S05]  /*2b2a0*/  IMAD.MOV.U32 R2, RZ, RZ, RZ ;  /* 0x000000ffff027224 */ /* 0x000fca00078e00ff */
.L_x_2913:
[----:B------:R-:W-:Y:S05]  /*2b2b0*/  BSYNC B2 ;  /* 0x0000000000027941 */ /* 0x000fea0003800000 */
.L_x_2911:
[----:B-1----:R-:W-:Y:S02]  /*2b2c0*/  IMAD.SHL.U32 R22, R2, 0x8, RZ ;  /* 0x0000000802167824 */ /* 0x002fe400078e00ff */
[----:B------:R-:W-:-:S03]  /*2b2d0*/  IMAD.MOV.U32 R23, RZ, RZ, 0x8 ;  /* 0x00000008ff177424 */ /* 0x000fc600078e00ff */
[----:B------:R-:W-:-:S05]  /*2b2e0*/  LOP3.LUT R22, R22, 0x8, RZ, 0xc0, !PT ;  /* 0x0000000816167812 */ /* 0x000fca00078ec0ff */
[----:B------:R-:W-:-:S05]  /*2b2f0*/  IMAD.WIDE.U32 R22, R22, R23, c[0x4][0xe0] ;  /* 0x0100380016167625 */ /* 0x000fca00078e0017 */
[----:B------:R-:W3:Y:S04]  /*2b300*/  LDG.E.128.CONSTANT R32, [R22.64] ;  /* 0x0000001216207981 */ /* 0x000ee8000c1e9d00 */
        /* <DEDUP_REMOVED lines=19> */
.L_x_2886:
        /* <DEDUP_REMOVED lines=37> */
.L_x_2915:
[----:B------:R-:W-:Y:S05]  /*2b690*/  BSYNC B0 ;  /* 0x0000000000007941 */ /* 0x000fea0003800000 */
.L_x_2914:
[----:B0-----:R-:W-:Y:S02]  /*2b6a0*/  IMAD.MOV.U32 R14, RZ, RZ, R22 ;  /* 0x000000ffff0e7224 */ /* 0x001fe400078e0016 */
[----:B------:R-:W-:Y:S02]  /*2b6b0*/  IMAD.MOV.U32 R15, RZ, RZ, R23 ;  /* 0x000000ffff0f7224 */ /* 0x000fe400078e0017 */
.L_x_2898:
[----:B-12---:R-:W-:Y:S05]  /*2b6c0*/  BSYNC B1 ;  /* 0x0000000000017941 */ /* 0x006fea0003800000 */
.L_x_2885:
[----:B------:R-:W1:Y:S01]  /*2b6d0*/  DSETP.NAN.AND P0, PT, R16, R18, PT ;  /* 0x000000121000722a */ /* 0x000e620003f08000 */
        /* <DEDUP_REMOVED lines=89> */
.L_x_2923:
        /* <DEDUP_REMOVED lines=21> */
.L_x_2926:
[----:B------:R-:W-:Y:S05]  /*2bdc0*/  BSYNC B3 ;  /* 0x0000000000037941 */ /* 0x000fea0003800000 */
.L_x_2925:
        /* <DEDUP_REMOVED lines=15> */
.L_x_2924:
[----:B------:R-:W-:Y:S05]  /*2bec0*/  BSYNC B2 ;  /* 0x0000000000027941 */ /* 0x000fea0003800000 */
.L_x_2922:
        /* <DEDUP_REMOVED lines=21> */
.L_x_2928:
[----:B------:R-:W-:Y:S05]  /*2c020*/  BSYNC B2 ;  /* 0x0000000000027941 */ /* 0x000fea0003800000 */
.L_x_2927:
        /* <DEDUP_REMOVED lines=43> */
.L_x_2930:
[----:B------:R-:W-:-:S04]  /*2c2e0*/  ISETP.GE.AND P0, PT, R17, RZ, PT ;  /* 0x000000ff1100720c */ /* 0x000fc80003f06270 */
[----:B------:R-:W-:Y:S02]  /*2c2f0*/  FSEL R22, RZ, 3.37028055040000000000e+12, P0 ;  /* 0x54442d18ff167808 */ /* 0x000fe40000000000 */
[----:B------:R-:W-:Y:S02]  /*2c300*/  FSEL R23, RZ, 2.1426990032196044922, P0 ;  /* 0x400921fbff177808 */ /* 0x000fe40000000000 */
.L_x_2931:
[----:B------:R-:W-:Y:S05]  /*2c310*/  BSYNC B0 ;  /* 0x0000000000007941 */ /* 0x000fea0003800000 */
.L_x_2929:
[----:B------:R0:W2:Y:S02]  /*2c320*/  DADD R16, |R16|, |R18| ;  /* 0x0000000010107229 */ /* 0x0000a40000000612 */
[----:B0-----:R-:W-:Y:S02]  /*2c330*/  LOP3.LUT R19, R23, 0x80000000, R19, 0xb8, !PT ;  /* 0x8000000017137812 */ /* 0x001fe400078eb813 */
[----:B-1----:R-:W-:-:S04]  /*2c340*/  DMUL R36, R36, 0.5 ;  /* 0x3fe0000024247828 */ /* 0x002fc80000000000 */
[----:B--2---:R-:W0:-:S06]  /*2c350*/  DSETP.GTU.AND P0, PT, |R16|, +INF , PT ;  /* 0x7ff000001000742a */ /* 0x004e0c0003f0c200 */
[----:B0-----:R-:W-:Y:S02]  /*2c360*/  FSEL R16, R16, R22, P0 ;  /* 0x0000001610107208 */ /* 0x001fe40000000000 */
[----:B------:R-:W-:Y:S01]  /*2c370*/  FSEL R17, R17, R19, P0 ;  /* 0x0000001311117208 */ /* 0x000fe20000000000 */
[----:B------:R-:W-:Y:S05]  /*2c380*/  BRA `(.L_x_2932) ;  /* 0x00004ab000007947 */ /* 0x000fea0003800000 */
.L_x_2921:
        /* <DEDUP_REMOVED lines=77> */
.L_x_2935:
[----:B------:R-:W-:Y:S05]  /*2c860*/  BSYNC B0 ;  /* 0x0000000000007941 */ /* 0x000fea0003800000 */
.L_x_2934:
        /* <DEDUP_REMOVED lines=8> */
.L_x_2937:
[----:B------:R-:W-:Y:S05]  /*2c8f0*/  BSYNC B2 ;  /* 0x0000000000027941 */ /* 0x000fea0003800000 */
.L_x_2936:
        /* <DEDUP_REMOVED lines=43> */
.L_x_2939:
[----:B------:R-:W-:-:S04]  /*2cbb0*/  ISETP.GE.AND P0, PT, R17, RZ, PT ;  /* 0x000000ff1100720c */ /* 0x000fc80003f06270 */
[----:B------:R-:W-:Y:S02]  /*2cbc0*/  FSEL R22, RZ, 3.37028055040000000000e+12, P0 ;  /* 0x54442d18ff167808 */ /* 0x000fe40000000000 */
[----:B------:R-:W-:Y:S02]  /*2cbd0*/  FSEL R23, RZ, 2.1426990032196044922, P0 ;  /* 0x400921fbff177808 */ /* 0x000fe40000000000 */
.L_x_2940:
[----:B------:R-:W-:Y:S05]  /*2cbe0*/  BSYNC B0 ;  /* 0x0000000000007941 */ /* 0x000fea0003800000 */
.L_x_2938:
[----:B------:R2:W4:Y:S02]  /*2cbf0*/  DADD R16, |R16|, |R18| ;  /* 0x0000000010107229 */ /* 0x0005240000000612 */
[----:B--2---:R-:W-:Y:S02]  /*2cc00*/  LOP3.LUT R19, R23, 0x80000000, R19, 0xb8, !PT ;  /* 0x8000000017137812 */ /* 0x004fe400078eb813 */
[----:B-1----:R-:W-:-:S04]  /*2cc10*/  DMUL R36, R36, 0.5 ;  /* 0x3fe0000024247828 */ /* 0x002fc80000000000 */
[----:B----4-:R-:W1:-:S06]  /*2cc20*/  DSETP.GTU.AND P0, PT, |R16|, +INF , PT ;  /* 0x7ff000001000742a */ /* 0x010e4c0003f0c200 */
[----:B-1----:R-:W-:Y:S02]  /*2cc30*/  FSEL R16, R16, R22, P0 ;  /* 0x0000001610107208 */ /* 0x002fe40000000000 */
[----:B------:R-:W-:Y:S01]  /*2cc40*/  FSEL R17, R17, R19, P0 ;  /* 0x0000001311117208 */ /* 0x000fe20000000000 */
[----:B------:R-:W-:Y:S05]  /*2cc50*/  BRA `(.L_x_2932) ;  /* 0x000041e000007947 */ /* 0x000fea0003800000 */
.L_x_2933:
        /* <DEDUP_REMOVED lines=29> */
.L_x_2942:
        /* <DEDUP_REMOVED lines=82> */
.L_x_2941:
        /* <DEDUP_REMOVED lines=77> */
.L_x_2944:
        /* <DEDUP_REMOVED lines=21> */
.L_x_2947:
[----:B------:R-:W-:Y:S05]  /*2d970*/  BSYNC B3 ;  /* 0x0000000000037941 */ /* 0x000fea0003800000 */
.L_x_2946:
        /* <DEDUP_REMOVED lines=15> */
.L_x_2945:
[----:B------:R-:W-:Y:S05]  /*2da70*/  BSYNC B2 ;  /* 0x0000000000027941 */ /* 0x000fea0003800000 */
.L_x_2943:
        /* <DEDUP_REMOVED lines=21> */
.L_x_2949:
[----:B------:R-:W-:Y:S05]  /*2dbd0*/  BSYNC B2 ;  /* 0x0000000000027941 */ /* 0x000fea0003800000 */
.L_x_2948:
        /* <DEDUP_REMOVED lines=43> */
.L_x_2951:
[----:B------:R-:W-:-:S04]  /*2de90*/  ISETP.GE.AND P0, PT, R17, RZ, PT ;  /* 0x000000ff1100720c */ /* 0x000fc80003f06270 */
[----:B------:R-:W-:Y:S02]  /*2dea0*/  FSEL R22, RZ, 3.37028055040000000000e+12, P0 ;  /* 0x54442d18ff167808 */ /* 0x000fe40000000000 */
[----:B------:R-:W-:Y:S02]  /*2deb0*/  FSEL R23, RZ, 2.1426990032196044922, P0 ;  /* 0x400921fbff177808 */ /* 0x000fe40000000000 */
.L_x_2952:
[----:B------:R-:W-:Y:S05]  /*2dec0*/  BSYNC B0 ;  /* 0x0000000000007941 */ /* 0x000fea0003800000 */
.L_x_2950:
[----:B------:R0:W2:Y:S02]  /*2ded0*/  DADD R16, |R16|, |R18| ;  /* 0x0000000010107229 */ /* 0x0000a40000000612 */
[----:B0-----:R-:W-:Y:S02]  /*2dee0*/  LOP3.LUT R19, R23, 0x80000000, R19, 0xb8, !PT ;  /* 0x8000000017137812 */ /* 0x001fe400078eb813 */
[----:B-1----:R-:W-:-:S04]  /*2def0*/  DMUL R36, R36, 0.5 ;  /* 0x3fe0000024247828 */ /* 0x002fc80000000000 */
[----:B--2---:R-:W0:-:S06]  /*2df00*/  DSETP.GTU.AND P0, PT, |R16|, +INF , PT ;  /* 0x7ff000001000742a */ /* 0x004e0c0003f0c200 */
[----:B0-----:R-:W-:Y:S02]  /*2df10*/  FSEL R16, R16, R22, P0 ;  /* 0x0000001610107208 */ /* 0x001fe40000000000 */
[----:B------:R-:W-:Y:S01]  /*2df20*/  FSEL R17, R17, R19, P0 ;  /* 0x0000001311117208 */ /* 0x000fe20000000000 */
[----:B------:R-:W-:Y:S05]  /*2df30*/  BRA `(.L_x_2932) ;  /* 0x00002f0000007947 */ /* 0x000fea0003800000 */
.L_x_2920:
        /* <DEDUP_REMOVED lines=113> */
.L_x_2954:
[----:B------:R-:W-:Y:S05]  /*2e650*/  BSYNC B0 ;  /* 0x0000000000007941 */ /* 0x000fea0003800000 */
.L_x_2953:
        /* <DEDUP_REMOVED lines=10> */
.L_x_2956:
[----:B------:R-:W-:Y:S05]  /*2e700*/  BSYNC B2 ;  /* 0x0000000000027941 */ /* 0x000fea0003800000 */
.L_x_2955:
        /* <DEDUP_REMOVED lines=43> */
.L_x_2958:
[----:B------:R-:W-:-:S04]  /*2e9c0*/  ISETP.GE.AND P0, PT, R17, RZ, PT ;  /* 0x000000ff1100720c */ /* 0x000fc80003f06270 */
[----:B------:R-:W-:Y:S02]  /*2e9d0*/  FSEL R22, RZ, 3.37028055040000000000e+12, P0 ;  /* 0x54442d18ff167808 */ /* 0x000fe40000000000 */
[----:B------:R-:W-:Y:S02]  /*2e9e0*/  FSEL R23, RZ, 2.1426990032196044922, P0 ;  /* 0x400921fbff177808 */ /* 0x000fe40000000000 */
.L_x_2959:
[----:B------:R-:W-:Y:S05]  /*2e9f0*/  BSYNC B0 ;  /* 0x0000000000007941 */ /* 0x000fea0003800000 */
.L_x_2957:
[----:B------:R2:W4:Y:S02]  /*2ea00*/  DADD R16, |R16|, |R18| ;  /* 0x0000000010107229 */ /* 0x0005240000000612 */
[----:B--2---:R-:W-:-:S04]  /*2ea10*/  LOP3.LUT R19, R23, 0x80000000, R19, 0xb8, !PT ;  /* 0x8000000017137812 */ /* 0x004fc800078eb813 */
[----:B----4-:R-:W2:-:S06]  /*2ea20*/  DSETP.GTU.AND P0, PT, |R16|, +INF , PT ;  /* 0x7ff000001000742a */ /* 0x010e8c0003f0c200 */
[----:B--2---:R-:W-:Y:S02]  /*2ea30*/  FSEL R16, R16, R22, P0 ;  /* 0x0000001610107208 */ /* 0x004fe40000000000 */
[----:B------:R-:W-:Y:S01]  /*2ea40*/  FSEL R17, R17, R19, P0 ;  /* 0x0000001311117208 */ /* 0x000fe20000000000 */
[----:B------:R-:W-:Y:S05]  /*2ea50*/  BRA `(.L_x_2932) ;  /* 0x000023e000007947 */ /* 0x000fea0003800000 */
.L_x_2919:
        /* <DEDUP_REMOVED lines=68> */
.L_x_2962:
        /* <DEDUP_REMOVED lines=21> */
.L_x_2965:
[----:B------:R-:W-:Y:S05]  /*2eff0*/  BSYNC B3 ;  /* 0x0000000000037941 */ /* 0x000fea0003800000 */
.L_x_2964:
        /* <DEDUP_REMOVED lines=15> */
.L_x_2963:
[----:B------:R-:W-:Y:S05]  /*2f0f0*/  BSYNC B2 ;  /* 0x0000000000027941 */ /* 0x000fea0003800000 */
.L_x_2961:
        /* <DEDUP_REMOVED lines=44> */
.L_x_2960:
        /* <DEDUP_REMOVED lines=46> */
.L_x_2918:
        /* <DEDUP_REMOVED lines=23> */
.L_x_2967:
[----:B------:R-:W-:Y:S05]  /*2f810*/  BSYNC B2 ;  /* 0x0000000000027941 */ /* 0x000fea0003800000 */
.L_x_2966:
        /* <DEDUP_REMOVED lines=26> */
.L_x_2969:
[----:B------:R-:W-:Y:S05]  /*2f9c0*/  BSYNC B2 ;  /* 0x0000000000027941 */ /* 0x000fea0003800000 */
.L_x_2968:
        /* <DEDUP_REMOVED lines=112> */
.L_x_2971:
[----:B------:R-:W-:Y:S05]  /*300d0*/  BSYNC B0 ;  /* 0x0000000000007941 */ /* 0x000fea0003800000 */
.L_x_2970:
        /* <DEDUP_REMOVED lines=10> */
.L_x_2973:
[----:B------:R-:W-:Y:S05]  /*30180*/  BSYNC B2 ;  /* 0x0000000000027941 */ /* 0x000fea0003800000 */
.L_x_2972:
        /* <DEDUP_REMOVED lines=43> */
.L_x_2975:
[----:B------:R-:W-:-:S04]  /*30440*/  ISETP.GE.AND P0, PT, R17, RZ, PT ;  /* 0x000000ff1100720c */ /* 0x000fc80003f06270 */
[----:B------:R-:W-:Y:S02]  /*30450*/  FSEL R22, RZ, 3.37028055040000000000e+12, P0 ;  /* 0x54442d18ff167808 */ /* 0x000fe40000000000 */
[----:B------:R-:W-:Y:S02]  /*30460*/  FSEL R23, RZ, 2.1426990032196044922, P0 ;  /* 0x400921fbff177808 */ /* 0x000fe40000000000 */
.L_x_2976:
[----:B------:R-:W-:Y:S05]  /*30470*/  BSYNC B0 ;  /* 0x0000000000007941 */ /* 0x000fea0003800000 */
.L_x_2974:
[----:B------:R2:W4:Y:S02]  /*30480*/  DADD R16, |R16|, |R18| ;  /* 0x0000000010107229 */ /* 0x0005240000000612 */
[----:B--2---:R-:W-:Y:S02]  /*30490*/  LOP3.LUT R19, R23, 0x80000000, R19, 0xb8, !PT ;  /* 0x8000000017137812 */ /* 0x004fe400078eb813 */
[----:B-1----:R-:W-:-:S04]  /*304a0*/  DADD R36, R36, 1 ;  /* 0x3ff0000024247429 */ /* 0x002fc80000000000 */
[----:B----4-:R-:W1:-:S06]  /*304b0*/  DSETP.GTU.AND P0, PT, |R16|, +INF , PT ;  /* 0x7ff000001000742a */ /* 0x010e4c0003f0c200 */
[----:B-1----:R-:W-:Y:S02]  /*304c0*/  FSEL R16, R16, R22, P0 ;  /* 0x0000001610107208 */ /* 0x002fe40000000000 */
[----:B------:R-:W-:Y:S01]  /*304d0*/  FSEL R17, R17, R19, P0 ;  /* 0x0000001311117208 */ /* 0x000fe20000000000 */
[----:B------:R-:W-:Y:S05]  /*304e0*/  BRA `(.L_x_2932) ;  /* 0x0000095000007947 */ /* 0x000fea0003800000 */
.L_x_2917:
        /* <DEDUP_REMOVED lines=88> */
.L_x_2978:
[----:B------:R-:W-:Y:S05]  /*30a70*/  BSYNC B0 ;  /* 0x0000000000007941 */ /* 0x000fea0003800000 */
.L_x_2977:
        /* <DEDUP_REMOVED lines=8> */
.L_x_2980:
[----:B------:R-:W-:Y:S05]  /*30b00*/  BSYNC B2 ;  /* 0x0000000000027941 */ /* 0x000fea0003800000 */
.L_x_2979:
        /* <DEDUP_REMOVED lines=43> */
.L_x_2982:
[----:B------:R-:W-:Y:S02]  /*30dc0*/  FSEL R22, RZ, 3.37028055040000000000e+12, P2 ;  /* 0x54442d18ff167808 */ /* 0x000fe40001000000 */
[----:B------:R-:W-:Y:S02]  /*30dd0*/  FSEL R23, RZ, 2.1426990032196044922, P2 ;  /* 0x400921fbff177808 */ /* 0x000fe40001000000 */
.L_x_2983:
[----:B------:R-:W-:Y:S05]  /*30de0*/  BSYNC B0 ;  /* 0x0000000000007941 */ /* 0x000fea0003800000 */
.L_x_2981:
[----:B------:R0:W2:Y:S02]  /*30df0*/  DADD R16, |R16|, |R18| ;  /* 0x0000000010107229 */ /* 0x0000a40000000612 */
[----:B0-----:R-:W-:-:S04]  /*30e00*/  LOP3.LUT R19, R23, 0x80000000, R19, 0xb8, !PT ;  /* 0x8000000017137812 */ /* 0x001fc800078eb813 */
[----:B--2---:R-:W0:-:S06]  /*30e10*/  DSETP.GTU.AND P0, PT, |R16|, +INF , PT ;  /* 0x7ff000001000742a */ /* 0x004e0c0003f0c200 */
[----:B0-----:R-:W-:Y:S02]  /*30e20*/  FSEL R16, R16, R22, P0 ;  /* 0x0000001610107208 */ /* 0x001fe40000000000 */
[----:B------:R-:W-:Y:S02]  /*30e30*/  FSEL R17, R17, R19, P0 ;  /* 0x0000001311117208 */ /* 0x000fe40000000000 */
.L_x_2932:
[----:B------:R-:W-:Y:S05]  /*30e40*/  BSYNC B1 ;  /* 0x0000000000017941 */ /* 0x000fea0003800000 */
.L_x_2916:
        /* <DEDUP_REMOVED lines=54> */
.L_x_2990:
[----:B------:R-:W-:Y:S05]  /*311b0*/  BSYNC B0 ;  /* 0x0000000000007941 */ /* 0x000fea0003800000 */
.L_x_2989:
        /* <DEDUP_REMOVED lines=18> */
.L_x_2992:
[----:B0-----:R0:W2:Y:S01]  /*312e0*/  DMUL R16, RZ, R22 ;  /* 0x00000016ff107228 */ /* 0x0010a20000000000 */
[----:B------:R-:W-:-:S05]  /*312f0*/  IMAD.MOV.U32 R24, RZ, RZ, RZ ;  /* 0x000000ffff187224 */ /* 0x000fca00078e00ff */
.L_x_2993:
[----:B------:R-:W-:Y:S05]  /*31300*/  BSYNC B2 ;  /* 0x0000000000027941 */ /* 0x000fea0003800000 */
.L_x_2991:
        /* <DEDUP_REMOVED lines=41> */
.L_x_2995:
[----:B------:R2:W3:Y:S01]  /*315a0*/  DMUL R36, RZ, R22 ;  /* 0x00000016ff247228 */ /* 0x0004e20000000000 */
[----:B------:R-:W-:-:S05]  /*315b0*/  IMAD.MOV.U32 R2, RZ, RZ, RZ ;  /* 0x000000ffff027224 */ /* 0x000fca00078e00ff */
.L_x_2996:
[----:B------:R-:W-:Y:S05]  /*315c0*/  BSYNC B2 ;  /* 0x0000000000027941 */ /* 0x000fea0003800000 */
.L_x_2994:
        /* <DEDUP_REMOVED lines=25> */
.L_x_2988:
        /* <DEDUP_REMOVED lines=39> */
.L_x_2999:
[----:B------:R-:W-:Y:S05]  /*319d0*/  BSYNC B0 ;  /* 0x0000000000007941 */ /* 0x000fea0003800000 */
.L_x_2998:
        /* <DEDUP_REMOVED lines=18> */
.L_x_3001:
[----:B0-----:R0:W2:Y:S01]  /*31b00*/  DMUL R16, RZ, R22 ;  /* 0x00000016ff107228 */ /* 0x0010a20000000000 */
[----:B------:R-:W-:-:S05]  /*31b10*/  IMAD.MOV.U32 R24, RZ, RZ, RZ ;  /* 0x000000ffff187224 */ /* 0x000fca00078e00ff */
.L_x_3002:
[----:B------:R-:W-:Y:S05]  /*31b20*/  BSYNC B2 ;  /* 0x0000000000027941 */ /* 0x000fea0003800000 */
.L_x_3000:
        /* <DEDUP_REMOVED lines=41> */
.L_x_3004:
[----:B------:R2:W3:Y:S01]  /*31dc0*/  DMUL R36, RZ, R22 ;  /* 0x00000016ff247228 */ /* 0x0004e20000000000 */
[----:B------:R-:W-:-:S05]  /*31dd0*/  IMAD.MOV.U32 R2, RZ, RZ, RZ ;  /* 0x000000ffff027224 */ /* 0x000fca00078e00ff */
.L_x_3005:
[----:B------:R-:W-:Y:S05]  /*31de0*/  BSYNC B2 ;  /* 0x0000000000027941 */ /* 0x000fea0003800000 */
.L_x_3003:
        /* <DEDUP_REMOVED lines=39> */
.L_x_2987:
        /* <DEDUP_REMOVED lines=11> */
.L_x_3006:
[----:B------:R-:W1:-:S10]  /*32110*/  DADD R16, R22, -R22 ;  /* 0x0000000016107229 */ /* 0x000e540000000816 */
[----:B-1----:R-:W-:Y:S02]  /*32120*/  IMAD.MOV.U32 R18, RZ, RZ, R16 ;  /* 0x000000ffff127224 */ /* 0x002fe400078e0010 */
[----:B------:R-:W-:Y:S01]  /*32130*/  IMAD.MOV.U32 R19, RZ, RZ, R17 ;  /* 0x000000ffff137224 */ /* 0x000fe200078e0011 */
[----:B------:R-:W-:Y:S05]  /*32140*/  BRA `(.L_x_2997) ;  /* 0x0000081000007947 */ /* 0x000fea0003800000 */
.L_x_2986:
        /* <DEDUP_REMOVED lines=18> */
.L_x_3008:
[----:B------:R1:W2:Y:S01]  /*32270*/  DMUL R32, RZ, R22 ;  /* 0x00000016ff207228 */ /* 0x0002a20000000000 */
[----:B0-----:R-:W-:-:S05]  /*32280*/  IMAD.MOV.U32 R27, RZ, RZ, RZ ;  /* 0x000000ffff1b7224 */ /* 0x001fca00078e00ff */
.L_x_3009:
[----:B------:R-:W-:Y:S05]  /*32290*/  BSYNC B2 ;  /* 0x0000000000027941 */ /* 0x000fea0003800000 */
.L_x_3007:
        /* <DEDUP_REMOVED lines=41> */
.L_x_3011:
[----:B------:R1:W2:Y:S01]  /*32530*/  DMUL R18, RZ, R22 ;  /* 0x00000016ff127228 */ /* 0x0002a20000000000 */
[----:B------:R-:W-:-:S05]  /*32540*/  IMAD.MOV.U32 R2, RZ, RZ, RZ ;  /* 0x000000ffff027224 */ /* 0x000fca00078e00ff */
.L_x_3012:
[----:B------:R-:W-:Y:S05]  /*32550*/  BSYNC B2 ;  /* 0x0000000000027941 */ /* 0x000fea0003800000 */
.L_x_3010:
        /* <DEDUP_REMOVED lines=24> */
.L_x_2985:
        /* <DEDUP_REMOVED lines=37> */
.L_x_3014:
[----:B------:R-:W-:Y:S05]  /*32930*/  BSYNC B0 ;  /* 0x0000000000007941 */ /* 0x000fea0003800000 */
.L_x_3013:
[----:B0-----:R-:W-:Y:S02]  /*32940*/  IMAD.MOV.U32 R18, RZ, RZ, R22 ;  /* 0x000000ffff127224 */ /* 0x001fe400078e0016 */
[----:B------:R-:W-:Y:S02]  /*32950*/  IMAD.MOV.U32 R19, RZ, RZ, R23 ;  /* 0x000000ffff137224 */ /* 0x000fe400078e0017 */
.L_x_2997:
[----:B-12---:R-:W-:Y:S05]  /*32960*/  BSYNC B1 ;  /* 0x0000000000017941 */ /* 0x006fea0003800000 */
.L_x_2984:
        /* <DEDUP_REMOVED lines=90> */
.L_x_3022:
        /* <DEDUP_REMOVED lines=21> */
.L_x_3025:
[----:B------:R-:W-:Y:S05]  /*33060*/  BSYNC B3 ;  /* 0x0000000000037941 */ /* 0x000fea0003800000 */
.L_x_3024:
        /* <DEDUP_REMOVED lines=15> */
.L_x_3023:
[----:B------:R-:W-:Y:S05]  /*33160*/  BSYNC B2 ;  /* 0x0000000000027941 */ /* 0x000fea0003800000 */
.L_x_3021:
        /* <DEDUP_REMOVED lines=21> */
.L_x_3027:
[----:B------:R-:W-:Y:S05]  /*332c0*/  BSYNC B2 ;  /* 0x0000000000027941 */ /* 0x000fea0003800000 */
.L_x_3026:
        /* <DEDUP_REMOVED lines=43> */
.L_x_3029:
[----:B------:R-:W-:-:S04]  /*33580*/  ISETP.GE.AND P0, PT, R5, RZ, PT ;  /* 0x000000ff0500720c */ /* 0x000fc80003f06270 */
[----:B------:R-:W-:Y:S02]  /*33590*/  FSEL R22, RZ, 3.37028055040000000000e+12, P0 ;  /* 0x54442d18ff167808 */ /* 0x000fe40000000000 */
[----:B------:R-:W-:Y:S02]  /*335a0*/  FSEL R23, RZ, 2.1426990032196044922, P0 ;  /* 0x400921fbff177808 */ /* 0x000fe40000000000 */
.L_x_3030:
[----:B------:R-:W-:Y:S05]  /*335b0*/  BSYNC B0 ;  /* 0x0000000000007941 */ /* 0x000fea0003800000 */
.L_x_3028:
[----:B------:R0:W2:Y:S02]  /*335c0*/  DADD R4, |R4|, |R6| ;  /* 0x0000000004047229 */ /* 0x0000a40000000606 */
[----:B0-----:R-:W-:Y:S02]  /*335d0*/  LOP3.LUT R7, R23, 0x80000000, R7, 0xb8, !PT ;  /* 0x8000000017077812 */ /* 0x001fe400078eb807 */
[----:B-1----:R-:W-:-:S04]  /*335e0*/  DMUL R36, R36, 0.5 ;  /* 0x3fe0000024247828 */ /* 0x002fc80000000000 */
[----:B--2---:R-:W0:-:S06]  /*335f0*/  DSETP.GTU.AND P0, PT, |R4|, +INF , PT ;  /* 0x7ff000000400742a */ /* 0x004e0c0003f0c200 */
[----:B0-----:R-:W-:Y:S02]  /*33600*/  FSEL R4, R4, R22, P0 ;  /* 0x0000001604047208 */ /* 0x001fe40000000000 */
[----:B------:R-:W-:Y:S01]  /*33610*/  FSEL R5, R5, R7, P0 ;  /* 0x0000000705057208 */ /* 0x000fe20000000000 */
[----:B------:R-:W-:Y:S05]  /*33620*/  BRA `(.L_x_3031) ;  /* 0x00004ab000007947 */ /* 0x000fea0003800000 */
.L_x_3020:
        /* <DEDUP_REMOVED lines=77> */
.L_x_3034:
[----:B------:R-:W-:Y:S05]  /*33b00*/  BSYNC B0 ;  /* 0x0000000000007941 */ /* 0x000fea0003800000 */
.L_x_3033:
        /* <DEDUP_REMOVED lines=8> */
.L_x_3036:
[----:B------:R-:W-:Y:S05]  /*33b90*/  BSYNC B2 ;  /* 0x0000000000027941 */ /* 0x000fea0003800000 */
.L_x_3035:
        /* <DEDUP_REMOVED lines=43> */
.L_x_3038:
[----:B------:R-:W-:-:S04]  /*33e50*/  ISETP.GE.AND P0, PT, R5, RZ, PT ;  /* 0x000000ff0500720c */ /* 0x000fc80003f06270 */
[----:B------:R-:W-:Y:S02]  /*33e60*/  FSEL R22, RZ, 3.37028055040000000000e+12, P0 ;  /* 0x54442d18ff167808 */ /* 0x000fe40000000000 */
[----:B------:R-:W-:Y:S02]  /*33e70*/  FSEL R23, RZ, 2.1426990032196044922, P0 ;  /* 0x400921fbff177808 */ /* 0x000fe40000000000 */
.L_x_3039:
[----:B------:R-:W-:Y:S05]  /*33e80*/  BSYNC B0 ;  /* 0x0000000000007941 */ /* 0x000fea0003800000 */
.L_x_3037:
[----:B------:R2:W4:Y:S02]  /*33e90*/  DADD R4, |R4|, |R6| ;  /* 0x0000000004047229 */ /* 0x0005240000000606 */
[----:B--2---:R-:W-:Y:S02]  /*33ea0*/  LOP3.LUT R7, R23, 0x80000000, R7, 0xb8, !PT ;  /* 0x8000000017077812 */ /* 0x004fe400078eb807 */
[----:B-1----:R-:W-:-:S04]  /*33eb0*/  DMUL R36, R36, 0.5 ;  /* 0x3fe0000024247828 */ /* 0x002fc80000000000 */
[----:B----4-:R-:W1:-:S06]  /*33ec0*/  DSETP.GTU.AND P0, PT, |R4|, +INF , PT ;  /* 0x7ff000000400742a */ /* 0x010e4c0003f0c200 */
[----:B-1----:R-:W-:Y:S02]  /*33ed0*/  FSEL R4, R4, R22, P0 ;  /* 0x0000001604047208 */ /* 0x002fe40000000000 */
[----:B------:R-:W-:Y:S01]  /*33ee0*/  FSEL R5, R5, R7, P0 ;  /* 0x0000000705057208 */ /* 0x000fe20000000000 */
[----:B------:R-:W-:Y:S05]  /*33ef0*/  BRA `(.L_x_3031) ;  /* 0x000041e000007947 */ /* 0x000fea0003800000 */
.L_x_3032:
        /* <DEDUP_REMOVED lines=29> */
.L_x_3041:
        /* <DEDUP_REMOVED lines=82> */
.L_x_3040:
        /* <DEDUP_REMOVED lines=77> */
.L_x_3043:
        /* <DEDUP_REMOVED lines=21> */
.L_x_3046:
[----:B------:R-:W-:Y:S05]  /*34c10*/  BSYNC B3 ;  /* 0x0000000000037941 */ /* 0x000fea0003800000 */
.L_x_3045:
        /* <DEDUP_REMOVED lines=15> */
.L_x_3044:
[----:B------:R-:W-:Y:S05]  /*34d10*/  BSYNC B2 ;  /* 0x0000000000027941 */ /* 0x000fea0003800000 */
.L_x_3042:
        /* <DEDUP_REMOVED lines=21> */
.L_x_3048:
[----:B------:R-:W-:Y:S05]  /*34e70*/  BSYNC B2 ;  /* 0x0000000000027941 */ /* 0x000fea0003800000 */
.L_x_3047:
        /* <DEDUP_REMOVED lines=43> */
.L_x_3050:
[----:B------:R-:W-:-:S04]  /*35130*/  ISETP.GE.AND P0, PT, R5, RZ, PT ;  /* 0x000000ff0500720c */ /* 0x000fc80003f06270 */
[----:B------:R-:W-:Y:S02]  /*35140*/  FSEL R22, RZ, 3.37028055040000000000e+12, P0 ;  /* 0x54442d18ff167808 */ /* 0x000fe40000000000 */
[----:B------:R-:W-:Y:S02]  /*35150*/  FSEL R23, RZ, 2.1426990032196044922, P0 ;  /* 0x400921fbff177808 */ /* 0x000fe40000000000 */
.L_x_3051:
[----:B------:R-:W-:Y:S05]  /*35160*/  BSYNC B0 ;  /* 0x0000000000007941 */ /* 0x000fea0003800000 */
.L_x_3049:
[----:B------:R0:W2:Y:S02]  /*35170*/  DADD R4, |R4|, |R6| ;  /* 0x0000000004047229 */ /* 0x0000a40000000606 */
[----:B0-----:R-:W-:Y:S02]  /*35180*/  LOP3.LUT R7, R23, 0x80000000, R7, 0xb8, !PT ;  /* 0x8000000017077812 */ /* 0x001fe400078eb807 */
[----:B-1----:R-:W-:-:S04]  /*35190*/  DMUL R36, R36, 0.5 ;  /* 0x3fe0000024247828 */ /* 0x002fc80000000000 */
[----:B--2---:R-:W0:-:S06]  /*351a0*/  DSETP.GTU.AND P0, PT, |R4|, +INF , PT ;  /* 0x7ff000000400742a */ /* 0x004e0c0003f0c200 */
[----:B0-----:R-:W-:Y:S02]  /*351b0*/  FSEL R4, R4, R22, P0 ;  /* 0x0000001604047208 */ /* 0x001fe40000000000 */
[----:B------:R-:W-:Y:S01]  /*351c0*/  FSEL R5, R5, R7, P0 ;  /* 0x0000000705057208 */ /* 0x000fe20000000000 */
[----:B------:R-:W-:Y:S05]  /*351d0*/  BRA `(.L_x_3031) ;  /* 0x00002f0000007947 */ /* 0x000fea0003800000 */
.L_x_3019:
        /* <DEDUP_REMOVED lines=113> */
.L_x_3053:
[----:B------:R-:W-:Y:S05]  /*358f0*/  BSYNC B0 ;  /* 0x0000000000007941 */ /* 0x000fea0003800000 */
.L_x_3052:
        /* <DEDUP_REMOVED lines=10> */
.L_x_3055:
[----:B------:R-:W-:Y:S05]  /*359a0*/  BSYNC B2 ;  /* 0x0000000000027941 */ /* 0x000fea0003800000 */
.L_x_3054:
        /* <DEDUP_REMOVED lines=43> */
.L_x_3057:
[----:B------:R-:W-:-:S04]  /*35c60*/  ISETP.GE.AND P0, PT, R5, RZ, PT ;  /* 0x000000ff0500720c */ /* 0x000fc80003f06270 */
[----:B------:R-:W-:Y:S02]  /*35c70*/  FSEL R22, RZ, 3.37028055040000000000e+12, P0 ;  /* 0x54442d18ff167808 */ /* 0x000fe40000000000 */
[----:B------:R-:W-:Y:S02]  /*35c80*/  FSEL R23, RZ, 2.1426990032196044922, P0 ;  /* 0x400921fbff177808 */ /* 0x000fe40000000000 */
.L_x_3058:
[----:B------:R-:W-:Y:S05]  /*35c90*/  BSYNC B0 ;  /* 0x0000000000007941 */ /* 0x000fea0003800000 */
.L_x_3056:
[----:B------:R2:W4:Y:S02]  /*35ca0*/  DADD R4, |R4|, |R6| ;  /* 0x0000000004047229 */ /* 0x0005240000000606 */
[----:B--2---:R-:W-:-:S04]  /*35cb0*/  LOP3.LUT R7, R23, 0x80000000, R7, 0xb8, !PT ;  /* 0x8000000017077812 */ /* 0x004fc800078eb807 */
[----:B----4-:R-:W2:-:S06]  /*35cc0*/  DSETP.GTU.AND P0, PT, |R4|, +INF , PT ;  /* 0x7ff000000400742a */ /* 0x010e8c0003f0c200 */
[----:B--2---:R-:W-:Y:S02]  /*35cd0*/  FSEL R4, R4, R22, P0 ;  /* 0x0000001604047208 */ /* 0x004fe40000000000 */
[----:B------:R-:W-:Y:S01]  /*35ce0*/  FSEL R5, R5, R7, P0 ;  /* 0x0000000705057208 */ /* 0x000fe20000000000 */
[----:B------:R-:W-:Y:S05]  /*35cf0*/  BRA `(.L_x_3031) ;  /* 0x000023e000007947 */ /* 0x000fea0003800000 */
.L_x_3018:
        /* <DEDUP_REMOVED lines=68> */
.L_x_3061:
        /* <DEDUP_REMOVED lines=21> */
.L_x_3064:
[----:B------:R-:W-:Y:S05]  /*36290*/  BSYNC B3 ;  /* 0x0000000000037941 */ /* 0x000fea0003800000 */
.L_x_3063:
        /* <DEDUP_REMOVED lines=15> */
.L_x_3062:
[----:B------:R-:W-:Y:S05]  /*36390*/  BSYNC B2 ;  /* 0x0000000000027941 */ /* 0x000fea0003800000 */
.L_x_3060:
        /* <DEDUP_REMOVED lines=44> */
.L_x_3059:
        /* <DEDUP_REMOVED lines=46> */
.L_x_3017:
        /* <DEDUP_REMOVED lines=23> */
.L_x_3066:
[----:B------:R-:W-:Y:S05]  /*36ab0*/  BSYNC B2 ;  /* 0x0000000000027941 */ /* 0x000fea0003800000 */
.L_x_3065:
        /* <DEDUP_REMOVED lines=26> */
.L_x_3068:
[----:B------:R-:W-:Y:S05]  /*36c60*/  BSYNC B2 ;  /* 0x0000000000027941 */ /* 0x000fea0003800000 */
.L_x_3067:
        /* <DEDUP_REMOVED lines=112> */
.L_x_3070:
[----:B------:R-:W-:Y:S05]  /*37370*/  BSYNC B0 ;  /* 0x0000000000007941 */ /* 0x000fea0003800000 */
.L_x_3069:
        /* <DEDUP_REMOVED lines=10> */
.L_x_3072:
[----:B------:R-:W-:Y:S05]  /*37420*/  BSYNC B2 ;  /* 0x0000000000027941 */ /* 0x000fea0003800000 */
.L_x_3071:
        /* <DEDUP_REMOVED lines=43> */
.L_x_3074:
[----:B------:R-:W-:-:S04]  /*376e0*/  ISETP.GE.AND P0, PT, R5, RZ, PT ;  /* 0x000000ff0500720c */ /* 0x000fc80003f06270 */
[----:B------:R-:W-:Y:S02]  /*376f0*/  FSEL R22, RZ, 3.37028055040000000000e+12, P0 ;  /* 0x54442d18ff167808 */ /* 0x000fe40000000000 */
[----:B------:R-:W-:Y:S02]  /*37700*/  FSEL R23, RZ, 2.1426990032196044922, P0 ;  /* 0x400921fbff177808 */ /* 0x000fe40000000000 */
.L_x_3075:
[----:B------:R-:W-:Y:S05]  /*37710*/  BSYNC B0 ;  /* 0x0000000000007941 */ /* 0x000fea0003800000 */
.L_x_3073:
[----:B------:R2:W4:Y:S02]  /*37720*/  DADD R4, |R4|, |R6| ;  /* 0x0000000004047229 */ /* 0x0005240000000606 */
[----:B--2---:R-:W-:Y:S02]  /*37730*/  LOP3.LUT R7, R23, 0x80000000, R7, 0xb8, !PT ;  /* 0x8000000017077812 */ /* 0x004fe400078eb807 */
[----:B-1----:R-:W-:-:S04]  /*37740*/  DADD R36, R36, 1 ;  /* 0x3ff0000024247429 */ /* 0x002fc80000000000 */
[----:B----4-:R-:W1:-:S06]  /*37750*/  DSETP.GTU.AND P0, PT, |R4|, +INF , PT ;  /* 0x7ff000000400742a */ /* 0x010e4c0003f0c200 */
[----:B-1----:R-:W-:Y:S02]  /*37760*/  FSEL R4, R4, R22, P0 ;  /* 0x0000001604047208 */ /* 0x002fe40000000000 */
[----:B------:R-:W-:Y:S01]  /*37770*/  FSEL R5, R5, R7, P0 ;  /* 0x0000000705057208 */ /* 0x000fe20000000000 */
[----:B------:R-:W-:Y:S05]  /*37780*/  BRA `(.L_x_3031) ;  /* 0x0000095000007947 */ /* 0x000fea0003800000 */
.L_x_3016:
        /* <DEDUP_REMOVED lines=88> */
.L_x_3077:
[----:B------:R-:W-:Y:S05]  /*37d10*/  BSYNC B0 ;  /* 0x0000000000007941 */ /* 0x000fea0003800000 */
.L_x_3076:
        /* <DEDUP_REMOVED lines=8> */
.L_x_3079:
[----:B------:R-:W-:Y:S05]  /*37da0*/  BSYNC B2 ;  /* 0x0000000000027941 */ /* 0x000fea0003800000 */
.L_x_3078:
        /* <DEDUP_REMOVED lines=43> */
.L_x_3081:
[----:B------:R-:W-:Y:S02]  /*38060*/  FSEL R22, RZ, 3.37028055040000000000e+12, P2 ;  /* 0x54442d18ff167808 */ /* 0x000fe40001000000 */
[----:B------:R-:W-:Y:S02]  /*38070*/  FSEL R23, RZ, 2.1426990032196044922, P2 ;  /* 0x400921fbff177808 */ /* 0x000fe40001000000 */
.L_x_3082:
[----:B------:R-:W-:Y:S05]  /*38080*/  BSYNC B0 ;  /* 0x0000000000007941 */ /* 0x000fea0003800000 */
.L_x_3080:
[----:B------:R0:W2:Y:S02]  /*38090*/  DADD R4, |R4|, |R6| ;  /* 0x0000000004047229 */ /* 0x0000a40000000606 */
[----:B0-----:R-:W-:-:S04]  /*380a0*/  LOP3.LUT R7, R23, 0x80000000, R7, 0xb8, !PT ;  /* 0x8000000017077812 */ /* 0x001fc800078eb807 */
[----:B--2---:R-:W0:-:S06]  /*380b0*/  DSETP.GTU.AND P0, PT, |R4|, +INF , PT ;  /* 0x7ff000000400742a */ /* 0x004e0c0003f0c200 */
[----:B0-----:R-:W-:Y:S02]  /*380c0*/  FSEL R4, R4, R22, P0 ;  /* 0x0000001604047208 */ /* 0x001fe40000000000 */
[----:B------:R-:W-:Y:S02]  /*380d0*/  FSEL R5, R5, R7, P0 ;  /* 0x0000000705057208 */ /* 0x000fe40000000000 */
.L_x_3031:
[----:B------:R-:W-:Y:S05]  /*380e0*/  BSYNC B1 ;  /* 0x0000000000017941 */ /* 0x000fea0003800000 */
.L_x_3015:
        /* <DEDUP_REMOVED lines=54> */
.L_x_3089:
[----:B------:R-:W-:Y:S05]  /*38450*/  BSYNC B0 ;  /* 0x0000000000007941 */ /* 0x000fea0003800000 */
.L_x_3088:
        /* <DEDUP_REMOVED lines=18> */
.L_x_3091:
[----:B0-----:R0:W2:Y:S01]  /*38580*/  DMUL R4, RZ, R22 ;  /* 0x00000016ff047228 */ /* 0x0010a20000000000 */
[----:B------:R-:W-:-:S05]  /*38590*/  IMAD.MOV.U32 R24, RZ, RZ, RZ ;  /* 0x000000ffff187224 */ /* 0x000fca00078e00ff */
.L_x_3092:
[----:B------:R-:W-:Y:S05]  /*385a0*/  BSYNC B2 ;  /* 0x0000000000027941 */ /* 0x000fea0003800000 */
.L_x_3090:
        /* <DEDUP_REMOVED lines=41> */
.L_x_3094:
[----:B------:R2:W3:Y:S01]  /*38840*/  DMUL R36, RZ, R22 ;  /* 0x00000016ff247228 */ /* 0x0004e20000000000 */
[----:B------:R-:W-:-:S05]  /*38850*/  IMAD.MOV.U32 R2, RZ, RZ, RZ ;  /* 0x000000ffff027224 */ /* 0x000fca00078e00ff */
.L_x_3095:
[----:B------:R-:W-:Y:S05]  /*38860*/  BSYNC B2 ;  /* 0x0000000000027941 */ /* 0x000fea0003800000 */
.L_x_3093:
        /* <DEDUP_REMOVED lines=25> */
.L_x_3087:
        /* <DEDUP_REMOVED lines=39> */
.L_x_3098:
[----:B------:R-:W-:Y:S05]  /*38c70*/  BSYNC B0 ;  /* 0x0000000000007941 */ /* 0x000fea0003800000 */
.L_x_3097:
        /* <DEDUP_REMOVED lines=18> */
.L_x_3100:
[----:B0-----:R0:W2:Y:S01]  /*38da0*/  DMUL R4, RZ, R22 ;  /* 0x00000016ff047228 */ /* 0x0010a20000000000 */
[----:B------:R-:W-:-:S05]  /*38db0*/  IMAD.MOV.U32 R24, RZ, RZ, RZ ;  /* 0x000000ffff187224 */ /* 0x000fca00078e00ff */
.L_x_3101:
[----:B------:R-:W-:Y:S05]  /*38dc0*/  BSYNC B2 ;  /* 0x0000000000027941 */ /* 0x000fea0003800000 */
.L_x_3099:
        /* <DEDUP_REMOVED lines=41> */
.L_x_3103:
[----:B------:R2:W3:Y:S01]  /*39060*/  DMUL R36, RZ, R22 ;  /* 0x00000016ff247228 */ /* 0x0004e20000000000 */
[----:B------:R-:W-:-:S05]  /*39070*/  IMAD.MOV.U32 R2, RZ, RZ, RZ ;  /* 0x000000ffff027224 */ /* 0x000fca00078e00ff */
.L_x_3104:
[----:B------:R-:W-:Y:S05]  /*39080*/  BSYNC B2 ;  /* 0x0000000000027941 */ /* 0x000fea0003800000 */
.L_x_3102:
        /* <DEDUP_REMOVED lines=39> */
.L_x_3086:
        /* <DEDUP_REMOVED lines=11> */
.L_x_3105:
[----:B------:R-:W1:-:S10]  /*393b0*/  DADD R4, R22, -R22 ;  /* 0x0000000016047229 */ /* 0x000e540000000816 */
[----:B-1----:R-:W-:Y:S02]  /*393c0*/  IMAD.MOV.U32 R6, RZ, RZ, R4 ;  /* 0x000000ffff067224 */ /* 0x002fe400078e0004 */
[----:B------:R-:W-:Y:S01]  /*393d0*/  IMAD.MOV.U32 R7, RZ, RZ, R5 ;  /* 0x000000ffff077224 */ /* 0x000fe200078e0005 */
[----:B------:R-:W-:Y:S05]  /*393e0*/  BRA `(.L_x_3096) ;  /* 0x0000081000007947 */ /* 0x000fea0003800000 */
.L_x_3085:
        /* <DEDUP_REMOVED lines=18> */
.L_x_3107:
[----:B------:R1:W2:Y:S01]  /*39510*/  DMUL R32, RZ, R22 ;  /* 0x00000016ff207228 */ /* 0x0002a20000000000 */
[----:B0-----:R-:W-:-:S05]  /*39520*/  IMAD.MOV.U32 R27, RZ, RZ, RZ ;  /* 0x000000ffff1b7224 */ /* 0x001fca00078e00ff */
.L_x_3108:
[----:B------:R-:W-:Y:S05]  /*39530*/  BSYNC B2 ;  /* 0x0000000000027941 */ /* 0x000fea0003800000 */
.L_x_3106:
        /* <DEDUP_REMOVED lines=41> */
.L_x_3110:
[----:B------:R1:W2:Y:S01]  /*397d0*/  DMUL R6, RZ, R22 ;  /* 0x00000016ff067228 */ /* 0x0002a20000000000 */
[----:B------:R-:W-:-:S05]  /*397e0*/  IMAD.MOV.U32 R2, RZ, RZ, RZ ;  /* 0x000000ffff027224 */ /* 0x000fca00078e00ff */
.L_x_3111:
[----:B------:R-:W-:Y:S05]  /*397f0*/  BSYNC B2 ;  /* 0x0000000000027941 */ /* 0x000fea0003800000 */
.L_x_3109:
        /* <DEDUP_REMOVED lines=24> */
.L_x_3084:
        /* <DEDUP_REMOVED lines=37> */
.L_x_3113:
[----:B------:R-:W-:Y:S05]  /*39bd0*/  BSYNC B0 ;  /* 0x0000000000007941 */ /* 0x000fea0003800000 */
.L_x_3112:
[----:B0-----:R-:W-:Y:S02]  /*39be0*/  IMAD.MOV.U32 R6, RZ, RZ, R22 ;  /* 0x000000ffff067224 */ /* 0x001fe400078e0016 */
[----:B------:R-:W-:Y:S02]  /*39bf0*/  IMAD.MOV.U32 R7, RZ, RZ, R23 ;  /* 0x000000ffff077224 */ /* 0x000fe400078e0017 */
.L_x_3096:
[----:B-12---:R-:W-:Y:S05]  /*39c00*/  BSYNC B1 ;  /* 0x0000000000017941 */ /* 0x006fea0003800000 */
.L_x_3083:
[----:B------:R-:W-:Y:S01]  /*39c10*/  IADD3 R3, P0, R3, c[0x0][0x0], RZ ;  /* 0x0000000003037a10 */ /* 0x000fe20007f1e0ff */
[----:B---3--:R1:W-:Y:S03]  /*39c20*/  STG.E.128 [R20.64], R8 ;  /* 0x0000000814007986 */ /* 0x0083e6000c101d12 */
[C---:B------:R-:W-:Y:S01]  /*39c30*/  ISETP.LT.U32.AND P1, PT, R3.reuse, 0x4000, PT ;  /* 0x000040000300780c */ /* 0x040fe20003f21070 */
[----:B------:R-:W-:Y:S01]  /*39c40*/  IMAD.SHL.U32 R2, R3, 0x4, RZ ;  /* 0x0000000403027824 */ /* 0x000fe200078e00ff */
[----:B------:R1:W-:Y:S01]  /*39c50*/  STG.E.128 [R20.64+0x10], R12 ;  /* 0x0000100c14007986 */ /* 0x0003e2000c101d12 */
[----:B------:R-:W-:-:S03]  /*39c60*/  IMAD.X R0, RZ, RZ, R0, P0 ;  /* 0x000000ffff007224 */ /* 0x000fc600000e0600 */
[----:B------:R1:W-:Y:S01]  /*39c70*/  STG.E.128 [R20.64+0x20], R16 ;  /* 0x0000201014007986 */ /* 0x0003e2000c101d12 */
[----:B------:R-:W-:Y:S02]  /*39c80*/  ISETP.GE.U32.AND P0, PT, R2, UR13, PT ;  /* 0x0000000d02007c0c */ /* 0x000fe4000bf06070 */
[----:B------:R-:W-:Y:S01]  /*39c90*/  SHF.L.U64.HI R2, R3, 0x2, R0 ;  /* 0x0000000203027819 */ /* 0x000fe20000010200 */
[----:B0-----:R1:W-:Y:S01]  /*39ca0*/  STG.E.128 [R20.64+0x30], R4 ;  /* 0x0000300414007986 */ /* 0x0013e2000c101d12 */
[----:B------:R-:W-:Y:S02]  /*39cb0*/  ISETP.LT.U32.AND.EX P1, PT, R0, RZ, PT, P1 ;  /* 0x000000ff0000720c */ /* 0x000fe40003f21110 */
[----:B------:R-:W-:-:S13]  /*39cc0*/  ISETP.GE.AND.EX P0, PT, R2, UR7, PT, P0 ;  /* 0x0000000702007c0c */ /* 0x000fda000bf06300 */
[----:B------:R-:W-:Y:S05]  /*39cd0*/  @!P0 BRA P1, `(.L_x_3114) ;  /* 0xfffe345000008947 */ /* 0x000fea000083ffff */
[----:B------:R-:W-:Y:S05]  /*39ce0*/  EXIT ;  /* 0x000000000000794d */ /* 0x000fea0003800000 */
        .weak           $__internal_3_$__cuda_sm20_div_rn_f64_full
        .type           $__internal_3_$__cuda_sm20_div_rn_f64_full,@function
        .size           $__internal_3_$__cuda_sm20_div_rn_f64_full,($_ZN2at6native61_GLOBAL__N__44eb8e94_28_ForeachBinaryOpScalarList_cu_dda10a6925multi_tensor_apply_kernelINS1_28TensorListScalarListMetadataIN3c107complexIdEELi1EEENS1_25BinaryOpScalarListFunctorIS6_Li1ELi1ELi0EEEJNS1_13power_functorIS6_EEEEEvT_T0_DpT1_$__internal_trig_reduction_slowpathd - $__internal_3_$__cuda_sm20_div_rn_f64_full)
$__internal_3_$__cuda_sm20_div_rn_f64_full:
        /* <DEDUP_REMOVED lines=74> */
.L_x_3116:
        /* <DEDUP_REMOVED lines=17> */
.L_x_3119:
[----:B------:R-:W-:Y:S01]  /*3a2a0*/  LOP3.LUT R25, R33, 0x80000, RZ, 0xfc, !PT ;  /* 0x0008000021197812 */ /* 0x000fe200078efcff */
[----:B------:R-:W-:-:S04]  /*3a2b0*/  IMAD.MOV.U32 R50, RZ, RZ, R32 ;  /* 0x000000ffff327224 */ /* 0x000fc800078e0020 */
[----:B------:R-:W-:Y:S01]  /*3a2c0*/  IMAD.MOV.U32 R51, RZ, RZ, R25 ;  /* 0x000000ffff337224 */ /* 0x000fe200078e0019 */
[----:B------:R-:W-:Y:S05]  /*3a2d0*/  BRA `(.L_x_3117) ;  /* 0x0000003000007947 */ /* 0x000fea0003800000 */
.L_x_3118:
[----:B------:R-:W-:Y:S01]  /*3a2e0*/  LOP3.LUT R25, R39, 0x80000, RZ, 0xfc, !PT ;  /* 0x0008000027197812 */ /* 0x000fe200078efcff */
[----:B------:R-:W-:-:S04]  /*3a2f0*/  IMAD.MOV.U32 R50, RZ, RZ, R38 ;  /* 0x000000ffff327224 */ /* 0x000fc800078e0026 */
[----:B------:R-:W-:Y:S02]  /*3a300*/  IMAD.MOV.U32 R51, RZ, RZ, R25 ;  /* 0x000000ffff337224 */ /* 0x000fe400078e0019 */
.L_x_3117:
[----:B------:R-:W-:Y:S05]  /*3a310*/  BSYNC B0 ;  /* 0x0000000000007941 */ /* 0x000fea0003800000 */
.L_x_3115:
[----:B------:R-:W-:Y:S02]  /*3a320*/  IMAD.MOV.U32 R29, RZ, RZ, 0x0 ;  /* 0x00000000ff1d7424 */ /* 0x000fe400078e00ff */
[----:B------:R-:W-:Y:S02]  /*3a330*/  IMAD.MOV.U32 R24, RZ, RZ, R50 ;  /* 0x000000ffff187224 */ /* 0x000fe400078e0032 */
[----:B------:R-:W-:Y:S01]  /*3a340*/  IMAD.MOV.U32 R25, RZ, RZ, R51 ;  /* 0x000000ffff197224 */ /* 0x000fe200078e0033 */
[----:B------:R-:W-:Y:S06]  /*3a350*/  RET.REL.NODEC R28 `(_ZN2at6native61_GLOBAL__N__44eb8e94_28_ForeachBinaryOpScalarList_cu_dda10a6925multi_tensor_apply_kernelINS1_28TensorListScalarListMetadataIN3c107complexIdEELi1EEENS1_25BinaryOpScalarListFunctorIS6_Li1ELi1ELi0EEEJNS1_13power_functorIS6_EEEEEvT_T0_DpT1_) ;  /* 0xfffc5ca01c007950 */ /* 0x000fec0003c3ffff */
        .type           $_ZN2at6native61_GLOBAL__N__44eb8e94_28_ForeachBinaryOpScalarList_cu_dda10a6925multi_tensor_apply_kernelINS1_28TensorListScalarListMetadataIN3c107complexIdEELi1EEENS1_25BinaryOpScalarListFunctorIS6_Li1ELi1ELi0EEEJNS1_13power_functorIS6_EEEEEvT_T0_DpT1_$__internal_trig_reduction_slowpathd,@function
        .size           $_ZN2at6native61_GLOBAL__N__44eb8e94_28_ForeachBinaryOpScalarList_cu_dda10a6925multi_tensor_apply_kernelINS1_28TensorListScalarListMetadataIN3c107complexIdEELi1EEENS1_25BinaryOpScalarListFunctorIS6_Li1ELi1ELi0EEEJNS1_13power_functorIS6_EEEEEvT_T0_DpT1_$__internal_trig_reduction_slowpathd,(.L_x_4003 - $_ZN2at6native61_GLOBAL__N__44eb8e94_28_ForeachBinaryOpScalarList_cu_dda10a6925multi_tensor_apply_kernelINS1_28TensorListScalarListMetadataIN3c107complexIdEELi1EEENS1_25BinaryOpScalarListFunctorIS6_Li1ELi1ELi0EEEJNS1_13power_functorIS6_EEEEEvT_T0_DpT1_$__internal_trig_reduction_slowpathd)
$_ZN2at6native61_GLOBAL__N__44eb8e94_28_ForeachBinaryOpScalarList_cu_dda10a6925multi_tensor_apply_kernelINS1_28TensorListScalarListMetadataIN3c107complexIdEELi1EEENS1_25BinaryOpScalarListFunctorIS6_Li1ELi1ELi0EEEJNS1_13power_functorIS6_EEEEEvT_T0_DpT1_$__internal_trig_reduction_slowpathd:
        /* <DEDUP_REMOVED lines=27> */
.L_x_3123:
        /* <DEDUP_REMOVED lines=27> */
.L_x_3122:
[----:B------:R-:W-:Y:S05]  /*3a6c0*/  BSYNC B0 ;  /* 0x0000000000007941 */ /* 0x000fea0003800000 */
.L_x_3121:
        /* <DEDUP_REMOVED lines=91> */
.L_x_3120:
[----:B------:R-:W-:Y:S02]  /*3ac80*/  IMAD.MOV.U32 R31, RZ, RZ, R29 ;  /* 0x000000ffff1f7224 */ /* 0x000fe400078e001d */
[----:B------:R-:W-:-:S04]  /*3ac90*/  IMAD.MOV.U32 R29, RZ, RZ, 0x0 ;  /* 0x00000000ff1d7424 */ /* 0x000fc800078e00ff */
[----:B------:R-:W-:Y:S05]  /*3aca0*/  RET.REL.NODEC R28 `(_ZN2at6native61_GLOBAL__N__44eb8e94_28_ForeachBinaryOpScalarList_cu_dda10a6925multi_tensor_apply_kernelINS1_28TensorListScalarListMetadataIN3c107complexIdEELi1EEENS1_25BinaryOpScalarListFunctorIS6_Li1ELi1ELi0EEEJNS1_13power_functorIS6_EEEEEvT_T0_DpT1_) ;  /* 0xfffc53501c007950 */ /* 0x000fea0003c3ffff */
.L_x_3124:
        /* <DEDUP_REMOVED lines=13> */
.L_x_4003:


//--------------------- .text._ZN2at6native61_GLOBAL__N__44eb8e94_28_ForeachBinaryOpScalarList_cu_dda10a6925multi_tensor_apply_kernelINS1_28TensorListScalarListMetadataIfLi1EEENS1_25BinaryOpScalarListFunctorIfLi1ELi1ELi0EEEJNS1_13power_functorIfEEEEEvT_T0_DpT1_ --------------------------
	.section	.text._ZN2at6native61_GLOBAL__N__44eb8e94_28_ForeachBinaryOpScalarList_cu_dda10a6925multi_tensor_apply_kernelINS1_28TensorListScalarListMetadataIfLi1EEENS1_25BinaryOpScalarListFunctorIfLi1ELi1ELi0EEEJNS1_13power_functorIfEEEEEvT_T0_DpT1_,"ax",@progbits
	.sectioninfo	@"SHI_REGISTERS=32"
	.align	128
.text._ZN2at6native61_GLOBAL__N__44eb8e94_28_ForeachBinaryOpScalarList_cu_dda10a6925multi_tensor_apply_kernelINS1_28TensorListScalarListMetadataIfLi1EEENS1_25BinaryOpScalarListFunctorIfLi1ELi1ELi0EEEJNS1_13power_functorIfEEEEEvT_T0_DpT1_:
        .type           _ZN2at6native61_GLOBAL__N__44eb8e94_28_ForeachBinaryOpScalarList_cu_dda10a6925multi_tensor_apply_kernelINS1_28TensorListScalarListMetadataIfLi1EEENS1_25BinaryOpScalarListFunctorIfLi1ELi1ELi0EEEJNS1_13power_functorIfEEEEEvT_T0_DpT1_,@function
        .size           _ZN2at6native61_GLOBAL__N__44eb8e94_28_ForeachBinaryOpScalarList_cu_dda10a6925multi_tensor_apply_kernelINS1_28TensorListScalarListMetadataIfLi1EEENS1_25BinaryOpScalarListFunctorIfLi1ELi1ELi0EEEJNS1_13power_functorIfEEEEEvT_T0_DpT1_,(.L_x_4006 - _ZN2at6native61_GLOBAL__N__44eb8e94_28_ForeachBinaryOpScalarList_cu_dda10a6925multi_tensor_apply_kernelINS1_28TensorListScalarListMetadataIfLi1EEENS1_25BinaryOpScalarListFunctorIfLi1ELi1ELi0EEEJNS1_13power_functorIfEEEEEvT_T0_DpT1_)
        .other          _ZN2at6native61_GLOBAL__N__44eb8e94_28_ForeachBinaryOpScalarList_cu_dda10a6925multi_tensor_apply_kernelINS1_28TensorListScalarListMetadataIfLi1EEENS1_25BinaryOpScalarListFunctorIfLi1ELi1ELi0EEEJNS1_13power_functorIfEEEEEvT_T0_DpT1_,@"STO_CUDA_ENTRY STV_DEFAULT"
_ZN2at6native61_GLOBAL__N__44eb8e94_28_ForeachBinaryOpScalarList_cu_dda10a6925multi_tensor_apply_kernelINS1_28TensorListScalarListMetadataIfLi1EEENS1_25BinaryOpScalarListFunctorIfLi1ELi1ELi0EEEJNS1_13power_functorIfEEEEEvT_T0_DpT1_:
        /* <DEDUP_REMOVED lines=26> */
.L_x_3126:
[----:B0-----:R-:W-:Y:S01]  /*01a0*/  IADD3 R11, P0, R14, R16, RZ ;  /* 0x000000100e0b7210 */ /* 0x001fe20007f1e0ff */
[----:B------:R-:W-:-:S03]  /*01b0*/  IMAD R18, R15, 0x3, RZ ;  /* 0x000000030f127824 */ /* 0x000fc600078e02ff */
[C---:B------:R-:W-:Y:S01]  /*01c0*/  IADD3 R7, P1, R11.reuse, c[0x0][0x0], RZ ;  /* 0x000000000b077a10 */ /* 0x040fe20007f3e0ff */
[----:B------:R-:W-:Y:S01]  /*01d0*/  IMAD.X R20, RZ, RZ, R17, P0 ;  /* 0x000000ffff147224 */ /* 0x000fe200000e0611 */
[----:B------:R-:W-:Y:S02]  /*01e0*/  ISETP.GE.U32.AND P4, PT, R11, 0x10000, PT ;  /* 0x000100000b00780c */ /* 0x000fe40003f86070 */
[C---:B------:R-:W-:Y:S01]  /*01f0*/  ISETP.GE.U32.AND P0, PT, R7.reuse, 0x10000, PT ;  /* 0x000100000700780c */ /* 0x040fe20003f06070 */
[----:B------:R-:W-:Y:S01]  /*0200*/  IMAD.X R6, RZ, RZ, R20, P1 ;  /* 0x000000ffff067224 */ /* 0x000fe200008e0614 */
[C---:B------:R-:W-:Y:S02]  /*0210*/  ISETP.LT.U32.AND P1, PT, R7.reuse, R4, PT ;  /* 0x000000040700720c */ /* 0x040fe40003f21070 */
[----:B------:R-:W-:Y:S02]  /*0220*/  LEA R8, P2, R7, R2, 0x2 ;  /* 0x0000000207087211 */ /* 0x000fe400078410ff */
[----:B------:R-:W-:-:S02]  /*0230*/  ISETP.GE.U32.AND.EX P0, PT, R6, RZ, PT, P0 ;  /* 0x000000ff0600720c */ /* 0x000fc40003f06100 */
[----:B------:R-:W-:Y:S02]  /*0240*/  LEA.HI.X R9, R7, R3, R6, 0x2, P2 ;  /* 0x0000000307097211 */ /* 0x000fe400010f1406 */
[----:B------:R-:W-:Y:S02]  /*0250*/  ISETP.LT.AND.EX P0, PT, R6, R5, !P0, P1 ;  /* 0x000000050600720c */ /* 0x000fe40004701310 */
[----:B------:R-:W-:Y:S02]  /*0260*/  LEA R7, P1, R15, R11, 0x1 ;  /* 0x0000000b0f077211 */ /* 0x000fe400078208ff */
[----:B------:R-:W-:Y:S02]  /*0270*/  ISETP.LT.U32.AND P3, PT, R11, R4, PT ;  /* 0x000000040b00720c */ /* 0x000fe40003f61070 */
[----:B------:R-:W-:Y:S01]  /*0280*/  ISETP.GE.U32.AND.EX P4, PT, R20, RZ, PT, P4 ;  /* 0x000000ff1400720c */ /* 0x000fe20003f86140 */
[----:B------:R-:W-:Y:S01]  /*0290*/  IMAD.X R6, RZ, RZ, R20, P1 ;  /* 0x000000ffff067224 */ /* 0x000fe200008e0614 */
[----:B------:R-:W-:-:S02]  /*02a0*/  LEA R12, P6, R7, R2, 0x2 ;  /* 0x00000002070c7211 */ /* 0x000fc400078c10ff */
[C---:B------:R-:W-:Y:S02]  /*02b0*/  ISETP.GE.U32.AND P2, PT, R7.reuse, 0x10000, PT ;  /* 0x000100000700780c */ /* 0x040fe40003f46070 */
[C---:B------:R-:W-:Y:S02]  /*02c0*/  ISETP.LT.U32.AND P1, PT, R7.reuse, R4, PT ;  /* 0x000000040700720c */ /* 0x040fe40003f21070 */
[----:B------:R-:W-:Y:S02]  /*02d0*/  ISETP.LT.AND.EX P3, PT, R20, R5, !P4, P3 ;  /* 0x000000051400720c */ /* 0x000fe40006761330 */
[----:B------:R-:W-:Y:S02]  /*02e0*/  LEA.HI.X R13, R7, R3, R6, 0x2, P6 ;  /* 0x00000003070d7211 */ /* 0x000fe400030f1406 */
[----:B------:R-:W-:Y:S02]  /*02f0*/  LEA R10, P5, R11, R2, 0x2 ;  /* 0x000000020b0a7211 */ /* 0x000fe400078a10ff */
[----:B------:R-:W-:-:S02]  /*0300*/  IADD3 R7, P4, R18, R11, RZ ;  /* 0x0000000b12077210 */ /* 0x000fc40007f9e0ff */
[C---:B------:R-:W-:Y:S01]  /*0310*/  ISETP.GE.U32.AND.EX P2, PT, R6.reuse, RZ, PT, P2 ;  /* 0x000000ff0600720c */ /* 0x040fe20003f46120 */
[----:B------:R-:W-:Y:S01]  /*0320*/  CS2R R18, SRZ ;  /* 0x0000000000127805 */ /* 0x000fe2000001ff00 */
[--C-:B------:R-:W-:Y:S01]  /*0330*/  LEA.HI.X R11, R11, R3, R20.reuse, 0x2, P5 ;  /* 0x000000030b0b7211 */ /* 0x100fe200028f1414 */
[----:B------:R-:W-:Y:S01]  /*0340*/  IMAD.X R20, RZ, RZ, R20, P4 ;  /* 0x000000ffff147224 */ /* 0x000fe200020e0614 */
[-C--:B------:R-:W-:Y:S02]  /*0350*/  ISETP.LT.AND.EX P1, PT, R6, R5.reuse, !P2, P1 ;  /* 0x000000050600720c */ /* 0x080fe40005721310 */
[C---:B------:R-:W-:Y:S01]  /*0360*/  ISETP.GE.U32.AND P2, PT, R7.reuse, 0x10000, PT ;  /* 0x000100000700780c */ /* 0x040fe20003f46070 */
[----:B------:R-:W2:Y:S01]  /*0370*/  @P3 LDG.E R19, [R10.64] ;  /* 0x000000040a133981 */ /* 0x000ea2000c1e1900 */
[----:B------:R-:W-:Y:S02]  /*0380*/  ISETP.LT.U32.AND P4, PT, R7, R4, PT ;  /* 0x000000040700720c */ /* 0x000fe40003f81070 */
[C---:B------:R-:W-:Y:S01]  /*0390*/  ISETP.GE.U32.AND.EX P2, PT, R20.reuse, RZ, PT, P2 ;  /* 0x000000ff1400720c */ /* 0x040fe20003f46120 */
[----:B------:R-:W3:Y:S03]  /*03a0*/  @P0 LDG.E R18, [R8.64] ;  /* 0x0000000408120981 */ /* 0x000ee6000c1e1900 */
[----:B------:R-:W-:-:S02]  /*03b0*/  ISETP.LT.AND.EX P2, PT, R20, R5, !P2, P4 ;  /* 0x000000051400720c */ /* 0x000fc40005741340 */
[----:B------:R-:W-:-:S04]  /*03c0*/  LEA R6, P4, R7, R2, 0x2 ;  /* 0x0000000207067211 */ /* 0x000fc800078810ff */
[----:B------:R-:W-:Y:S02]  /*03d0*/  LEA.HI.X R7, R7, R3, R20, 0x2, P4 ;  /* 0x0000000307077211 */ /* 0x000fe400020f1414 */
[----:B------:R-:W-:-:S06]  /*03e0*/  CS2R R20, SRZ ;  /* 0x0000000000147805 */ /* 0x000fcc000001ff00 */
[----:B------:R-:W4:Y:S04]  /*03f0*/  @P1 LDG.E R21, [R12.64] ;  /* 0x000000040c151981 */ /* 0x000f28000c1e1900 */
[----:B------:R-:W5:Y:S01]  /*0400*/  @P2 LDG.E R20, [R6.64] ;  /* 0x0000000406142981 */ /* 0x000f62000c1e1900 */
        /* <DEDUP_REMOVED lines=8> */
[----:B---3--:R-:W-:-:S07]  /*0490*/  FMUL.FTZ R25, R0, R25 ;  /* 0x0000001900197220 */ /* 0x008fce0000410000 */
[----:B------:R-:W1:Y:S08]  /*04a0*/  MUFU.EX2 R23, R23 ;  /* 0x0000001700177308 */ /* 0x000e700000000800 */
[----:B------:R-:W2:Y:S08]  /*04b0*/  MUFU.EX2 R29, R22 ;  /* 0x00000016001d7308 */ /* 0x000eb00000000800 */
[----:B------:R-:W3:Y:S01]  /*04c0*/  @P2 MUFU.EX2 R19, R25 ;  /* 0x0000001900132308 */ /* 0x000ee20000000800 */
[----:B------:R-:W-:Y:S01]  /*04d0*/  IMAD.MOV.U32 R21, RZ, RZ, c[0x0][0x0] ;  /* 0x00000000ff157624 */ /* 0x000fe200078e00ff */
[----:B0-----:R0:W-:Y:S03]  /*04e0*/  @P3 STG.E [R10.64], R27 ;  /* 0x0000001b0a003986 */ /* 0x0011e6000c101904 */
[----:B------:R-:W-:Y:S01]  /*04f0*/  IMAD.WIDE.U32 R16, R21, 0x4, R16 ;  /* 0x0000000415107825 */ /* 0x000fe200078e0010 */
        /* <DEDUP_REMOVED lines=9> */
.L_x_3125:
[----:B--2---:R-:W0:Y:S02]  /*0590*/  S2R R19, SR_TID.X ;  /* 0x0000000000137919 */ /* 0x004e240000002100 */
[----:B0-----:R-:W-:-:S05]  /*05a0*/  IMAD.WIDE.U32 R6, R19, 0x4, RZ ;  /* 0x0000000413067825 */ /* 0x001fca00078e00ff */
[----:B------:R-:W-:-:S04]  /*05b0*/  ISETP.GE.U32.AND P0, PT, R6, R4, PT ;  /* 0x000000040600720c */ /* 0x000fc80003f06070 */
[----:B------:R-:W-:-:S04]  /*05c0*/  ISETP.GE.AND.EX P0, PT, R7, R5, PT, P0 ;  /* 0x000000050700720c */ /* 0x000fc80003f06300 */
[----:B------:R-:W-:-:S13]  /*05d0*/  ISETP.GT.U32.OR P0, PT, R19, 0x3fff, P0 ;  /* 0x00003fff1300780c */ /* 0x000fda0000704470 */
[----:B------:R-:W-:Y:S05]  /*05e0*/  @P0 EXIT ;  /* 0x000000000000094d */ /* 0x000fea0003800000 */
[----:B------:R-:W-:Y:S02]  /*05f0*/  IMAD.MOV.U32 R16, RZ, RZ, RZ ;  /* 0x000000ffff107224 */ /* 0x000fe400078e00ff */
.L_x_3127:
[----:B0-----:R-:W-:-:S04]  /*0600*/  LEA R6, P0, R19, R2, 0x4 ;  /* 0x0000000213067211 */ /* 0x001fc800078020ff */
[----:B------:R-:W-:-:S05]  /*0610*/  LEA.HI.X R7, R19, R3, R16, 0x4, P0 ;  /* 0x0000000313077211 */ /* 0x000fca00000f2410 */
[----:B------:R-:W2:Y:S01]  /*0620*/  LDG.E.128 R12, [R6.64] ;  /* 0x00000004060c7981 */ /* 0x000ea2000c1e1d00 */
[----:B------:R-:W-:-:S04]  /*0630*/  IADD3 R19, P0, R19, c[0x0][0x0], RZ ;  /* 0x0000000013137a10 */ /* 0x000fc80007f1e0ff */
[----:B------:R-:W-:Y:S01]  /*0640*/  ISETP.LT.U32.AND P1, PT, R19, 0x4000, PT ;  /* 0x000040001300780c */ /* 0x000fe20003f21070 */
[----:B------:R-:W-:-:S05]  /*0650*/  IMAD.X R16, RZ, RZ, R16, P0 ;  /* 0x000000ffff107224 */ /* 0x000fca00000e0610 */
[----:B------:R-:W-:Y:S01]  /*0660*/  ISETP.LT.U32.AND.EX P1, PT, R16, RZ, PT, P1 ;  /* 0x000000ff1000720c */ /* 0x000fe20003f21110 */
[----:B--2---:R-:W0:Y:S08]  /*0670*/  MUFU.LG2 R9, R14 ;  /* 0x0000000e00097308 */ /* 0x004e300000000c00 */
[----:B------:R-:W1:Y:S08]  /*0680*/  MUFU.LG2 R15, R15 ;  /* 0x0000000f000f7308 */ /* 0x000e700000000c00 */
[----:B------:R-:W2:Y:S01]  /*0690*/  MUFU.LG2 R13, R13 ;  /* 0x0000000d000d7308 */ /* 0x000ea20000000c00 */
[----:B0-----:R-:W-:-:S07]  /*06a0*/  FMUL.FTZ R10, R0, R9 ;  /* 0x00000009000a7220 */ /* 0x001fce0000410000 */
[----:B------:R0:W3:Y:S01]  /*06b0*/  MUFU.LG2 R17, R12 ;  /* 0x0000000c00117308 */ /* 0x0000e20000000c00 */
[C---:B-1----:R-:W-:Y:S02]  /*06c0*/  FMUL.FTZ R11, R0.reuse, R15 ;  /* 0x0000000f000b7220 */ /* 0x042fe40000410000 */
[----:B--2---:R-:W-:-:S05]  /*06d0*/  FMUL.FTZ R9, R0, R13 ;  /* 0x0000000d00097220 */ /* 0x004fca0000410000 */
[----:B------:R-:W-:Y:S01]  /*06e0*/  MUFU.EX2 R11, R11 ;  /* 0x0000000b000b7308 */ /* 0x000fe20000000800 */
[C---:B------:R-:W-:Y:S01]  /*06f0*/  IMAD.SHL.U32 R13, R19.reuse, 0x4, RZ ;  /* 0x00000004130d7824 */ /* 0x040fe200078e00ff */
[----:B0-----:R-:W-:-:S04]  /*0700*/  SHF.L.U64.HI R12, R19, 0x2, R16 ;  /* 0x00000002130c7819 */ /* 0x001fc80000010210 */
[----:B------:R-:W-:Y:S01]  /*0710*/  ISETP.GE.U32.AND P0, PT, R13, R4, PT ;  /* 0x000000040d00720c */ /* 0x000fe20003f06070 */
[----:B---3--:R-:W-:Y:S01]  /*0720*/  FMUL.FTZ R8, R0, R17 ;  /* 0x0000001100087220 */ /* 0x008fe20000410000 */
[----:B------:R-:W-:Y:S02]  /*0730*/  MUFU.EX2 R10, R10 ;  /* 0x0000000a000a7308 */ /* 0x000fe40000000800 */
[----:B------:R-:W-:-:S06]  /*0740*/  ISETP.GE.AND.EX P0, PT, R12, R5, PT, P0 ;  /* 0x000000050c00720c */ /* 0x000fcc0003f06300 */
[----:B------:R-:W-:Y:S08]  /*0750*/  MUFU.EX2 R9, R9 ;  /* 0x0000000900097308 */ /* 0x000ff00000000800 */
[----:B------:R-:W0:Y:S02]  /*0760*/  MUFU.EX2 R8, R8 ;  /* 0x0000000800087308 */ /* 0x000e240000000800 */
[----:B0-----:R0:W-:Y:S01]  /*0770*/  STG.E.128 [R6.64], R8 ;  /* 0x0000000806007986 */ /* 0x0011e2000c101d04 */
[----:B------:R-:W-:Y:S05]  /*0780*/  @!P0 BRA P1, `(.L_x_3127) ;  /* 0xfffffe7000008947 */ /* 0x000fea000083ffff */
[----:B------:R-:W-:Y:S05]  /*0790*/  EXIT ;  /* 0x000000000000794d */ /* 0x000fea0003800000 */
.L_x_3128:
        /* <DEDUP_REMOVED lines=14> */
.L_x_4006:


//--------------------- .text._ZN2at6native61_GLOBAL__N__44eb8e94_28_ForeachBinaryOpScalarList_cu_dda10a6925multi_tensor_apply_kernelINS1_28TensorListScalarListMetadataIdLi1EEENS1_25BinaryOpScalarListFunctorIdLi1ELi1ELi0EEEJNS1_13power_functorIdEEEEEvT_T0_DpT1_ --------------------------
	.section	.text._ZN2at6native61_GLOBAL__N__44eb8e94_28_ForeachBinaryOpScalarList_cu_dda10a6925multi_tensor_apply_kernelINS1_28TensorListScalarListMetadataIdLi1EEENS1_25BinaryOpScalarListFunctorIdLi1ELi1ELi0EEEJNS1_13power_functorIdEEEEEvT_T0_DpT1_,"ax",@progbits
	.sectioninfo	@"SHI_REGISTERS=54"
	.align	128
.text._ZN2at6native61_GLOBAL__N__44eb8e94_28_ForeachBinaryOpScalarList_cu_dda10a6925multi_tensor_apply_kernelINS1_28TensorListScalarListMetadataIdLi1EEENS1_25BinaryOpScalarListFunctorIdLi1ELi1ELi0EEEJNS1_13power_functorIdEEEEEvT_T0_DpT1_:
        .type           _ZN2at6native61_GLOBAL__N__44eb8e94_28_ForeachBinaryOpScalarList_cu_dda10a6925multi_tensor_apply_kernelINS1_28TensorListScalarListMetadataIdLi1EEENS1_25BinaryOpScalarListFunctorIdLi1ELi1ELi0EEEJNS1_13power_functorIdEEEEEvT_T0_DpT1_,@function
        .size           _ZN2at6native61_GLOBAL__N__44eb8e94_28_ForeachBinaryOpScalarList_cu_dda10a6925multi_tensor_apply_kernelINS1_28TensorListScalarListMetadataIdLi1EEENS1_25BinaryOpScalarListFunctorIdLi1ELi1ELi0EEEJNS1_13power_functorIdEEEEEvT_T0_DpT1_,(.L_x_4007 - _ZN2at6native61_GLOBAL__N__44eb8e94_28_ForeachBinaryOpScalarList_cu_dda10a6925multi_tensor_apply_kernelINS1_28TensorListScalarListMetadataIdLi1EEENS1_25BinaryOpScalarListFunctorIdLi1ELi1ELi0EEEJNS1_13power_functorIdEEEEEvT_T0_DpT1_)
        .other          _ZN2at6native61_GLOBAL__N__44eb8e94_28_ForeachBinaryOpScalarList_cu_dda10a6925multi_tensor_apply_kernelINS1_28TensorListScalarListMetadataIdLi1EEENS1_25BinaryOpScalarListFunctorIdLi1ELi1ELi0EEEJNS1_13power_functorIdEEEEEvT_T0_DpT1_,@"STO_CUDA_ENTRY STV_DEFAULT"
_ZN2at6native61_GLOBAL__N__44eb8e94_28_ForeachBinaryOpScalarList_cu_dda10a6925multi_tensor_apply_kernelINS1_28TensorListScalarListMetadataIdLi1EEENS1_25BinaryOpScalarListFunctorIdLi1ELi1ELi0EEEJNS1_13power_functorIdEEEEEvT_T0_DpT1_:
        /* <DEDUP_REMOVED lines=14> */
[----:B------:R-:W-:-:S03]  /*00e0*/  IMAD.X R4, R3, 0x1, ~R5, P1 ;  /* 0x0000000103047824 */ /* 0x000fc600008e0e05 */
[----:B-1----:R-:W-:-:S04]  /*00f0*/  LOP3.LUT P0, RZ, R7, 0x1f, R24, 0xf8, !PT ;  /* 0x0000001f07ff7812 */ /* 0x002fc8000780f818 */
[----:B------:R-:W-:-:S13]  /*0100*/  LOP3.LUT P0, RZ, RZ, RZ, RZ, 0xfc, P0 ;  /* 0x000000ffffff7212 */ /* 0x000fda000000fcff */
[----:B------:R-:W-:Y:S05]  /*0110*/  @!P0 BRA `(.L_x_3129) ;  /* 0x0000161000008947 */ /* 0x000fea0003800000 */
[----:B--23--:R-:W-:-:S04]  /*0120*/  ISETP.GE.U32.AND P0, PT, R8, 0x1, PT ;  /* 0x000000010800780c */ /* 0x00cfc80003f06070 */
[----:B------:R-:W-:-:S13]  /*0130*/  ISETP.GE.AND.EX P0, PT, R4, RZ, PT, P0 ;  /* 0x000000ff0400720c */ /* 0x000fda0003f06300 */
[----:B------:R-:W-:Y:S05]  /*0140*/  @!P0 EXIT ;  /* 0x000000000000894d */ /* 0x000fea0003800000 */
[----:B------:R-:W0:Y:S01]  /*0150*/  S2R R16, SR_TID.X ;  /* 0x0000000000107919 */ /* 0x000e220000002100 */
[----:B------:R-:W-:Y:S01]  /*0160*/  LOP3.LUT R0, R23, 0x7ff00000, RZ, 0xc0, !PT ;  /* 0x7ff0000017007812 */ /* 0x000fe200078ec0ff */
[----:B------:R-:W-:Y:S02]  /*0170*/  IMAD.MOV.U32 R21, RZ, RZ, c[0x0][0x0] ;  /* 0x00000000ff157624 */ /* 0x000fe400078e00ff */
[----:B------:R-:W-:Y:S01]  /*0180*/  IMAD.MOV.U32 R19, RZ, RZ, RZ ;  /* 0x000000ffff137224 */ /* 0x000fe200078e00ff */
[----:B------:R-:W-:Y:S01]  /*0190*/  LEA.HI R3, R0, 0xfffffc0c, RZ, 0xc ;  /* 0xfffffc0c00037811 */ /* 0x000fe200078f60ff */
[----:B------:R-:W-:-:S03]  /*01a0*/  IMAD.MOV.U32 R17, RZ, RZ, RZ ;  /* 0x000000ffff117224 */ /* 0x000fc600078e00ff */
[CC--:B------:R-:W-:Y:S02]  /*01b0*/  SHF.L.U32 R0, R22.reuse, R3.reuse, RZ ;  /* 0x0000000316007219 */ /* 0x0c0fe400000006ff */
[----:B------:R-:W-:Y:S02]  /*01c0*/  SHF.L.U64.HI R3, R22, R3, R23 ;  /* 0x0000000316037219 */ /* 0x000fe40000010217 */
[----:B------:R-:W-:-:S04]  /*01d0*/  ISETP.NE.U32.AND P1, PT, R0, RZ, PT ;  /* 0x000000ff0000720c */ /* 0x000fc80003f25070 */
[----:B------:R-:W-:Y:S02]  /*01e0*/  ISETP.NE.AND.EX P1, PT, R3, -0x80000000, PT, P1 ;  /* 0x800000000300780c */ /* 0x000fe40003f25310 */
.L_x_3162:
[----:B0-----:R-:W-:Y:S01]  /*01f0*/  IADD3 R14, P0, R16, R19, RZ ;  /* 0x00000013100e7210 */ /* 0x001fe20007f1e0ff */
[----:B------:R-:W-:Y:S01]  /*0200*/  IMAD.MOV.U32 R0, RZ, RZ, c[0x0][0x0] ;  /* 0x00000000ff007624 */ /* 0x000fe200078e00ff */
[----:B------:R-:W-:Y:S02]  /*0210*/  CS2R R48, SRZ ;  /* 0x0000000000307805 */ /* 0x000fe4000001ff00 */
[C---:B------:R-:W-:Y:S01]  /*0220*/  IADD3 R12, P5, R14.reuse, c[0x0][0x0], RZ ;  /* 0x000000000e0c7a10 */ /* 0x040fe20007fbe0ff */
[----:B------:R-:W-:Y:S01]  /*0230*/  IMAD.X R15, RZ, RZ, R17, P0 ;  /* 0x000000ffff0f7224 */ /* 0x000fe200000e0611 */
[----:B------:R-:W-:Y:S01]  /*0240*/  ISETP.GE.U32.AND P2, PT, R14, 0x10000, PT ;  /* 0x000100000e00780c */ /* 0x000fe20003f46070 */
[----:B------:R-:W-:Y:S01]  /*0250*/  IMAD R3, R0, 0x3, RZ ;  /* 0x0000000300037824 */ /* 0x000fe200078e02ff */
[----:B------:R-:W-:Y:S01]  /*0260*/  ISETP.LT.U32.AND P3, PT, R14, R8, PT ;  /* 0x000000080e00720c */ /* 0x000fe20003f61070 */
[----:B------:R-:W-:Y:S01]  /*0270*/  IMAD.X R13, RZ, RZ, R15, P5 ;  /* 0x000000ffff0d7224 */ /* 0x000fe200028e060f */
[----:B------:R-:W-:-:S02]  /*0280*/  ISETP.GE.U32.AND.EX P2, PT, R15, RZ, PT, P2 ;  /* 0x000000ff0f00720c */ /* 0x000fc40003f46120 */
[-C--:B------:R-:W-:Y:S02]  /*0290*/  LEA R2, P0, R21, R14.reuse, 0x1 ;  /* 0x0000000e15027211 */ /* 0x080fe400078008ff */
[----:B------:R-:W-:Y:S02]  /*02a0*/  IADD3 R0, P5, R3, R14, RZ ;  /* 0x0000000e03007210 */ /* 0x000fe40007fbe0ff */
[C---:B------:R-:W-:Y:S01]  /*02b0*/  ISETP.GT.U32.AND P4, PT, R12.reuse, 0xffff, PT ;  /* 0x0000ffff0c00780c */ /* 0x040fe20003f84070 */
[--C-:B------:R-:W-:Y:S01]  /*02c0*/  IMAD.X R5, RZ, RZ, R15.reuse, P0 ;  /* 0x000000ffff057224 */ /* 0x100fe200000e060f */
[----:B------:R-:W-:Y:S01]  /*02d0*/  ISETP.LT.AND.EX P2, PT, R15, R4, !P2, P3 ;  /* 0x000000040f00720c */ /* 0x000fe20005741330 */
[----:B------:R-:W-:Y:S01]  /*02e0*/  IMAD.X R3, RZ, RZ, R15, P5 ;  /* 0x000000ffff037224 */ /* 0x000fe200028e060f */
[----:B------:R-:W-:Y:S02]  /*02f0*/  ISETP.GE.U32.AND P3, PT, R12, R8, PT ;  /* 0x000000080c00720c */ /* 0x000fe40003f66070 */
[----:B------:R-:W-:-:S02]  /*0300*/  ISETP.GT.U32.AND.EX P4, PT, R13, RZ, PT, P4 ;  /* 0x000000ff0d00720c */ /* 0x000fc40003f84140 */
[----:B------:R-:W-:Y:S02]  /*0310*/  ISETP.GE.U32.AND P6, PT, R2, 0x10000, PT ;  /* 0x000100000200780c */ /* 0x000fe40003fc6070 */
[----:B------:R-:W-:Y:S02]  /*0320*/  ISETP.GE.U32.AND P0, PT, R0, 0x10000, PT ;  /* 0x000100000000780c */ /* 0x000fe40003f06070 */
[----:B------:R-:W-:Y:S02]  /*0330*/  ISETP.GE.OR.EX P3, PT, R13, R4, P4, P3 ;  /* 0x000000040d00720c */ /* 0x000fe40002766730 */
[-C--:B------:R-:W-:Y:S01]  /*0340*/  ISETP.LT.U32.AND P4, PT, R2, R8.reuse, PT ;  /* 0x000000080200720c */ /* 0x080fe20003f81070 */
[----:B------:R-:W-:Y:S01]  /*0350*/  @P2 IMAD.WIDE R6, R9, 0x80000, R24 ;  /* 0x0008000009062825 */ /* 0x000fe200078e0218 */
[----:B------:R-:W-:Y:S02]  /*0360*/  ISETP.LT.U32.AND P5, PT, R0, R8, PT ;  /* 0x000000080000720c */ /* 0x000fe40003fa1070 */
[----:B------:R-:W-:-:S02]  /*0370*/  ISETP.GE.U32.AND.EX P6, PT, R5, RZ, PT, P6 ;  /* 0x000000ff0500720c */ /* 0x000fc40003fc6160 */
[----:B------:R-:W-:Y:S02]  /*0380*/  ISETP.GE.U32.AND.EX P0, PT, R3, RZ, PT, P0 ;  /* 0x000000ff0300720c */ /* 0x000fe40003f06100 */
[-C--:B------:R-:W-:Y:S02]  /*0390*/  ISETP.LT.AND.EX P4, PT, R5, R4.reuse, !P6, P4 ;  /* 0x000000040500720c */ /* 0x080fe40007781340 */
[----:B------:R-:W-:Y:S01]  /*03a0*/  ISETP.LT.AND.EX P5, PT, R3, R4, !P0, P5 ;  /* 0x000000040300720c */ /* 0x000fe200047a1350 */
[----:B------:R-:W-:Y:S01]  /*03b0*/  @!P3 IMAD.WIDE R10, R9, 0x80000, R24 ;  /* 0x00080000090ab825 */ /* 0x000fe200078e0218 */
[----:B------:R-:W-:-:S04]  /*03c0*/  @P2 LEA R6, P0, R14, R6, 0x3 ;  /* 0x000000060e062211 */ /* 0x000fc800078018ff */
[----:B------:R-:W-:Y:S02]  /*03d0*/  @!P3 LEA R28, P6, R12, R10, 0x3 ;  /* 0x0000000a0c1cb211 */ /* 0x000fe400078c18ff */
[----:B------:R-:W-:-:S03]  /*03e0*/  @P2 LEA.HI.X R7, R14, R7, R15, 0x3, P0 ;  /* 0x000000070e072211 */ /* 0x000fc600000f1c0f */
[----:B------:R-:W-:-:S04]  /*03f0*/  @P4 IMAD.WIDE R26, R9, 0x80000, R24 ;  /* 0x00080000091a4825 */ /* 0x000fc800078e0218 */
[----:B------:R-:W-:Y:S01]  /*0400*/  @P5 IMAD.WIDE R32, R9, 0x80000, R24 ;  /* 0x0008000009205825 */ /* 0x000fe200078e0218 */
[----:B------:R-:W-:Y:S01]  /*0410*/  @!P3 LEA.HI.X R29, R12, R11, R13, 0x3, P6 ;  /* 0x0000000b0c1db211 */ /* 0x000fe200030f1c0d */
[----:B------:R0:W2:Y:S01]  /*0420*/  @P2 LDG.E.64 R48, [R6.64] ;  /* 0x0000000406302981 */ /* 0x0000a2000c1e1b00 */
[----:B------:R-:W-:Y:S01]  /*0430*/  @P4 LEA R30, P0, R2, R26, 0x3 ;  /* 0x0000001a021e4211 */ /* 0x000fe200078018ff */
[----:B------:R-:W-:Y:S01]  /*0440*/  CS2R R46, SRZ ;  /* 0x00000000002e7805 */ /* 0x000fe2000001ff00 */
[----:B------:R-:W-:Y:S01]  /*0450*/  @P5 LEA R32, P6, R0, R32, 0x3 ;  /* 0x0000002000205211 */ /* 0x000fe200078c18ff */
[----:B------:R-:W-:Y:S01]  /*0460*/  CS2R R44, SRZ ;  /* 0x00000000002c7805 */ /* 0x000fe2000001ff00 */
[----:B-1----:R-:W-:Y:S01]  /*0470*/  CS2R R50, SRZ ;  /* 0x0000000000327805 */ /* 0x002fe2000001ff00 */
[----:B------:R-:W-:Y:S02]  /*0480*/  @P4 LEA.HI.X R31, R2, R27, R5, 0x3, P0 ;  /* 0x0000001b021f4211 */ /* 0x000fe400000f1c05 */
[----:B------:R-:W-:Y:S01]  /*0490*/  @P5 LEA.HI.X R33, R0, R33, R3, 0x3, P6 ;  /* 0x0000002100215211 */ /* 0x000fe200030f1c03 */
[----:B------:R1:W5:Y:S04]  /*04a0*/  @!P3 LDG.E.64 R46, [R28.64] ;  /* 0x000000041c2eb981 */ /* 0x000368000c1e1b00 */
[----:B------:R1:W5:Y:S04]  /*04b0*/  @P4 LDG.E.64 R44, [R30.64] ;  /* 0x000000041e2c4981 */ /* 0x000368000c1e1b00 */
[----:B------:R1:W5:Y:S01]  /*04c0*/  @P5 LDG.E.64 R50, [R32.64] ;  /* 0x0000000420325981 */ /* 0x000362000c1e1b00 */
[----:B------:R-:W-:Y:S01]  /*04d0*/  BSSY B0, `(.L_x_3130) ;  /* 0x0000006000007945 */ /* 0x000fe20003800000 */
[----:B0-----:R-:W-:Y:S01]  /*04e0*/  IMAD.MOV.U32 R6, RZ, RZ, R22 ;  /* 0x000000ffff067224 */ /* 0x001fe200078e0016 */
[----:B------:R-:W-:Y:S01]  /*04f0*/  MOV R10, 0x530 ;  /* 0x00000530000a7802 */ /* 0x000fe20000000f00 */
[----:B------:R-:W-:Y:S01]  /*0500*/  IMAD.MOV.U32 R7, RZ, RZ, R23 ;  /* 0x000000ffff077224 */ /* 0x000fe200078e0017 */
[----:B--2---:R1:W0:-:S06]  /*0510*/  DADD R26, -RZ, |R48| ;  /* 0x00000000ff1a7229 */ /* 0x00420c0000000530 */
[----:B01---5:R-:W-:Y:S05]  /*0520*/  CALL.REL.NOINC `($_ZN2at6native61_GLOBAL__N__44eb8e94_28_ForeachBinaryOpScalarList_cu_dda10a6925multi_tensor_apply_kernelINS1_28TensorListScalarListMetadataIdLi1EEENS1_25BinaryOpScalarListFunctorIdLi1ELi1ELi0EEEJNS1_13power_functorIdEEEEEvT_T0_DpT1_$__internal_accurate_pow) ;  /* 0x0000243000007944 */ /* 0x023fea0003c00000 */
[----:B------:R-:W-:Y:S05]  /*0530*/  BSYNC B0 ;  /* 0x0000000000007941 */ /* 0x000fea0003800000 */
.L_x_3130:
[----:B------:R-:W3:Y:S01]  /*0540*/  DSETP.NEU.AND P0, PT, R48, RZ, PT ;  /* 0x000000ff3000722a */ /* 0x000ee20003f0d000 */
[----:B------:R-:W-:Y:S01]  /*0550*/  BSSY B0, `(.L_x_3131) ;  /* 0x0000018000007945 */ /* 0x000fe20003800000 */
[----:B-12---:R-:W-:-:S02]  /*0560*/  IMAD.MOV.U32 R6, RZ, RZ, R26 ;  /* 0x000000ffff067224 */ /* 0x006fc400078e001a */
[----:B------:R-:W-:-:S10]  /*0570*/  IMAD.MOV.U32 R7, RZ, RZ, R27 ;  /* 0x000000ffff077224 */ /* 0x000fd400078e001b */
[----:B---3--:R-:W-:Y:S05]  /*0580*/  @!P0 BRA `(.L_x_3132) ;  /* 0x000000f000008947 */ /* 0x008fea0003800000 */
[----:B------:R-:W-:Y:S02]  /*0590*/  ISETP.GT.AND P6, PT, R49, -0x1, PT ;  /* 0xffffffff3100780c */ /* 0x000fe40003fc4270 */
[----:B------:R-:W-:-:S11]  /*05a0*/  PLOP3.LUT P0, PT, P1, PT, PT, 0x8, 0x0 ;  /* 0x000000000000781c */ /* 0x000fd60000f0e170 */
[----:B------:R-:W-:Y:S05]  /*05b0*/  @P6 BRA `(.L_x_3133) ;  /* 0x0000011000006947 */ /* 0x000fea0003800000 */
[----:B------:R-:W1:Y:S01]  /*05c0*/  FRND.F64.TRUNC R10, R22 ;  /* 0x00000016000a7313 */ /* 0x000e62000030d800 */
[----:B------:R-:W2:Y:S01]  /*05d0*/  DADD R26, -RZ, -R6 ;  /* 0x00000000ff1a7229 */ /* 0x000ea20000000906 */
[----:B------:R-:W-:-:S09]  /*05e0*/  ISETP.LT.AND P0, PT, R49, RZ, !P1 ;  /* 0x000000ff3100720c */ /* 0x000fd20004f01270 */
[----:B--2---:R-:W-:Y:S02]  /*05f0*/  FSEL R6, R26, R6, P0 ;  /* 0x000000061a067208 */ /* 0x004fe40000000000 */
[----:B------:R-:W-:Y:S02]  /*0600*/  FSEL R7, R27, R7, P0 ;  /* 0x000000071b077208 */ /* 0x000fe40000000000 */
[----:B------:R-:W-:Y:S01]  /*0610*/  PLOP3.LUT P0, PT, P1, PT, PT, 0x8, 0x0 ;  /* 0x000000000000781c */ /* 0x000fe20000f0e170 */
[----:B-1----:R-:W1:-:S14]  /*0620*/  DSETP.NEU.AND P6, PT, R10, R22, PT ;  /* 0x000000160a00722a */ /* 0x002e5c0003fcd000 */
[----:B-1----:R-:W-:Y:S05]  /*0630*/  @!P6 BRA `(.L_x_3133) ;  /* 0x000000900000e947 */ /* 0x002fea0003800000 */
[----:B------:R-:W-:Y:S01]  /*0640*/  PLOP3.LUT P0, PT, P1, PT, PT, 0x8, 0x0 ;  /* 0x000000000000781c */ /* 0x000fe20000f0e170 */
[----:B------:R-:W-:Y:S02]  /*0650*/  IMAD.MOV.U32 R6, RZ, RZ, 0x0 ;  /* 0x00000000ff067424 */ /* 0x000fe400078e00ff */
[----:B------:R-:W-:Y:S01]  /*0660*/  IMAD.MOV.U32 R7, RZ, RZ, -0x80000 ;  /* 0xfff80000ff077424 */ /* 0x000fe200078e00ff */
[----:B------:R-:W-:Y:S05]  /*0670*/  BRA `(.L_x_3133) ;  /* 0x0000005000007947 */ /* 0x000fea0003800000 */
.L_x_3132:
[----:B------:R-:W-:Y:S01]  /*0680*/  ISETP.GE.AND P6, PT, R23, RZ, PT ;  /* 0x000000ff1700720c */ /* 0x000fe20003fc6270 */
[----:B------:R-:W1:Y:S01]  /*0690*/  DSETP.NEU.AND P0, PT, |R22|, 0.5, !P1 ;  /* 0x3fe000001600742a */ /* 0x000e620004f0d200 */
[----:B------:R-:W-:-:S05]  /*06a0*/  IMAD.MOV.U32 R6, RZ, RZ, RZ ;  /* 0x000000ffff067224 */ /* 0x000fca00078e00ff */
[----:B-1----:R-:W-:-:S06]  /*06b0*/  SEL R7, R49, RZ, P0 ;  /* 0x000000ff31077207 */ /* 0x002fcc0000000000 */
[----:B------:R-:W-:Y:S02]  /*06c0*/  @!P6 LOP3.LUT R7, R7, 0x7ff00000, RZ, 0xfc, !PT ;  /* 0x7ff000000707e812 */ /* 0x000fe400078efcff */
.L_x_3133:
[----:B------:R-:W-:Y:S05]  /*06d0*/  BSYNC B0 ;  /* 0x0000000000007941 */ /* 0x000fea0003800000 */
.L_x_3131:
[----:B------:R-:W1:Y:S01]  /*06e0*/  DADD R10, R22, R48 ;  /* 0x00000000160a7229 */ /* 0x000e620000000030 */
        /* <DEDUP_REMOVED lines=11> */
[----:B------:R-:W-:Y:S02]  /*07a0*/  ISETP.LT.AND P0, PT, R49, RZ, P0 ;  /* 0x000000ff3100720c */ /* 0x000fe40000701270 */
[C---:B------:R-:W-:Y:S02]  /*07b0*/  LOP3.LUT R6, R23.reuse, 0x7fffffff, RZ, 0xc0, !PT ;  /* 0x7fffffff17067812 */ /* 0x040fe400078ec0ff */
[----:B------:R-:W-:Y:S02]  /*07c0*/  ISETP.GT.AND P6, PT, R23, -0x1, PT ;  /* 0xffffffff1700780c */ /* 0x000fe40003fc4270 */
[----:B------:R-:W-:Y:S01]  /*07d0*/  ISETP.NE.AND P0, PT, R6, 0x3fe00000, P0 ;  /* 0x3fe000000600780c */ /* 0x000fe20000705270 */
[----:B------:R-:W-:Y:S01]  /*07e0*/  IMAD.MOV.U32 R6, RZ, RZ, RZ ;  /* 0x000000ffff067224 */ /* 0x000fe200078e00ff */
[----:B------:R-:W-:-:S11]  /*07f0*/  SEL R7, RZ, 0x7ff00000, !P6 ;  /* 0x7ff00000ff077807 */ /* 0x000fd60007000000 */
[----:B------:R-:W-:Y:S01]  /*0800*/  @P0 IADD3 R7, R7, -0x80000000, RZ ;  /* 0x8000000007070810 */ /* 0x000fe20007ffe0ff */
[----:B------:R-:W-:Y:S05]  /*0810*/  BRA `(.L_x_3135) ;  /* 0x0000009000007947 */ /* 0x000fea0003800000 */
.L_x_3137:
[----:B------:R-:W-:Y:S01]  /*0820*/  ISETP.GE.AND P0, PT, R23, RZ, PT ;  /* 0x000000ff1700720c */ /* 0x000fe20003f06270 */
[----:B------:R-:W1:-:S06]  /*0830*/  DSETP.GT.AND P6, PT, |R48|, 1, PT ;  /* 0x3ff000003000742a */ /* 0x000e4c0003fc4200 */
[----:B-1----:R-:W-:Y:S01]  /*0840*/  SEL R6, RZ, 0x7ff00000, !P6 ;  /* 0x7ff00000ff067807 */ /* 0x002fe20007000000 */
[----:B------:R-:W1:-:S05]  /*0850*/  DSETP.NEU.AND P6, PT, R48, -1, PT ;  /* 0xbff000003000742a */ /* 0x000e4a0003fcd000 */
[----:B------:R-:W-:-:S04]  /*0860*/  @!P0 LOP3.LUT R6, R6, 0x7ff00000, RZ, 0x3c, !PT ;  /* 0x7ff0000006068812 */ /* 0x000fc800078e3cff */
[----:B-1----:R-:W-:Y:S01]  /*0870*/  SEL R7, R6, 0x3ff00000, P6 ;  /* 0x3ff0000006077807 */ /* 0x002fe20003000000 */
[----:B------:R-:W-:Y:S01]  /*0880*/  IMAD.MOV.U32 R6, RZ, RZ, RZ ;  /* 0x000000ffff067224 */ /* 0x000fe200078e00ff */
[----:B------:R-:W-:Y:S05]  /*0890*/  BRA `(.L_x_3135) ;  /* 0x0000001000007947 */ /* 0x000fea0003800000 */
.L_x_3136:
[----:B------:R1:W2:-:S06]  /*08a0*/  DADD R6, R22, R48 ;  /* 0x0000000016067229 */ /* 0x00028c0000000030 */
.L_x_3135:
[----:B------:R-:W-:Y:S05]  /*08b0*/  BSYNC B0 ;  /* 0x0000000000007941 */ /* 0x000fea0003800000 */
.L_x_3134:
[----:B------:R-:W3:Y:S01]  /*08c0*/  DSETP.NEU.AND P0, PT, R22, RZ, PT ;  /* 0x000000ff1600722a */ /* 0x000ee20003f0d000 */
[----:B------:R-:W-:Y:S03]  /*08d0*/  BSSY B0, `(.L_x_3138) ;  /* 0x000000a000007945 */ /* 0x000fe60003800000 */
[----:B------:R-:W-:Y:S02]  /*08e0*/  DADD R26, -RZ, |R46| ;  /* 0x00000000ff1a7229 */ /* 0x000fe4000000052e */
[----:B---3--:R-:W-:Y:S02]  /*08f0*/  P2R R10, PR, RZ, 0x1 ;  /* 0x00000001ff0a7803 */ /* 0x008fe40000000000 */
[----:B------:R-:W3:Y:S01]  /*0900*/  DSETP.EQ.OR P0, PT, R48, 1, !P0 ;  /* 0x3ff000003000742a */ /* 0x000ee20004702400 */
[----:B------:R-:W-:-:S05]  /*0910*/  MOV R10, 0x970 ;  /* 0x00000970000a7802 */ /* 0x000fca0000000f00 */
[----:B-123--:R-:W-:Y:S01]  /*0920*/  FSEL R48, R6, RZ, !P0 ;  /* 0x000000ff06307208 */ /* 0x00efe20004000000 */
[----:B------:R-:W-:Y:S01]  /*0930*/  IMAD.MOV.U32 R6, RZ, RZ, R22 ;  /* 0x000000ffff067224 */ /* 0x000fe200078e0016 */
[----:B------:R-:W-:Y:S01]  /*0940*/  FSEL R49, R7, 1.875, !P0 ;  /* 0x3ff0000007317808 */ /* 0x000fe20004000000 */
[----:B------:R-:W-:Y:S02]  /*0950*/  IMAD.MOV.U32 R7, RZ, RZ, R23 ;  /* 0x000000ffff077224 */ /* 0x000fe400078e0017 */
[----:B0-----:R-:W-:Y:S05]  /*0960*/  CALL.REL.NOINC `($_ZN2at6native61_GLOBAL__N__44eb8e94_28_ForeachBinaryOpScalarList_cu_dda10a6925multi_tensor_apply_kernelINS1_28TensorListScalarListMetadataIdLi1EEENS1_25BinaryOpScalarListFunctorIdLi1ELi1ELi0EEEJNS1_13power_functorIdEEEEEvT_T0_DpT1_$__internal_accurate_pow) ;  /* 0x00001ff000007944 */ /* 0x001fea0003c00000 */
[----:B------:R-:W-:Y:S05]  /*0970*/  BSYNC B0 ;  /* 0x0000000000007941 */ /* 0x000fea0003800000 */
.L_x_3138:
[----:B------:R-:W3:Y:S01]  /*0980*/  DSETP.NEU.AND P0, PT, R46, RZ, PT ;  /* 0x000000ff2e00722a */ /* 0x000ee20003f0d000 */
[----:B------:R-:W-:Y:S01]  /*0990*/  BSSY B0, `(.L_x_3139) ;  /* 0x0000018000007945 */ /* 0x000fe20003800000 */
[----:B-12---:R-:W-:Y:S02]  /*09a0*/  IMAD.MOV.U32 R6, RZ, RZ, R26 ;  /* 0x000000ffff067224 */ /* 0x006fe400078e001a */
        /* <DEDUP_REMOVED lines=17> */
.L_x_3140:
[----:B------:R-:W-:Y:S01]  /*0ac0*/  ISETP.GE.AND P6, PT, R23, RZ, PT ;  /* 0x000000ff1700720c */ /* 0x000fe20003fc6270 */
[----:B------:R-:W1:Y:S01]  /*0ad0*/  DSETP.NEU.AND P0, PT, |R22|, 0.5, !P1 ;  /* 0x3fe000001600742a */ /* 0x000e620004f0d200 */
[----:B------:R-:W-:-:S05]  /*0ae0*/  IMAD.MOV.U32 R6, RZ, RZ, RZ ;  /* 0x000000ffff067224 */ /* 0x000fca00078e00ff */
[----:B-1----:R-:W-:-:S06]  /*0af0*/  SEL R7, R47, RZ, P0 ;  /* 0x000000ff2f077207 */ /* 0x002fcc0000000000 */
[----:B------:R-:W-:Y:S02]  /*0b00*/  @!P6 LOP3.LUT R7, R7, 0x7ff00000, RZ, 0xfc, !PT ;  /* 0x7ff000000707e812 */ /* 0x000fe400078efcff */
.L_x_3141:
[----:B------:R-:W-:Y:S05]  /*0b10*/  BSYNC B0 ;  /* 0x0000000000007941 */ /* 0x000fea0003800000 */
.L_x_3139:
        /* <DEDUP_REMOVED lines=20> */
.L_x_3145:
[----:B------:R-:W1:-:S06]  /*0c60*/  DSETP.GT.AND P0, PT, |R46|, 1, PT ;  /* 0x3ff000002e00742a */ /* 0x000e4c0003f04200 */
[----:B-1----:R-:W-:Y:S02]  /*0c70*/  SEL R6, RZ, 0x7ff00000, !P0 ;  /* 0x7ff00000ff067807 */ /* 0x002fe40004000000 */
[----:B------:R-:W-:-:S13]  /*0c80*/  ISETP.GE.AND P0, PT, R23, RZ, PT ;  /* 0x000000ff1700720c */ /* 0x000fda0003f06270 */
[----:B------:R-:W-:Y:S01]  /*0c90*/  @!P0 LOP3.LUT R6, R6, 0x7ff00000, RZ, 0x3c, !PT ;  /* 0x7ff0000006068812 */ /* 0x000fe200078e3cff */
[----:B------:R-:W1:-:S06]  /*0ca0*/  DSETP.NEU.AND P0, PT, R46, -1, PT ;  /* 0xbff000002e00742a */ /* 0x000e4c0003f0d000 */
[----:B-1----:R-:W-:Y:S01]  /*0cb0*/  SEL R7, R6, 0x3ff00000, P0 ;  /* 0x3ff0000006077807 */ /* 0x002fe20000000000 */
[----:B------:R-:W-:Y:S01]  /*0cc0*/  IMAD.MOV.U32 R6, RZ, RZ, RZ ;  /* 0x000000ffff067224 */ /* 0x000fe200078e00ff */
[----:B------:R-:W-:Y:S05]  /*0cd0*/  BRA `(.L_x_3143) ;  /* 0x0000001000007947 */ /* 0x000fea0003800000 */
.L_x_3144:
[----:B------:R1:W2:-:S06]  /*0ce0*/  DADD R6, R22, R46 ;  /* 0x0000000016067229 */ /* 0x00028c000000002e */
.L_x_3143:
[----:B------:R-:W-:Y:S05]  /*0cf0*/  BSYNC B0 ;  /* 0x0000000000007941 */ /* 0x000fea0003800000 */
.L_x_3142:
[----:B------:R-:W3:Y:S01]  /*0d00*/  DSETP.NEU.AND P0, PT, R22, RZ, PT ;  /* 0x000000ff1600722a */ /* 0x000ee20003f0d000 */
[----:B------:R-:W-:Y:S01]  /*0d10*/  BSSY B0, `(.L_x_3146) ;  /* 0x0000009000007945 */ /* 0x000fe20003800000 */
[----:B------:R-:W-:Y:S02]  /*0d20*/  MOV R10, 0xda0 ;  /* 0x00000da0000a7802 */ /* 0x000fe40000000f00 */
[----:B------:R-:W-:-:S04]  /*0d30*/  DADD R26, -RZ, |R44| ;  /* 0x00000000ff1a7229 */ /* 0x000fc8000000052c */
[----:B---3--:R-:W3:-:S06]  /*0d40*/  DSETP.EQ.OR P0, PT, R46, 1, !P0 ;  /* 0x3ff000002e00742a */ /* 0x008ecc0004702400 */
[----:B-123--:R-:W-:Y:S01]  /*0d50*/  FSEL R46, R6, RZ, !P0 ;  /* 0x000000ff062e7208 */ /* 0x00efe20004000000 */
[----:B------:R-:W-:Y:S01]  /*0d60*/  IMAD.MOV.U32 R6, RZ, RZ, R22 ;  /* 0x000000ffff067224 */ /* 0x000fe200078e0016 */
[----:B------:R-:W-:Y:S01]  /*0d70*/  FSEL R47, R7, 1.875, !P0 ;  /* 0x3ff00000072f7808 */ /* 0x000fe20004000000 */
[----:B------:R-:W-:Y:S02]  /*0d80*/  IMAD.MOV.U32 R7, RZ, RZ, R23 ;  /* 0x000000ffff077224 */ /* 0x000fe400078e0017 */
[----:B0-----:R-:W-:Y:S05]  /*0d90*/  CALL.REL.NOINC `($_ZN2at6native61_GLOBAL__N__44eb8e94_28_ForeachBinaryOpScalarList_cu_dda10a6925multi_tensor_apply_kernelINS1_28TensorListScalarListMetadataIdLi1EEENS1_25BinaryOpScalarListFunctorIdLi1ELi1ELi0EEEJNS1_13power_functorIdEEEEEvT_T0_DpT1_$__internal_accurate_pow) ;  /* 0x00001bc000007944 */ /* 0x001fea0003c00000 */
[----:B------:R-:W-:Y:S05]  /*0da0*/  BSYNC B0 ;  /* 0x0000000000007941 */ /* 0x000fea0003800000 */
.L_x_3146:
        /* <DEDUP_REMOVED lines=20> */
.L_x_3148:
[----:B------:R-:W-:Y:S01]  /*0ef0*/  ISETP.GE.AND P6, PT, R23, RZ, PT ;  /* 0x000000ff1700720c */ /* 0x000fe20003fc6270 */
[----:B------:R-:W1:Y:S01]  /*0f00*/  DSETP.NEU.AND P0, PT, |R22|, 0.5, !P1 ;  /* 0x3fe000001600742a */ /* 0x000e620004f0d200 */
[----:B------:R-:W-:-:S05]  /*0f10*/  IMAD.MOV.U32 R6, RZ, RZ, RZ ;  /* 0x000000ffff067224 */ /* 0x000fca00078e00ff */
[----:B-1----:R-:W-:-:S06]  /*0f20*/  SEL R7, R45, RZ, P0 ;  /* 0x000000ff2d077207 */ /* 0x002fcc0000000000 */
[----:B------:R-:W-:Y:S02]  /*0f30*/  @!P6 LOP3.LUT R7, R7, 0x7ff00000, RZ, 0xfc, !PT ;  /* 0x7ff000000707e812 */ /* 0x000fe400078efcff */
.L_x_3149:
[----:B------:R-:W-:Y:S05]  /*0f40*/  BSYNC B0 ;  /* 0x0000000000007941 */ /* 0x000fea0003800000 */
.L_x_3147:
        /* <DEDUP_REMOVED lines=20> */
.L_x_3153:
        /* <DEDUP_REMOVED lines=8> */
.L_x_3152:
[----:B------:R1:W2:-:S06]  /*1110*/  DADD R6, R22, R44 ;  /* 0x0000000016067229 */ /* 0x00028c000000002c */
.L_x_3151:
[----:B------:R-:W-:Y:S05]  /*1120*/  BSYNC B0 ;  /* 0x0000000000007941 */ /* 0x000fea0003800000 */
.L_x_3150:
        /* <DEDUP_REMOVED lines=11> */
.L_x_3154:
        /* <DEDUP_REMOVED lines=20> */
.L_x_3156:
[----:B------:R-:W-:Y:S01]  /*1320*/  ISETP.GE.AND P6, PT, R23, RZ, PT ;  /* 0x000000ff1700720c */ /* 0x000fe20003fc6270 */
[----:B------:R-:W1:Y:S01]  /*1330*/  DSETP.NEU.AND P0, PT, |R22|, 0.5, !P1 ;  /* 0x3fe000001600742a */ /* 0x000e620004f0d200 */
[----:B------:R-:W-:-:S05]  /*1340*/  IMAD.MOV.U32 R6, RZ, RZ, RZ ;  /* 0x000000ffff067224 */ /* 0x000fca00078e00ff */
[----:B-1----:R-:W-:-:S06]  /*1350*/  SEL R7, R51, RZ, P0 ;  /* 0x000000ff33077207 */ /* 0x002fcc0000000000 */
[----:B------:R-:W-:Y:S02]  /*1360*/  @!P6 LOP3.LUT R7, R7, 0x7ff00000, RZ, 0xfc, !PT ;  /* 0x7ff000000707e812 */ /* 0x000fe400078efcff */
.L_x_3157:
[----:B------:R-:W-:Y:S05]  /*1370*/  BSYNC B0 ;  /* 0x0000000000007941 */ /* 0x000fea0003800000 */
.L_x_3155:
        /* <DEDUP_REMOVED lines=20> */
.L_x_3161:
        /* <DEDUP_REMOVED lines=8> */
.L_x_3160:
[----:B------:R1:W2:-:S06]  /*1540*/  DADD R6, R22, R50 ;  /* 0x0000000016067229 */ /* 0x00028c0000000032 */
.L_x_3159:
[----:B------:R-:W-:Y:S05]  /*1550*/  BSYNC B0 ;  /* 0x0000000000007941 */ /* 0x000fea0003800000 */
.L_x_3158:
[----:B------:R-:W-:Y:S01]  /*1560*/  @P2 IMAD.WIDE R10, R9, 0x80000, R24 ;  /* 0x00080000090a2825 */ /* 0x000fe200078e0218 */
[----:B------:R-:W3:-:S03]  /*1570*/  DSETP.NEU.AND P6, PT, R22, RZ, PT ;  /* 0x000000ff1600722a */ /* 0x000ec60003fcd000 */
[C-C-:B------:R-:W-:Y:S01]  /*1580*/  @!P3 IMAD.WIDE R26, R9.reuse, 0x80000, R24.reuse ;  /* 0x00080000091ab825 */ /* 0x140fe200078e0218 */
[C---:B------:R-:W-:Y:S02]  /*1590*/  @P2 LEA R10, P0, R14.reuse, R10, 0x3 ;  /* 0x0000000a0e0a2211 */ /* 0x040fe400078018ff */
[----:B---3--:R-:W3:Y:S01]  /*15a0*/  DSETP.EQ.OR P6, PT, R50, 1, !P6 ;  /* 0x3ff000003200742a */ /* 0x008ee200077c2400 */
[C---:B------:R-:W-:Y:S01]  /*15b0*/  @P4 IMAD.WIDE R28, R9.reuse, 0x80000, R24 ;  /* 0x00080000091c4825 */ /* 0x040fe200078e0218 */
[----:B------:R-:W-:Y:S02]  /*15c0*/  @P2 LEA.HI.X R11, R14, R11, R15, 0x3, P0 ;  /* 0x0000000b0e0b2211 */ /* 0x000fe400000f1c0f */
[----:B------:R-:W-:Y:S02]  /*15d0*/  @!P3 LEA R14, P0, R12, R26, 0x3 ;  /* 0x0000001a0c0eb211 */ /* 0x000fe400078018ff */
[----:B--23--:R-:W-:Y:S01]  /*15e0*/  FSEL R6, R6, RZ, !P6 ;  /* 0x000000ff06067208 */ /* 0x00cfe20007000000 */
[----:B------:R2:W-:Y:S01]  /*15f0*/  @P2 STG.E.64 [R10.64], R48 ;  /* 0x000000300a002986 */ /* 0x0005e2000c101b04 */
[----:B------:R-:W-:Y:S01]  /*1600*/  @!P3 LEA.HI.X R15, R12, R27, R13, 0x3, P0 ;  /* 0x0000001b0c0fb211 */ /* 0x000fe200000f1c0d */
[----:B------:R-:W-:Y:S01]  /*1610*/  @P5 IMAD.WIDE R26, R9, 0x80000, R24 ;  /* 0x00080000091a5825 */ /* 0x000fe200078e0218 */
[----:B------:R-:W-:-:S02]  /*1620*/  @P4 LEA R12, P0, R2, R28, 0x3 ;  /* 0x0000001c020c4211 */ /* 0x000fc400078018ff */
[----:B------:R-:W-:Y:S01]  /*1630*/  FSEL R7, R7, 1.875, !P6 ;  /* 0x3ff0000007077808 */ /* 0x000fe20007000000 */
[----:B------:R2:W-:Y:S01]  /*1640*/  @!P3 STG.E.64 [R14.64], R46 ;  /* 0x0000002e0e00b986 */ /* 0x0005e2000c101b04 */
[----:B------:R-:W-:Y:S02]  /*1650*/  @P4 LEA.HI.X R13, R2, R29, R5, 0x3, P0 ;  /* 0x0000001d020d4211 */ /* 0x000fe400000f1c05 */
[----:B------:R-:W-:-:S03]  /*1660*/  @P5 LEA R2, P0, R0, R26, 0x3 ;  /* 0x0000001a00025211 */ /* 0x000fc600078018ff */
[----:B------:R2:W-:Y:S01]  /*1670*/  @P4 STG.E.64 [R12.64], R44 ;  /* 0x0000002c0c004986 */ /* 0x0005e2000c101b04 */
[----:B------:R-:W-:Y:S01]  /*1680*/  @P5 LEA.HI.X R3, R0, R27, R3, 0x3, P0 ;  /* 0x0000001b00035211 */ /* 0x000fe200000f1c03 */
[----:B------:R-:W-:-:S04]  /*1690*/  IMAD.MOV.U32 R0, RZ, RZ, c[0x0][0x0] ;  /* 0x00000000ff007624 */ /* 0x000fc800078e00ff */
[----:B------:R2:W-:Y:S01]  /*16a0*/  @P5 STG.E.64 [R2.64], R6 ;  /* 0x0000000602005986 */ /* 0x0005e2000c101b04 */
[----:B------:R-:W-:-:S04]  /*16b0*/  LEA R19, P0, R0, R19, 0x2 ;  /* 0x0000001300137211 */ /* 0x000fc800078010ff */
[----:B------:R-:W-:Y:S02]  /*16c0*/  LEA.HI.X R17, R0, R17, RZ, 0x2, P0 ;  /* 0x0000001100117211 */ /* 0x000fe400000f14ff */
[C---:B------:R-:W-:Y:S02]  /*16d0*/  ISETP.GE.U32.AND P0, PT, R19.reuse, 0x10000, PT ;  /* 0x000100001300780c */ /* 0x040fe40003f06070 */
[----:B------:R-:W-:Y:S02]  /*16e0*/  ISETP.LT.U32.AND P2, PT, R19, R8, PT ;  /* 0x000000081300720c */ /* 0x000fe40003f41070 */
[C---:B------:R-:W-:Y:S02]  /*16f0*/  ISETP.GE.U32.AND.EX P0, PT, R17.reuse, RZ, PT, P0 ;  /* 0x000000ff1100720c */ /* 0x040fe40003f06100 */
[----:B------:R-:W-:-:S13]  /*1700*/  ISETP.LT.AND.EX P2, PT, R17, R4, PT, P2 ;  /* 0x000000041100720c */ /* 0x000fda0003f41320 */
[----:B--2---:R-:W-:Y:S05]  /*1710*/  @!P0 BRA P2, `(.L_x_3162) ;  /* 0xffffead000008947 */ /* 0x004fea000103ffff */
[----:B------:R-:W-:Y:S05]  /*1720*/  EXIT ;  /* 0x000000000000794d */ /* 0x000fea0003800000 */
.L_x_3129:
[----:B--23--:R-:W0:Y:S02]  /*1730*/  S2R R0, SR_TID.X ;  /* 0x0000000000007919 */ /* 0x00ce240000002100 */
[----:B0-----:R-:W-:-:S05]  /*1740*/  IMAD.WIDE.U32 R2, R0, 0x4, RZ ;  /* 0x0000000400027825 */ /* 0x001fca00078e00ff */
[----:B------:R-:W-:-:S04]  /*1750*/  ISETP.GE.U32.AND P0, PT, R2, R8, PT ;  /* 0x000000080200720c */ /* 0x000fc80003f06070 */
[----:B------:R-:W-:-:S04]  /*1760*/  ISETP.GE.AND.EX P0, PT, R3, R4, PT, P0 ;  /* 0x000000040300720c */ /* 0x000fc80003f06300 */
[----:B------:R-:W-:-:S13]  /*1770*/  ISETP.GT.U32.OR P0, PT, R0, 0x3fff, P0 ;  /* 0x00003fff0000780c */ /* 0x000fda0000704470 */
[----:B------:R-:W-:Y:S05]  /*1780*/  @P0 EXIT ;  /* 0x000000000000094d */ /* 0x000fea0003800000 */
[C---:B------:R-:W-:Y:S02]  /*1790*/  LOP3.LUT R2, R23.reuse, 0x7ff00000, RZ, 0xc0, !PT ;  /* 0x7ff0000017027812 */ /* 0x040fe400078ec0ff */
[----:B------:R-:W-:Y:S02]  /*17a0*/  ISETP.GT.AND P0, PT, R23, -0x1, PT ;  /* 0xffffffff1700780c */ /* 0x000fe40003f04270 */
[----:B------:R-:W-:Y:S02]  /*17b0*/  LEA.HI R3, R2, 0xfffffc0c, RZ, 0xc ;  /* 0xfffffc0c02037811 */ /* 0x000fe400078f60ff */
[----:B------:R-:W-:Y:S02]  /*17c0*/  SEL R5, RZ, 0x7ff00000, !P0 ;  /* 0x7ff00000ff057807 */ /* 0x000fe40004000000 */
[CC--:B------:R-:W-:Y:S02]  /*17d0*/  SHF.L.U32 R2, R22.reuse, R3.reuse, RZ ;  /* 0x0000000316027219 */ /* 0x0c0fe400000006ff */
[----:B------:R-:W-:-:S02]  /*17e0*/  SHF.L.U64.HI R3, R22, R3, R23 ;  /* 0x0000000316037219 */ /* 0x000fc40000010217 */
[----:B------:R-:W-:Y:S01]  /*17f0*/  ISETP.NE.U32.AND P1, PT, R2, RZ, PT ;  /* 0x000000ff0200720c */ /* 0x000fe20003f25070 */
[----:B------:R-:W-:-:S03]  /*1800*/  IMAD.MOV.U32 R2, RZ, RZ, RZ ;  /* 0x000000ffff027224 */ /* 0x000fc600078e00ff */
[----:B------:R-:W-:Y:S01]  /*1810*/  ISETP.NE.AND.EX P1, PT, R3, -0x80000000, PT, P1 ;  /* 0x800000000300780c */ /* 0x000fe20003f25310 */
[----:B------:R-:W-:Y:S01]  /*1820*/  IMAD.MOV.U32 R3, RZ, RZ, R0 ;  /* 0x000000ffff037224 */ /* 0x000fe200078e0000 */
[----:B------:R-:W-:Y:S02]  /*1830*/  IADD3 R0, R5, -0x80000000, RZ ;  /* 0x8000000005007810 */ /* 0x000fe40007ffe0ff */
.L_x_3195:
[----:B------:R-:W-:-:S05]  /*1840*/  IMAD.WIDE R6, R9, 0x80000, R24 ;  /* 0x0008000009067825 */ /* 0x000fca00078e0218 */
[----:B------:R-:W-:-:S04]  /*1850*/  LEA R20, P0, R3, R6, 0x5 ;  /* 0x0000000603147211 */ /* 0x000fc800078028ff */
[----:B------:R-:W-:-:S05]  /*1860*/  LEA.HI.X R21, R3, R7, R2, 0x5, P0 ;  /* 0x0000000703157211 */ /* 0x000fca00000f2c02 */
[----:B------:R-:W2:Y:S04]  /*1870*/  LDG.E.128 R12, [R20.64] ;  /* 0x00000004140c7981 */ /* 0x000ea8000c1e1d00 */
[----:B0-----:R0:W5:Y:S01]  /*1880*/  LDG.E.128 R16, [R20.64+0x10] ;  /* 0x0000100414107981 */ /* 0x001162000c1e1d00 */
[----:B------:R-:W-:Y:S01]  /*1890*/  BSSY B0, `(.L_x_3163) ;  /* 0x0000006000007945 */ /* 0x000fe20003800000 */
[----:B------:R-:W-:Y:S01]  /*18a0*/  IMAD.MOV.U32 R6, RZ, RZ, R22 ;  /* 0x000000ffff067224 */ /* 0x000fe200078e0016 */
[----:B------:R-:W-:Y:S01]  /*18b0*/  MOV R10, 0x18f0 ;  /* 0x000018f0000a7802 */ /* 0x000fe20000000f00 */
[----:B------:R-:W-:Y:S01]  /*18c0*/  IMAD.MOV.U32 R7, RZ, RZ, R23 ;  /* 0x000000ffff077224 */ /* 0x000fe200078e0017 */
[----:B--2---:R0:W1:-:S06]  /*18d0*/  DADD R26, -RZ, |R12| ;  /* 0x00000000ff1a7229 */ /* 0x00404c000000050c */
[----:B01---5:R-:W-:Y:S05]  /*18e0*/  CALL.REL.NOINC `($_ZN2at6native61_GLOBAL__N__44eb8e94_28_ForeachBinaryOpScalarList_cu_dda10a6925multi_tensor_apply_kernelINS1_28TensorListScalarListMetadataIdLi1EEENS1_25BinaryOpScalarListFunctorIdLi1ELi1ELi0EEEJNS1_13power_functorIdEEEEEvT_T0_DpT1_$__internal_accurate_pow) ;  /* 0x0000107000007944 */ /* 0x023fea0003c00000 */
[----:B------:R-:W-:Y:S05]  /*18f0*/  BSYNC B0 ;  /* 0x0000000000007941 */ /* 0x000fea0003800000 */
.L_x_3163:
        /* <DEDUP_REMOVED lines=20> */
.L_x_3165:
[----:B------:R-:W-:Y:S01]  /*1a40*/  ISETP.GE.AND P2, PT, R23, RZ, PT ;  /* 0x000000ff1700720c */ /* 0x000fe20003f46270 */
[----:B------:R-:W1:Y:S01]  /*1a50*/  DSETP.NEU.AND P0, PT, |R22|, 0.5, !P1 ;  /* 0x3fe000001600742a */ /* 0x000e620004f0d200 */
[----:B------:R-:W-:-:S05]  /*1a60*/  IMAD.MOV.U32 R6, RZ, RZ, RZ ;  /* 0x000000ffff067224 */ /* 0x000fca00078e00ff */
[----:B-1----:R-:W-:-:S06]  /*1a70*/  SEL R7, R13, RZ, P0 ;  /* 0x000000ff0d077207 */ /* 0x002fcc0000000000 */
[----:B------:R-:W-:Y:S02]  /*1a80*/  @!P2 LOP3.LUT R7, R7, 0x7ff00000, RZ, 0xfc, !PT ;  /* 0x7ff000000707a812 */ /* 0x000fe400078efcff */
.L_x_3166:
[----:B------:R-:W-:Y:S05]  /*1a90*/  BSYNC B0 ;  /* 0x0000000000007941 */ /* 0x000fea0003800000 */
.L_x_3164:
        /* <DEDUP_REMOVED lines=13> */
[----:B------:R-:W-:-:S04]  /*1b70*/  LOP3.LUT R6, R23, 0x7fffffff, RZ, 0xc0, !PT ;  /* 0x7fffffff17067812 */ /* 0x000fc800078ec0ff */
[----:B------:R-:W-:Y:S01]  /*1b80*/  ISETP.NE.AND P0, PT, R6, 0x3fe00000, P0 ;  /* 0x3fe000000600780c */ /* 0x000fe20000705270 */
[----:B------:R-:W-:-:S03]  /*1b90*/  IMAD.MOV.U32 R6, RZ, RZ, RZ ;  /* 0x000000ffff067224 */ /* 0x000fc600078e00ff */
[----:B------:R-:W-:Y:S01]  /*1ba0*/  SEL R7, R0, R5, P0 ;  /* 0x0000000500077207 */ /* 0x000fe20000000000 */
[----:B------:R-:W-:Y:S05]  /*1bb0*/  BRA `(.L_x_3168) ;  /* 0x0000009000007947 */ /* 0x000fea0003800000 */
.L_x_3170:
        /* <DEDUP_REMOVED lines=8> */
.L_x_3169:
[----:B------:R1:W2:-:S06]  /*1c40*/  DADD R6, R22, R12 ;  /* 0x0000000016067229 */ /* 0x00028c000000000c */
.L_x_3168:
[----:B------:R-:W-:Y:S05]  /*1c50*/  BSYNC B0 ;  /* 0x0000000000007941 */ /* 0x000fea0003800000 */
.L_x_3167:
        /* <DEDUP_REMOVED lines=11> */
.L_x_3171:
        /* <DEDUP_REMOVED lines=20> */
.L_x_3173:
[----:B------:R-:W-:Y:S01]  /*1e50*/  ISETP.GE.AND P3, PT, R23, RZ, PT ;  /* 0x000000ff1700720c */ /* 0x000fe20003f66270 */
[----:B------:R-:W1:Y:S01]  /*1e60*/  DSETP.NEU.AND P0, PT, |R22|, 0.5, !P1 ;  /* 0x3fe000001600742a */ /* 0x000e620004f0d200 */
[----:B------:R-:W-:-:S05]  /*1e70*/  IMAD.MOV.U32 R6, RZ, RZ, RZ ;  /* 0x000000ffff067224 */ /* 0x000fca00078e00ff */
[----:B-1----:R-:W-:-:S06]  /*1e80*/  SEL R7, R15, RZ, P0 ;  /* 0x000000ff0f077207 */ /* 0x002fcc0000000000 */
[----:B------:R-:W-:Y:S02]  /*1e90*/  @!P3 LOP3.LUT R7, R7, 0x7ff00000, RZ, 0xfc, !PT ;  /* 0x7ff000000707b812 */ /* 0x000fe400078efcff */
.L_x_3174:
[----:B------:R-:W-:Y:S05]  /*1ea0*/  BSYNC B0 ;  /* 0x0000000000007941 */ /* 0x000fea0003800000 */
.L_x_3172:
        /* <DEDUP_REMOVED lines=18> */
.L_x_3178:
        /* <DEDUP_REMOVED lines=8> */
.L_x_3177:
[----:B------:R1:W2:-:S06]  /*2050*/  DADD R6, R22, R14 ;  /* 0x0000000016067229 */ /* 0x00028c000000000e */
.L_x_3176:
[----:B------:R-:W-:Y:S05]  /*2060*/  BSYNC B0 ;  /* 0x0000000000007941 */ /* 0x000fea0003800000 */
.L_x_3175:
[----:B------:R-:W3:Y:S01]  /*2070*/  DSETP.EQ.OR P0, PT, R14, 1, !P2 ;  /* 0x3ff000000e00742a */ /* 0x000ee20005702400 */
[----:B------:R-:W-:Y:S01]  /*2080*/  BSSY B0, `(.L_x_3179) ;  /* 0x0000008000007945 */ /* 0x000fe20003800000 */
[----:B------:R-:W-:Y:S02]  /*2090*/  MOV R10, 0x2100 ;  /* 0x00002100000a7802 */ /* 0x000fe40000000f00 */
[----:B------:R4:W0:Y:S02]  /*20a0*/  DADD R26, -RZ, |R16| ;  /* 0x00000000ff1a7229 */ /* 0x0008240000000510 */
[----:B-123--:R-:W-:Y:S01]  /*20b0*/  FSEL R14, R6, RZ, !P0 ;  /* 0x000000ff060e7208 */ /* 0x00efe20004000000 */
[----:B------:R-:W-:Y:S01]  /*20c0*/  IMAD.MOV.U32 R6, RZ, RZ, R22 ;  /* 0x000000ffff067224 */ /* 0x000fe200078e0016 */
[----:B------:R-:W-:Y:S01]  /*20d0*/  FSEL R15, R7, 1.875, !P0 ;  /* 0x3ff00000070f7808 */ /* 0x000fe20004000000 */
[----:B------:R-:W-:-:S02]  /*20e0*/  IMAD.MOV.U32 R7, RZ, RZ, R23 ;  /* 0x000000ffff077224 */ /* 0x000fc400078e0017 */
[----:B0---4-:R-:W-:Y:S05]  /*20f0*/  CALL.REL.NOINC `($_ZN2at6native61_GLOBAL__N__44eb8e94_28_ForeachBinaryOpScalarList_cu_dda10a6925multi_tensor_apply_kernelINS1_28TensorListScalarListMetadataIdLi1EEENS1_25BinaryOpScalarListFunctorIdLi1ELi1ELi0EEEJNS1_13power_functorIdEEEEEvT_T0_DpT1_$__internal_accurate_pow) ;  /* 0x0000086000007944 */ /* 0x011fea0003c00000 */
[----:B------:R-:W-:Y:S05]  /*2100*/  BSYNC B0 ;  /* 0x0000000000007941 */ /* 0x000fea0003800000 */
.L_x_3179:
        /* <DEDUP_REMOVED lines=20> */
.L_x_3181:
[----:B------:R-:W-:Y:S01]  /*2250*/  ISETP.GE.AND P3, PT, R23, RZ, PT ;  /* 0x000000ff1700720c */ /* 0x000fe20003f66270 */
[----:B------:R-:W1:Y:S01]  /*2260*/  DSETP.NEU.AND P0, PT, |R22|, 0.5, !P1 ;  /* 0x3fe000001600742a */ /* 0x000e620004f0d200 */
[----:B------:R-:W-:-:S05]  /*2270*/  IMAD.MOV.U32 R6, RZ, RZ, RZ ;  /* 0x000000ffff067224 */ /* 0x000fca00078e00ff */
[----:B-1----:R-:W-:-:S06]  /*2280*/  SEL R7, R17, RZ, P0 ;  /* 0x000000ff11077207 */ /* 0x002fcc0000000000 */
[----:B------:R-:W-:Y:S02]  /*2290*/  @!P3 LOP3.LUT R7, R7, 0x7ff00000, RZ, 0xfc, !PT ;  /* 0x7ff000000707b812 */ /* 0x000fe400078efcff */
.L_x_3182:
[----:B------:R-:W-:Y:S05]  /*22a0*/  BSYNC B0 ;  /* 0x0000000000007941 */ /* 0x000fea0003800000 */
.L_x_3180:
        /* <DEDUP_REMOVED lines=18> */
.L_x_3186:
        /* <DEDUP_REMOVED lines=8> */
.L_x_3185:
[----:B------:R1:W2:-:S06]  /*2450*/  DADD R6, R22, R16 ;  /* 0x0000000016067229 */ /* 0x00028c0000000010 */
.L_x_3184:
[----:B------:R-:W-:Y:S05]  /*2460*/  BSYNC B0 ;  /* 0x0000000000007941 */ /* 0x000fea0003800000 */
.L_x_3183:
        /* <DEDUP_REMOVED lines=10> */
.L_x_3187:
        /* <DEDUP_REMOVED lines=20> */
.L_x_3189:
[----:B------:R-:W-:Y:S01]  /*2650*/  ISETP.GE.AND P3, PT, R23, RZ, PT ;  /* 0x000000ff1700720c */ /* 0x000fe20003f66270 */
[----:B------:R-:W1:Y:S01]  /*2660*/  DSETP.NEU.AND P0, PT, |R22|, 0.5, !P1 ;  /* 0x3fe000001600742a */ /* 0x000e620004f0d200 */
[----:B------:R-:W-:-:S05]  /*2670*/  IMAD.MOV.U32 R6, RZ, RZ, RZ ;  /* 0x000000ffff067224 */ /* 0x000fca00078e00ff */
[----:B-1----:R-:W-:-:S06]  /*2680*/  SEL R7, R19, RZ, P0 ;  /* 0x000000ff13077207 */ /* 0x002fcc0000000000 */
[----:B------:R-:W-:Y:S02]  /*2690*/  @!P3 LOP3.LUT R7, R7, 0x7ff00000, RZ, 0xfc, !PT ;  /* 0x7ff000000707b812 */ /* 0x000fe400078efcff */
.L_x_3190:
[----:B------:R-:W-:Y:S05]  /*26a0*/  BSYNC B0 ;  /* 0x0000000000007941 */ /* 0x000fea0003800000 */
.L_x_3188:
        /* <DEDUP_REMOVED lines=18> */
.L_x_3194:
        /* <DEDUP_REMOVED lines=8> */
.L_x_3193:
[----:B------:R1:W2:-:S06]  /*2850*/  DADD R6, R22, R18 ;  /* 0x0000000016067229 */ /* 0x00028c0000000012 */
.L_x_3192:
[----:B------:R-:W-:Y:S05]  /*2860*/  BSYNC B0 ;  /* 0x0000000000007941 */ /* 0x000fea0003800000 */
.L_x_3191:
[----:B------:R-:W3:Y:S01]  /*2870*/  DSETP.EQ.OR P2, PT, R18, 1, !P2 ;  /* 0x3ff000001200742a */ /* 0x000ee20005742400 */
[----:B------:R-:W-:Y:S01]  /*2880*/  IADD3 R3, P0, R3, c[0x0][0x0], RZ ;  /* 0x0000000003037a10 */ /* 0x000fe20007f1e0ff */
[----:B------:R4:W-:Y:S04]  /*2890*/  STG.E.128 [R20.64], R12 ;  /* 0x0000000c14007986 */ /* 0x0009e8000c101d04 */
[----:B-123--:R-:W-:Y:S01]  /*28a0*/  FSEL R19, R7, 1.875, !P2 ;  /* 0x3ff0000007137808 */ /* 0x00efe20005000000 */
[C---:B------:R-:W-:Y:S01]  /*28b0*/  IMAD.SHL.U32 R7, R3.reuse, 0x4, RZ ;  /* 0x0000000403077824 */ /* 0x040fe200078e00ff */
[----:B------:R-:W-:Y:S01]  /*28c0*/  FSEL R18, R6, RZ, !P2 ;  /* 0x000000ff06127208 */ /* 0x000fe20005000000 */
[----:B------:R-:W-:Y:S01]  /*28d0*/  IMAD.X R2, RZ, RZ, R2, P0 ;  /* 0x000000ffff027224 */ /* 0x000fe200000e0602 */
[----:B------:R-:W-:-:S02]  /*28e0*/  ISETP.LT.U32.AND P2, PT, R3, 0x4000, PT ;  /* 0x000040000300780c */ /* 0x000fc40003f41070 */
[----:B------:R-:W-:Y:S01]  /*28f0*/  ISETP.GE.U32.AND P0, PT, R7, R8, PT ;  /* 0x000000080700720c */ /* 0x000fe20003f06070 */
[----:B------:R4:W-:Y:S01]  /*2900*/  STG.E.128 [R20.64+0x10], R16 ;  /* 0x0000101014007986 */ /* 0x0009e2000c101d04 */
[----:B------:R-:W-:Y:S02]  /*2910*/  SHF.L.U64.HI R7, R3, 0x2, R2 ;  /* 0x0000000203077819 */ /* 0x000fe40000010202 */
[----:B------:R-:W-:Y:S02]  /*2920*/  ISETP.LT.U32.AND.EX P2, PT, R2, RZ, PT, P2 ;  /* 0x000000ff0200720c */ /* 0x000fe40003f41120 */
[----:B------:R-:W-:-:S13]  /*2930*/  ISETP.GE.AND.EX P0, PT, R7, R4, PT, P0 ;  /* 0x000000040700720c */ /* 0x000fda0003f06300 */
[----:B----4-:R-:W-:Y:S05]  /*2940*/  @!P0 BRA P2, `(.L_x_3195) ;  /* 0xffffeef000008947 */ /* 0x010fea000103ffff */
[----:B------:R-:W-:Y:S05]  /*2950*/  EXIT ;  /* 0x000000000000794d */ /* 0x000fea0003800000 */
        .type           $_ZN2at6native61_GLOBAL__N__44eb8e94_28_ForeachBinaryOpScalarList_cu_dda10a6925multi_tensor_apply_kernelINS1_28TensorListScalarListMetadataIdLi1EEENS1_25BinaryOpScalarListFunctorIdLi1ELi1ELi0EEEJNS1_13power_functorIdEEEEEvT_T0_DpT1_$__internal_accurate_pow,@function
        .size           $_ZN2at6native61_GLOBAL__N__44eb8e94_28_ForeachBinaryOpScalarList_cu_dda10a6925multi_tensor_apply_kernelINS1_28TensorListScalarListMetadataIdLi1EEENS1_25BinaryOpScalarListFunctorIdLi1ELi1ELi0EEEJNS1_13power_functorIdEEEEEvT_T0_DpT1_$__internal_accurate_pow,(.L_x_4007 - $_ZN2at6native61_GLOBAL__N__44eb8e94_28_ForeachBinaryOpScalarList_cu_dda10a6925multi_tensor_apply_kernelINS1_28TensorListScalarListMetadataIdLi1EEENS1_25BinaryOpScalarListFunctorIdLi1ELi1ELi0EEEJNS1_13power_functorIdEEEEEvT_T0_DpT1_$__internal_accurate_pow)
$_ZN2at6native61_GLOBAL__N__44eb8e94_28_ForeachBinaryOpScalarList_cu_dda10a6925multi_tensor_apply_kernelINS1_28TensorListScalarListMetadataIdLi1EEENS1_25BinaryOpScalarListFunctorIdLi1ELi1ELi0EEEJNS1_13power_functorIdEEEEEvT_T0_DpT1_$__internal_accurate_pow:
        /* <DEDUP_REMOVED lines=8> */
[----:B------:R-:W-:Y:S02]  /*29e0*/  IMAD.MOV.U32 R38, RZ, RZ, R26 ;  /* 0x000000ffff267224 */ /* 0x000fe400078e001a */
[----:B------:R-:W-:Y:S01]  /*29f0*/  IMAD.MOV.U32 R26, RZ, RZ, RZ ;  /* 0x000000ffff1a7224 */ /* 0x000fe200078e00ff */
[----:B------:R-:W-:Y:S01]  /*2a00*/  LOP3.LUT R39, R27, 0x3ff00000, RZ, 0xfc, !PT ;  /* 0x3ff000001b277812 */ /* 0x000fe200078efcff */
[----:B------:R-:W-:-:S03]  /*2a10*/  IMAD.MOV.U32 R29, RZ, RZ, 0x3eb0f5ff ;  /* 0x3eb0f5ffff1d7424 */ /* 0x000fc600078e00ff */
[----:B------:R-:W-:-:S13]  /*2a20*/  ISETP.GE.U32.AND P0, PT, R39, 0x3ff6a09f, PT ;  /* 0x3ff6a09f2700780c */ /* 0x000fda0003f06070 */
[----:B------:R-:W-:-:S05]  /*2a30*/  @P0 IADD3 R27, R39, -0x100000, RZ ;  /* 0xfff00000271b0810 */ /* 0x000fca0007ffe0ff */
[----:B------:R-:W-:-:S06]  /*2a40*/  @P0 IMAD.MOV.U32 R39, RZ, RZ, R27 ;  /* 0x000000ffff270224 */ /* 0x000fcc00078e001b */
        /* <DEDUP_REMOVED lines=17> */
[----:B0-----:R-:W0:Y:S01]  /*2b60*/  DFMA R30, R36, R30, c[0x2][0x28] ;  /* 0x00800a00241e762b */ /* 0x001e22000000001e */
[----:B------:R-:W-:Y:S01]  /*2b70*/  IADD3 R43, R33, 0x100000, RZ ;  /* 0x00100000212b7810 */ /* 0x000fe20007ffe0ff */
[----:B------:R-:W-:-:S04]  /*2b80*/  IMAD.MOV.U32 R42, RZ, RZ, R32 ;  /* 0x000000ffff2a7224 */ /* 0x000fc800078e0020 */
[----:B0-----:R-:W0:-:S06]  /*2b90*/  DFMA R30, R36, R30, c[0x2][0x30] ;  /* 0x00800c00241e762b */ /* 0x001e0c000000001e */
[----:B0-----:R-:W0:-:S06]  /*2ba0*/  DFMA R28, R36, R30, c[0x2][0x38] ;  /* 0x00800e00241c762b */ /* 0x001e0c000000001e */
[----:B0-----:R-:W0:-:S06]  /*2bb0*/  DADD R40, -R28, c[0x2][0x38] ;  /* 0x00800e001c287629 */ /* 0x001e0c0000000100 */
[----:B0-----:R-:W0:-:S04]  /*2bc0*/  DFMA R40, R36, R30, R40 ;  /* 0x0000001e2428722b */ /* 0x001e080000000028 */
[----:B------:R-:W1:-:S04]  /*2bd0*/  DMUL R30, R26, R26 ;  /* 0x0000001a1a1e7228 */ /* 0x000e480000000000 */
[----:B0-----:R-:W-:-:S04]  /*2be0*/  DADD R40, RZ, R40 ;  /* 0x00000000ff287229 */ /* 0x001fc80000000028 */
[----:B-1----:R-:W0:-:S04]  /*2bf0*/  DMUL R34, R26, R30 ;  /* 0x0000001e1a227228 */ /* 0x002e080000000000 */
[----:B------:R-:W-:-:S04]  /*2c00*/  DFMA R36, R26, R26, -R30 ;  /* 0x0000001a1a24722b */ /* 0x000fc8000000081e */
[----:B0-----:R-:W0:-:S04]  /*2c10*/  DFMA R38, R26, R30, -R34 ;  /* 0x0000001e1a26722b */ /* 0x001e080000000822 */
[----:B------:R-:W1:-:S04]  /*2c20*/  DADD R40, R40, c[0x2][0x40] ;  /* 0x0080100028287629 */ /* 0x000e480000000000 */
[----:B0-----:R-:W-:-:S04]  /*2c30*/  DFMA R38, R32, R30, R38 ;  /* 0x0000001e2026722b */ /* 0x001fc80000000026 */
[----:B------:R-:W0:-:S04]  /*2c40*/  DFMA R36, R26, R42, R36 ;  /* 0x0000002a1a24722b */ /* 0x000e080000000024 */
[----:B-1----:R-:W1:-:S04]  /*2c50*/  DADD R30, R28, R40 ;  /* 0x000000001c1e7229 */ /* 0x002e480000000028 */
[----:B0-----:R-:W-:-:S04]  /*2c60*/  DFMA R36, R26, R36, R38 ;  /* 0x000000241a24722b */ /* 0x001fc80000000026 */
[----:B-1----:R-:W0:-:S04]  /*2c70*/  DADD R38, R28, -R30 ;  /* 0x000000001c267229 */ /* 0x002e08000000081e */
[----:B------:R-:W1:-:S04]  /*2c80*/  DMUL R28, R30, R34 ;  /* 0x000000221e1c7228 */ /* 0x000e480000000000 */
[----:B0-----:R-:W-:-:S04]  /*2c90*/  DADD R40, R40, R38 ;  /* 0x0000000028287229 */ /* 0x001fc80000000026 */
[----:B-1----:R-:W0:-:S06]  /*2ca0*/  DFMA R38, R30, R34, -R28 ;  /* 0x000000221e26722b */ /* 0x002e0c000000081c */
        /* <DEDUP_REMOVED lines=19> */
[----:B-1----:R1:W-:Y:S02]  /*2de0*/  DADD R36, R34, R36 ;  /* 0x0000000022247229 */ /* 0x0023e40000000024 */
[----:B-1----:R-:W-:Y:S02]  /*2df0*/  IMAD.MOV.U32 R34, RZ, RZ, 0x652b82fe ;  /* 0x652b82feff227424 */ /* 0x002fe400078e00ff */
[----:B0-----:R-:W0:Y:S01]  /*2e00*/  DADD R30, -R32, R30 ;  /* 0x00000000201e7229 */ /* 0x001e22000000011e */
[----:B------:R-:W-:-:S05]  /*2e10*/  IMAD.MOV.U32 R35, RZ, RZ, 0x3ff71547 ;  /* 0x3ff71547ff237424 */ /* 0x000fca00078e00ff */
[----:B0-----:R0:W1:Y:S02]  /*2e20*/  DADD R36, R36, -R30 ;  /* 0x0000000024247229 */ /* 0x001064000000081e */
[----:B0-----:R-:W-:Y:S02]  /*2e30*/  IMAD.MOV.U32 R31, RZ, RZ, R7 ;  /* 0x000000ffff1f7224 */ /* 0x001fe400078e0007 */
[----:B------:R-:W-:Y:S02]  /*2e40*/  IMAD.MOV.U32 R30, RZ, RZ, R6 ;  /* 0x000000ffff1e7224 */ /* 0x000fe400078e0006 */
[C---:B------:R-:W-:Y:S01]  /*2e50*/  IMAD.SHL.U32 R6, R31.reuse, 0x2, RZ ;  /* 0x000000021f067824 */ /* 0x040fe200078e00ff */
[----:B-1----:R-:W0:Y:S01]  /*2e60*/  DFMA R36, R28, c[0x2][0x58], R36 ;  /* 0x008016001c247a2b */ /* 0x002e220000000024 */
[----:B------:R-:W-:-:S03]  /*2e70*/  LOP3.LUT R7, R31, 0xff0fffff, RZ, 0xc0, !PT ;  /* 0xff0fffff1f077812 */ /* 0x000fc600078ec0ff */
[----:B------:R-:W-:Y:S01]  /*2e80*/  ISETP.GT.U32.AND P0, PT, R6, -0x2000001, PT ;  /* 0xfdffffff0600780c */ /* 0x000fe20003f04070 */
[----:B------:R-:W-:Y:S01]  /*2e90*/  IMAD.MOV.U32 R6, RZ, RZ, R30 ;  /* 0x000000ffff067224 */ /* 0x000fe200078e001e */
[----:B0-----:R-:W0:Y:S02]  /*2ea0*/  DADD R28, R26, R36 ;  /* 0x000000001a1c7229 */ /* 0x001e240000000024 */
[----:B------:R-:W-:-:S04]  /*2eb0*/  SEL R7, R7, R31, P0 ;  /* 0x0000001f07077207 */ /* 0x000fc80000000000 */
[----:B0-----:R-:W0:-:S04]  /*2ec0*/  DADD R26, R26, -R28 ;  /* 0x000000001a1a7229 */ /* 0x001e08000000081c */
[----:B------:R-:W1:-:S04]  /*2ed0*/  DMUL R30, R28, R6 ;  /* 0x000000061c1e7228 */ /* 0x000e480000000000 */
[----:B0-----:R-:W-:-:S04]  /*2ee0*/  DADD R26, R36, R26 ;  /* 0x00000000241a7229 */ /* 0x001fc8000000001a */
[----:B-1----:R-:W0:-:S06]  /*2ef0*/  DFMA R28, R28, R6, -R30 ;  /* 0x000000061c1c722b */ /* 0x002e0c000000081e */
        /* <DEDUP_REMOVED lines=35> */
.L_x_3196:
[----:B-1----:R-:W-:Y:S01]  /*3130*/  DSETP.NEU.AND P0, PT, |R26|, +INF , PT ;  /* 0x7ff000001a00742a */ /* 0x002fe20003f0d200 */
[----:B------:R-:W-:-:S03]  /*3140*/  IMAD.MOV.U32 R11, RZ, RZ, 0x0 ;  /* 0x00000000ff0b7424 */ /* 0x000fc600078e00ff */
[----:B------:R-:W1:-:S06]  /*3150*/  DADD R6, R30, -R6 ;  /* 0x000000001e067229 */ /* 0x000e4c0000000806 */
[----:B-1----:R-:W1:-:S06]  /*3160*/  DADD R6, R28, R6 ;  /* 0x000000001c067229 */ /* 0x002e4c0000000006 */
[----:B-1----:R1:W2:Y:S01]  /*3170*/  @P0 DFMA R26, R6, R26, R26 ;  /* 0x0000001a061a022b */ /* 0x0022a2000000001a */
[----:B------:R-:W-:Y:S10]  /*3180*/  RET.REL.NODEC R10 `(_ZN2at6native61_GLOBAL__N__44eb8e94_28_ForeachBinaryOpScalarList_cu_dda10a6925multi_tensor_apply_kernelINS1_28TensorListScalarListMetadataIdLi1EEENS1_25BinaryOpScalarListFunctorIdLi1ELi1ELi0EEEJNS1_13power_functorIdEEEEEvT_T0_DpT1_) ;  /* 0xffffce700a007950 */ /* 0x000ff40003c3ffff */
.L_x_3197:
        /* <DEDUP_REMOVED lines=15> */
.L_x_4007:


//--------------------- .text._ZN2at6native61_GLOBAL__N__44eb8e94_28_ForeachBinaryOpScalarList_cu_dda10a6925multi_tensor_apply_kernelINS1_28TensorListScalarListMetadataIsLi1EEENS1_25BinaryOpScalarListFunctorIsLi1ELi1ELi0EEEJNS1_13power_functorIsEEEEEvT_T0_DpT1_ --------------------------
	.section	.text._ZN2at6native61_GLOBAL__N__44eb8e94_28_ForeachBinaryOpScalarList_cu_dda10a6925multi_tensor_apply_kernelINS1_28TensorListScalarListMetadataIsLi1EEENS1_25BinaryOpScalarListFunctorIsLi1ELi1ELi0EEEJNS1_13power_functorIsEEEEEvT_T0_DpT1_,"ax",@progbits
	.sectioninfo	@"SHI_REGISTERS=30"
	.align	128
.text._ZN2at6native61_GLOBAL__N__44eb8e94_28_ForeachBinaryOpScalarList_cu_dda10a6925multi_tensor_apply_kernelINS1_28TensorListScalarListMetadataIsLi1EEENS1_25BinaryOpScalarListFunctorIsLi1ELi1ELi0EEEJNS1_13power_functorIsEEEEEvT_T0_DpT1_:
        .type           _ZN2at6native61_GLOBAL__N__44eb8e94_28_ForeachBinaryOpScalarList_cu_dda10a6925multi_tensor_apply_kernelINS1_28TensorListScalarListMetadataIsLi1EEENS1_25BinaryOpScalarListFunctorIsLi1ELi1ELi0EEEJNS1_13power_functorIsEEEEEvT_T0_DpT1_,@function
        .size           _ZN2at6native61_GLOBAL__N__44eb8e94_28_ForeachBinaryOpScalarList_cu_dda10a6925multi_tensor_apply_kernelINS1_28TensorListScalarListMetadataIsLi1EEENS1_25BinaryOpScalarListFunctorIsLi1ELi1ELi0EEEJNS1_13power_functorIsEEEEEvT_T0_DpT1_,(.L_x_4009 - _ZN2at6native61_GLOBAL__N__44eb8e94_28_ForeachBinaryOpScalarList_cu_dda10a6925multi_tensor_apply_kernelINS1_28TensorListScalarListMetadataIsLi1EEENS1_25BinaryOpScalarListFunctorIsLi1ELi1ELi0EEEJNS1_13power_functorIsEEEEEvT_T0_DpT1_)
        .other          _ZN2at6native61_GLOBAL__N__44eb8e94_28_ForeachBinaryOpScalarList_cu_dda10a6925multi_tensor_apply_kernelINS1_28TensorListScalarListMetadataIsLi1EEENS1_25BinaryOpScalarListFunctorIsLi1ELi1ELi0EEEJNS1_13power_functorIsEEEEEvT_T0_DpT1_,@"STO_CUDA_ENTRY STV_DEFAULT"
_ZN2at6native61_GLOBAL__N__44eb8e94_28_ForeachBinaryOpScalarList_cu_dda10a6925multi_tensor_apply_kernelINS1_28TensorListScalarListMetadataIsLi1EEENS1_25BinaryOpScalarListFunctorIsLi1ELi1ELi0EEEJNS1_13power_functorIsEEEEEvT_T0_DpT1_:
        /* <DEDUP_REMOVED lines=13> */
[----:B------:R-:W2:Y:S01]  /*00d0*/  LDC.U16 R12, c[0x0][R12+0x160] ;  /* 0x000058000c0c7b82 */ /* 0x000ea20000000400 */
        /* <DEDUP_REMOVED lines=13> */
.L_x_3215:
[----:B0-----:R-:W-:Y:S02]  /*01b0*/  IADD3 R18, P0, R14, R16, RZ ;  /* 0x000000100e127210 */ /* 0x001fe40007f1e0ff */
[----:B------:R-:W-:Y:S02]  /*01c0*/  PRMT R23, RZ, 0x7610, R23 ;  /* 0x00007610ff177816 */ /* 0x000fe40000000017 */
[----:B------:R-:W-:Y:S01]  /*01d0*/  IADD3 R5, P1, R18, c[0x0][0x0], RZ ;  /* 0x0000000012057a10 */ /* 0x000fe20007f3e0ff */
[----:B------:R-:W-:Y:S01]  /*01e0*/  IMAD.X R21, RZ, RZ, R17, P0 ;  /* 0x000000ffff157224 */ /* 0x000fe200000e0611 */
[----:B------:R-:W-:Y:S02]  /*01f0*/  LEA R7, P4, R15, R18, 0x1 ;  /* 0x000000120f077211 */ /* 0x000fe400078808ff */
[C---:B------:R-:W-:Y:S01]  /*0200*/  LEA R10, P3, R5.reuse, R2, 0x1 ;  /* 0x00000002050a7211 */ /* 0x040fe200078608ff */
[--C-:B------:R-:W-:Y:S01]  /*0210*/  IMAD.X R9, RZ, RZ, R21.reuse, P1 ;  /* 0x000000ffff097224 */ /* 0x100fe200008e0615 */
[C---:B------:R-:W-:Y:S01]  /*0220*/  ISETP.GE.U32.AND P0, PT, R5.reuse, 0x10000, PT ;  /* 0x000100000500780c */ /* 0x040fe20003f06070 */
[----:B------:R-:W-:Y:S01]  /*0230*/  IMAD.X R19, RZ, RZ, R21, P4 ;  /* 0x000000ffff137224 */ /* 0x000fe200020e0615 */
[----:B------:R-:W-:-:S02]  /*0240*/  ISETP.LT.U32.AND P2, PT, R5, R13, PT ;  /* 0x0000000d0500720c */ /* 0x000fc40003f41070 */
[----:B------:R-:W-:Y:S01]  /*0250*/  LEA.HI.X R11, R5, R3, R9, 0x1, P3 ;  /* 0x00000003050b7211 */ /* 0x000fe200018f0c09 */
[----:B------:R-:W-:Y:S01]  /*0260*/  IMAD R5, R15, 0x3, RZ ;  /* 0x000000030f057824 */ /* 0x000fe200078e02ff */
[----:B------:R-:W-:Y:S02]  /*0270*/  ISETP.GE.U32.AND.EX P0, PT, R9, RZ, PT, P0 ;  /* 0x000000ff0900720c */ /* 0x000fe40003f06100 */
[----:B------:R-:W-:Y:S02]  /*0280*/  ISETP.GE.U32.AND P1, PT, R7, 0x10000, PT ;  /* 0x000100000700780c */ /* 0x000fe40003f26070 */
[----:B------:R-:W-:Y:S02]  /*0290*/  ISETP.LT.AND.EX P0, PT, R9, R0, !P0, P2 ;  /* 0x000000000900720c */ /* 0x000fe40004701320 */
[C---:B------:R-:W-:Y:S02]  /*02a0*/  ISETP.LT.U32.AND P3, PT, R7.reuse, R13, PT ;  /* 0x0000000d0700720c */ /* 0x040fe40003f61070 */
[----:B------:R-:W-:-:S02]  /*02b0*/  LEA R8, P4, R7, R2, 0x1 ;  /* 0x0000000207087211 */ /* 0x000fc400078808ff */
[----:B------:R-:W-:Y:S02]  /*02c0*/  ISETP.GE.U32.AND.EX P1, PT, R19, RZ, PT, P1 ;  /* 0x000000ff1300720c */ /* 0x000fe40003f26110 */
[----:B------:R-:W-:Y:S02]  /*02d0*/  IADD3 R5, P5, R5, R18, RZ ;  /* 0x0000001205057210 */ /* 0x000fe40007fbe0ff */
[C---:B------:R-:W-:Y:S02]  /*02e0*/  ISETP.GE.U32.AND P2, PT, R18.reuse, 0x10000, PT ;  /* 0x000100001200780c */ /* 0x040fe40003f46070 */
[----:B------:R-:W-:Y:S01]  /*02f0*/  LEA.HI.X R9, R7, R3, R19, 0x1, P4 ;  /* 0x0000000307097211 */ /* 0x000fe200020f0c13 */
[----:B------:R0:W5:Y:S01]  /*0300*/  @P0 LDG.E.U16 R23, [R10.64] ;  /* 0x000000040a170981 */ /* 0x000162000c1e1500 */
[----:B------:R-:W-:Y:S01]  /*0310*/  ISETP.LT.AND.EX P1, PT, R19, R0, !P1, P3 ;  /* 0x000000001300720c */ /* 0x000fe20004f21330 */
[----:B------:R-:W-:Y:S01]  /*0320*/  IMAD.X R19, RZ, RZ, R21, P5 ;  /* 0x000000ffff137224 */ /* 0x000fe200028e0615 */
[----:B------:R-:W-:-:S02]  /*0330*/  ISETP.LT.U32.AND P3, PT, R18, R13, PT ;  /* 0x0000000d1200720c */ /* 0x000fc40003f61070 */
[----:B------:R-:W-:Y:S02]  /*0340*/  ISETP.GE.U32.AND.EX P4, PT, R21, RZ, PT, P2 ;  /* 0x000000ff1500720c */ /* 0x000fe40003f86120 */
[----:B------:R-:W-:Y:S02]  /*0350*/  ISETP.GE.U32.AND P2, PT, R5, 0x10000, PT ;  /* 0x000100000500780c */ /* 0x000fe40003f46070 */
[----:B------:R-:W-:Y:S02]  /*0360*/  ISETP.LT.AND.EX P3, PT, R21, R0, !P4, P3 ;  /* 0x000000001500720c */ /* 0x000fe40006761330 */
[----:B------:R-:W-:Y:S02]  /*0370*/  ISETP.LT.U32.AND P4, PT, R5, R13, PT ;  /* 0x0000000d0500720c */ /* 0x000fe40003f81070 */
[----:B------:R-:W-:Y:S02]  /*0380*/  ISETP.GE.U32.AND.EX P6, PT, R19, RZ, PT, P2 ;  /* 0x000000ff1300720c */ /* 0x000fe40003fc6120 */
[----:B------:R-:W-:-:S02]  /*0390*/  LEA R6, P5, R18, R2, 0x1 ;  /* 0x0000000212067211 */ /* 0x000fc400078a08ff */
[----:B------:R-:W-:Y:S02]  /*03a0*/  ISETP.LT.AND.EX P4, PT, R19, R0, !P6, P4 ;  /* 0x000000001300720c */ /* 0x000fe40007781340 */
[----:B------:R-:W-:Y:S02]  /*03b0*/  LEA R4, P2, R5, R2, 0x1 ;  /* 0x0000000205047211 */ /* 0x000fe400078408ff */
[--C-:B------:R-:W-:Y:S02]  /*03c0*/  LEA.HI.X R7, R18, R3, R21.reuse, 0x1, P5 ;  /* 0x0000000312077211 */ /* 0x100fe400028f0c15 */
[----:B------:R-:W-:Y:S02]  /*03d0*/  PRMT R21, RZ, 0x7610, R21 ;  /* 0x00007610ff157816 */ /* 0x000fe40000000015 */
[----:B------:R-:W-:Y:S02]  /*03e0*/  PRMT R22, RZ, 0x7610, R22 ;  /* 0x00007610ff167816 */ /* 0x000fe40000000016 */
[----:B------:R-:W-:-:S02]  /*03f0*/  PRMT R18, RZ, 0x7610, R18 ;  /* 0x00007610ff127816 */ /* 0x000fc40000000012 */
[----:B------:R-:W-:Y:S01]  /*0400*/  LEA.HI.X R5, R5, R3, R19, 0x1, P2 ;  /* 0x0000000305057211 */ /* 0x000fe200010f0c13 */
[----:B------:R0:W5:Y:S04]  /*0410*/  @P3 LDG.E.U16 R21, [R6.64] ;  /* 0x0000000406153981 */ /* 0x000168000c1e1500 */
[----:B------:R0:W5:Y:S04]  /*0420*/  @P1 LDG.E.U16 R22, [R8.64] ;  /* 0x0000000408161981 */ /* 0x000168000c1e1500 */
[----:B------:R0:W5:Y:S01]  /*0430*/  @P4 LDG.E.U16 R18, [R4.64] ;  /* 0x0000000404124981 */ /* 0x000162000c1e1500 */
[----:B------:R-:W-:-:S04]  /*0440*/  PRMT R19, R12, 0x9910, RZ ;  /* 0x000099100c137816 */ /* 0x000fc800000000ff */
[----:B------:R-:W-:-:S13]  /*0450*/  ISETP.GE.AND P2, PT, R19, RZ, PT ;  /* 0x000000ff1300720c */ /* 0x000fda0003f46270 */
[----:B------:R-:W-:Y:S05]  /*0460*/  @!P2 BRA `(.L_x_3199) ;  /* 0x000002a00000a947 */ /* 0x000fea0003800000 */
[----:B0-----:R-:W-:Y:S01]  /*0470*/  ISETP.NE.AND P5, PT, R12, RZ, PT ;  /* 0x000000ff0c00720c */ /* 0x001fe20003fa5270 */
[----:B------:R-:W-:Y:S02]  /*0480*/  IMAD.MOV.U32 R19, RZ, RZ, 0x1 ;  /* 0x00000001ff137424 */ /* 0x000fe400078e00ff */
[----:B------:R-:W-:Y:S02]  /*0490*/  IMAD.MOV.U32 R24, RZ, RZ, 0x1 ;  /* 0x00000001ff187424 */ /* 0x000fe400078e00ff */
[----:B------:R-:W-:-:S03]  /*04a0*/  IMAD.MOV.U32 R20, RZ, RZ, 0x1 ;  /* 0x00000001ff147424 */ /* 0x000fc600078e00ff */
[----:B------:R-:W-:-:S05]  /*04b0*/  PRMT R19, R24, 0x5410, R19 ;  /* 0x0000541018137816 */ /* 0x000fca0000000013 */
[----:B------:R-:W-:Y:S05]  /*04c0*/  @!P5 BRA `(.L_x_3200) ;  /* 0x000003300000d947 */ /* 0x000fea0003800000 */
[C---:B------:R-:W-:Y:S02]  /*04d0*/  IADD3 R24, R12.reuse, 0x1, RZ ;  /* 0x000000010c187810 */ /* 0x040fe40007ffe0ff */
[----:B------:R-:W-:Y:S02]  /*04e0*/  LOP3.LUT R25, R12, 0x1, RZ, 0xc0, !PT ;  /* 0x000000010c197812 */ /* 0x000fe400078ec0ff */
[----:B------:R-:W-:Y:S02]  /*04f0*/  LOP3.LUT R24, R24, 0xffff, RZ, 0xc0, !PT ;  /* 0x0000ffff18187812 */ /* 0x000fe400078ec0ff */
[----:B------:R-:W-:Y:S02]  /*0500*/  ISETP.NE.U32.AND P5, PT, R25, 0x1, PT ;  /* 0x000000011900780c */ /* 0x000fe40003fa5070 */
[----:B------:R-:W-:Y:S02]  /*0510*/  ISETP.GE.U32.AND P6, PT, R24, 0x3, PT ;  /* 0x000000031800780c */ /* 0x000fe40003fc6070 */
[----:B-----5:R-:W-:-:S02]  /*0520*/  SEL R24, R21, 0x1, !P5 ;  /* 0x0000000115187807 */ /* 0x020fc40006800000 */
[----:B------:R-:W-:Y:S02]  /*0530*/  PRMT R25, R21, 0x9910, RZ ;  /* 0x0000991015197816 */ /* 0x000fe400000000ff */
[----:B------:R-:W-:-:S03]  /*0540*/  PRMT R21, R24, 0x9910, RZ ;  /* 0x0000991018157816 */ /* 0x000fc600000000ff */
[----:B------:R-:W-:Y:S01]  /*0550*/  IMAD R25, R25, R25, RZ ;  /* 0x0000001919197224 */ /* 0x000fe200078e02ff */
[----:B------:R-:W-:-:S03]  /*0560*/  PRMT R19, R21, 0x7610, R19 ;  /* 0x0000761015137816 */ /* 0x000fc60000000013 */
[----:B------:R-:W-:Y:S05]  /*0570*/  @!P6 BRA `(.L_x_3200) ;  /* 0x000002800000e947 */ /* 0x000fea0003800000 */
[----:B------:R-:W-:-:S04]  /*0580*/  LEA.HI R21, R12, R12, RZ, 0x11 ;  /* 0x0000000c0c157211 */ /* 0x000fc800078f88ff */
[----:B------:R-:W-:Y:S02]  /*0590*/  PRMT R24, R21, 0x9910, RZ ;  /* 0x0000991015187816 */ /* 0x000fe400000000ff */
[----:B------:R-:W-:Y:S02]  /*05a0*/  PRMT R21, R25, 0x7610, R21 ;  /* 0x0000761019157816 */ /* 0x000fe40000000015 */
[----:B------:R-:W-:-:S04]  /*05b0*/  SHF.R.S32.HI R24, RZ, 0x1, R24 ;  /* 0x00000001ff187819 */ /* 0x000fc80000011418 */
.L_x_3201:
[----:B------:R-:W-:Y:S02]  /*05c0*/  IADD3 R25, R24, 0x1, RZ ;  /* 0x0000000118197810 */ /* 0x000fe40007ffe0ff */
[----:B------:R-:W-:Y:S02]  /*05d0*/  PRMT R26, R19, 0x9910, RZ ;  /* 0x00009910131a7816 */ /* 0x000fe400000000ff */
[----:B------:R-:W-:-:S04]  /*05e0*/  LOP3.LUT R25, R25, 0xffff, RZ, 0xc0, !PT ;  /* 0x0000ffff19197812 */ /* 0x000fc800078ec0ff */
[----:B------:R-:W-:Y:S02]  /*05f0*/  ISETP.GE.U32.AND P6, PT, R25, 0x3, PT ;  /* 0x000000031900780c */ /* 0x000fe40003fc6070 */
[----:B------:R-:W-:-:S04]  /*0600*/  LOP3.LUT R25, R24, 0x1, RZ, 0xc0, !PT ;  /* 0x0000000118197812 */ /* 0x000fc800078ec0ff */
[----:B------:R-:W-:-:S04]  /*0610*/  ISETP.NE.U32.AND P5, PT, R25, 0x1, PT ;  /* 0x000000011900780c */ /* 0x000fc80003fa5070 */
[----:B------:R-:W-:-:S04]  /*0620*/  SEL R25, R21, 0x1, !P5 ;  /* 0x0000000115197807 */ /* 0x000fc80006800000 */
[----:B------:R-:W-:Y:S01]  /*0630*/  PRMT R27, R25, 0x9910, RZ ;  /* 0x00009910191b7816 */ /* 0x000fe200000000ff */
[----:B------:R-:W-:-:S04]  /*0640*/  IMAD.MOV.U32 R25, RZ, RZ, R26 ;  /* 0x000000ffff197224 */ /* 0x000fc800078e001a */
[----:B------:R-:W-:Y:S01]  /*0650*/  IMAD.MOV.U32 R26, RZ, RZ, R27 ;  /* 0x000000ffff1a7224 */ /* 0x000fe200078e001b */
[----:B------:R-:W-:-:S03]  /*0660*/  LOP3.LUT R27, R24, 0xffff, RZ, 0xc0, !PT ;  /* 0x0000ffff181b7812 */ /* 0x000fc600078ec0ff */
[----:B------:R-:W-:Y:S01]  /*0670*/  IMAD R25, R25, R26, RZ ;  /* 0x0000001a19197224 */ /* 0x000fe200078e02ff */
[----:B------:R-:W-:Y:S02]  /*0680*/  LEA.HI R27, R27, R24, RZ, 0x11 ;  /* 0x000000181b1b7211 */ /* 0x000fe400078f88ff */
[----:B------:R-:W-:Y:S02]  /*0690*/  PRMT R24, R21, 0x9910, RZ ;  /* 0x0000991015187816 */ /* 0x000fe400000000ff */
[----:B------:R-:W-:Y:S02]  /*06a0*/  PRMT R21, R27, 0x9910, RZ ;  /* 0x000099101b157816 */ /* 0x000fe400000000ff */
[----:B------:R-:W-:Y:S01]  /*06b0*/  PRMT R19, R25, 0x7610, R19 ;  /* 0x0000761019137816 */ /* 0x000fe20000000013 */
[----:B------:R-:W-:Y:S01]  /*06c0*/  IMAD R26, R24, R24, RZ ;  /* 0x00000018181a7224 */ /* 0x000fe200078e02ff */
[----:B------:R-:W-:-:S04]  /*06d0*/  SHF.R.S32.HI R24, RZ, 0x1, R21 ;  /* 0x00000001ff187819 */ /* 0x000fc80000011415 */
[----:B------:R-:W-:Y:S01]  /*06e0*/  PRMT R21, R26, 0x7610, R21 ;  /* 0x000076101a157816 */ /* 0x000fe20000000015 */
[----:B------:R-:W-:Y:S05]  /*06f0*/  @P6 BRA `(.L_x_3201) ;  /* 0xfffffec000006947 */ /* 0x000fea000383ffff */
[----:B------:R-:W-:Y:S05]  /*0700*/  BRA `(.L_x_3200) ;  /* 0x000000f000007947 */ /* 0x000fea0003800000 */
.L_x_3199:
[----:B0----5:R-:W-:Y:S01]  /*0710*/  PRMT R21, R21, 0x9910, RZ ;  /* 0x0000991015157816 */ /* 0x021fe200000000ff */
[----:B------:R-:W-:Y:S01]  /*0720*/  IMAD.MOV.U32 R19, RZ, RZ, 0x1 ;  /* 0x00000001ff137424 */ /* 0x000fe200078e00ff */
[----:B------:R-:W-:Y:S01]  /*0730*/  BSSY B0, `(.L_x_3200) ;  /* 0x000000c000007945 */ /* 0x000fe20003800000 */
[----:B------:R-:W-:Y:S01]  /*0740*/  IMAD.MOV.U32 R24, RZ, RZ, 0x1 ;  /* 0x00000001ff187424 */ /* 0x000fe200078e00ff */
[----:B------:R-:W-:Y:S01]  /*0750*/  ISETP.NE.AND P5, PT, R21, 0x1, PT ;  /* 0x000000011500780c */ /* 0x000fe20003fa5270 */
[----:B------:R-:W-:-:S03]  /*0760*/  IMAD.MOV.U32 R20, RZ, RZ, 0x1 ;  /* 0x00000001ff147424 */ /* 0x000fc600078e00ff */
[----:B------:R-:W-:-:S09]  /*0770*/  PRMT R19, R24, 0x5410, R19 ;  /* 0x0000541018137816 */ /* 0x000fd20000000013 */
[----:B------:R-:W-:Y:S05]  /*0780*/  @!P5 BRA `(.L_x_3202) ;  /* 0x000000600000d947 */ /* 0x000fea0003800000 */
[----:B------:R-:W-:-:S13]  /*0790*/  ISETP.NE.AND P5, PT, R21, -0x1, PT ;  /* 0xffffffff1500780c */ /* 0x000fda0003fa5270 */
[----:B------:R-:W-:-:S04]  /*07a0*/  @!P5 LOP3.LUT R21, R12, 0x1, RZ, 0xc0, !PT ;  /* 0x000000010c15d812 */ /* 0x000fc800078ec0ff */
[----:B------:R-:W-:-:S04]  /*07b0*/  @!P5 ISETP.NE.U32.AND P6, PT, R21, 0x1, PT ;  /* 0x000000011500d80c */ /* 0x000fc80003fc5070 */
[----:B------:R-:W-:-:S04]  /*07c0*/  @!P5 SEL R21, R20, 0xffff, P6 ;  /* 0x0000ffff1415d807 */ /* 0x000fc80003000000 */
[----:B------:R-:W-:-:S04]  /*07d0*/  @!P5 PRMT R19, R21, 0x7610, R19 ;  /* 0x000076101513d816 */ /* 0x000fc80000000013 */
[----:B------:R-:W-:Y:S02]  /*07e0*/  @P5 PRMT R19, RZ, 0x7610, R19 ;  /* 0x00007610ff135816 */ /* 0x000fe40000000013 */
.L_x_3202:
[----:B------:R-:W-:Y:S05]  /*07f0*/  BSYNC B0 ;  /* 0x0000000000007941 */ /* 0x000fea0003800000 */
.L_x_3200:
[----:B------:R-:W-:Y:S05]  /*0800*/  @!P2 BRA `(.L_x_3203) ;  /* 0x000002200000a947 */ /* 0x000fea0003800000 */
[----:B------:R-:W-:Y:S02]  /*0810*/  ISETP.NE.AND P5, PT, R12, RZ, PT ;  /* 0x000000ff0c00720c */ /* 0x000fe40003fa5270 */
[----:B-----5:R-:W-:-:S11]  /*0820*/  PRMT R21, R19, 0x7632, R21 ;  /* 0x0000763213157816 */ /* 0x020fd60000000015 */
[----:B------:R-:W-:Y:S05]  /*0830*/  @!P5 BRA `(.L_x_3204) ;  /* 0x000002a00000d947 */ /* 0x000fea0003800000 */
[C---:B------:R-:W-:Y:S02]  /*0840*/  IADD3 R21, R12.reuse, 0x1, RZ ;  /* 0x000000010c157810 */ /* 0x040fe40007ffe0ff */
[----:B------:R-:W-:Y:S02]  /*0850*/  LOP3.LUT R24, R12, 0x1, RZ, 0xc0, !PT ;  /* 0x000000010c187812 */ /* 0x000fe400078ec0ff */
[----:B------:R-:W-:Y:S02]  /*0860*/  LOP3.LUT R21, R21, 0xffff, RZ, 0xc0, !PT ;  /* 0x0000ffff15157812 */ /* 0x000fe400078ec0ff */
[----:B------:R-:W-:Y:S02]  /*0870*/  ISETP.NE.U32.AND P5, PT, R24, 0x1, PT ;  /* 0x000000011800780c */ /* 0x000fe40003fa5070 */
[----:B------:R-:W-:Y:S02]  /*0880*/  ISETP.GE.U32.AND P6, PT, R21, 0x3, PT ;  /* 0x000000031500780c */ /* 0x000fe40003fc6070 */
[----:B------:R-:W-:-:S02]  /*0890*/  SEL R21, R23, 0x1, !P5 ;  /* 0x0000000117157807 */ /* 0x000fc40006800000 */
[----:B------:R-:W-:Y:S02]  /*08a0*/  PRMT R23, R23, 0x9910, RZ ;  /* 0x0000991017177816 */ /* 0x000fe400000000ff */
[----:B------:R-:W-:-:S03]  /*08b0*/  PRMT R21, R21, 0x9910, RZ ;  /* 0x0000991015157816 */ /* 0x000fc600000000ff */
[----:B------:R-:W-:-:S04]  /*08c0*/  IMAD R23, R23, R23, RZ ;  /* 0x0000001717177224 */ /* 0x000fc800078e02ff */
[----:B------:R-:W-:Y:S05]  /*08d0*/  @!P6 BRA `(.L_x_3204) ;  /* 0x000002000000e947 */ /* 0x000fea0003800000 */
[----:B------:R-:W-:-:S04]  /*08e0*/  LEA.HI R24, R12, R12, RZ, 0x11 ;  /* 0x0000000c0c187211 */ /* 0x000fc800078f88ff */
[----:B------:R-:W-:-:S04]  /*08f0*/  PRMT R24, R24, 0x9910, RZ ;  /* 0x0000991018187816 */ /* 0x000fc800000000ff */
[----:B------:R-:W-:-:S04]  /*0900*/  SHF.R.S32.HI R24, RZ, 0x1, R24 ;  /* 0x00000001ff187819 */ /* 0x000fc80000011418 */
.L_x_3205:
[----:B------:R-:W-:Y:S02]  /*0910*/  IADD3 R25, R24, 0x1, RZ ;  /* 0x0000000118197810 */ /* 0x000fe40007ffe0ff */
[----:B------:R-:W-:Y:S02]  /*0920*/  PRMT R21, R21, 0x9910, RZ ;  /* 0x0000991015157816 */ /* 0x000fe400000000ff */
[----:B------:R-:W-:-:S04]  /*0930*/  LOP3.LUT R25, R25, 0xffff, RZ, 0xc0, !PT ;  /* 0x0000ffff19197812 */ /* 0x000fc800078ec0ff */
[----:B------:R-:W-:Y:S02]  /*0940*/  ISETP.GE.U32.AND P6, PT, R25, 0x3, PT ;  /* 0x000000031900780c */ /* 0x000fe40003fc6070 */
[----:B------:R-:W-:-:S04]  /*0950*/  LOP3.LUT R25, R24, 0x1, RZ, 0xc0, !PT ;  /* 0x0000000118197812 */ /* 0x000fc800078ec0ff */
[----:B------:R-:W-:-:S04]  /*0960*/  ISETP.NE.U32.AND P5, PT, R25, 0x1, PT ;  /* 0x000000011900780c */ /* 0x000fc80003fa5070 */
[----:B------:R-:W-:-:S04]  /*0970*/  SEL R25, R23, 0x1, !P5 ;  /* 0x0000000117197807 */ /* 0x000fc80006800000 */
[----:B------:R-:W-:Y:S02]  /*0980*/  PRMT R26, R25, 0x9910, RZ ;  /* 0x00009910191a7816 */ /* 0x000fe400000000ff */
[----:B------:R-:W-:-:S03]  /*0990*/  LOP3.LUT R25, R24, 0xffff, RZ, 0xc0, !PT ;  /* 0x0000ffff18197812 */ /* 0x000fc600078ec0ff */
[----:B------:R-:W-:Y:S01]  /*09a0*/  IMAD R21, R21, R26, RZ ;  /* 0x0000001a15157224 */ /* 0x000fe200078e02ff */
[----:B------:R-:W-:Y:S02]  /*09b0*/  LEA.HI R25, R25, R24, RZ, 0x11 ;  /* 0x0000001819197211 */ /* 0x000fe400078f88ff */
[----:B------:R-:W-:Y:S02]  /*09c0*/  PRMT R24, R23, 0x9910, RZ ;  /* 0x0000991017187816 */ /* 0x000fe400000000ff */
[----:B------:R-:W-:-:S03]  /*09d0*/  PRMT R23, R25, 0x9910, RZ ;  /* 0x0000991019177816 */ /* 0x000fc600000000ff */
[----:B------:R-:W-:Y:S01]  /*09e0*/  IMAD R25, R24, R24, RZ ;  /* 0x0000001818197224 */ /* 0x000fe200078e02ff */
[----:B------:R-:W-:-:S04]  /*09f0*/  SHF.R.S32.HI R24, RZ, 0x1, R23 ;  /* 0x00000001ff187819 */ /* 0x000fc80000011417 */
[----:B------:R-:W-:Y:S01]  /*0a00*/  PRMT R23, R25, 0x7610, R23 ;  /* 0x0000761019177816 */ /* 0x000fe20000000017 */
[----:B------:R-:W-:Y:S05]  /*0a10*/  @P6 BRA `(.L_x_3205) ;  /* 0xfffffef000006947 */ /* 0x000fea000383ffff */
[----:B------:R-:W-:Y:S05]  /*0a20*/  BRA `(.L_x_3204) ;  /* 0x000000b000007947 */ /* 0x000fea0003800000 */
.L_x_3203:
[----:B-----5:R-:W-:Y:S01]  /*0a30*/  PRMT R23, R23, 0x9910, RZ ;  /* 0x0000991017177816 */ /* 0x020fe200000000ff */
[----:B------:R-:W-:Y:S01]  /*0a40*/  BSSY B0, `(.L_x_3204) ;  /* 0x0000009000007945 */ /* 0x000fe20003800000 */
[----:B------:R-:W-:Y:S02]  /*0a50*/  PRMT R21, R19, 0x7632, R21 ;  /* 0x0000763213157816 */ /* 0x000fe40000000015 */
[----:B------:R-:W-:-:S13]  /*0a60*/  ISETP.NE.AND P5, PT, R23, 0x1, PT ;  /* 0x000000011700780c */ /* 0x000fda0003fa5270 */
[----:B------:R-:W-:Y:S05]  /*0a70*/  @!P5 BRA `(.L_x_3206) ;  /* 0x000000500000d947 */ /* 0x000fea0003800000 */
[----:B------:R-:W-:-:S13]  /*0a80*/  ISETP.NE.AND P5, PT, R23, -0x1, PT ;  /* 0xffffffff1700780c */ /* 0x000fda0003fa5270 */
[----:B------:R-:W-:-:S04]  /*0a90*/  @!P5 LOP3.LUT R21, R12, 0x1, RZ, 0xc0, !PT ;  /* 0x000000010c15d812 */ /* 0x000fc800078ec0ff */
[----:B------:R-:W-:-:S04]  /*0aa0*/  @!P5 ISETP.NE.U32.AND P6, PT, R21, 0x1, PT ;  /* 0x000000011500d80c */ /* 0x000fc80003fc5070 */
[----:B------:R-:W-:-:S04]  /*0ab0*/  @!P5 SEL R21, R20, 0xffff, P6 ;  /* 0x0000ffff1415d807 */ /* 0x000fc80003000000 */
[----:B------:R-:W-:Y:S02]  /*0ac0*/  @P5 PRMT R21, RZ, 0x7610, R21 ;  /* 0x00007610ff155816 */ /* 0x000fe40000000015 */
.L_x_3206:
[----:B------:R-:W-:Y:S05]  /*0ad0*/  BSYNC B0 ;  /* 0x0000000000007941 */ /* 0x000fea0003800000 */
.L_x_3204:
[----:B------:R-:W-:Y:S05]  /*0ae0*/  @!P2 BRA `(.L_x_3207) ;  /* 0x000002200000a947 */ /* 0x000fea0003800000 */
[----:B------:R-:W-:Y:S02]  /*0af0*/  ISETP.NE.AND P5, PT, R12, RZ, PT ;  /* 0x000000ff0c00720c */ /* 0x000fe40003fa5270 */
[----:B------:R-:W-:-:S11]  /*0b00*/  PRMT R23, R19, 0x7632, R23 ;  /* 0x0000763213177816 */ /* 0x000fd60000000017 */
        /* <DEDUP_REMOVED lines=14> */
.L_x_3209:
        /* <DEDUP_REMOVED lines=18> */
.L_x_3207:
[----:B------:R-:W-:Y:S01]  /*0d10*/  PRMT R22, R22, 0x9910, RZ ;  /* 0x0000991016167816 */ /* 0x000fe200000000ff */
        /* <DEDUP_REMOVED lines=9> */
.L_x_3210:
[----:B------:R-:W-:Y:S05]  /*0db0*/  BSYNC B0 ;  /* 0x0000000000007941 */ /* 0x000fea0003800000 */
.L_x_3208:
[----:B------:R-:W-:Y:S05]  /*0dc0*/  @!P2 BRA `(.L_x_3211) ;  /* 0x000002600000a947 */ /* 0x000fea0003800000 */
[----:B------:R-:W-:Y:S02]  /*0dd0*/  ISETP.NE.AND P2, PT, R12, RZ, PT ;  /* 0x000000ff0c00720c */ /* 0x000fe40003f45270 */
[----:B------:R-:W-:-:S11]  /*0de0*/  PRMT R25, R19, 0x7632, R25 ;  /* 0x0000763213197816 */ /* 0x000fd60000000019 */
[----:B------:R-:W-:Y:S05]  /*0df0*/  @!P2 BRA `(.L_x_3212) ;  /* 0x000002f00000a947 */ /* 0x000fea0003800000 */
[C---:B------:R-:W-:Y:S02]  /*0e00*/  LOP3.LUT R20, R12.reuse, 0x1, RZ, 0xc0, !PT ;  /* 0x000000010c147812 */ /* 0x040fe400078ec0ff */
[----:B------:R-:W-:Y:S02]  /*0e10*/  IADD3 R22, R12, 0x1, RZ ;  /* 0x000000010c167810 */ /* 0x000fe40007ffe0ff */
[----:B------:R-:W-:Y:S02]  /*0e20*/  ISETP.NE.U32.AND P2, PT, R20, 0x1, PT ;  /* 0x000000011400780c */ /* 0x000fe40003f45070 */
[----:B------:R-:W-:Y:S02]  /*0e30*/  LOP3.LUT R22, R22, 0xffff, RZ, 0xc0, !PT ;  /* 0x0000ffff16167812 */ /* 0x000fe400078ec0ff */
[----:B------:R-:W-:Y:S02]  /*0e40*/  SEL R20, R18, 0x1, !P2 ;  /* 0x0000000112147807 */ /* 0x000fe40005000000 */
[----:B------:R-:W-:-:S02]  /*0e50*/  ISETP.GE.U32.AND P2, PT, R22, 0x3, PT ;  /* 0x000000031600780c */ /* 0x000fc40003f46070 */
[----:B------:R-:W-:Y:S02]  /*0e60*/  PRMT R18, R18, 0x9910, RZ ;  /* 0x0000991012127816 */ /* 0x000fe400000000ff */
[----:B------:R-:W-:-:S03]  /*0e70*/  PRMT R25, R20, 0x9910, RZ ;  /* 0x0000991014197816 */ /* 0x000fc600000000ff */
[----:B------:R-:W-:-:S06]  /*0e80*/  IMAD R18, R18, R18, RZ ;  /* 0x0000001212127224 */ /* 0x000fcc00078e02ff */
[----:B------:R-:W-:Y:S05]  /*0e90*/  @!P2 BRA `(.L_x_3212) ;  /* 0x000002500000a947 */ /* 0x000fea0003800000 */
[----:B------:R-:W-:-:S04]  /*0ea0*/  LEA.HI R20, R12, R12, RZ, 0x11 ;  /* 0x0000000c0c147211 */ /* 0x000fc800078f88ff */
[----:B------:R-:W-:-:S04]  /*0eb0*/  PRMT R20, R20, 0x9910, RZ ;  /* 0x0000991014147816 */ /* 0x000fc800000000ff */
[----:B------:R-:W-:-:S04]  /*0ec0*/  SHF.R.S32.HI R20, RZ, 0x1, R20 ;  /* 0x00000001ff147819 */ /* 0x000fc80000011414 */
.L_x_3213:
[C---:B------:R-:W-:Y:S02]  /*0ed0*/  IADD3 R22, R20.reuse, 0x1, RZ ;  /* 0x0000000114167810 */ /* 0x040fe40007ffe0ff */
[----:B------:R-:W-:Y:S02]  /*0ee0*/  LOP3.LUT R24, R20, 0x1, RZ, 0xc0, !PT ;  /* 0x0000000114187812 */ /* 0x000fe400078ec0ff */
[----:B------:R-:W-:Y:S02]  /*0ef0*/  LOP3.LUT R22, R22, 0xffff, RZ, 0xc0, !PT ;  /* 0x0000ffff16167812 */ /* 0x000fe400078ec0ff */
[----:B------:R-:W-:Y:S02]  /*0f00*/  ISETP.NE.U32.AND P2, PT, R24, 0x1, PT ;  /* 0x000000011800780c */ /* 0x000fe40003f45070 */
[----:B------:R-:W-:Y:S02]  /*0f10*/  LOP3.LUT R27, R20, 0xffff, RZ, 0xc0, !PT ;  /* 0x0000ffff141b7812 */ /* 0x000fe400078ec0ff */
[----:B------:R-:W-:-:S02]  /*0f20*/  ISETP.GE.U32.AND P5, PT, R22, 0x3, PT ;  /* 0x000000031600780c */ /* 0x000fc40003fa6070 */
[C---:B------:R-:W-:Y:S02]  /*0f30*/  SEL R22, R18.reuse, 0x1, !P2 ;  /* 0x0000000112167807 */ /* 0x040fe40005000000 */
[----:B------:R-:W-:Y:S02]  /*0f40*/  LEA.HI R27, R27, R20, RZ, 0x11 ;  /* 0x000000141b1b7211 */ /* 0x000fe400078f88ff */
[----:B------:R-:W-:Y:S02]  /*0f50*/  PRMT R24, R18, 0x9910, RZ ;  /* 0x0000991012187816 */ /* 0x000fe400000000ff */
[----:B------:R-:W-:Y:S02]  /*0f60*/  PRMT R25, R25, 0x9910, RZ ;  /* 0x0000991019197816 */ /* 0x000fe400000000ff */
[----:B------:R-:W-:Y:S01]  /*0f70*/  PRMT R20, R22, 0x9910, RZ ;  /* 0x0000991016147816 */ /* 0x000fe200000000ff */
[----:B------:R-:W-:Y:S01]  /*0f80*/  IMAD.MOV.U32 R22, RZ, RZ, R24 ;  /* 0x000000ffff167224 */ /* 0x000fe200078e0018 */
[----:B------:R-:W-:Y:S01]  /*0f90*/  PRMT R27, R27, 0x9910, RZ ;  /* 0x000099101b1b7816 */ /* 0x000fe200000000ff */
[----:B------:R-:W-:-:S02]  /*0fa0*/  IMAD.MOV.U32 R18, RZ, RZ, R25 ;  /* 0x000000ffff127224 */ /* 0x000fc400078e0019 */
[----:B------:R-:W-:Y:S02]  /*0fb0*/  IMAD.MOV.U32 R25, RZ, RZ, R20 ;  /* 0x000000ffff197224 */ /* 0x000fe400078e0014 */
[----:B------:R-:W-:Y:S02]  /*0fc0*/  IMAD.MOV.U32 R20, RZ, RZ, R27 ;  /* 0x000000ffff147224 */ /* 0x000fe400078e001b */
[----:B------:R-:W-:Y:S02]  /*0fd0*/  IMAD R22, R22, R22, RZ ;  /* 0x0000001616167224 */ /* 0x000fe400078e02ff */
[----:B------:R-:W-:Y:S01]  /*0fe0*/  IMAD R25, R18, R25, RZ ;  /* 0x0000001912197224 */ /* 0x000fe200078e02ff */
[----:B------:R-:W-:Y:S02]  /*0ff0*/  SHF.R.S32.HI R20, RZ, 0x1, R20 ;  /* 0x00000001ff147819 */ /* 0x000fe40000011414 */
[----:B------:R-:W-:Y:S01]  /*1000*/  PRMT R18, R22, 0x7610, R18 ;  /* 0x0000761016127816 */ /* 0x000fe20000000012 */
[----:B------:R-:W-:Y:S05]  /*1010*/  @P5 BRA `(.L_x_3213) ;  /* 0xfffffeb000005947 */ /* 0x000fea000383ffff */
[----:B------:R-:W-:Y:S05]  /*1020*/  BRA `(.L_x_3212) ;  /* 0x000000c000007947 */ /* 0x000fea0003800000 */
.L_x_3211:
[----:B------:R-:W-:Y:S01]  /*1030*/  PRMT R18, R18, 0x9910, RZ ;  /* 0x0000991012127816 */ /* 0x000fe200000000ff */
[----:B------:R-:W-:Y:S01]  /*1040*/  BSSY B0, `(.L_x_3212) ;  /* 0x000000a000007945 */ /* 0x000fe20003800000 */
[----:B------:R-:W-:-:S02]  /*1050*/  PRMT R25, R19, 0x7632, R25 ;  /* 0x0000763213197816 */ /* 0x000fc40000000019 */
[----:B------:R-:W-:-:S13]  /*1060*/  ISETP.NE.AND P2, PT, R18, 0x1, PT ;  /* 0x000000011200780c */ /* 0x000fda0003f45270 */
[----:B------:R-:W-:Y:S05]  /*1070*/  @!P2 BRA `(.L_x_3214) ;  /* 0x000000600000a947 */ /* 0x000fea0003800000 */
[----:B------:R-:W-:-:S13]  /*1080*/  ISETP.NE.AND P2, PT, R18, -0x1, PT ;  /* 0xffffffff1200780c */ /* 0x000fda0003f45270 */
[----:B------:R-:W-:-:S04]  /*1090*/  @!P2 LOP3.LUT R18, R12, 0x1, RZ, 0xc0, !PT ;  /* 0x000000010c12a812 */ /* 0x000fc800078ec0ff */
[----:B------:R-:W-:-:S04]  /*10a0*/  @!P2 ISETP.NE.U32.AND P5, PT, R18, 0x1, PT ;  /* 0x000000011200a80c */ /* 0x000fc80003fa5070 */
[----:B------:R-:W-:-:S04]  /*10b0*/  @!P2 SEL R20, R20, 0xffff, P5 ;  /* 0x0000ffff1414a807 */ /* 0x000fc80002800000 */
[----:B------:R-:W-:-:S04]  /*10c0*/  @!P2 PRMT R25, R20, 0x7610, R25 ;  /* 0x000076101419a816 */ /* 0x000fc80000000019 */
[----:B------:R-:W-:Y:S02]  /*10d0*/  @P2 PRMT R25, RZ, 0x7610, R25 ;  /* 0x00007610ff192816 */ /* 0x000fe40000000019 */
.L_x_3214:
[----:B------:R-:W-:Y:S05]  /*10e0*/  BSYNC B0 ;  /* 0x0000000000007941 */ /* 0x000fea0003800000 */
.L_x_3212:
[----:B------:R-:W-:Y:S01]  /*10f0*/  IMAD.MOV.U32 R27, RZ, RZ, c[0x0][0x0] ;  /* 0x00000000ff1b7624 */ /* 0x000fe200078e00ff */
        /* <DEDUP_REMOVED lines=8> */
[----:B------:R-:W-:-:S13]  /*1180*/  ISETP.LT.AND.EX P1, PT, R17, R0, PT, P1 ;  /* 0x000000001100720c */ /* 0x000fda0003f21310 */
[----:B0-----:R-:W-:Y:S05]  /*1190*/  @!P0 BRA P1, `(.L_x_3215) ;  /* 0xfffff01000008947 */ /* 0x001fea000083ffff */
[----:B------:R-:W-:Y:S05]  /*11a0*/  EXIT ;  /* 0x000000000000794d */ /* 0x000fea0003800000 */
.L_x_3198:
[----:B--2---:R-:W0:Y:S02]  /*11b0*/  S2R R9, SR_TID.X ;  /* 0x0000000000097919 */ /* 0x004e240000002100 */
        /* <DEDUP_REMOVED lines=10> */
.L_x_3232:
[----:B------:R-:W-:-:S04]  /*1260*/  LEA R6, P0, R9, R2, 0x3 ;  /* 0x0000000209067211 */ /* 0x000fc800078018ff */
[----:B------:R-:W-:-:S05]  /*1270*/  LEA.HI.X R7, R9, R3, R8, 0x3, P0 ;  /* 0x0000000309077211 */ /* 0x000fca00000f1c08 */
[----:B------:R-:W2:Y:S01]  /*1280*/  LDG.E.64 R4, [R6.64] ;  /* 0x0000000406047981 */ /* 0x000ea2000c1e1b00 */
[----:B------:R-:W-:Y:S01]  /*1290*/  PRMT R11, R12, 0x9910, RZ ;  /* 0x000099100c0b7816 */ /* 0x000fe200000000ff */
[----:B------:R-:W-:Y:S03]  /*12a0*/  BSSY B0, `(.L_x_3216) ;  /* 0x000003b000007945 */ /* 0x000fe60003800000 */
[----:B------:R-:W-:Y:S02]  /*12b0*/  ISETP.GE.AND P0, PT, R11, RZ, PT ;  /* 0x000000ff0b00720c */ /* 0x000fe40003f06270 */
[----:B--2---:R-:W-:Y:S02]  /*12c0*/  PRMT R15, R4, 0x7632, R15 ;  /* 0x00007632040f7816 */ /* 0x004fe4000000000f */
[----:B------:R-:W-:-:S09]  /*12d0*/  PRMT R14, R5, 0x7632, R14 ;  /* 0x00007632050e7816 */ /* 0x000fd2000000000e */
[----:B------:R-:W-:Y:S05]  /*12e0*/  @!P0 BRA `(.L_x_3217) ;  /* 0x000002d000008947 */ /* 0x000fea0003800000 */
[----:B------:R-:W-:Y:S01]  /*12f0*/  ISETP.NE.AND P1, PT, R12, RZ, PT ;  /* 0x000000ff0c00720c */ /* 0x000fe20003f25270 */
[----:B------:R-:W-:Y:S02]  /*1300*/  IMAD.MOV.U32 R11, RZ, RZ, 0x1 ;  /* 0x00000001ff0b7424 */ /* 0x000fe400078e00ff */
[----:B------:R-:W-:-:S05]  /*1310*/  IMAD.MOV.U32 R16, RZ, RZ, 0x1 ;  /* 0x00000001ff107424 */ /* 0x000fca00078e00ff */
[----:B------:R-:W-:-:S05]  /*1320*/  PRMT R11, R16, 0x5410, R11 ;  /* 0x00005410100b7816 */ /* 0x000fca000000000b */
        /* <DEDUP_REMOVED lines=9> */
[----:B------:R-:W-:Y:S02]  /*13c0*/  IMAD.MOV.U32 R17, RZ, RZ, R18 ;  /* 0x000000ffff117224 */ /* 0x000fe400078e0012 */
[----:B------:R-:W-:-:S03]  /*13d0*/  IMAD.MOV.U32 R16, RZ, RZ, R19 ;  /* 0x000000ffff107224 */ /* 0x000fc600078e0013 */
[----:B------:R-:W-:Y:S01]  /*13e0*/  PRMT R11, R17, 0x7610, R11 ;  /* 0x00007610110b7816 */ /* 0x000fe2000000000b */
[----:B------:R-:W-:Y:S01]  /*13f0*/  IMAD R16, R16, R16, RZ ;  /* 0x0000001010107224 */ /* 0x000fe200078e02ff */
[----:B------:R-:W-:Y:S05]  /*1400*/  @!P1 BRA `(.L_x_3218) ;  /* 0x0000024000009947 */ /* 0x000fea0003800000 */
[----:B------:R-:W-:Y:S02]  /*1410*/  LEA.HI R17, R12, R12, RZ, 0x11 ;  /* 0x0000000c0c117211 */ /* 0x000fe400078f88ff */
[----:B------:R-:W-:Y:S02]  /*1420*/  PRMT R20, R16, 0x7610, R20 ;  /* 0x0000761010147816 */ /* 0x000fe40000000014 */
[----:B------:R-:W-:-:S04]  /*1430*/  PRMT R17, R17, 0x9910, RZ ;  /* 0x0000991011117816 */ /* 0x000fc800000000ff */
[----:B------:R-:W-:-:S04]  /*1440*/  SHF.R.S32.HI R17, RZ, 0x1, R17 ;  /* 0x00000001ff117819 */ /* 0x000fc80000011411 */
[----:B------:R-:W-:-:S04]  /*1450*/  PRMT R16, R17, 0x7610, R16 ;  /* 0x0000761011107816 */ /* 0x000fc80000000010 */
.L_x_3219:
        /* <DEDUP_REMOVED lines=22> */
.L_x_3217:
[----:B------:R-:W-:Y:S01]  /*15c0*/  PRMT R16, R4, 0x9910, RZ ;  /* 0x0000991004107816 */ /* 0x000fe200000000ff */
[----:B------:R-:W-:Y:S02]  /*15d0*/  IMAD.MOV.U32 R11, RZ, RZ, 0x1 ;  /* 0x00000001ff0b7424 */ /* 0x000fe400078e00ff */
[----:B------:R-:W-:Y:S01]  /*15e0*/  IMAD.MOV.U32 R17, RZ, RZ, 0x1 ;  /* 0x00000001ff117424 */ /* 0x000fe200078e00ff */
[----:B------:R-:W-:-:S04]  /*15f0*/  ISETP.NE.AND P1, PT, R16, 0x1, PT ;  /* 0x000000011000780c */ /* 0x000fc80003f25270 */
[----:B------:R-:W-:-:S09]  /*1600*/  PRMT R11, R17, 0x5410, R11 ;  /* 0x00005410110b7816 */ /* 0x000fd2000000000b */
[----:B------:R-:W-:Y:S05]  /*1610*/  @!P1 BRA `(.L_x_3218) ;  /* 0x0000003000009947 */ /* 0x000fea0003800000 */
[----:B------:R-:W-:Y:S02]  /*1620*/  ISETP.NE.AND P1, PT, R16, -0x1, PT ;  /* 0xffffffff1000780c */ /* 0x000fe40003f25270 */
[----:B------:R-:W-:-:S11]  /*1630*/  PRMT R11, R10, 0x7610, R11 ;  /* 0x000076100a0b7816 */ /* 0x000fd6000000000b */
[----:B------:R-:W-:Y:S02]  /*1640*/  @P1 PRMT R11, RZ, 0x7610, R11 ;  /* 0x00007610ff0b1816 */ /* 0x000fe4000000000b */
.L_x_3218:
[----:B------:R-:W-:Y:S05]  /*1650*/  BSYNC B0 ;  /* 0x0000000000007941 */ /* 0x000fea0003800000 */
.L_x_3216:
[----:B------:R-:W-:Y:S01]  /*1660*/  BSSY B0, `(.L_x_3220) ;  /* 0x0000032000007945 */ /* 0x000fe20003800000 */
[----:B------:R-:W-:Y:S05]  /*1670*/  @!P0 BRA `(.L_x_3221) ;  /* 0x0000029000008947 */ /* 0x000fea0003800000 */
[----:B------:R-:W-:Y:S02]  /*1680*/  ISETP.NE.AND P1, PT, R12, RZ, PT ;  /* 0x000000ff0c00720c */ /* 0x000fe40003f25270 */
[----:B------:R-:W-:-:S11]  /*1690*/  PRMT R16, R11, 0x7632, R16 ;  /* 0x000076320b107816 */ /* 0x000fd60000000010 */
[----:B------:R-:W-:Y:S05]  /*16a0*/  @!P1 BRA `(.L_x_3222) ;  /* 0x000002d000009947 */ /* 0x000fea0003800000 */
[----:B------:R-:W-:Y:S02]  /*16b0*/  LOP3.LUT R16, R12, 0x1, RZ, 0xc0, !PT ;  /* 0x000000010c107812 */ /* 0x000fe400078ec0ff */
[----:B------:R-:W-:Y:S02]  /*16c0*/  PRMT R4, R4, 0xbb32, RZ ;  /* 0x0000bb3204047816 */ /* 0x000fe400000000ff */
[----:B------:R-:W-:Y:S02]  /*16d0*/  ISETP.NE.U32.AND P1, PT, R16, 0x1, PT ;  /* 0x000000011000780c */ /* 0x000fe40003f25070 */
[----:B------:R-:W-:Y:S01]  /*16e0*/  IADD3 R16, R12, 0x1, RZ ;  /* 0x000000010c107810 */ /* 0x000fe20007ffe0ff */
[----:B------:R-:W-:Y:S01]  /*16f0*/  IMAD R4, R4, R4, RZ ;  /* 0x0000000404047224 */ /* 0x000fe200078e02ff */
[----:B------:R-:W-:Y:S02]  /*1700*/  SEL R15, R15, 0x1, !P1 ;  /* 0x000000010f0f7807 */ /* 0x000fe40004800000 */
[----:B------:R-:W-:-:S02]  /*1710*/  LOP3.LUT R16, R16, 0xffff, RZ, 0xc0, !PT ;  /* 0x0000ffff10107812 */ /* 0x000fc400078ec0ff */
[----:B------:R-:W-:Y:S02]  /*1720*/  PRMT R15, R15, 0x9910, RZ ;  /* 0x000099100f0f7816 */ /* 0x000fe400000000ff */
[----:B------:R-:W-:-:S03]  /*1730*/  ISETP.GE.U32.AND P1, PT, R16, 0x3, PT ;  /* 0x000000031000780c */ /* 0x000fc60003f26070 */
[----:B------:R-:W-:-:S10]  /*1740*/  IMAD.MOV.U32 R16, RZ, RZ, R15 ;  /* 0x000000ffff107224 */ /* 0x000fd400078e000f */
[----:B------:R-:W-:Y:S05]  /*1750*/  @!P1 BRA `(.L_x_3222) ;  /* 0x0000022000009947 */ /* 0x000fea0003800000 */
[----:B------:R-:W-:Y:S02]  /*1760*/  LEA.HI R15, R12, R12, RZ, 0x11 ;  /* 0x0000000c0c0f7211 */ /* 0x000fe400078f88ff */
[----:B------:R-:W-:Y:S02]  /*1770*/  PRMT R18, R4, 0x7610, R18 ;  /* 0x0000761004127816 */ /* 0x000fe40000000012 */
[----:B------:R-:W-:-:S04]  /*1780*/  PRMT R15, R15, 0x9910, RZ ;  /* 0x000099100f0f7816 */ /* 0x000fc800000000ff */
[----:B------:R-:W-:-:S04]  /*1790*/  SHF.R.S32.HI R15, RZ, 0x1, R15 ;  /* 0x00000001ff0f7819 */ /* 0x000fc8000001140f */
[----:B------:R-:W-:-:S04]  /*17a0*/  PRMT R4, R15, 0x7610, R4 ;  /* 0x000076100f047816 */ /* 0x000fc80000000004 */
.L_x_3223:
[----:B------:R-:W-:Y:S02]  /*17b0*/  LOP3.LUT R17, R4, 0xffff, RZ, 0xc0, !PT ;  /* 0x0000ffff04117812 */ /* 0x000fe400078ec0ff */
        /* <DEDUP_REMOVED lines=21> */
.L_x_3221:
[----:B------:R-:W-:Y:S02]  /*1910*/  PRMT R4, R4, 0xbb32, RZ ;  /* 0x0000bb3204047816 */ /* 0x000fe400000000ff */
[----:B------:R-:W-:-:S02]  /*1920*/  PRMT R16, R11, 0x7632, R16 ;  /* 0x000076320b107816 */ /* 0x000fc40000000010 */
[----:B------:R-:W-:-:S13]  /*1930*/  ISETP.NE.AND P1, PT, R4, 0x1, PT ;  /* 0x000000010400780c */ /* 0x000fda0003f25270 */
[----:B------:R-:W-:Y:S05]  /*1940*/  @!P1 BRA `(.L_x_3222) ;  /* 0x0000003000009947 */ /* 0x000fea0003800000 */
[----:B------:R-:W-:Y:S02]  /*1950*/  ISETP.NE.AND P1, PT, R4, -0x1, PT ;  /* 0xffffffff0400780c */ /* 0x000fe40003f25270 */
[----:B------:R-:W-:-:S11]  /*1960*/  PRMT R16, R10, 0x7610, R16 ;  /* 0x000076100a107816 */ /* 0x000fd60000000010 */
[----:B------:R-:W-:Y:S02]  /*1970*/  @P1 PRMT R16, RZ, 0x7610, R16 ;  /* 0x00007610ff101816 */ /* 0x000fe40000000010 */
.L_x_3222:
[----:B------:R-:W-:Y:S05]  /*1980*/  BSYNC B0 ;  /* 0x0000000000007941 */ /* 0x000fea0003800000 */
.L_x_3220:
[----:B------:R-:W-:Y:S01]  /*1990*/  BSSY B0, `(.L_x_3224) ;  /* 0x0000031000007945 */ /* 0x000fe20003800000 */
        /* <DEDUP_REMOVED lines=12> */
[----:B------:R-:W-:-:S04]  /*1a60*/  IMAD.MOV.U32 R15, RZ, RZ, R18 ;  /* 0x000000ffff0f7224 */ /* 0x000fc800078e0012 */
[----:B------:R-:W-:Y:S02]  /*1a70*/  IMAD R15, R15, R15, RZ ;  /* 0x0000000f0f0f7224 */ /* 0x000fe400078e02ff */
[----:B------:R-:W-:Y:S05]  /*1a80*/  @!P1 BRA `(.L_x_3226) ;  /* 0x0000021000009947 */ /* 0x000fea0003800000 */
[----:B------:R-:W-:Y:S02]  /*1a90*/  LEA.HI R17, R12, R12, RZ, 0x11 ;  /* 0x0000000c0c117211 */ /* 0x000fe400078f88ff */
[----:B------:R-:W-:Y:S02]  /*1aa0*/  PRMT R19, R15, 0x7610, R19 ;  /* 0x000076100f137816 */ /* 0x000fe40000000013 */
[----:B------:R-:W-:-:S04]  /*1ab0*/  PRMT R17, R17, 0x9910, RZ ;  /* 0x0000991011117816 */ /* 0x000fc800000000ff */
[----:B------:R-:W-:-:S04]  /*1ac0*/  SHF.R.S32.HI R17, RZ, 0x1, R17 ;  /* 0x00000001ff117819 */ /* 0x000fc80000011411 */
[----:B------:R-:W-:-:S04]  /*1ad0*/  PRMT R15, R17, 0x7610, R15 ;  /* 0x00007610110f7816 */ /* 0x000fc8000000000f */
.L_x_3227:
        /* <DEDUP_REMOVED lines=21> */
.L_x_3225:
[----:B------:R-:W-:Y:S02]  /*1c30*/  PRMT R15, R5, 0x9910, RZ ;  /* 0x00009910050f7816 */ /* 0x000fe400000000ff */
[----:B------:R-:W-:Y:S02]  /*1c40*/  PRMT R4, R11, 0x7632, R4 ;  /* 0x000076320b047816 */ /* 0x000fe40000000004 */
[----:B------:R-:W-:-:S13]  /*1c50*/  ISETP.NE.AND P1, PT, R15, 0x1, PT ;  /* 0x000000010f00780c */ /* 0x000fda0003f25270 */
[----:B------:R-:W-:Y:S05]  /*1c60*/  @!P1 BRA `(.L_x_3226) ;  /* 0x0000003000009947 */ /* 0x000fea0003800000 */
[----:B------:R-:W-:Y:S02]  /*1c70*/  ISETP.NE.AND P1, PT, R15, -0x1, PT ;  /* 0xffffffff0f00780c */ /* 0x000fe40003f25270 */
[----:B------:R-:W-:-:S11]  /*1c80*/  PRMT R4, R10, 0x7610, R4 ;  /* 0x000076100a047816 */ /* 0x000fd60000000004 */
[----:B------:R-:W-:Y:S02]  /*1c90*/  @P1 PRMT R4, RZ, 0x7610, R4 ;  /* 0x00007610ff041816 */ /* 0x000fe40000000004 */
.L_x_3226:
[----:B------:R-:W-:Y:S05]  /*1ca0*/  BSYNC B0 ;  /* 0x0000000000007941 */ /* 0x000fea0003800000 */
.L_x_3224:
[----:B------:R-:W-:Y:S01]  /*1cb0*/  BSSY B0, `(.L_x_3228) ;  /* 0x0000032000007945 */ /* 0x000fe20003800000 */
[----:B------:R-:W-:Y:S05]  /*1cc0*/  @!P0 BRA `(.L_x_3229) ;  /* 0x0000029000008947 */ /* 0x000fea0003800000 */
[----:B------:R-:W-:Y:S02]  /*1cd0*/  ISETP.NE.AND P0, PT, R12, RZ, PT ;  /* 0x000000ff0c00720c */ /* 0x000fe40003f05270 */
[----:B------:R-:W-:-:S11]  /*1ce0*/  PRMT R15, R11, 0x7632, R15 ;  /* 0x000076320b0f7816 */ /* 0x000fd6000000000f */
[----:B------:R-:W-:Y:S05]  /*1cf0*/  @!P0 BRA `(.L_x_3230) ;  /* 0x000002d000008947 */ /* 0x000fea0003800000 */
[C---:B------:R-:W-:Y:S02]  /*1d00*/  LOP3.LUT R15, R12.reuse, 0x1, RZ, 0xc0, !PT ;  /* 0x000000010c0f7812 */ /* 0x040fe400078ec0ff */
        /* <DEDUP_REMOVED lines=15> */
.L_x_3231:
        /* <DEDUP_REMOVED lines=22> */
.L_x_3229:
[----:B------:R-:W-:Y:S02]  /*1f60*/  PRMT R5, R5, 0xbb32, RZ ;  /* 0x0000bb3205057816 */ /* 0x000fe400000000ff */
[----:B------:R-:W-:-:S02]  /*1f70*/  PRMT R15, R11, 0x7632, R15 ;  /* 0x000076320b0f7816 */ /* 0x000fc4000000000f */
[----:B------:R-:W-:-:S13]  /*1f80*/  ISETP.NE.AND P0, PT, R5, 0x1, PT ;  /* 0x000000010500780c */ /* 0x000fda0003f05270 */
[----:B------:R-:W-:Y:S05]  /*1f90*/  @!P0 BRA `(.L_x_3230) ;  /* 0x0000003000008947 */ /* 0x000fea0003800000 */
[----:B------:R-:W-:Y:S02]  /*1fa0*/  ISETP.NE.AND P0, PT, R5, -0x1, PT ;  /* 0xffffffff0500780c */ /* 0x000fe40003f05270 */
[----:B------:R-:W-:-:S11]  /*1fb0*/  PRMT R15, R10, 0x7610, R15 ;  /* 0x000076100a0f7816 */ /* 0x000fd6000000000f */
[----:B------:R-:W-:Y:S02]  /*1fc0*/  @P0 PRMT R15, RZ, 0x7610, R15 ;  /* 0x00007610ff0f0816 */ /* 0x000fe4000000000f */
.L_x_3230:
[----:B------:R-:W-:Y:S05]  /*1fd0*/  BSYNC B0 ;  /* 0x0000000000007941 */ /* 0x000fea0003800000 */
.L_x_3228:
        /* <DEDUP_REMOVED lines=13> */
.L_x_3233:
        /* <DEDUP_REMOVED lines=13> */
.L_x_4009:


//--------------------- .text._ZN2at6native61_GLOBAL__N__44eb8e94_28_ForeachBinaryOpScalarList_cu_dda10a6925multi_tensor_apply_kernelINS1_28TensorListScalarListMetadataIlLi1EEENS1_25BinaryOpScalarListFunctorIlLi1ELi1ELi0EEEJNS1_13power_functorIlEEEEEvT_T0_DpT1_ --------------------------
	.section	.text._ZN2at6native61_GLOBAL__N__44eb8e94_28_ForeachBinaryOpScalarList_cu_dda10a6925multi_tensor_apply_kernelINS1_28TensorListScalarListMetadataIlLi1EEENS1_25BinaryOpScalarListFunctorIlLi1ELi1ELi0EEEJNS1_13power_functorIlEEEEEvT_T0_DpT1_,"ax",@progbits
	.sectioninfo	@"SHI_REGISTERS=32"
	.align	128
.text._ZN2at6native61_GLOBAL__N__44eb8e94_28_ForeachBinaryOpScalarList_cu_dda10a6925multi_tensor_apply_kernelINS1_28TensorListScalarListMetadataIlLi1EEENS1_25BinaryOpScalarListFunctorIlLi1ELi1ELi0EEEJNS1_13power_functorIlEEEEEvT_T0_DpT1_:
        .type           _ZN2at6native61_GLOBAL__N__44eb8e94_28_ForeachBinaryOpScalarList_cu_dda10a6925multi_tensor_apply_kernelINS1_28TensorListScalarListMetadataIlLi1EEENS1_25BinaryOpScalarListFunctorIlLi1ELi1ELi0EEEJNS1_13power_functorIlEEEEEvT_T0_DpT1_,@function
        .size           _ZN2at6native61_GLOBAL__N__44eb8e94_28_ForeachBinaryOpScalarList_cu_dda10a6925multi_tensor_apply_kernelINS1_28TensorListScalarListMetadataIlLi1EEENS1_25BinaryOpScalarListFunctorIlLi1ELi1ELi0EEEJNS1_13power_functorIlEEEEEvT_T0_DpT1_,(.L_x_4010 - _ZN2at6native61_GLOBAL__N__44eb8e94_28_ForeachBinaryOpScalarList_cu_dda10a6925multi_tensor_apply_kernelINS1_28TensorListScalarListMetadataIlLi1EEENS1_25BinaryOpScalarListFunctorIlLi1ELi1ELi0EEEJNS1_13power_functorIlEEEEEvT_T0_DpT1_)
        .other          _ZN2at6native61_GLOBAL__N__44eb8e94_28_ForeachBinaryOpScalarList_cu_dda10a6925multi_tensor_apply_kernelINS1_28TensorListScalarListMetadataIlLi1EEENS1_25BinaryOpScalarListFunctorIlLi1ELi1ELi0EEEJNS1_13power_functorIlEEEEEvT_T0_DpT1_,@"STO_CUDA_ENTRY STV_DEFAULT"
_ZN2at6native61_GLOBAL__N__44eb8e94_28_ForeachBinaryOpScalarList_cu_dda10a6925multi_tensor_apply_kernelINS1_28TensorListScalarListMetadataIlLi1EEENS1_25BinaryOpScalarListFunctorIlLi1ELi1ELi0EEEJNS1_13power_functorIlEEEEEvT_T0_DpT1_:
        /* <DEDUP_REMOVED lines=28> */
.L_x_3251:
[----:B0-----:R-:W-:Y:S01]  /*01c0*/  IADD3 R7, P0, R19, R16, RZ ;  /* 0x0000001013077210 */ /* 0x001fe20007f1e0ff */
[C---:B------:R-:W-:Y:S01]  /*01d0*/  IMAD R8, R0.reuse, 0x3, RZ ;  /* 0x0000000300087824 */ /* 0x040fe200078e02ff */
[----:B------:R-:W-:Y:S01]  /*01e0*/  CS2R R14, SRZ ;  /* 0x00000000000e7805 */ /* 0x000fe2000001ff00 */
[----:B------:R-:W-:Y:S01]  /*01f0*/  CS2R R20, SRZ ;  /* 0x0000000000147805 */ /* 0x000fe2000001ff00 */
[----:B------:R-:W-:Y:S01]  /*0200*/  IADD3 R3, P1, R7, c[0x0][0x0], RZ ;  /* 0x0000000007037a10 */ /* 0x000fe20007f3e0ff */
[----:B------:R-:W-:Y:S01]  /*0210*/  IMAD.X R12, RZ, RZ, R17, P0 ;  /* 0x000000ffff0c7224 */ /* 0x000fe200000e0611 */
[----:B------:R-:W-:Y:S02]  /*0220*/  LEA R5, P4, R0, R7, 0x1 ;  /* 0x0000000700057211 */ /* 0x000fe400078808ff */
[C---:B------:R-:W-:Y:S01]  /*0230*/  ISETP.GE.U32.AND P0, PT, R3.reuse, 0x10000, PT ;  /* 0x000100000300780c */ /* 0x040fe20003f06070 */
[--C-:B------:R-:W-:Y:S01]  /*0240*/  IMAD.X R4, RZ, RZ, R12.reuse, P1 ;  /* 0x000000ffff047224 */ /* 0x100fe200008e060c */
[C---:B------:R-:W-:Y:S01]  /*0250*/  ISETP.LT.U32.AND P2, PT, R3.reuse, UR14, PT ;  /* 0x0000000e03007c0c */ /* 0x040fe2000bf41070 */
[----:B------:R-:W-:Y:S01]  /*0260*/  IMAD.X R6, RZ, RZ, R12, P4 ;  /* 0x000000ffff067224 */ /* 0x000fe200020e060c */
[----:B------:R-:W-:-:S02]  /*0270*/  LEA R2, P3, R3, UR4, 0x3 ;  /* 0x0000000403027c11 */ /* 0x000fc4000f8618ff */
[C---:B------:R-:W-:Y:S02]  /*0280*/  ISETP.GE.U32.AND.EX P0, PT, R4.reuse, RZ, PT, P0 ;  /* 0x000000ff0400720c */ /* 0x040fe40003f06100 */
[----:B------:R-:W-:Y:S02]  /*0290*/  ISETP.GE.U32.AND P1, PT, R5, 0x10000, PT ;  /* 0x000100000500780c */ /* 0x000fe40003f26070 */
[----:B------:R-:W-:Y:S02]  /*02a0*/  LEA.HI.X R3, R3, UR5, R4, 0x3, P3 ;  /* 0x0000000503037c11 */ /* 0x000fe400098f1c04 */
[----:B------:R-:W-:Y:S02]  /*02b0*/  ISETP.LT.AND.EX P0, PT, R4, UR8, !P0, P2 ;  /* 0x0000000804007c0c */ /* 0x000fe4000c701320 */
[C---:B------:R-:W-:Y:S02]  /*02c0*/  ISETP.LT.U32.AND P2, PT, R5.reuse, UR14, PT ;  /* 0x0000000e05007c0c */ /* 0x040fe4000bf41070 */
[----:B------:R-:W-:-:S02]  /*02d0*/  LEA R4, P4, R5, UR4, 0x3 ;  /* 0x0000000405047c11 */ /* 0x000fc4000f8818ff */
[----:B------:R-:W-:Y:S02]  /*02e0*/  ISETP.GE.U32.AND.EX P1, PT, R6, RZ, PT, P1 ;  /* 0x000000ff0600720c */ /* 0x000fe40003f26110 */
[----:B------:R-:W-:Y:S02]  /*02f0*/  IADD3 R9, P5, R8, R7, RZ ;  /* 0x0000000708097210 */ /* 0x000fe40007fbe0ff */
[----:B------:R-:W-:Y:S02]  /*0300*/  ISETP.GE.U32.AND P3, PT, R7, 0x10000, PT ;  /* 0x000100000700780c */ /* 0x000fe40003f66070 */
[----:B------:R-:W-:Y:S01]  /*0310*/  LEA.HI.X R5, R5, UR5, R6, 0x3, P4 ;  /* 0x0000000505057c11 */ /* 0x000fe2000a0f1c06 */
[----:B------:R-:W-:Y:S01]  /*0320*/  IMAD.X R10, RZ, RZ, R12, P5 ;  /* 0x000000ffff0a7224 */ /* 0x000fe200028e060c */
[----:B------:R-:W-:Y:S01]  /*0330*/  ISETP.LT.AND.EX P1, PT, R6, UR8, !P1, P2 ;  /* 0x0000000806007c0c */ /* 0x000fe2000cf21320 */
[----:B------:R0:W5:Y:S01]  /*0340*/  @P0 LDG.E.64 R20, [R2.64] ;  /* 0x0000000c02140981 */ /* 0x000162000c1e1b00 */
[----:B------:R-:W-:-:S02]  /*0350*/  ISETP.LT.U32.AND P2, PT, R7, UR14, PT ;  /* 0x0000000e07007c0c */ /* 0x000fc4000bf41070 */
[C---:B------:R-:W-:Y:S02]  /*0360*/  ISETP.GE.U32.AND.EX P4, PT, R12.reuse, RZ, PT, P3 ;  /* 0x000000ff0c00720c */ /* 0x040fe40003f86130 */
[C---:B------:R-:W-:Y:S02]  /*0370*/  ISETP.GE.U32.AND P3, PT, R9.reuse, 0x10000, PT ;  /* 0x000100000900780c */ /* 0x040fe40003f66070 */
[----:B------:R-:W-:Y:S02]  /*0380*/  ISETP.LT.AND.EX P2, PT, R12, UR8, !P4, P2 ;  /* 0x000000080c007c0c */ /* 0x000fe4000e741320 */
[----:B------:R-:W-:Y:S02]  /*0390*/  ISETP.LT.U32.AND P4, PT, R9, UR14, PT ;  /* 0x0000000e09007c0c */ /* 0x000fe4000bf81070 */
[----:B------:R-:W-:Y:S02]  /*03a0*/  ISETP.GE.U32.AND.EX P3, PT, R10, RZ, PT, P3 ;  /* 0x000000ff0a00720c */ /* 0x000fe40003f66130 */
[----:B------:R-:W-:-:S02]  /*03b0*/  LEA R6, P5, R7, UR4, 0x3 ;  /* 0x0000000407067c11 */ /* 0x000fc4000f8a18ff */
[----:B------:R-:W-:Y:S02]  /*03c0*/  ISETP.LT.AND.EX P3, PT, R10, UR8, !P3, P4 ;  /* 0x000000080a007c0c */ /* 0x000fe4000df61340 */
[----:B------:R-:W-:Y:S02]  /*03d0*/  LEA R8, P6, R9, UR4, 0x3 ;  /* 0x0000000409087c11 */ /* 0x000fe4000f8c18ff */
[----:B------:R-:W-:Y:S02]  /*03e0*/  LEA.HI.X R7, R7, UR5, R12, 0x3, P5 ;  /* 0x0000000507077c11 */ /* 0x000fe4000a8f1c0c */
[----:B------:R-:W-:Y:S01]  /*03f0*/  LEA.HI.X R9, R9, UR5, R10, 0x3, P6 ;  /* 0x0000000509097c11 */ /* 0x000fe2000b0f1c0a */
[----:B------:R-:W-:Y:S01]  /*0400*/  CS2R R12, SRZ ;  /* 0x00000000000c7805 */ /* 0x000fe2000001ff00 */
[----:B------:R-:W-:Y:S01]  /*0410*/  CS2R R10, SRZ ;  /* 0x00000000000a7805 */ /* 0x000fe2000001ff00 */
        /* <DEDUP_REMOVED lines=30> */
[----:B------:R-:W-:Y:S01]  /*0600*/  USHF.R.S64 UR9, UR9, 0x1, UR10 ;  /* 0x0000000109097899 */ /* 0x000fe2000800100a */
[----:B------:R-:W-:Y:S01]  /*0610*/  IMAD.IADD R18, R15, 0x1, R27 ;  /* 0x000000010f127824 */ /* 0x000fe200078e021b */
[----:B------:R-:W-:Y:S01]  /*0620*/  USHF.R.S32.HI UR10, URZ, 0x1, UR10 ;  /* 0x000000013f0a7899 */ /* 0x000fe2000801140a */
[----:B------:R-:W-:-:S03]  /*0630*/  IMAD.MOV.U32 R25, RZ, RZ, R14 ;  /* 0x000000ffff197224 */ /* 0x000fc600078e000e */
[----:B------:R-:W-:Y:S02]  /*0640*/  IMAD.U32 R29, RZ, RZ, UR9 ;  /* 0x00000009ff1d7e24 */ /* 0x000fe4000f8e00ff */
[----:B------:R-:W-:-:S03]  /*0650*/  IMAD.U32 R26, RZ, RZ, UR10 ;  /* 0x0000000aff1a7e24 */ /* 0x000fc6000f8e00ff */
.L_x_3237:
[C---:B------:R-:W-:Y:S01]  /*0660*/  IADD3 R14, P4, R29.reuse, 0x1, RZ ;  /* 0x000000011d0e7810 */ /* 0x040fe20007f9e0ff */
[----:B------:R-:W-:Y:S01]  /*0670*/  IMAD R27, R18, R25, RZ ;  /* 0x00000019121b7224 */ /* 0x000fe200078e02ff */
[----:B------:R-:W-:Y:S02]  /*0680*/  LOP3.LUT R15, R29, 0x1, RZ, 0xc0, !PT ;  /* 0x000000011d0f7812 */ /* 0x000fe400078ec0ff */
[----:B------:R-:W-:Y:S01]  /*0690*/  ISETP.GE.U32.AND P6, PT, R14, 0x3, PT ;  /* 0x000000030e00780c */ /* 0x000fe20003fc6070 */
[----:B------:R-:W-:Y:S01]  /*06a0*/  IMAD.X R14, RZ, RZ, R26, P4 ;  /* 0x000000ffff0e7224 */ /* 0x000fe200020e061a */
[----:B------:R-:W-:Y:S01]  /*06b0*/  ISETP.NE.U32.AND P4, PT, R15, 0x1, PT ;  /* 0x000000010f00780c */ /* 0x000fe20003f85070 */
[----:B------:R-:W-:-:S03]  /*06c0*/  IMAD R27, R25, R18, R27 ;  /* 0x00000012191b7224 */ /* 0x000fc600078e021b */
[----:B------:R-:W-:Y:S02]  /*06d0*/  ISETP.NE.U32.AND.EX P4, PT, RZ, RZ, PT, P4 ;  /* 0x000000ffff00720c */ /* 0x000fe40003f85140 */
[----:B------:R-:W-:Y:S02]  /*06e0*/  ISETP.GE.U32.AND.EX P6, PT, R14, RZ, PT, P6 ;  /* 0x000000ff0e00720c */ /* 0x000fe40003fc6160 */
[----:B------:R-:W-:Y:S02]  /*06f0*/  SEL R15, R18, RZ, !P4 ;  /* 0x000000ff120f7207 */ /* 0x000fe40006000000 */
[----:B------:R-:W-:Y:S02]  /*0700*/  SEL R28, R25, 0x1, !P4 ;  /* 0x00000001191c7807 */ /* 0x000fe40006000000 */
[----:B------:R-:W-:Y:S01]  /*0710*/  LEA.HI R24, P4, R26, R29, RZ, 0x1 ;  /* 0x0000001d1a187211 */ /* 0x000fe200078908ff */
[----:B------:R-:W-:-:S04]  /*0720*/  IMAD R15, R15, R22, RZ ;  /* 0x000000160f0f7224 */ /* 0x000fc800078e02ff */
[----:B------:R-:W-:Y:S02]  /*0730*/  IMAD R23, R23, R28, R15 ;  /* 0x0000001c17177224 */ /* 0x000fe400078e020f */
[----:B------:R-:W-:-:S04]  /*0740*/  IMAD.WIDE.U32 R14, R25, R25, RZ ;  /* 0x00000019190e7225 */ /* 0x000fc800078e00ff */
[----:B------:R-:W-:Y:S02]  /*0750*/  IMAD.IADD R18, R15, 0x1, R27 ;  /* 0x000000010f127824 */ /* 0x000fe400078e021b */
[----:B------:R-:W-:Y:S02]  /*0760*/  IMAD.MOV.U32 R25, RZ, RZ, R14 ;  /* 0x000000ffff197224 */ /* 0x000fe400078e000e */
[----:B------:R-:W-:Y:S02]  /*0770*/  IMAD.X R27, RZ, RZ, R26, P4 ;  /* 0x000000ffff1b7224 */ /* 0x000fe400020e061a */
[----:B------:R-:W-:-:S03]  /*0780*/  IMAD.WIDE.U32 R14, R28, R22, RZ ;  /* 0x000000161c0e7225 */ /* 0x000fc600078e00ff */
[----:B------:R-:W-:Y:S01]  /*0790*/  SHF.R.S64 R29, R24, 0x1, R27 ;  /* 0x00000001181d7819 */ /* 0x000fe2000000101b */
[----:B------:R-:W-:Y:S01]  /*07a0*/  IMAD.IADD R23, R15, 0x1, R23 ;  /* 0x000000010f177824 */ /* 0x000fe200078e0217 */
[----:B------:R-:W-:Y:S01]  /*07b0*/  SHF.R.S32.HI R26, RZ, 0x1, R27 ;  /* 0x00000001ff1a7819 */ /* 0x000fe2000001141b */
[----:B------:R-:W-:Y:S01]  /*07c0*/  IMAD.MOV.U32 R22, RZ, RZ, R14 ;  /* 0x000000ffff167224 */ /* 0x000fe200078e000e */
[----:B------:R-:W-:Y:S05]  /*07d0*/  @P6 BRA `(.L_x_3237) ;  /* 0xfffffe8000006947 */ /* 0x000fea000383ffff */
[----:B------:R-:W-:Y:S05]  /*07e0*/  BRA `(.L_x_3236) ;  /* 0x0000012000007947 */ /* 0x000fea0003800000 */
.L_x_3235:
        /* <DEDUP_REMOVED lines=17> */
.L_x_3238:
[----:B------:R-:W-:Y:S05]  /*0900*/  BSYNC B0 ;  /* 0x0000000000007941 */ /* 0x000fea0003800000 */
.L_x_3236:
        /* <DEDUP_REMOVED lines=33> */
.L_x_3241:
        /* <DEDUP_REMOVED lines=25> */
.L_x_3239:
        /* <DEDUP_REMOVED lines=16> */
.L_x_3242:
[----:B------:R-:W-:Y:S05]  /*0db0*/  BSYNC B0 ;  /* 0x0000000000007941 */ /* 0x000fea0003800000 */
.L_x_3240:
        /* <DEDUP_REMOVED lines=33> */
.L_x_3245:
[C---:B------:R-:W-:Y:S01]  /*0fd0*/  IADD3 R12, P4, R29.reuse, 0x1, RZ ;  /* 0x000000011d0c7810 */ /* 0x040fe20007f9e0ff */
[----:B------:R-:W-:Y:S01]  /*0fe0*/  IMAD R27, R18, R25, RZ ;  /* 0x00000019121b7224 */ /* 0x000fe200078e02ff */
[----:B------:R-:W-:Y:S02]  /*0ff0*/  LOP3.LUT R13, R29, 0x1, RZ, 0xc0, !PT ;  /* 0x000000011d0d7812 */ /* 0x000fe400078ec0ff */
[----:B------:R-:W-:Y:S01]  /*1000*/  ISETP.GE.U32.AND P6, PT, R12, 0x3, PT ;  /* 0x000000030c00780c */ /* 0x000fe20003fc6070 */
[----:B------:R-:W-:Y:S01]  /*1010*/  IMAD R27, R25, R18, R27 ;  /* 0x00000012191b7224 */ /* 0x000fe200078e021b */
[----:B------:R-:W-:Y:S02]  /*1020*/  IADD3.X R12, RZ, R26, RZ, P4, !PT ;  /* 0x0000001aff0c7210 */ /* 0x000fe400027fe4ff */
[----:B------:R-:W-:-:S02]  /*1030*/  ISETP.NE.U32.AND P4, PT, R13, 0x1, PT ;  /* 0x000000010d00780c */ /* 0x000fc40003f85070 */
[----:B------:R-:W-:Y:S02]  /*1040*/  ISETP.GE.U32.AND.EX P6, PT, R12, RZ, PT, P6 ;  /* 0x000000ff0c00720c */ /* 0x000fe40003fc6160 */
[----:B------:R-:W-:-:S04]  /*1050*/  ISETP.NE.U32.AND.EX P4, PT, RZ, RZ, PT, P4 ;  /* 0x000000ffff00720c */ /* 0x000fc80003f85140 */
        /* <DEDUP_REMOVED lines=16> */
.L_x_3243:
        /* <DEDUP_REMOVED lines=16> */
.L_x_3246:
[----:B------:R-:W-:Y:S05]  /*1260*/  BSYNC B0 ;  /* 0x0000000000007941 */ /* 0x000fea0003800000 */
.L_x_3244:
        /* <DEDUP_REMOVED lines=33> */
.L_x_3249:
[----:B------:R-:W-:Y:S01]  /*1480*/  LOP3.LUT R10, R29, 0x1, RZ, 0xc0, !PT ;  /* 0x000000011d0a7812 */ /* 0x000fe200078ec0ff */
[----:B------:R-:W-:-:S03]  /*1490*/  IMAD R27, R18, R25, RZ ;  /* 0x00000019121b7224 */ /* 0x000fc600078e02ff */
[----:B------:R-:W-:Y:S01]  /*14a0*/  ISETP.NE.U32.AND P4, PT, R10, 0x1, PT ;  /* 0x000000010a00780c */ /* 0x000fe20003f85070 */
[----:B------:R-:W-:Y:S01]  /*14b0*/  IMAD R27, R25, R18, R27 ;  /* 0x00000012191b7224 */ /* 0x000fe200078e021b */
[----:B------:R-:W-:Y:S02]  /*14c0*/  IADD3 R10, P6, R29, 0x1, RZ ;  /* 0x000000011d0a7810 */ /* 0x000fe40007fde0ff */
[----:B------:R-:W-:Y:S02]  /*14d0*/  ISETP.NE.U32.AND.EX P4, PT, RZ, RZ, PT, P4 ;  /* 0x000000ffff00720c */ /* 0x000fe40003f85140 */
[----:B------:R-:W-:Y:S01]  /*14e0*/  ISETP.GE.U32.AND P5, PT, R10, 0x3, PT ;  /* 0x000000030a00780c */ /* 0x000fe20003fa6070 */
[----:B------:R-:W-:Y:S01]  /*14f0*/  IMAD.X R10, RZ, RZ, R26, P6 ;  /* 0x000000ffff0a7224 */ /* 0x000fe200030e061a */
[----:B------:R-:W-:Y:S02]  /*1500*/  SEL R11, R18, RZ, !P4 ;  /* 0x000000ff120b7207 */ /* 0x000fe40006000000 */
[----:B------:R-:W-:-:S02]  /*1510*/  SEL R28, R25, 0x1, !P4 ;  /* 0x00000001191c7807 */ /* 0x000fc40006000000 */
[----:B------:R-:W-:Y:S01]  /*1520*/  ISETP.GE.U32.AND.EX P5, PT, R10, RZ, PT, P5 ;  /* 0x000000ff0a00720c */ /* 0x000fe20003fa6150 */
[----:B------:R-:W-:Y:S01]  /*1530*/  IMAD R11, R11, R22, RZ ;  /* 0x000000160b0b7224 */ /* 0x000fe200078e02ff */
[----:B------:R-:W-:-:S03]  /*1540*/  LEA.HI R24, P4, R26, R29, RZ, 0x1 ;  /* 0x0000001d1a187211 */ /* 0x000fc600078908ff */
        /* <DEDUP_REMOVED lines=12> */
.L_x_3247:
        /* <DEDUP_REMOVED lines=16> */
.L_x_3250:
[----:B------:R-:W-:Y:S05]  /*1710*/  BSYNC B0 ;  /* 0x0000000000007941 */ /* 0x000fea0003800000 */
.L_x_3248:
[----:B------:R-:W-:Y:S01]  /*1720*/  IMAD.MOV.U32 R11, RZ, RZ, c[0x0][0x0] ;  /* 0x00000000ff0b7624 */ /* 0x000fe200078e00ff */
[----:B------:R0:W-:Y:S03]  /*1730*/  @P2 STG.E.64 [R6.64], R14 ;  /* 0x0000000e06002986 */ /* 0x0001e6000c101b0c */
[----:B------:R-:W-:Y:S01]  /*1740*/  IMAD.WIDE.U32 R16, R11, 0x4, R16 ;  /* 0x000000040b107825 */ /* 0x000fe200078e0010 */
[----:B------:R0:W-:Y:S04]  /*1750*/  @P0 STG.E.64 [R2.64], R20 ;  /* 0x0000001402000986 */ /* 0x0001e8000c101b0c */
[----:B------:R0:W-:Y:S01]  /*1760*/  @P1 STG.E.64 [R4.64], R12 ;  /* 0x0000000c04001986 */ /* 0x0001e2000c101b0c */
[----:B------:R-:W-:-:S02]  /*1770*/  ISETP.GE.U32.AND P0, PT, R16, 0x10000, PT ;  /* 0x000100001000780c */ /* 0x000fc40003f06070 */
[----:B------:R-:W-:Y:S01]  /*1780*/  ISETP.LT.U32.AND P1, PT, R16, UR14, PT ;  /* 0x0000000e10007c0c */ /* 0x000fe2000bf21070 */
[----:B------:R0:W-:Y:S01]  /*1790*/  @P3 STG.E.64 [R8.64], R22 ;  /* 0x0000001608003986 */ /* 0x0001e2000c101b0c */
[C---:B------:R-:W-:Y:S02]  /*17a0*/  ISETP.GE.U32.AND.EX P0, PT, R17.reuse, RZ, PT, P0 ;  /* 0x000000ff1100720c */ /* 0x040fe40003f06100 */
[----:B------:R-:W-:-:S13]  /*17b0*/  ISETP.LT.AND.EX P1, PT, R17, UR8, PT, P1 ;  /* 0x0000000811007c0c */ /* 0x000fda000bf21310 */
[----:B0-----:R-:W-:Y:S05]  /*17c0*/  @!P0 BRA P1, `(.L_x_3251) ;  /* 0xffffe9f000008947 */ /* 0x001fea000083ffff */
[----:B------:R-:W-:Y:S05]  /*17d0*/  EXIT ;  /* 0x000000000000794d */ /* 0x000fea0003800000 */
.L_x_3234:
        /* <DEDUP_REMOVED lines=13> */
.L_x_3268:
[----:B------:R-:W-:-:S04]  /*18b0*/  LEA R2, P0, R0, UR4, 0x5 ;  /* 0x0000000400027c11 */ /* 0x000fc8000f8028ff */
[----:B------:R-:W-:-:S05]  /*18c0*/  LEA.HI.X R3, R0, UR5, R13, 0x5, P0 ;  /* 0x0000000500037c11 */ /* 0x000fca00080f2c0d */
        /* <DEDUP_REMOVED lines=28> */
[----:B------:R-:W-:-:S09]  /*1a90*/  IMAD.WIDE.U32 R14, R8, R8, RZ ;  /* 0x00000008080e7225 */ /* 0x000fd200078e00ff */
[----:B------:R-:W-:Y:S05]  /*1aa0*/  @!P0 BRA `(.L_x_3254) ;  /* 0x0000028000008947 */ /* 0x000fea0003800000 */
[----:B------:R-:W-:Y:S01]  /*1ab0*/  USHF.R.S64 UR10, UR10, 0x1, UR11 ;  /* 0x000000010a0a7899 */ /* 0x000fe2000800100b */
[----:B------:R-:W-:Y:S01]  /*1ac0*/  IADD3 R15, R15, R19, RZ ;  /* 0x000000130f0f7210 */ /* 0x000fe20007ffe0ff */
[----:B------:R-:W-:-:S04]  /*1ad0*/  USHF.R.S32.HI UR11, URZ, 0x1, UR11 ;  /* 0x000000013f0b7899 */ /* 0x000fc8000801140b */
[----:B------:R-:W-:Y:S02]  /*1ae0*/  IMAD.U32 R18, RZ, RZ, UR10 ;  /* 0x0000000aff127e24 */ /* 0x000fe4000f8e00ff */
[----:B------:R-:W-:-:S03]  /*1af0*/  IMAD.U32 R19, RZ, RZ, UR11 ;  /* 0x0000000bff137e24 */ /* 0x000fc6000f8e00ff */
.L_x_3255:
[C---:B------:R-:W-:Y:S02]  /*1b00*/  LOP3.LUT R8, R18.reuse, 0x1, RZ, 0xc0, !PT ;  /* 0x0000000112087812 */ /* 0x040fe400078ec0ff */
[----:B------:R-:W-:Y:S02]  /*1b10*/  IADD3 R20, P3, R18, 0x1, RZ ;  /* 0x0000000112147810 */ /* 0x000fe40007f7e0ff */
[----:B------:R-:W-:Y:S01]  /*1b20*/  ISETP.NE.U32.AND P0, PT, R8, 0x1, PT ;  /* 0x000000010800780c */ /* 0x000fe20003f05070 */
[----:B------:R-:W-:Y:S01]  /*1b30*/  IMAD R8, R15, R14, RZ ;  /* 0x0000000e0f087224 */ /* 0x000fe200078e02ff */
[----:B------:R-:W-:Y:S01]  /*1b40*/  ISETP.GE.U32.AND P2, PT, R20, 0x3, PT ;  /* 0x000000031400780c */ /* 0x000fe20003f46070 */
[----:B------:R-:W-:Y:S01]  /*1b50*/  IMAD.X R20, RZ, RZ, R19, P3 ;  /* 0x000000ffff147224 */ /* 0x000fe200018e0613 */
[----:B------:R-:W-:Y:S01]  /*1b60*/  ISETP.NE.U32.AND.EX P0, PT, RZ, RZ, PT, P0 ;  /* 0x000000ffff00720c */ /* 0x000fe20003f05100 */
[----:B------:R-:W-:Y:S01]  /*1b70*/  IMAD R21, R14, R15, R8 ;  /* 0x0000000f0e157224 */ /* 0x000fe200078e0208 */
[----:B------:R-:W-:-:S02]  /*1b80*/  LEA.HI R18, P3, R19, R18, RZ, 0x1 ;  /* 0x0000001213127211 */ /* 0x000fc400078708ff */
[----:B------:R-:W-:Y:S02]  /*1b90*/  SEL R9, R15, RZ, !P0 ;  /* 0x000000ff0f097207 */ /* 0x000fe40004000000 */
[----:B------:R-:W-:Y:S01]  /*1ba0*/  SEL R8, R14, 0x1, !P0 ;  /* 0x000000010e087807 */ /* 0x000fe20004000000 */
[----:B------:R-:W-:Y:S01]  /*1bb0*/  IMAD.X R19, RZ, RZ, R19, P3 ;  /* 0x000000ffff137224 */ /* 0x000fe200018e0613 */
[----:B------:R-:W-:Y:S01]  /*1bc0*/  ISETP.GE.U32.AND.EX P0, PT, R20, RZ, PT, P2 ;  /* 0x000000ff1400720c */ /* 0x000fe20003f06120 */
[----:B------:R-:W-:Y:S02]  /*1bd0*/  IMAD R9, R9, R16, RZ ;  /* 0x0000001009097224 */ /* 0x000fe400078e02ff */
[----:B------:R-:W-:Y:S01]  /*1be0*/  IMAD.WIDE.U32 R14, R14, R14, RZ ;  /* 0x0000000e0e0e7225 */ /* 0x000fe200078e00ff */
[--C-:B------:R-:W-:Y:S02]  /*1bf0*/  SHF.R.S64 R18, R18, 0x1, R19.reuse ;  /* 0x0000000112127819 */ /* 0x100fe40000001013 */
[----:B------:R-:W-:Y:S01]  /*1c00*/  SHF.R.S32.HI R19, RZ, 0x1, R19 ;  /* 0x00000001ff137819 */ /* 0x000fe20000011413 */
[----:B------:R-:W-:-:S02]  /*1c10*/  IMAD R17, R17, R8, R9 ;  /* 0x0000000811117224 */ /* 0x000fc400078e0209 */
[----:B------:R-:W-:-:S04]  /*1c20*/  IMAD.WIDE.U32 R8, R8, R16, RZ ;  /* 0x0000001008087225 */ /* 0x000fc800078e00ff */
[----:B------:R-:W-:Y:S02]  /*1c30*/  IMAD.IADD R15, R15, 0x1, R21 ;  /* 0x000000010f0f7824 */ /* 0x000fe400078e0215 */
[----:B------:R-:W-:Y:S02]  /*1c40*/  IMAD.MOV.U32 R16, RZ, RZ, R8 ;  /* 0x000000ffff107224 */ /* 0x000fe400078e0008 */
[----:B------:R-:W-:Y:S01]  /*1c50*/  IMAD.IADD R17, R9, 0x1, R17 ;  /* 0x0000000109117824 */ /* 0x000fe200078e0211 */
[----:B------:R-:W-:Y:S05]  /*1c60*/  @P0 BRA `(.L_x_3255) ;  /* 0xfffffe9000000947 */ /* 0x000fea000383ffff */
[----:B------:R-:W-:Y:S05]  /*1c70*/  BRA `(.L_x_3254) ;  /* 0x000000b000007947 */ /* 0x000fea0003800000 */
.L_x_3253:
        /* <DEDUP_REMOVED lines=11> */
.L_x_3254:
[----:B------:R-:W-:Y:S05]  /*1d30*/  BSYNC B0 ;  /* 0x0000000000007941 */ /* 0x000fea0003800000 */
.L_x_3252:
        /* <DEDUP_REMOVED lines=29> */
[----:B------:R-:W-:Y:S01]  /*1f10*/  IMAD.IADD R15, R15, 0x1, R19 ;  /* 0x000000010f0f7824 */ /* 0x000fe200078e0213 */
[----:B------:R-:W-:-:S04]  /*1f20*/  USHF.R.S32.HI UR11, URZ, 0x1, UR11 ;  /* 0x000000013f0b7899 */ /* 0x000fc8000801140b */
[----:B------:R-:W-:Y:S02]  /*1f30*/  IMAD.U32 R18, RZ, RZ, UR10 ;  /* 0x0000000aff127e24 */ /* 0x000fe4000f8e00ff */
[----:B------:R-:W-:-:S03]  /*1f40*/  IMAD.U32 R19, RZ, RZ, UR11 ;  /* 0x0000000bff137e24 */ /* 0x000fc6000f8e00ff */
.L_x_3259:
        /* <DEDUP_REMOVED lines=24> */
.L_x_3257:
        /* <DEDUP_REMOVED lines=9> */
[----:B------:R-:W-:Y:S02]  /*2160*/  @P0 CS2R R16, SRZ ;  /* 0x0000000000100805 */ /* 0x000fe4000001ff00 */
.L_x_3258:
[----:B------:R-:W-:Y:S05]  /*2170*/  BSYNC B0 ;  /* 0x0000000000007941 */ /* 0x000fea0003800000 */
.L_x_3256:
        /* <DEDUP_REMOVED lines=33> */
.L_x_3263:
        /* <DEDUP_REMOVED lines=24> */
.L_x_3261:
        /* <DEDUP_REMOVED lines=10> */
.L_x_3262:
[----:B------:R-:W-:Y:S05]  /*25b0*/  BSYNC B0 ;  /* 0x0000000000007941 */ /* 0x000fea0003800000 */
.L_x_3260:
        /* <DEDUP_REMOVED lines=25> */
[----:B------:R-:W-:Y:S02]  /*2750*/  IMAD.MOV.U32 R12, RZ, RZ, R14 ;  /* 0x000000ffff0c7224 */ /* 0x000fe400078e000e */
[----:B------:R-:W-:-:S07]  /*2760*/  IMAD.WIDE.U32 R14, R6, R6, RZ ;  /* 0x00000006060e7225 */ /* 0x000fce00078e00ff */
[----:B------:R-:W-:Y:S05]  /*2770*/  @!P0 BRA `(.L_x_3266) ;  /* 0x0000027000008947 */ /* 0x000fea0003800000 */
[----:B------:R-:W-:Y:S01]  /*2780*/  USHF.R.S64 UR10, UR10, 0x1, UR11 ;  /* 0x000000010a0a7899 */ /* 0x000fe2000800100b */
[----:B------:R-:W-:Y:S01]  /*2790*/  IMAD.IADD R15, R15, 0x1, R19 ;  /* 0x000000010f0f7824 */ /* 0x000fe200078e0213 */
[----:B------:R-:W-:-:S04]  /*27a0*/  USHF.R.S32.HI UR11, URZ, 0x1, UR11 ;  /* 0x000000013f0b7899 */ /* 0x000fc8000801140b */
[----:B------:R-:W-:Y:S02]  /*27b0*/  IMAD.U32 R16, RZ, RZ, UR10 ;  /* 0x0000000aff107e24 */ /* 0x000fe4000f8e00ff */
[----:B------:R-:W-:-:S03]  /*27c0*/  IMAD.U32 R18, RZ, RZ, UR11 ;  /* 0x0000000bff127e24 */ /* 0x000fc6000f8e00ff */
.L_x_3267:
        /* <DEDUP_REMOVED lines=10> */
[C---:B------:R-:W-:Y:S01]  /*2870*/  SEL R6, R14.reuse, 0x1, !P0 ;  /* 0x000000010e067807 */ /* 0x040fe20004000000 */
[----:B------:R-:W-:Y:S01]  /*2880*/  IMAD.WIDE.U32 R14, R14, R14, RZ ;  /* 0x0000000e0e0e7225 */ /* 0x000fe200078e00ff */
[----:B------:R-:W-:-:S03]  /*2890*/  ISETP.GE.U32.AND.EX P0, PT, R19, RZ, PT, P1 ;  /* 0x000000ff1300720c */ /* 0x000fc60003f06110 */
[----:B------:R-:W-:Y:S02]  /*28a0*/  IMAD R7, R7, R12, RZ ;  /* 0x0000000c07077224 */ /* 0x000fe400078e02ff */
[----:B------:R-:W-:Y:S02]  /*28b0*/  IMAD.IADD R15, R15, 0x1, R21 ;  /* 0x000000010f0f7824 */ /* 0x000fe400078e0215 */
[----:B------:R-:W-:Y:S02]  /*28c0*/  IMAD R19, R17, R6, R7 ;  /* 0x0000000611137224 */ /* 0x000fe400078e0207 */
[----:B------:R-:W-:Y:S02]  /*28d0*/  IMAD.X R17, RZ, RZ, R18, P2 ;  /* 0x000000ffff117224 */ /* 0x000fe400010e0612 */
[----:B------:R-:W-:-:S03]  /*28e0*/  IMAD.WIDE.U32 R6, R6, R12, RZ ;  /* 0x0000000c06067225 */ /* 0x000fc600078e00ff */
[--C-:B------:R-:W-:Y:S01]  /*28f0*/  SHF.R.S64 R16, R16, 0x1, R17.reuse ;  /* 0x0000000110107819 */ /* 0x100fe20000001011 */
[----:B------:R-:W-:Y:S01]  /*2900*/  IMAD.MOV.U32 R12, RZ, RZ, R6 ;  /* 0x000000ffff0c7224 */ /* 0x000fe200078e0006 */
[----:B------:R-:W-:Y:S01]  /*2910*/  SHF.R.S32.HI R18, RZ, 0x1, R17 ;  /* 0x00000001ff127819 */ /* 0x000fe20000011411 */
[----:B------:R-:W-:Y:S01]  /*2920*/  IMAD.IADD R17, R7, 0x1, R19 ;  /* 0x0000000107117824 */ /* 0x000fe200078e0213 */
[----:B------:R-:W-:Y:S05]  /*2930*/  @P0 BRA `(.L_x_3267) ;  /* 0xfffffe9000000947 */ /* 0x000fea000383ffff */
[----:B------:R-:W-:Y:S05]  /*2940*/  BRA `(.L_x_3266) ;  /* 0x000000a000007947 */ /* 0x000fea0003800000 */
.L_x_3265:
        /* <DEDUP_REMOVED lines=10> */
.L_x_3266:
[----:B------:R-:W-:Y:S05]  /*29f0*/  BSYNC B0 ;  /* 0x0000000000007941 */ /* 0x000fea0003800000 */
.L_x_3264:
[----:B------:R-:W-:Y:S01]  /*2a00*/  IADD3 R0, P0, R0, c[0x0][0x0], RZ ;  /* 0x0000000000007a10 */ /* 0x000fe20007f1e0ff */
[----:B------:R-:W-:Y:S01]  /*2a10*/  IMAD.MOV.U32 R6, RZ, RZ, R12 ;  /* 0x000000ffff067224 */ /* 0x000fe200078e000c */
[----:B------:R0:W-:Y:S01]  /*2a20*/  STG.E.128 [R2.64], R8 ;  /* 0x0000000802007986 */ /* 0x0001e2000c101d0c */
[----:B------:R-:W-:Y:S01]  /*2a30*/  IMAD.MOV.U32 R7, RZ, RZ, R17 ;  /* 0x000000ffff077224 */ /* 0x000fe200078e0011 */
[C---:B------:R-:W-:Y:S01]  /*2a40*/  ISETP.LT.U32.AND P1, PT, R0.reuse, 0x4000, PT ;  /* 0x000040000000780c */ /* 0x040fe20003f21070 */
[----:B------:R-:W-:Y:S02]  /*2a50*/  IMAD.SHL.U32 R12, R0, 0x4, RZ ;  /* 0x00000004000c7824 */ /* 0x000fe400078e00ff */
[----:B------:R-:W-:Y:S01]  /*2a60*/  IMAD.X R13, RZ, RZ, R13, P0 ;  /* 0x000000ffff0d7224 */ /* 0x000fe200000e060d */
[----:B------:R0:W-:Y:S02]  /*2a70*/  STG.E.128 [R2.64+0x10], R4 ;  /* 0x0000100402007986 */ /* 0x0001e4000c101d0c */
[----:B------:R-:W-:-:S02]  /*2a80*/  ISETP.GE.U32.AND P0, PT, R12, UR14, PT ;  /* 0x0000000e0c007c0c */ /* 0x000fc4000bf06070 */
[----:B------:R-:W-:Y:S02]  /*2a90*/  SHF.L.U64.HI R12, R0, 0x2, R13 ;  /* 0x00000002000c7819 */ /* 0x000fe4000001020d */
[----:B------:R-:W-:Y:S02]  /*2aa0*/  ISETP.LT.U32.AND.EX P1, PT, R13, RZ, PT, P1 ;  /* 0x000000ff0d00720c */ /* 0x000fe40003f21110 */
[----:B------:R-:W-:-:S13]  /*2ab0*/  ISETP.GE.AND.EX P0, PT, R12, UR8, PT, P0 ;  /* 0x000000080c007c0c */ /* 0x000fda000bf06300 */
[----:B0-----:R-:W-:Y:S05]  /*2ac0*/  @!P0 BRA P1, `(.L_x_3268) ;  /* 0xffffede000008947 */ /* 0x001fea000083ffff */
[----:B------:R-:W-:Y:S05]  /*2ad0*/  EXIT ;  /* 0x000000000000794d */ /* 0x000fea0003800000 */
.L_x_3269:
        /* <DEDUP_REMOVED lines=10> */
.L_x_4010:


//--------------------- .text._ZN2at6native61_GLOBAL__N__44eb8e94_28_ForeachBinaryOpScalarList_cu_dda10a6925multi_tensor_apply_kernelINS1_28TensorListScalarListMetadataIiLi1EEENS1_25BinaryOpScalarListFunctorIiLi1ELi1ELi0EEEJNS1_13power_functorIiEEEEEvT_T0_DpT1_ --------------------------
	.section	.text._ZN2at6native61_GLOBAL__N__44eb8e94_28_ForeachBinaryOpScalarList_cu_dda10a6925multi_tensor_apply_kernelINS1_28TensorListScalarListMetadataIiLi1EEENS1_25BinaryOpScalarListFunctorIiLi1ELi1ELi0EEEJNS1_13power_functorIiEEEEEvT_T0_DpT1_,"ax",@progbits
	.sectioninfo	@"SHI_REGISTERS=28"
	.align	128
.text._ZN2at6native61_GLOBAL__N__44eb8e94_28_ForeachBinaryOpScalarList_cu_dda10a6925multi_tensor_apply_kernelINS1_28TensorListScalarListMetadataIiLi1EEENS1_25BinaryOpScalarListFunctorIiLi1ELi1ELi0EEEJNS1_13power_functorIiEEEEEvT_T0_DpT1_:
        .type           _ZN2at6native61_GLOBAL__N__44eb8e94_28_ForeachBinaryOpScalarList_cu_dda10a6925multi_tensor_apply_kernelINS1_28TensorListScalarListMetadataIiLi1EEENS1_25BinaryOpScalarListFunctorIiLi1ELi1ELi0EEEJNS1_13power_functorIiEEEEEvT_T0_DpT1_,@function
        .size           _ZN2at6native61_GLOBAL__N__44eb8e94_28_ForeachBinaryOpScalarList_cu_dda10a6925multi_tensor_apply_kernelINS1_28TensorListScalarListMetadataIiLi1EEENS1_25BinaryOpScalarListFunctorIiLi1ELi1ELi0EEEJNS1_13power_functorIiEEEEEvT_T0_DpT1_,(.L_x_4011 - _ZN2at6native61_GLOBAL__N__44eb8e94_28_ForeachBinaryOpScalarList_cu_dda10a6925multi_tensor_apply_kernelINS1_28TensorListScalarListMetadataIiLi1EEENS1_25BinaryOpScalarListFunctorIiLi1ELi1ELi0EEEJNS1_13power_functorIiEEEEEvT_T0_DpT1_)
        .other          _ZN2at6native61_GLOBAL__N__44eb8e94_28_ForeachBinaryOpScalarList_cu_dda10a6925multi_tensor_apply_kernelINS1_28TensorListScalarListMetadataIiLi1EEENS1_25BinaryOpScalarListFunctorIiLi1ELi1ELi0EEEJNS1_13power_functorIiEEEEEvT_T0_DpT1_,@"STO_CUDA_ENTRY STV_DEFAULT"
_ZN2at6native61_GLOBAL__N__44eb8e94_28_ForeachBinaryOpScalarList_cu_dda10a6925multi_tensor_apply_kernelINS1_28TensorListScalarListMetadataIiLi1EEENS1_25BinaryOpScalarListFunctorIiLi1ELi1ELi0EEEJNS1_13power_functorIiEEEEEvT_T0_DpT1_:
        /* <DEDUP_REMOVED lines=24> */
[----:B------:R-:W-:Y:S02]  /*0180*/  IMAD.MOV.U32 R16, RZ, RZ, RZ ;  /* 0x000000ffff107224 */ /* 0x000fe400078e00ff */
[----:B------:R-:W-:-:S03]  /*0190*/  IMAD.MOV.U32 R19, RZ, RZ, RZ ;  /* 0x000000ffff137224 */ /* 0x000fc600078e00ff */
.L_x_3287:
[----:B0-----:R-:W-:Y:S01]  /*01a0*/  IADD3 R18, P0, R14, R16, RZ ;  /* 0x000000100e127210 */ /* 0x001fe20007f1e0ff */
[----:B------:R-:W-:Y:S02]  /*01b0*/  IMAD.MOV.U32 R15, RZ, RZ, c[0x0][0x0] ;  /* 0x00000000ff0f7624 */ /* 0x000fe400078e00ff */
[----:B------:R-:W-:Y:S01]  /*01c0*/  IMAD.MOV.U32 R22, RZ, RZ, RZ ;  /* 0x000000ffff167224 */ /* 0x000fe200078e00ff */
        /* <DEDUP_REMOVED lines=19> */
[----:B------:R0:W5:Y:S01]  /*0300*/  @P0 LDG.E R22, [R10.64] ;  /* 0x000000040a160981 */ /* 0x000162000c1e1900 */
        /* <DEDUP_REMOVED lines=10> */
[C---:B------:R-:W-:Y:S02]  /*03b0*/  LEA R4, P2, R5.reuse, R2, 0x2 ;  /* 0x0000000205047211 */ /* 0x040fe400078410ff */
[-C--:B------:R-:W-:Y:S01]  /*03c0*/  LEA.HI.X R7, R18, R3.reuse, R21, 0x2, P5 ;  /* 0x0000000312077211 */ /* 0x080fe200028f1415 */
[----:B------:R-:W-:Y:S01]  /*03d0*/  IMAD.MOV.U32 R18, RZ, RZ, RZ ;  /* 0x000000ffff127224 */ /* 0x000fe200078e00ff */
[----:B------:R-:W-:Y:S01]  /*03e0*/  CS2R R20, SRZ ;  /* 0x0000000000147805 */ /* 0x000fe2000001ff00 */
[----:B------:R-:W-:-:S05]  /*03f0*/  LEA.HI.X R5, R5, R3, R17, 0x2, P2 ;  /* 0x0000000305057211 */ /* 0x000fca00010f1411 */
[----:B------:R0:W5:Y:S04]  /*0400*/  @P3 LDG.E R21, [R6.64] ;  /* 0x0000000406153981 */ /* 0x000168000c1e1900 */
[----:B------:R0:W5:Y:S04]  /*0410*/  @P1 LDG.E R20, [R8.64] ;  /* 0x0000000408141981 */ /* 0x000168000c1e1900 */
        /* <DEDUP_REMOVED lines=14> */
[----:B------:R-:W-:-:S04]  /*0500*/  LEA.HI R21, R12, R12, RZ, 0x1 ;  /* 0x0000000c0c157211 */ /* 0x000fc800078f08ff */
[----:B------:R-:W-:-:S04]  /*0510*/  SHF.R.S32.HI R21, RZ, 0x1, R21 ;  /* 0x00000001ff157819 */ /* 0x000fc80000011415 */
.L_x_3273:
[----:B------:R-:W-:-:S04]  /*0520*/  LOP3.LUT R24, R21, 0x1, RZ, 0xc0, !PT ;  /* 0x0000000115187812 */ /* 0x000fc800078ec0ff */
[----:B------:R-:W-:Y:S02]  /*0530*/  ISETP.NE.U32.AND P5, PT, R24, 0x1, PT ;  /* 0x000000011800780c */ /* 0x000fe40003fa5070 */
[C---:B------:R-:W-:Y:S02]  /*0540*/  IADD3 R24, R21.reuse, 0x1, RZ ;  /* 0x0000000115187810 */ /* 0x040fe40007ffe0ff */
[----:B------:R-:W-:Y:S02]  /*0550*/  LEA.HI R21, R21, R21, RZ, 0x1 ;  /* 0x0000001515157211 */ /* 0x000fe400078f08ff */
[----:B------:R-:W-:Y:S02]  /*0560*/  ISETP.GE.U32.AND P6, PT, R24, 0x3, PT ;  /* 0x000000031800780c */ /* 0x000fe40003fc6070 */
[C---:B------:R-:W-:Y:S01]  /*0570*/  SEL R24, R23.reuse, 0x1, !P5 ;  /* 0x0000000117187807 */ /* 0x040fe20006800000 */
[----:B------:R-:W-:Y:S01]  /*0580*/  IMAD R23, R23, R23, RZ ;  /* 0x0000001717177224 */ /* 0x000fe200078e02ff */
[----:B------:R-:W-:-:S03]  /*0590*/  SHF.R.S32.HI R21, RZ, 0x1, R21 ;  /* 0x00000001ff157819 */ /* 0x000fc60000011415 */
[----:B------:R-:W-:-:S06]  /*05a0*/  IMAD R17, R24, R17, RZ ;  /* 0x0000001118117224 */ /* 0x000fcc00078e02ff */
[----:B------:R-:W-:Y:S05]  /*05b0*/  @P6 BRA `(.L_x_3273) ;  /* 0xffffff6000006947 */ /* 0x000fea000383ffff */
[----:B------:R-:W-:Y:S05]  /*05c0*/  BRA `(.L_x_3272) ;  /* 0x000000c000007947 */ /* 0x000fea0003800000 */
.L_x_3271:
        /* <DEDUP_REMOVED lines=11> */
.L_x_3274:
[----:B------:R-:W-:Y:S05]  /*0680*/  BSYNC B0 ;  /* 0x0000000000007941 */ /* 0x000fea0003800000 */
.L_x_3272:
[----:B------:R-:W-:Y:S05]  /*0690*/  @!P2 BRA `(.L_x_3275) ;  /* 0x000001700000a947 */ /* 0x000fea0003800000 */
[----:B------:R-:W-:Y:S01]  /*06a0*/  ISETP.NE.AND P5, PT, R12, RZ, PT ;  /* 0x000000ff0c00720c */ /* 0x000fe20003fa5270 */
[----:B-----5:R-:W-:-:S12]  /*06b0*/  IMAD.U32 R21, RZ, RZ, UR6 ;  /* 0x00000006ff157e24 */ /* 0x020fd8000f8e00ff */
[----:B------:R-:W-:Y:S05]  /*06c0*/  @!P5 BRA `(.L_x_3276) ;  /* 0x000001f00000d947 */ /* 0x000fea0003800000 */
[C---:B------:R-:W-:Y:S02]  /*06d0*/  IADD3 R23, R12.reuse, 0x1, RZ ;  /* 0x000000010c177810 */ /* 0x040fe40007ffe0ff */
[----:B------:R-:W-:Y:S02]  /*06e0*/  LOP3.LUT R21, R12, 0x1, RZ, 0xc0, !PT ;  /* 0x000000010c157812 */ /* 0x000fe400078ec0ff */
[----:B------:R-:W-:Y:S01]  /*06f0*/  ISETP.GE.U32.AND P6, PT, R23, 0x3, PT ;  /* 0x000000031700780c */ /* 0x000fe20003fc6070 */
[----:B------:R-:W-:Y:S01]  /*0700*/  IMAD R23, R22, R22, RZ ;  /* 0x0000001616177224 */ /* 0x000fe200078e02ff */
[----:B------:R-:W-:-:S04]  /*0710*/  ISETP.NE.U32.AND P5, PT, R21, 0x1, PT ;  /* 0x000000011500780c */ /* 0x000fc80003fa5070 */
[----:B------:R-:W-:-:S07]  /*0720*/  SEL R21, R22, 0x1, !P5 ;  /* 0x0000000116157807 */ /* 0x000fce0006800000 */
[----:B------:R-:W-:Y:S05]  /*0730*/  @!P6 BRA `(.L_x_3276) ;  /* 0x000001800000e947 */ /* 0x000fea0003800000 */
[----:B------:R-:W-:-:S04]  /*0740*/  LEA.HI R22, R12, R12, RZ, 0x1 ;  /* 0x0000000c0c167211 */ /* 0x000fc800078f08ff */
[----:B------:R-:W-:-:S04]  /*0750*/  SHF.R.S32.HI R22, RZ, 0x1, R22 ;  /* 0x00000001ff167819 */ /* 0x000fc80000011416 */
.L_x_3277:
        /* <DEDUP_REMOVED lines=11> */
.L_x_3275:
        /* <DEDUP_REMOVED lines=10> */
.L_x_3278:
[----:B------:R-:W-:Y:S05]  /*08b0*/  BSYNC B0 ;  /* 0x0000000000007941 */ /* 0x000fea0003800000 */
.L_x_3276:
        /* <DEDUP_REMOVED lines=14> */
.L_x_3281:
        /* <DEDUP_REMOVED lines=11> */
.L_x_3279:
[----:B------:R-:W-:Y:S01]  /*0a50*/  ISETP.NE.AND P5, PT, R20, 0x1, PT ;  /* 0x000000011400780c */ /* 0x000fe20003fa5270 */
        /* <DEDUP_REMOVED lines=9> */
.L_x_3282:
[----:B------:R-:W-:Y:S05]  /*0af0*/  BSYNC B0 ;  /* 0x0000000000007941 */ /* 0x000fea0003800000 */
.L_x_3280:
        /* <DEDUP_REMOVED lines=14> */
.L_x_3285:
        /* <DEDUP_REMOVED lines=11> */
.L_x_3283:
        /* <DEDUP_REMOVED lines=10> */
.L_x_3286:
[----:B------:R-:W-:Y:S05]  /*0d30*/  BSYNC B0 ;  /* 0x0000000000007941 */ /* 0x000fea0003800000 */
.L_x_3284:
[----:B------:R-:W-:Y:S01]  /*0d40*/  IMAD.MOV.U32 R18, RZ, RZ, R16 ;  /* 0x000000ffff127224 */ /* 0x000fe200078e0010 */
[----:B------:R0:W-:Y:S03]  /*0d50*/  @P3 STG.E [R6.64], R17 ;  /* 0x0000001106003986 */ /* 0x0001e6000c101904 */
[----:B------:R-:W-:Y:S01]  /*0d60*/  IMAD.WIDE.U32 R18, R15, 0x4, R18 ;  /* 0x000000040f127825 */ /* 0x000fe200078e0012 */
[----:B------:R0:W-:Y:S03]  /*0d70*/  @P0 STG.E [R10.64], R21 ;  /* 0x000000150a000986 */ /* 0x0001e6000c101904 */
[----:B------:R-:W-:Y:S01]  /*0d80*/  IMAD.MOV.U32 R16, RZ, RZ, R18 ;  /* 0x000000ffff107224 */ /* 0x000fe200078e0012 */
[----:B------:R0:W-:Y:S01]  /*0d90*/  @P1 STG.E [R8.64], R23 ;  /* 0x0000001708001986 */ /* 0x0001e2000c101904 */
[----:B------:R-:W-:-:S02]  /*0da0*/  ISETP.GE.U32.AND P0, PT, R18, 0x10000, PT ;  /* 0x000100001200780c */ /* 0x000fc40003f06070 */
[----:B------:R-:W-:Y:S01]  /*0db0*/  ISETP.LT.U32.AND P1, PT, R18, R13, PT ;  /* 0x0000000d1200720c */ /* 0x000fe20003f21070 */
[----:B------:R0:W-:Y:S01]  /*0dc0*/  @P4 STG.E [R4.64], R25 ;  /* 0x0000001904004986 */ /* 0x0001e2000c101904 */
[C---:B------:R-:W-:Y:S02]  /*0dd0*/  ISETP.GE.U32.AND.EX P0, PT, R19.reuse, RZ, PT, P0 ;  /* 0x000000ff1300720c */ /* 0x040fe40003f06100 */
[----:B------:R-:W-:-:S13]  /*0de0*/  ISETP.LT.AND.EX P1, PT, R19, R0, PT, P1 ;  /* 0x000000001300720c */ /* 0x000fda0003f21310 */
[----:B0-----:R-:W-:Y:S05]  /*0df0*/  @!P0 BRA P1, `(.L_x_3287) ;  /* 0xfffff3a000008947 */ /* 0x001fea000083ffff */
[----:B------:R-:W-:Y:S05]  /*0e00*/  EXIT ;  /* 0x000000000000794d */ /* 0x000fea0003800000 */
.L_x_3270:
        /* <DEDUP_REMOVED lines=11> */
.L_x_3304:
[----:B------:R-:W-:-:S04]  /*0ec0*/  LEA R14, P0, R17, R2, 0x4 ;  /* 0x00000002110e7211 */ /* 0x000fc800078020ff */
[----:B------:R-:W-:-:S05]  /*0ed0*/  LEA.HI.X R15, R17, R3, R16, 0x4, P0 ;  /* 0x00000003110f7211 */ /* 0x000fca00000f2410 */
[----:B------:R0:W5:Y:S01]  /*0ee0*/  LDG.E.128 R4, [R14.64] ;  /* 0x000000040e047981 */ /* 0x000162000c1e1d00 */
[----:B------:R-:W-:Y:S01]  /*0ef0*/  ISETP.GE.AND P0, PT, R12, RZ, PT ;  /* 0x000000ff0c00720c */ /* 0x000fe20003f06270 */
[----:B------:R-:W-:-:S12]  /*0f00*/  BSSY B0, `(.L_x_3288) ;  /* 0x0000022000007945 */ /* 0x000fd80003800000 */
[----:B------:R-:W-:Y:S05]  /*0f10*/  @!P0 BRA `(.L_x_3289) ;  /* 0x0000019000008947 */ /* 0x000fea0003800000 */
[----:B0-----:R-:W-:Y:S01]  /*0f20*/  ISETP.NE.AND P1, PT, R12, RZ, PT ;  /* 0x000000ff0c00720c */ /* 0x001fe20003f25270 */
        /* <DEDUP_REMOVED lines=13> */
.L_x_3291:
[C---:B------:R-:W-:Y:S02]  /*1000*/  IADD3 R19, R4.reuse, 0x1, RZ ;  /* 0x0000000104137810 */ /* 0x040fe40007ffe0ff */
[C---:B------:R-:W-:Y:S02]  /*1010*/  LOP3.LUT R9, R4.reuse, 0x1, RZ, 0xc0, !PT ;  /* 0x0000000104097812 */ /* 0x040fe400078ec0ff */
        /* <DEDUP_REMOVED lines=9> */
.L_x_3289:
[----:B0----5:R-:W-:Y:S01]  /*10b0*/  ISETP.NE.AND P1, PT, R4, 0x1, PT ;  /* 0x000000010400780c */ /* 0x021fe20003f25270 */
[----:B------:R-:W-:Y:S02]  /*10c0*/  IMAD.MOV.U32 R11, RZ, RZ, 0x1 ;  /* 0x00000001ff0b7424 */ /* 0x000fe400078e00ff */
[----:B------:R-:W-:-:S10]  /*10d0*/  IMAD.MOV.U32 R8, RZ, RZ, 0x1 ;  /* 0x00000001ff087424 */ /* 0x000fd400078e00ff */
[----:B------:R-:W-:Y:S05]  /*10e0*/  @!P1 BRA `(.L_x_3290) ;  /* 0x0000003000009947 */ /* 0x000fea0003800000 */
[----:B------:R-:W-:Y:S01]  /*10f0*/  ISETP.NE.AND P1, PT, R4, -0x1, PT ;  /* 0xffffffff0400780c */ /* 0x000fe20003f25270 */
[----:B------:R-:W-:-:S12]  /*1100*/  IMAD.MOV.U32 R8, RZ, RZ, R18 ;  /* 0x000000ffff087224 */ /* 0x000fd800078e0012 */
[----:B------:R-:W-:Y:S02]  /*1110*/  @P1 IMAD.MOV.U32 R8, RZ, RZ, RZ ;  /* 0x000000ffff081224 */ /* 0x000fe400078e00ff */
.L_x_3290:
[----:B------:R-:W-:Y:S05]  /*1120*/  BSYNC B0 ;  /* 0x0000000000007941 */ /* 0x000fea0003800000 */
.L_x_3288:
        /* <DEDUP_REMOVED lines=15> */
.L_x_3295:
        /* <DEDUP_REMOVED lines=11> */
.L_x_3293:
[----:B-----5:R-:W-:Y:S01]  /*12d0*/  ISETP.NE.AND P1, PT, R5, 0x1, PT ;  /* 0x000000010500780c */ /* 0x020fe20003f25270 */
[----:B------:R-:W-:-:S12]  /*12e0*/  IMAD.MOV.U32 R9, RZ, RZ, R11 ;  /* 0x000000ffff097224 */ /* 0x000fd800078e000b */
[----:B------:R-:W-:Y:S05]  /*12f0*/  @!P1 BRA `(.L_x_3294) ;  /* 0x0000003000009947 */ /* 0x000fea0003800000 */
[----:B------:R-:W-:Y:S01]  /*1300*/  ISETP.NE.AND P1, PT, R5, -0x1, PT ;  /* 0xffffffff0500780c */ /* 0x000fe20003f25270 */
[----:B------:R-:W-:-:S12]  /*1310*/  IMAD.MOV.U32 R9, RZ, RZ, R18 ;  /* 0x000000ffff097224 */ /* 0x000fd800078e0012 */
[----:B------:R-:W-:Y:S02]  /*1320*/  @P1 IMAD.MOV.U32 R9, RZ, RZ, RZ ;  /* 0x000000ffff091224 */ /* 0x000fe400078e00ff */
.L_x_3294:
[----:B------:R-:W-:Y:S05]  /*1330*/  BSYNC B0 ;  /* 0x0000000000007941 */ /* 0x000fea0003800000 */
.L_x_3292:
        /* <DEDUP_REMOVED lines=15> */
.L_x_3299:
        /* <DEDUP_REMOVED lines=11> */
.L_x_3297:
[----:B-----5:R-:W-:Y:S01]  /*14e0*/  ISETP.NE.AND P1, PT, R6, 0x1, PT ;  /* 0x000000010600780c */ /* 0x020fe20003f25270 */
[----:B------:R-:W-:-:S12]  /*14f0*/  IMAD.MOV.U32 R10, RZ, RZ, R11 ;  /* 0x000000ffff0a7224 */ /* 0x000fd800078e000b */
[----:B------:R-:W-:Y:S05]  /*1500*/  @!P1 BRA `(.L_x_3298) ;  /* 0x0000003000009947 */ /* 0x000fea0003800000 */
[----:B------:R-:W-:Y:S01]  /*1510*/  ISETP.NE.AND P1, PT, R6, -0x1, PT ;  /* 0xffffffff0600780c */ /* 0x000fe20003f25270 */
[----:B------:R-:W-:-:S12]  /*1520*/  IMAD.MOV.U32 R10, RZ, RZ, R18 ;  /* 0x000000ffff0a7224 */ /* 0x000fd800078e0012 */
[----:B------:R-:W-:Y:S02]  /*1530*/  @P1 IMAD.MOV.U32 R10, RZ, RZ, RZ ;  /* 0x000000ffff0a1224 */ /* 0x000fe400078e00ff */
.L_x_3298:
[----:B------:R-:W-:Y:S05]  /*1540*/  BSYNC B0 ;  /* 0x0000000000007941 */ /* 0x000fea0003800000 */
.L_x_3296:
        /* <DEDUP_REMOVED lines=14> */
.L_x_3303:
        /* <DEDUP_REMOVED lines=11> */
.L_x_3301:
[----:B-----5:R-:W-:-:S13]  /*16e0*/  ISETP.NE.AND P0, PT, R7, 0x1, PT ;  /* 0x000000010700780c */ /* 0x020fda0003f05270 */
[----:B------:R-:W-:Y:S05]  /*16f0*/  @!P0 BRA `(.L_x_3302) ;  /* 0x0000003000008947 */ /* 0x000fea0003800000 */
[----:B------:R-:W-:Y:S01]  /*1700*/  ISETP.NE.AND P0, PT, R7, -0x1, PT ;  /* 0xffffffff0700780c */ /* 0x000fe20003f05270 */
[----:B------:R-:W-:-:S12]  /*1710*/  IMAD.MOV.U32 R11, RZ, RZ, R18 ;  /* 0x000000ffff0b7224 */ /* 0x000fd800078e0012 */
[----:B------:R-:W-:Y:S02]  /*1720*/  @P0 IMAD.MOV.U32 R11, RZ, RZ, RZ ;  /* 0x000000ffff0b0224 */ /* 0x000fe400078e00ff */
.L_x_3302:
[----:B------:R-:W-:Y:S05]  /*1730*/  BSYNC B0 ;  /* 0x0000000000007941 */ /* 0x000fea0003800000 */
.L_x_3300:
[----:B------:R-:W-:Y:S01]  /*1740*/  IADD3 R17, P0, R17, c[0x0][0x0], RZ ;  /* 0x0000000011117a10 */ /* 0x000fe20007f1e0ff */
[----:B------:R0:W-:Y:S03]  /*1750*/  STG.E.128 [R14.64], R8 ;  /* 0x000000080e007986 */ /* 0x0001e6000c101d04 */
[C---:B------:R-:W-:Y:S01]  /*1760*/  ISETP.LT.U32.AND P1, PT, R17.reuse, 0x4000, PT ;  /* 0x000040001100780c */ /* 0x040fe20003f21070 */
[----:B-----5:R-:W-:Y:S02]  /*1770*/  IMAD.SHL.U32 R4, R17, 0x4, RZ ;  /* 0x0000000411047824 */ /* 0x020fe400078e00ff */
[----:B------:R-:W-:-:S03]  /*1780*/  IMAD.X R16, RZ, RZ, R16, P0 ;  /* 0x000000ffff107224 */ /* 0x000fc600000e0610 */
[----:B------:R-:W-:Y:S02]  /*1790*/  ISETP.GE.U32.AND P0, PT, R4, R13, PT ;  /* 0x0000000d0400720c */ /* 0x000fe40003f06070 */
[----:B------:R-:W-:Y:S02]  /*17a0*/  SHF.L.U64.HI R5, R17, 0x2, R16 ;  /* 0x0000000211057819 */ /* 0x000fe40000010210 */
[----:B------:R-:W-:Y:S02]  /*17b0*/  ISETP.LT.U32.AND.EX P1, PT, R16, RZ, PT, P1 ;  /* 0x000000ff1000720c */ /* 0x000fe40003f21110 */
[----:B------:R-:W-:-:S13]  /*17c0*/  ISETP.GE.AND.EX P0, PT, R5, R0, PT, P0 ;  /* 0x000000000500720c */ /* 0x000fda0003f06300 */
[----:B0-----:R-:W-:Y:S05]  /*17d0*/  @!P0 BRA P1, `(.L_x_3304) ;  /* 0xfffff6e000008947 */ /* 0x001fea000083ffff */
[----:B------:R-:W-:Y:S05]  /*17e0*/  EXIT ;  /* 0x000000000000794d */ /* 0x000fea0003800000 */
.L_x_3305:
        /* <DEDUP_REMOVED lines=9> */
.L_x_4011:


//--------------------- .text._ZN2at6native61_GLOBAL__N__44eb8e94_28_ForeachBinaryOpScalarList_cu_dda10a6925multi_tensor_apply_kernelINS1_28TensorListScalarListMetadataIaLi1EEENS1_25BinaryOpScalarListFunctorIaLi1ELi1ELi0EEEJNS1_13power_functorIaEEEEEvT_T0_DpT1_ --------------------------
	.section	.text._ZN2at6native61_GLOBAL__N__44eb8e94_28_ForeachBinaryOpScalarList_cu_dda10a6925multi_tensor_apply_kernelINS1_28TensorListScalarListMetadataIaLi1EEENS1_25BinaryOpScalarListFunctorIaLi1ELi1ELi0EEEJNS1_13power_functorIaEEEEEvT_T0_DpT1_,"ax",@progbits
	.sectioninfo	@"SHI_REGISTERS=30"
	.align	128
.text._ZN2at6native61_GLOBAL__N__44eb8e94_28_ForeachBinaryOpScalarList_cu_dda10a6925multi_tensor_apply_kernelINS1_28TensorListScalarListMetadataIaLi1EEENS1_25BinaryOpScalarListFunctorIaLi1ELi1ELi0EEEJNS1_13power_functorIaEEEEEvT_T0_DpT1_:
        .type           _ZN2at6native61_GLOBAL__N__44eb8e94_28_ForeachBinaryOpScalarList_cu_dda10a6925multi_tensor_apply_kernelINS1_28TensorListScalarListMetadataIaLi1EEENS1_25BinaryOpScalarListFunctorIaLi1ELi1ELi0EEEJNS1_13power_functorIaEEEEEvT_T0_DpT1_,@function
        .size           _ZN2at6native61_GLOBAL__N__44eb8e94_28_ForeachBinaryOpScalarList_cu_dda10a6925multi_tensor_apply_kernelINS1_28TensorListScalarListMetadataIaLi1EEENS1_25BinaryOpScalarListFunctorIaLi1ELi1ELi0EEEJNS1_13power_functorIaEEEEEvT_T0_DpT1_,(.L_x_4012 - _ZN2at6native61_GLOBAL__N__44eb8e94_28_ForeachBinaryOpScalarList_cu_dda10a6925multi_tensor_apply_kernelINS1_28TensorListScalarListMetadataIaLi1EEENS1_25BinaryOpScalarListFunctorIaLi1ELi1ELi0EEEJNS1_13power_functorIaEEEEEvT_T0_DpT1_)
        .other          _ZN2at6native61_GLOBAL__N__44eb8e94_28_ForeachBinaryOpScalarList_cu_dda10a6925multi_tensor_apply_kernelINS1_28TensorListScalarListMetadataIaLi1EEENS1_25BinaryOpScalarListFunctorIaLi1ELi1ELi0EEEJNS1_13power_functorIaEEEEEvT_T0_DpT1_,@"STO_CUDA_ENTRY STV_DEFAULT"
_ZN2at6native61_GLOBAL__N__44eb8e94_28_ForeachBinaryOpScalarList_cu_dda10a6925multi_tensor_apply_kernelINS1_28TensorListScalarListMetadataIaLi1EEENS1_25BinaryOpScalarListFunctorIaLi1ELi1ELi0EEEJNS1_13power_functorIaEEEEEvT_T0_DpT1_:
        /* <DEDUP_REMOVED lines=25> */
.L_x_3323:
[----:B0-----:R-:W-:Y:S01]  /*0190*/  IADD3 R6, P0, R14, R16, RZ ;  /* 0x000000100e067210 */ /* 0x001fe20007f1e0ff */
[----:B------:R-:W-:Y:S01]  /*01a0*/  IMAD R3, R15, 0x3, RZ ;  /* 0x000000030f037824 */ /* 0x000fe200078e02ff */
[----:B------:R-:W-:Y:S02]  /*01b0*/  PRMT R21, RZ, 0x7610, R21 ;  /* 0x00007610ff157816 */ /* 0x000fe40000000015 */
[C---:B------:R-:W-:Y:S01]  /*01c0*/  IADD3 R8, P1, R6.reuse, c[0x0][0x0], RZ ;  /* 0x0000000006087a10 */ /* 0x040fe20007f3e0ff */
[----:B------:R-:W-:Y:S01]  /*01d0*/  IMAD.X R19, RZ, RZ, R17, P0 ;  /* 0x000000ffff137224 */ /* 0x000fe200000e0611 */
[----:B------:R-:W-:Y:S02]  /*01e0*/  ISETP.GE.U32.AND P5, PT, R6, 0x10000, PT ;  /* 0x000100000600780c */ /* 0x000fe40003fa6070 */
[-C--:B------:R-:W-:Y:S01]  /*01f0*/  IADD3 R2, P4, R3, R6.reuse, RZ ;  /* 0x0000000603027210 */ /* 0x080fe20007f9e0ff */
[----:B------:R-:W-:Y:S01]  /*0200*/  IMAD.X R7, RZ, RZ, R19, P1 ;  /* 0x000000ffff077224 */ /* 0x000fe200008e0613 */
[----:B------:R-:W-:-:S02]  /*0210*/  LEA R4, P3, R15, R6, 0x1 ;  /* 0x000000060f047211 */ /* 0x000fc400078608ff */
[-C--:B------:R-:W-:Y:S01]  /*0220*/  ISETP.LT.U32.AND P0, PT, R6, R11.reuse, PT ;  /* 0x0000000b0600720c */ /* 0x080fe20003f01070 */
[--C-:B------:R-:W-:Y:S01]  /*0230*/  IMAD.X R3, RZ, RZ, R19.reuse, P4 ;  /* 0x000000ffff037224 */ /* 0x100fe200020e0613 */
[C---:B------:R-:W-:Y:S01]  /*0240*/  ISETP.GE.U32.AND P2, PT, R8.reuse, 0x10000, PT ;  /* 0x000100000800780c */ /* 0x040fe20003f46070 */
[----:B------:R-:W-:Y:S01]  /*0250*/  IMAD.X R5, RZ, RZ, R19, P3 ;  /* 0x000000ffff057224 */ /* 0x000fe200018e0613 */
[----:B------:R-:W-:Y:S02]  /*0260*/  ISETP.GE.U32.AND.EX P5, PT, R19, RZ, PT, P5 ;  /* 0x000000ff1300720c */ /* 0x000fe40003fa6150 */
[C---:B------:R-:W-:Y:S02]  /*0270*/  ISETP.LT.U32.AND P1, PT, R8.reuse, R11, PT ;  /* 0x0000000b0800720c */ /* 0x040fe40003f21070 */
[----:B------:R-:W-:Y:S02]  /*0280*/  ISETP.GE.U32.AND.EX P2, PT, R7, RZ, PT, P2 ;  /* 0x000000ff0700720c */ /* 0x000fe40003f46120 */
[----:B------:R-:W-:-:S02]  /*0290*/  IADD3 R8, P6, R8, R12, RZ ;  /* 0x0000000c08087210 */ /* 0x000fc40007fde0ff */
[-C--:B------:R-:W-:Y:S02]  /*02a0*/  ISETP.LT.AND.EX P0, PT, R19, R0.reuse, !P5, P0 ;  /* 0x000000001300720c */ /* 0x080fe40006f01300 */
[----:B------:R-:W-:Y:S01]  /*02b0*/  ISETP.GE.U32.AND P5, PT, R4, 0x10000, PT ;  /* 0x000100000400780c */ /* 0x000fe20003fa6070 */
[C---:B------:R-:W-:Y:S01]  /*02c0*/  IMAD.X R9, R7.reuse, 0x1, R10, P6 ;  /* 0x0000000107097824 */ /* 0x040fe200030e060a */
[----:B------:R-:W-:Y:S02]  /*02d0*/  ISETP.GE.U32.AND P3, PT, R2, 0x10000, PT ;  /* 0x000100000200780c */ /* 0x000fe40003f66070 */
[----:B------:R-:W-:Y:S02]  /*02e0*/  ISETP.LT.AND.EX P1, PT, R7, R0, !P2, P1 ;  /* 0x000000000700720c */ /* 0x000fe40005721310 */
[----:B------:R-:W-:Y:S02]  /*02f0*/  ISETP.LT.U32.AND P2, PT, R4, R11, PT ;  /* 0x0000000b0400720c */ /* 0x000fe40003f41070 */
[----:B------:R-:W-:-:S02]  /*0300*/  ISETP.GE.U32.AND.EX P5, PT, R5, RZ, PT, P5 ;  /* 0x000000ff0500720c */ /* 0x000fc40003fa6150 */
[----:B------:R-:W-:Y:S02]  /*0310*/  ISETP.LT.U32.AND P4, PT, R2, R11, PT ;  /* 0x0000000b0200720c */ /* 0x000fe40003f81070 */
[----:B------:R-:W-:Y:S02]  /*0320*/  ISETP.GE.U32.AND.EX P3, PT, R3, RZ, PT, P3 ;  /* 0x000000ff0300720c */ /* 0x000fe40003f66130 */
[----:B------:R-:W-:Y:S02]  /*0330*/  IADD3 R6, P6, R6, R12, RZ ;  /* 0x0000000c06067210 */ /* 0x000fe40007fde0ff */
[-C--:B------:R-:W-:Y:S02]  /*0340*/  ISETP.LT.AND.EX P2, PT, R5, R0.reuse, !P5, P2 ;  /* 0x000000000500720c */ /* 0x080fe40006f41320 */
[----:B------:R-:W-:Y:S01]  /*0350*/  ISETP.LT.AND.EX P3, PT, R3, R0, !P3, P4 ;  /* 0x000000000300720c */ /* 0x000fe20005f61340 */
[----:B------:R-:W-:Y:S01]  /*0360*/  IMAD.X R7, R19, 0x1, R10, P6 ;  /* 0x0000000113077824 */ /* 0x000fe200030e060a */
[----:B------:R-:W-:-:S02]  /*0370*/  IADD3 R4, P5, R4, R12, RZ ;  /* 0x0000000c04047210 */ /* 0x000fc40007fbe0ff */
[----:B------:R-:W-:Y:S02]  /*0380*/  IADD3 R2, P6, R2, R12, RZ ;  /* 0x0000000c02027210 */ /* 0x000fe40007fde0ff */
[----:B------:R-:W-:Y:S01]  /*0390*/  PRMT R23, RZ, 0x7610, R23 ;  /* 0x00007610ff177816 */ /* 0x000fe20000000017 */
[----:B------:R-:W-:Y:S01]  /*03a0*/  IMAD.X R5, R5, 0x1, R10, P5 ;  /* 0x0000000105057824 */ /* 0x000fe200028e060a */
[----:B------:R-:W-:Y:S01]  /*03b0*/  PRMT R22, RZ, 0x7610, R22 ;  /* 0x00007610ff167816 */ /* 0x000fe20000000016 */
[----:B------:R-:W-:Y:S01]  /*03c0*/  IMAD.X R3, R3, 0x1, R10, P6 ;  /* 0x0000000103037824 */ /* 0x000fe200030e060a */
[----:B------:R-:W-:Y:S01]  /*03d0*/  PRMT R18, RZ, 0x7610, R18 ;  /* 0x00007610ff127816 */ /* 0x000fe20000000012 */
[----:B------:R0:W5:Y:S04]  /*03e0*/  @P0 LDG.E.U8 R21, [R6.64] ;  /* 0x0000000406150981 */ /* 0x000168000c1e1100 */
[----:B------:R0:W5:Y:S04]  /*03f0*/  @P1 LDG.E.U8 R23, [R8.64] ;  /* 0x0000000408171981 */ /* 0x000168000c1e1100 */
[----:B------:R0:W5:Y:S04]  /*0400*/  @P2 LDG.E.U8 R22, [R4.64] ;  /* 0x0000000404162981 */ /* 0x000168000c1e1100 */
[----:B------:R0:W5:Y:S01]  /*0410*/  @P3 LDG.E.U8 R18, [R2.64] ;  /* 0x0000000402123981 */ /* 0x000162000c1e1100 */
        /* <DEDUP_REMOVED lines=8> */
[C---:B------:R-:W-:Y:S02]  /*04a0*/  LOP3.LUT R25, R13.reuse, 0x1, RZ, 0xc0, !PT ;  /* 0x000000010d197812 */ /* 0x040fe400078ec0ff */
[----:B------:R-:W-:Y:S02]  /*04b0*/  IADD3 R24, R13, 0x1, RZ ;  /* 0x000000010d187810 */ /* 0x000fe40007ffe0ff */
[----:B------:R-:W-:Y:S02]  /*04c0*/  ISETP.NE.U32.AND P5, PT, R25, 0x1, PT ;  /* 0x000000011900780c */ /* 0x000fe40003fa5070 */
[----:B------:R-:W-:Y:S02]  /*04d0*/  LOP3.LUT R25, R24, 0xff, RZ, 0xc0, !PT ;  /* 0x000000ff18197812 */ /* 0x000fe400078ec0ff */
[----:B-----5:R-:W-:Y:S02]  /*04e0*/  SEL R24, R21, 0x1, !P5 ;  /* 0x0000000115187807 */ /* 0x020fe40006800000 */
[----:B------:R-:W-:-:S02]  /*04f0*/  ISETP.GE.U32.AND P5, PT, R25, 0x3, PT ;  /* 0x000000031900780c */ /* 0x000fc40003fa6070 */
[----:B------:R-:W-:Y:S02]  /*0500*/  PRMT R21, R21, 0x9910, RZ ;  /* 0x0000991015157816 */ /* 0x000fe400000000ff */
[----:B------:R-:W-:Y:S02]  /*0510*/  PRMT R25, R24, 0x9910, RZ ;  /* 0x0000991018197816 */ /* 0x000fe400000000ff */
[----:B------:R-:W-:Y:S01]  /*0520*/  LOP3.LUT R24, R13, 0x80, RZ, 0xc0, !PT ;  /* 0x000000800d187812 */ /* 0x000fe200078ec0ff */
[----:B------:R-:W-:Y:S01]  /*0530*/  IMAD R21, R21, R21, RZ ;  /* 0x0000001515157224 */ /* 0x000fe200078e02ff */
[----:B------:R-:W-:Y:S02]  /*0540*/  PRMT R19, R25, 0x7610, R19 ;  /* 0x0000761019137816 */ /* 0x000fe40000000013 */
[----:B------:R-:W-:-:S03]  /*0550*/  LEA.HI R24, R24, R13, RZ, 0x19 ;  /* 0x0000000d18187211 */ /* 0x000fc600078fc8ff */
[----:B------:R-:W-:Y:S05]  /*0560*/  @!P5 BRA `(.L_x_3308) ;  /* 0x000002600000d947 */ /* 0x000fea0003800000 */
[----:B------:R-:W-:-:S04]  /*0570*/  PRMT R24, R24, 0x8880, RZ ;  /* 0x0000888018187816 */ /* 0x000fc800000000ff */
[----:B------:R-:W-:-:S04]  /*0580*/  SHF.R.S32.HI R24, RZ, 0x1, R24 ;  /* 0x00000001ff187819 */ /* 0x000fc80000011418 */
.L_x_3309:
        /* <DEDUP_REMOVED lines=21> */
.L_x_3307:
[----:B0----5:R-:W-:Y:S01]  /*06e0*/  LOP3.LUT R21, R21, 0xff, RZ, 0xc0, !PT ;  /* 0x000000ff15157812 */ /* 0x021fe200078ec0ff */
[----:B------:R-:W-:Y:S01]  /*06f0*/  IMAD.MOV.U32 R19, RZ, RZ, 0x1 ;  /* 0x00000001ff137424 */ /* 0x000fe200078e00ff */
[----:B------:R-:W-:Y:S01]  /*0700*/  BSSY B0, `(.L_x_3308) ;  /* 0x000000c000007945 */ /* 0x000fe20003800000 */
[----:B------:R-:W-:Y:S01]  /*0710*/  IMAD.MOV.U32 R24, RZ, RZ, 0x1 ;  /* 0x00000001ff187424 */ /* 0x000fe200078e00ff */
[----:B------:R-:W-:Y:S01]  /*0720*/  ISETP.NE.AND P5, PT, R21, 0x1, PT ;  /* 0x000000011500780c */ /* 0x000fe20003fa5270 */
[----:B------:R-:W-:-:S03]  /*0730*/  IMAD.MOV.U32 R20, RZ, RZ, 0x1 ;  /* 0x00000001ff147424 */ /* 0x000fc600078e00ff */
[----:B------:R-:W-:-:S09]  /*0740*/  PRMT R19, R24, 0x5410, R19 ;  /* 0x0000541018137816 */ /* 0x000fd20000000013 */
[----:B------:R-:W-:Y:S05]  /*0750*/  @!P5 BRA `(.L_x_3310) ;  /* 0x000000600000d947 */ /* 0x000fea0003800000 */
[----:B------:R-:W-:-:S13]  /*0760*/  ISETP.NE.AND P5, PT, R21, 0xff, PT ;  /* 0x000000ff1500780c */ /* 0x000fda0003fa5270 */
[----:B------:R-:W-:-:S04]  /*0770*/  @!P5 LOP3.LUT R21, R13, 0x1, RZ, 0xc0, !PT ;  /* 0x000000010d15d812 */ /* 0x000fc800078ec0ff */
[----:B------:R-:W-:-:S04]  /*0780*/  @!P5 ISETP.NE.U32.AND P6, PT, R21, 0x1, PT ;  /* 0x000000011500d80c */ /* 0x000fc80003fc5070 */
[----:B------:R-:W-:-:S04]  /*0790*/  @!P5 SEL R21, R20, 0xffff, P6 ;  /* 0x0000ffff1415d807 */ /* 0x000fc80003000000 */
[----:B------:R-:W-:-:S04]  /*07a0*/  @!P5 PRMT R19, R21, 0x7610, R19 ;  /* 0x000076101513d816 */ /* 0x000fc80000000013 */
[----:B------:R-:W-:Y:S02]  /*07b0*/  @P5 PRMT R19, RZ, 0x7610, R19 ;  /* 0x00007610ff135816 */ /* 0x000fe40000000013 */
.L_x_3310:
[----:B------:R-:W-:Y:S05]  /*07c0*/  BSYNC B0 ;  /* 0x0000000000007941 */ /* 0x000fea0003800000 */
.L_x_3308:
[----:B------:R-:W-:Y:S05]  /*07d0*/  @!P4 BRA `(.L_x_3311) ;  /* 0x000002300000c947 */ /* 0x000fea0003800000 */
[----:B------:R-:W-:Y:S02]  /*07e0*/  ISETP.NE.AND P5, PT, R13, RZ, PT ;  /* 0x000000ff0d00720c */ /* 0x000fe40003fa5270 */
[----:B-----5:R-:W-:-:S11]  /*07f0*/  PRMT R21, R19, 0x7632, R21 ;  /* 0x0000763213157816 */ /* 0x020fd60000000015 */
        /* <DEDUP_REMOVED lines=8> */
[----:B------:R-:W-:Y:S02]  /*0880*/  LOP3.LUT R24, R13, 0x80, RZ, 0xc0, !PT ;  /* 0x000000800d187812 */ /* 0x000fe400078ec0ff */
[----:B------:R-:W-:Y:S01]  /*0890*/  PRMT R21, R21, 0x9910, RZ ;  /* 0x0000991015157816 */ /* 0x000fe200000000ff */
[----:B------:R-:W-:Y:S01]  /*08a0*/  IMAD R23, R23, R23, RZ ;  /* 0x0000001717177224 */ /* 0x000fe200078e02ff */
[----:B------:R-:W-:-:S05]  /*08b0*/  LEA.HI R24, R24, R13, RZ, 0x19 ;  /* 0x0000000d18187211 */ /* 0x000fca00078fc8ff */
[----:B------:R-:W-:Y:S05]  /*08c0*/  @!P5 BRA `(.L_x_3312) ;  /* 0x000001f00000d947 */ /* 0x000fea0003800000 */
[----:B------:R-:W-:-:S04]  /*08d0*/  PRMT R24, R24, 0x8880, RZ ;  /* 0x0000888018187816 */ /* 0x000fc800000000ff */
[----:B------:R-:W-:-:S04]  /*08e0*/  SHF.R.S32.HI R24, RZ, 0x1, R24 ;  /* 0x00000001ff187819 */ /* 0x000fc80000011418 */
.L_x_3313:
        /* <DEDUP_REMOVED lines=18> */
.L_x_3311:
[----:B-----5:R-:W-:Y:S01]  /*0a10*/  LOP3.LUT R23, R23, 0xff, RZ, 0xc0, !PT ;  /* 0x000000ff17177812 */ /* 0x020fe200078ec0ff */
[----:B------:R-:W-:Y:S01]  /*0a20*/  BSSY B0, `(.L_x_3312) ;  /* 0x0000009000007945 */ /* 0x000fe20003800000 */
[----:B------:R-:W-:Y:S02]  /*0a30*/  PRMT R21, R19, 0x7632, R21 ;  /* 0x0000763213157816 */ /* 0x000fe40000000015 */
[----:B------:R-:W-:-:S13]  /*0a40*/  ISETP.NE.AND P5, PT, R23, 0x1, PT ;  /* 0x000000011700780c */ /* 0x000fda0003fa5270 */
[----:B------:R-:W-:Y:S05]  /*0a50*/  @!P5 BRA `(.L_x_3314) ;  /* 0x000000500000d947 */ /* 0x000fea0003800000 */
[----:B------:R-:W-:-:S13]  /*0a60*/  ISETP.NE.AND P5, PT, R23, 0xff, PT ;  /* 0x000000ff1700780c */ /* 0x000fda0003fa5270 */
[----:B------:R-:W-:-:S04]  /*0a70*/  @!P5 LOP3.LUT R21, R13, 0x1, RZ, 0xc0, !PT ;  /* 0x000000010d15d812 */ /* 0x000fc800078ec0ff */
[----:B------:R-:W-:-:S04]  /*0a80*/  @!P5 ISETP.NE.U32.AND P6, PT, R21, 0x1, PT ;  /* 0x000000011500d80c */ /* 0x000fc80003fc5070 */
[----:B------:R-:W-:-:S04]  /*0a90*/  @!P5 SEL R21, R20, 0xffff, P6 ;  /* 0x0000ffff1415d807 */ /* 0x000fc80003000000 */
[----:B------:R-:W-:Y:S02]  /*0aa0*/  @P5 PRMT R21, RZ, 0x7610, R21 ;  /* 0x00007610ff155816 */ /* 0x000fe40000000015 */
.L_x_3314:
[----:B------:R-:W-:Y:S05]  /*0ab0*/  BSYNC B0 ;  /* 0x0000000000007941 */ /* 0x000fea0003800000 */
.L_x_3312:
        /* <DEDUP_REMOVED lines=18> */
.L_x_3317:
        /* <DEDUP_REMOVED lines=18> */
.L_x_3315:
[----:B------:R-:W-:Y:S01]  /*0d00*/  LOP3.LUT R22, R22, 0xff, RZ, 0xc0, !PT ;  /* 0x000000ff16167812 */ /* 0x000fe200078ec0ff */
        /* <DEDUP_REMOVED lines=9> */
.L_x_3318:
[----:B------:R-:W-:Y:S05]  /*0da0*/  BSYNC B0 ;  /* 0x0000000000007941 */ /* 0x000fea0003800000 */
.L_x_3316:
        /* <DEDUP_REMOVED lines=11> */
[----:B------:R-:W-:Y:S02]  /*0e60*/  PRMT R25, R20, 0x9910, RZ ;  /* 0x0000991014197816 */ /* 0x000fe400000000ff */
[----:B------:R-:W-:Y:S01]  /*0e70*/  LOP3.LUT R20, R13, 0x80, RZ, 0xc0, !PT ;  /* 0x000000800d147812 */ /* 0x000fe200078ec0ff */
[----:B------:R-:W-:-:S03]  /*0e80*/  IMAD R18, R18, R18, RZ ;  /* 0x0000001212127224 */ /* 0x000fc600078e02ff */
[----:B------:R-:W-:-:S03]  /*0e90*/  LEA.HI R20, R20, R13, RZ, 0x19 ;  /* 0x0000000d14147211 */ /* 0x000fc600078fc8ff */
[----:B------:R-:W-:Y:S05]  /*0ea0*/  @!P4 BRA `(.L_x_3320) ;  /* 0x000002400000c947 */ /* 0x000fea0003800000 */
[----:B------:R-:W-:-:S04]  /*0eb0*/  PRMT R20, R20, 0x8880, RZ ;  /* 0x0000888014147816 */ /* 0x000fc800000000ff */
[----:B------:R-:W-:-:S04]  /*0ec0*/  SHF.R.S32.HI R20, RZ, 0x1, R20 ;  /* 0x00000001ff147819 */ /* 0x000fc80000011414 */
.L_x_3321:
        /* <DEDUP_REMOVED lines=22> */
.L_x_3319:
[----:B------:R-:W-:Y:S01]  /*1030*/  LOP3.LUT R18, R18, 0xff, RZ, 0xc0, !PT ;  /* 0x000000ff12127812 */ /* 0x000fe200078ec0ff */
[----:B------:R-:W-:Y:S01]  /*1040*/  BSSY B0, `(.L_x_3320) ;  /* 0x000000a000007945 */ /* 0x000fe20003800000 */
[----:B------:R-:W-:-:S02]  /*1050*/  PRMT R25, R19, 0x7632, R25 ;  /* 0x0000763213197816 */ /* 0x000fc40000000019 */
[----:B------:R-:W-:-:S13]  /*1060*/  ISETP.NE.AND P4, PT, R18, 0x1, PT ;  /* 0x000000011200780c */ /* 0x000fda0003f85270 */
[----:B------:R-:W-:Y:S05]  /*1070*/  @!P4 BRA `(.L_x_3322) ;  /* 0x000000600000c947 */ /* 0x000fea0003800000 */
[----:B------:R-:W-:-:S13]  /*1080*/  ISETP.NE.AND P4, PT, R18, 0xff, PT ;  /* 0x000000ff1200780c */ /* 0x000fda0003f85270 */
[----:B------:R-:W-:-:S04]  /*1090*/  @!P4 LOP3.LUT R18, R13, 0x1, RZ, 0xc0, !PT ;  /* 0x000000010d12c812 */ /* 0x000fc800078ec0ff */
[----:B------:R-:W-:-:S04]  /*10a0*/  @!P4 ISETP.NE.U32.AND P5, PT, R18, 0x1, PT ;  /* 0x000000011200c80c */ /* 0x000fc80003fa5070 */
[----:B------:R-:W-:-:S04]  /*10b0*/  @!P4 SEL R20, R20, 0xffff, P5 ;  /* 0x0000ffff1414c807 */ /* 0x000fc80002800000 */
[----:B------:R-:W-:-:S04]  /*10c0*/  @!P4 PRMT R25, R20, 0x7610, R25 ;  /* 0x000076101419c816 */ /* 0x000fc80000000019 */
[----:B------:R-:W-:Y:S02]  /*10d0*/  @P4 PRMT R25, RZ, 0x7610, R25 ;  /* 0x00007610ff194816 */ /* 0x000fe40000000019 */
.L_x_3322:
[----:B------:R-:W-:Y:S05]  /*10e0*/  BSYNC B0 ;  /* 0x0000000000007941 */ /* 0x000fea0003800000 */
.L_x_3320:
[----:B------:R-:W-:Y:S01]  /*10f0*/  IMAD.MOV.U32 R27, RZ, RZ, c[0x0][0x0] ;  /* 0x00000000ff1b7624 */ /* 0x000fe200078e00ff */
[----:B------:R0:W-:Y:S03]  /*1100*/  @P0 STG.E.U8 [R6.64], R19 ;  /* 0x0000001306000986 */ /* 0x0001e6000c101104 */
[----:B------:R-:W-:Y:S01]  /*1110*/  IMAD.WIDE.U32 R16, R27, 0x4, R16 ;  /* 0x000000041b107825 */ /* 0x000fe200078e0010 */
[----:B------:R0:W-:Y:S04]  /*1120*/  @P1 STG.E.U8 [R8.64], R21 ;  /* 0x0000001508001986 */ /* 0x0001e8000c101104 */
[----:B------:R0:W-:Y:S01]  /*1130*/  @P2 STG.E.U8 [R4.64], R23 ;  /* 0x0000001704002986 */ /* 0x0001e2000c101104 */
[----:B------:R-:W-:-:S02]  /*1140*/  ISETP.GE.U32.AND P0, PT, R16, 0x10000, PT ;  /* 0x000100001000780c */ /* 0x000fc40003f06070 */
[----:B------:R-:W-:Y:S01]  /*1150*/  ISETP.LT.U32.AND P1, PT, R16, R11, PT ;  /* 0x0000000b1000720c */ /* 0x000fe20003f21070 */
[----:B------:R0:W-:Y:S01]  /*1160*/  @P3 STG.E.U8 [R2.64], R25 ;  /* 0x0000001902003986 */ /* 0x0001e2000c101104 */
[C---:B------:R-:W-:Y:S02]  /*1170*/  ISETP.GE.U32.AND.EX P0, PT, R17.reuse, RZ, PT, P0 ;  /* 0x000000ff1100720c */ /* 0x040fe40003f06100 */
[----:B------:R-:W-:-:S13]  /*1180*/  ISETP.LT.AND.EX P1, PT, R17, R0, PT, P1 ;  /* 0x000000001100720c */ /* 0x000fda0003f21310 */
[----:B0-----:R-:W-:Y:S05]  /*1190*/  @!P0 BRA P1, `(.L_x_3323) ;  /* 0xffffeff000008947 */ /* 0x001fea000083ffff */
[----:B------:R-:W-:Y:S05]  /*11a0*/  EXIT ;  /* 0x000000000000794d */ /* 0x000fea0003800000 */
.L_x_3306:
        /* <DEDUP_REMOVED lines=11> */
.L_x_3340:
[----:B------:R-:W-:-:S04]  /*1260*/  LEA R2, P0, R6, R12, 0x2 ;  /* 0x0000000c06027211 */ /* 0x000fc800078010ff */
[----:B------:R-:W-:-:S05]  /*1270*/  LEA.HI.X R3, R6, R10, R5, 0x2, P0 ;  /* 0x0000000a06037211 */ /* 0x000fca00000f1405 */
[----:B------:R-:W2:Y:S01]  /*1280*/  LDG.E R7, [R2.64] ;  /* 0x0000000402077981 */ /* 0x000ea2000c1e1900 */
[----:B------:R-:W-:Y:S01]  /*1290*/  ISETP.GE.AND P0, PT, R13, RZ, PT ;  /* 0x000000ff0d00720c */ /* 0x000fe20003f06270 */
[----:B------:R-:W-:Y:S01]  /*12a0*/  BSSY B0, `(.L_x_3324) ;  /* 0x000003c000007945 */ /* 0x000fe20003800000 */
[C---:B--2---:R-:W-:Y:S02]  /*12b0*/  PRMT R16, R7.reuse, 0x7770, RZ ;  /* 0x0000777007107816 */ /* 0x044fe400000000ff */
[C---:B------:R-:W-:Y:S02]  /*12c0*/  PRMT R14, R7.reuse, 0x7771, RZ ;  /* 0x00007771070e7816 */ /* 0x040fe400000000ff */
[C---:B------:R-:W-:Y:S02]  /*12d0*/  PRMT R15, R7.reuse, 0x7772, RZ ;  /* 0x00007772070f7816 */ /* 0x040fe400000000ff */
[----:B------:R-:W-:-:S05]  /*12e0*/  PRMT R7, R7, 0x7773, RZ ;  /* 0x0000777307077816 */ /* 0x000fca00000000ff */
        /* <DEDUP_REMOVED lines=15> */
[----:B------:R-:W-:Y:S01]  /*13e0*/  IMAD.MOV.U32 R9, RZ, RZ, R19 ;  /* 0x000000ffff097224 */ /* 0x000fe200078e0013 */
[----:B------:R-:W-:Y:S02]  /*13f0*/  PRMT R8, R16, 0x7610, R8 ;  /* 0x0000761010087816 */ /* 0x000fe40000000008 */
[----:B------:R-:W-:Y:S01]  /*1400*/  LEA.HI R18, R18, R13, RZ, 0x19 ;  /* 0x0000000d12127211 */ /* 0x000fe200078fc8ff */
[----:B------:R-:W-:Y:S02]  /*1410*/  IMAD R9, R9, R9, RZ ;  /* 0x0000000909097224 */ /* 0x000fe400078e02ff */
[----:B------:R-:W-:Y:S05]  /*1420*/  @!P1 BRA `(.L_x_3326) ;  /* 0x0000023000009947 */ /* 0x000fea0003800000 */
[----:B------:R-:W-:Y:S02]  /*1430*/  PRMT R16, R18, 0x8880, RZ ;  /* 0x0000888012107816 */ /* 0x000fe400000000ff */
[----:B------:R-:W-:-:S02]  /*1440*/  PRMT R19, R9, 0x7610, R19 ;  /* 0x0000761009137816 */ /* 0x000fc40000000013 */
[----:B------:R-:W-:-:S04]  /*1450*/  SHF.R.S32.HI R16, RZ, 0x1, R16 ;  /* 0x00000001ff107819 */ /* 0x000fc80000011410 */
[----:B------:R-:W-:-:S04]  /*1460*/  PRMT R9, R16, 0x7610, R9 ;  /* 0x0000761010097816 */ /* 0x000fc80000000009 */
.L_x_3327:
        /* <DEDUP_REMOVED lines=22> */
.L_x_3325:
[----:B------:R-:W-:Y:S01]  /*15d0*/  PRMT R9, R16, 0x9910, RZ ;  /* 0x0000991010097816 */ /* 0x000fe200000000ff */
[----:B------:R-:W-:Y:S02]  /*15e0*/  IMAD.MOV.U32 R8, RZ, RZ, 0x1 ;  /* 0x00000001ff087424 */ /* 0x000fe400078e00ff */
[----:B------:R-:W-:Y:S01]  /*15f0*/  IMAD.MOV.U32 R16, RZ, RZ, 0x1 ;  /* 0x00000001ff107424 */ /* 0x000fe200078e00ff */
[----:B------:R-:W-:-:S04]  /*1600*/  ISETP.NE.AND P1, PT, R9, 0x1, PT ;  /* 0x000000010900780c */ /* 0x000fc80003f25270 */
[----:B------:R-:W-:-:S09]  /*1610*/  PRMT R8, R16, 0x5410, R8 ;  /* 0x0000541010087816 */ /* 0x000fd20000000008 */
[----:B------:R-:W-:Y:S05]  /*1620*/  @!P1 BRA `(.L_x_3326) ;  /* 0x0000003000009947 */ /* 0x000fea0003800000 */
[----:B------:R-:W-:Y:S02]  /*1630*/  ISETP.NE.AND P1, PT, R9, 0xff, PT ;  /* 0x000000ff0900780c */ /* 0x000fe40003f25270 */
[----:B------:R-:W-:-:S11]  /*1640*/  PRMT R8, R4, 0x7610, R8 ;  /* 0x0000761004087816 */ /* 0x000fd60000000008 */
[----:B------:R-:W-:Y:S02]  /*1650*/  @P1 PRMT R8, RZ, 0x7610, R8 ;  /* 0x00007610ff081816 */ /* 0x000fe40000000008 */
.L_x_3326:
[----:B------:R-:W-:Y:S05]  /*1660*/  BSYNC B0 ;  /* 0x0000000000007941 */ /* 0x000fea0003800000 */
.L_x_3324:
        /* <DEDUP_REMOVED lines=17> */
[----:B------:R-:W-:Y:S02]  /*1780*/  PRMT R16, R16, 0x8880, RZ ;  /* 0x0000888010107816 */ /* 0x000fe400000000ff */
[----:B------:R-:W-:Y:S02]  /*1790*/  PRMT R18, R14, 0x7610, R18 ;  /* 0x000076100e127816 */ /* 0x000fe40000000012 */
[----:B------:R-:W-:-:S04]  /*17a0*/  SHF.R.S32.HI R16, RZ, 0x1, R16 ;  /* 0x00000001ff107819 */ /* 0x000fc80000011410 */
[----:B------:R-:W-:-:S04]  /*17b0*/  PRMT R14, R16, 0x7610, R14 ;  /* 0x00007610100e7816 */ /* 0x000fc8000000000e */
.L_x_3331:
        /* <DEDUP_REMOVED lines=21> */
.L_x_3329:
[----:B------:R-:W-:Y:S02]  /*1910*/  PRMT R14, R14, 0x9910, RZ ;  /* 0x000099100e0e7816 */ /* 0x000fe400000000ff */
[----:B------:R-:W-:Y:S02]  /*1920*/  PRMT R9, R8, 0x7632, R9 ;  /* 0x0000763208097816 */ /* 0x000fe40000000009 */
[----:B------:R-:W-:-:S13]  /*1930*/  ISETP.NE.AND P1, PT, R14, 0x1, PT ;  /* 0x000000010e00780c */ /* 0x000fda0003f25270 */
[----:B------:R-:W-:Y:S05]  /*1940*/  @!P1 BRA `(.L_x_3330) ;  /* 0x0000003000009947 */ /* 0x000fea0003800000 */
[----:B------:R-:W-:Y:S02]  /*1950*/  ISETP.NE.AND P1, PT, R14, 0xff, PT ;  /* 0x000000ff0e00780c */ /* 0x000fe40003f25270 */
[----:B------:R-:W-:-:S11]  /*1960*/  PRMT R9, R4, 0x7610, R9 ;  /* 0x0000761004097816 */ /* 0x000fd60000000009 */
[----:B------:R-:W-:Y:S02]  /*1970*/  @P1 PRMT R9, RZ, 0x7610, R9 ;  /* 0x00007610ff091816 */ /* 0x000fe40000000009 */
.L_x_3330:
[----:B------:R-:W-:Y:S05]  /*1980*/  BSYNC B0 ;  /* 0x0000000000007941 */ /* 0x000fea0003800000 */
.L_x_3328:
        /* <DEDUP_REMOVED lines=21> */
.L_x_3335:
        /* <DEDUP_REMOVED lines=20> */
.L_x_3333:
[----:B------:R-:W-:Y:S02]  /*1c20*/  PRMT R15, R15, 0x9910, RZ ;  /* 0x000099100f0f7816 */ /* 0x000fe400000000ff */
[----:B------:R-:W-:Y:S02]  /*1c30*/  PRMT R14, R8, 0x7632, R14 ;  /* 0x00007632080e7816 */ /* 0x000fe4000000000e */
[----:B------:R-:W-:-:S13]  /*1c40*/  ISETP.NE.AND P1, PT, R15, 0x1, PT ;  /* 0x000000010f00780c */ /* 0x000fda0003f25270 */
[----:B------:R-:W-:Y:S05]  /*1c50*/  @!P1 BRA `(.L_x_3334) ;  /* 0x0000003000009947 */ /* 0x000fea0003800000 */
[----:B------:R-:W-:Y:S02]  /*1c60*/  ISETP.NE.AND P1, PT, R15, 0xff, PT ;  /* 0x000000ff0f00780c */ /* 0x000fe40003f25270 */
[----:B------:R-:W-:-:S11]  /*1c70*/  PRMT R14, R4, 0x7610, R14 ;  /* 0x00007610040e7816 */ /* 0x000fd6000000000e */
[----:B------:R-:W-:Y:S02]  /*1c80*/  @P1 PRMT R14, RZ, 0x7610, R14 ;  /* 0x00007610ff0e1816 */ /* 0x000fe4000000000e */
.L_x_3334:
[----:B------:R-:W-:Y:S05]  /*1c90*/  BSYNC B0 ;  /* 0x0000000000007941 */ /* 0x000fea0003800000 */
.L_x_3332:
        /* <DEDUP_REMOVED lines=21> */
.L_x_3339:
        /* <DEDUP_REMOVED lines=23> */
.L_x_3337:
[----:B------:R-:W-:Y:S02]  /*1f60*/  PRMT R7, R7, 0x9910, RZ ;  /* 0x0000991007077816 */ /* 0x000fe400000000ff */
[----:B------:R-:W-:Y:S02]  /*1f70*/  PRMT R15, R8, 0x7632, R15 ;  /* 0x00007632080f7816 */ /* 0x000fe4000000000f */
[----:B------:R-:W-:-:S13]  /*1f80*/  ISETP.NE.AND P0, PT, R7, 0x1, PT ;  /* 0x000000010700780c */ /* 0x000fda0003f05270 */
[----:B------:R-:W-:Y:S05]  /*1f90*/  @!P0 BRA `(.L_x_3338) ;  /* 0x0000003000008947 */ /* 0x000fea0003800000 */
[----:B------:R-:W-:Y:S02]  /*1fa0*/  ISETP.NE.AND P0, PT, R7, 0xff, PT ;  /* 0x000000ff0700780c */ /* 0x000fe40003f05270 */
[----:B------:R-:W-:-:S11]  /*1fb0*/  PRMT R15, R4, 0x7610, R15 ;  /* 0x00007610040f7816 */ /* 0x000fd6000000000f */
[----:B------:R-:W-:Y:S02]  /*1fc0*/  @P0 PRMT R15, RZ, 0x7610, R15 ;  /* 0x00007610ff0f0816 */ /* 0x000fe4000000000f */
.L_x_3338:
[----:B------:R-:W-:Y:S05]  /*1fd0*/  BSYNC B0 ;  /* 0x0000000000007941 */ /* 0x000fea0003800000 */
.L_x_3336:
[----:B------:R-:W-:Y:S02]  /*1fe0*/  PRMT R9, R9, 0x7604, R8 ;  /* 0x0000760409097816 */ /* 0x000fe40000000008 */
        /* <DEDUP_REMOVED lines=13> */
.L_x_3341:
        /* <DEDUP_REMOVED lines=12> */
.L_x_4012:


//--------------------- .text._ZN2at6native61_GLOBAL__N__44eb8e94_28_ForeachBinaryOpScalarList_cu_dda10a6925multi_tensor_apply_kernelINS1_28TensorListScalarListMetadataIhLi1EEENS1_25BinaryOpScalarListFunctorIhLi1ELi1ELi0EEEJNS1_13power_functorIhEEEEEvT_T0_DpT1_ --------------------------
	.section	.text._ZN2at6native61_GLOBAL__N__44eb8e94_28_ForeachBinaryOpScalarList_cu_dda10a6925multi_tensor_apply_kernelINS1_28TensorListScalarListMetadataIhLi1EEENS1_25BinaryOpScalarListFunctorIhLi1ELi1ELi0EEEJNS1_13power_functorIhEEEEEvT_T0_DpT1_,"ax",@progbits
	.sectioninfo	@"SHI_REGISTERS=31"
	.align	128
.text._ZN2at6native61_GLOBAL__N__44eb8e94_28_ForeachBinaryOpScalarList_cu_dda10a6925multi_tensor_apply_kernelINS1_28TensorListScalarListMetadataIhLi1EEENS1_25BinaryOpScalarListFunctorIhLi1ELi1ELi0EEEJNS1_13power_functorIhEEEEEvT_T0_DpT1_:
        .type           _ZN2at6native61_GLOBAL__N__44eb8e94_28_ForeachBinaryOpScalarList_cu_dda10a6925multi_tensor_apply_kernelINS1_28TensorListScalarListMetadataIhLi1EEENS1_25BinaryOpScalarListFunctorIhLi1ELi1ELi0EEEJNS1_13power_functorIhEEEEEvT_T0_DpT1_,@function
        .size           _ZN2at6native61_GLOBAL__N__44eb8e94_28_ForeachBinaryOpScalarList_cu_dda10a6925multi_tensor_apply_kernelINS1_28TensorListScalarListMetadataIhLi1EEENS1_25BinaryOpScalarListFunctorIhLi1ELi1ELi0EEEJNS1_13power_functorIhEEEEEvT_T0_DpT1_,(.L_x_4013 - _ZN2at6native61_GLOBAL__N__44eb8e94_28_ForeachBinaryOpScalarList_cu_dda10a6925multi_tensor_apply_kernelINS1_28TensorListScalarListMetadataIhLi1EEENS1_25BinaryOpScalarListFunctorIhLi1ELi1ELi0EEEJNS1_13power_functorIhEEEEEvT_T0_DpT1_)
        .other          _ZN2at6native61_GLOBAL__N__44eb8e94_28_ForeachBinaryOpScalarList_cu_dda10a6925multi_tensor_apply_kernelINS1_28TensorListScalarListMetadataIhLi1EEENS1_25BinaryOpScalarListFunctorIhLi1ELi1ELi0EEEJNS1_13power_functorIhEEEEEvT_T0_DpT1_,@"STO_CUDA_ENTRY STV_DEFAULT"
_ZN2at6native61_GLOBAL__N__44eb8e94_28_ForeachBinaryOpScalarList_cu_dda10a6925multi_tensor_apply_kernelINS1_28TensorListScalarListMetadataIhLi1EEENS1_25BinaryOpScalarListFunctorIhLi1ELi1ELi0EEEJNS1_13power_functorIhEEEEEvT_T0_DpT1_:
        /* <DEDUP_REMOVED lines=25> */
[----:B------:R-:W-:Y:S02]  /*0190*/  IMAD.MOV.U32 R19, RZ, RZ, RZ ;  /* 0x000000ffff137224 */ /* 0x000fe400078e00ff */
.L_x_3351:
[----:B------:R-:W-:Y:S01]  /*01a0*/  IMAD R3, R15, 0x3, RZ ;  /* 0x000000030f037824 */ /* 0x000fe200078e02ff */
[----:B0-----:R-:W-:Y:S02]  /*01b0*/  IADD3 R4, P0, R14, R16, RZ ;  /* 0x000000100e047210 */ /* 0x001fe40007f1e0ff */
[----:B------:R-:W-:Y:S02]  /*01c0*/  PRMT R18, RZ, 0x7610, R18 ;  /* 0x00007610ff127816 */ /* 0x000fe40000000012 */
[----:B------:R-:W-:Y:S01]  /*01d0*/  IADD3 R2, P1, R3, R4, RZ ;  /* 0x0000000403027210 */ /* 0x000fe20007f3e0ff */
[----:B------:R-:W-:Y:S01]  /*01e0*/  IMAD.X R5, RZ, RZ, R19, P0 ;  /* 0x000000ffff057224 */ /* 0x000fe200000e0613 */
[----:B------:R-:W-:-:S02]  /*01f0*/  IADD3 R6, P4, R4, c[0x0][0x0], RZ ;  /* 0x0000000004067a10 */ /* 0x000fc40007f9e0ff */
[C---:B------:R-:W-:Y:S01]  /*0200*/  ISETP.GE.U32.AND P0, PT, R2.reuse, 0x10000, PT ;  /* 0x000100000200780c */ /* 0x040fe20003f06070 */
[--C-:B------:R-:W-:Y:S01]  /*0210*/  IMAD.X R3, RZ, RZ, R5.reuse, P1 ;  /* 0x000000ffff037224 */ /* 0x100fe200008e0605 */
[C---:B------:R-:W-:Y:S01]  /*0220*/  ISETP.LT.U32.AND P1, PT, R2.reuse, R11, PT ;  /* 0x0000000b0200720c */ /* 0x040fe20003f21070 */
[----:B------:R-:W-:Y:S01]  /*0230*/  IMAD.X R7, RZ, RZ, R5, P4 ;  /* 0x000000ffff077224 */ /* 0x000fe200020e0605 */
[----:B------:R-:W-:Y:S02]  /*0240*/  IADD3 R2, P3, R2, R12, RZ ;  /* 0x0000000c02027210 */ /* 0x000fe40007f7e0ff */
[----:B------:R-:W-:Y:S02]  /*0250*/  ISETP.GE.U32.AND.EX P0, PT, R3, RZ, PT, P0 ;  /* 0x000000ff0300720c */ /* 0x000fe40003f06100 */
[----:B------:R-:W-:Y:S02]  /*0260*/  LEA R8, P6, R15, R4, 0x1 ;  /* 0x000000040f087211 */ /* 0x000fe400078c08ff */
[----:B------:R-:W-:-:S02]  /*0270*/  ISETP.GE.U32.AND P2, PT, R4, 0x10000, PT ;  /* 0x000100000400780c */ /* 0x000fc40003f46070 */
[CC--:B------:R-:W-:Y:S01]  /*0280*/  ISETP.LT.AND.EX P0, PT, R3.reuse, R0.reuse, !P0, P1 ;  /* 0x000000000300720c */ /* 0x0c0fe20004701310 */
[----:B------:R-:W-:Y:S01]  /*0290*/  IMAD.X R3, R3, 0x1, R10, P3 ;  /* 0x0000000103037824 */ /* 0x000fe200018e060a */
[----:B------:R-:W-:Y:S01]  /*02a0*/  ISETP.LT.U32.AND P1, PT, R4, R11, PT ;  /* 0x0000000b0400720c */ /* 0x000fe20003f21070 */
[----:B------:R-:W-:Y:S01]  /*02b0*/  IMAD.X R9, RZ, RZ, R5, P6 ;  /* 0x000000ffff097224 */ /* 0x000fe200030e0605 */
[C---:B------:R-:W-:Y:S02]  /*02c0*/  ISETP.GE.U32.AND.EX P2, PT, R5.reuse, RZ, PT, P2 ;  /* 0x000000ff0500720c */ /* 0x040fe40003f46120 */
[----:B------:R-:W-:Y:S02]  /*02d0*/  ISETP.GE.U32.AND P3, PT, R6, 0x10000, PT ;  /* 0x000100000600780c */ /* 0x000fe40003f66070 */
[----:B------:R-:W-:Y:S02]  /*02e0*/  ISETP.GE.U32.AND P5, PT, R8, 0x10000, PT ;  /* 0x000100000800780c */ /* 0x000fe40003fa6070 */
[----:B------:R-:W-:-:S02]  /*02f0*/  ISETP.LT.AND.EX P1, PT, R5, R0, !P2, P1 ;  /* 0x000000000500720c */ /* 0x000fc40005721310 */
[-C--:B------:R-:W-:Y:S01]  /*0300*/  ISETP.LT.U32.AND P4, PT, R6, R11.reuse, PT ;  /* 0x0000000b0600720c */ /* 0x080fe20003f81070 */
[----:B------:R0:W5:Y:S01]  /*0310*/  @P0 LDG.E.U8 R18, [R2.64] ;  /* 0x0000000402120981 */ /* 0x000162000c1e1100 */
[----:B------:R-:W-:Y:S02]  /*0320*/  ISETP.GE.U32.AND.EX P3, PT, R7, RZ, PT, P3 ;  /* 0x000000ff0700720c */ /* 0x000fe40003f66130 */
[----:B------:R-:W-:Y:S02]  /*0330*/  ISETP.LT.U32.AND P2, PT, R8, R11, PT ;  /* 0x0000000b0800720c */ /* 0x000fe40003f41070 */
[----:B------:R-:W-:Y:S02]  /*0340*/  ISETP.GE.U32.AND.EX P5, PT, R9, RZ, PT, P5 ;  /* 0x000000ff0900720c */ /* 0x000fe40003fa6150 */
[-C--:B------:R-:W-:Y:S02]  /*0350*/  ISETP.LT.AND.EX P3, PT, R7, R0.reuse, !P3, P4 ;  /* 0x000000000700720c */ /* 0x080fe40005f61340 */
[----:B------:R-:W-:-:S02]  /*0360*/  ISETP.LT.AND.EX P2, PT, R9, R0, !P5, P2 ;  /* 0x000000000900720c */ /* 0x000fc40006f41320 */
[-C--:B------:R-:W-:Y:S02]  /*0370*/  IADD3 R4, P6, R4, R12.reuse, RZ ;  /* 0x0000000c04047210 */ /* 0x080fe40007fde0ff */
[-C--:B------:R-:W-:Y:S02]  /*0380*/  IADD3 R6, P4, R6, R12.reuse, RZ ;  /* 0x0000000c06067210 */ /* 0x080fe40007f9e0ff */
[----:B------:R-:W-:Y:S01]  /*0390*/  IADD3 R8, P5, R8, R12, RZ ;  /* 0x0000000c08087210 */ /* 0x000fe20007fbe0ff */
[----:B------:R-:W-:Y:S01]  /*03a0*/  IMAD.X R5, R5, 0x1, R10, P6 ;  /* 0x0000000105057824 */ /* 0x000fe200030e060a */
[----:B------:R-:W-:Y:S01]  /*03b0*/  PRMT R24, RZ, 0x7610, R24 ;  /* 0x00007610ff187816 */ /* 0x000fe20000000018 */
[----:B------:R-:W-:Y:S01]  /*03c0*/  IMAD.X R7, R7, 0x1, R10, P4 ;  /* 0x0000000107077824 */ /* 0x000fe200020e060a */
[----:B------:R-:W-:Y:S01]  /*03d0*/  PRMT R22, RZ, 0x7610, R22 ;  /* 0x00007610ff167816 */ /* 0x000fe20000000016 */
[----:B------:R-:W-:Y:S01]  /*03e0*/  IMAD.X R9, R9, 0x1, R10, P5 ;  /* 0x0000000109097824 */ /* 0x000fe200028e060a */
[----:B------:R-:W-:-:S02]  /*03f0*/  PRMT R20, RZ, 0x7610, R20 ;  /* 0x00007610ff147816 */ /* 0x000fc40000000014 */
[----:B------:R0:W5:Y:S04]  /*0400*/  @P1 LDG.E.U8 R24, [R4.64] ;  /* 0x0000000404181981 */ /* 0x000168000c1e1100 */
[----:B------:R0:W5:Y:S04]  /*0410*/  @P3 LDG.E.U8 R22, [R6.64] ;  /* 0x0000000406163981 */ /* 0x000168000c1e1100 */
[----:B------:R0:W5:Y:S01]  /*0420*/  @P2 LDG.E.U8 R20, [R8.64] ;  /* 0x0000000408142981 */ /* 0x000162000c1e1100 */
[----:B------:R-:W-:Y:S01]  /*0430*/  ISETP.NE.AND P4, PT, R13, RZ, PT ;  /* 0x000000ff0d00720c */ /* 0x000fe20003f85270 */
[----:B------:R-:W-:-:S02]  /*0440*/  IMAD.MOV.U32 R17, RZ, RZ, 0x1 ;  /* 0x00000001ff117424 */ /* 0x000fc400078e00ff */
[----:B------:R-:W-:Y:S02]  /*0450*/  IMAD.MOV.U32 R23, RZ, RZ, 0x1 ;  /* 0x00000001ff177424 */ /* 0x000fe400078e00ff */
[----:B------:R-:W-:-:S08]  /*0460*/  IMAD.MOV.U32 R21, RZ, RZ, 0x1 ;  /* 0x00000001ff157424 */ /* 0x000fd000078e00ff */
[----:B------:R-:W-:Y:S05]  /*0470*/  @!P4 BRA `(.L_x_3343) ;  /* 0x000001100000c947 */ /* 0x000fea0003800000 */
[----:B0-----:R-:W-:Y:S01]  /*0480*/  IMAD.MOV.U32 R23, RZ, RZ, 0x1 ;  /* 0x00000001ff177424 */ /* 0x001fe200078e00ff */
[----:B------:R-:W-:-:S04]  /*0490*/  PRMT R25, R13, 0x7610, R25 ;  /* 0x000076100d197816 */ /* 0x000fc80000000019 */
.L_x_3344:
[----:B------:R-:W-:Y:S02]  /*04a0*/  LOP3.LUT R26, R25, 0x1, RZ, 0xc0, !PT ;  /* 0x00000001191a7812 */ /* 0x000fe400078ec0ff */
[----:B------:R-:W-:Y:S02]  /*04b0*/  PRMT R23, R23, 0x9910, RZ ;  /* 0x0000991017177816 */ /* 0x000fe400000000ff */
[----:B------:R-:W-:-:S04]  /*04c0*/  ISETP.NE.U32.AND P5, PT, R26, 0x1, PT ;  /* 0x000000011a00780c */ /* 0x000fc80003fa5070 */
[----:B-----5:R-:W-:-:S04]  /*04d0*/  SEL R26, R24, 0x1, !P5 ;  /* 0x00000001181a7807 */ /* 0x020fc80006800000 */
[----:B------:R-:W-:-:S05]  /*04e0*/  PRMT R26, R26, 0x9910, RZ ;  /* 0x000099101a1a7816 */ /* 0x000fca00000000ff */
[----:B------:R-:W-:Y:S01]  /*04f0*/  IMAD R23, R23, R26, RZ ;  /* 0x0000001a17177224 */ /* 0x000fe200078e02ff */
[----:B------:R-:W-:Y:S02]  /*0500*/  PRMT R26, R24, 0x9910, RZ ;  /* 0x00009910181a7816 */ /* 0x000fe400000000ff */
[----:B------:R-:W-:-:S03]  /*0510*/  LOP3.LUT R24, R25, 0xffff, RZ, 0xc0, !PT ;  /* 0x0000ffff19187812 */ /* 0x000fc600078ec0ff */
[----:B------:R-:W-:Y:S01]  /*0520*/  IMAD.MOV.U32 R25, RZ, RZ, R26 ;  /* 0x000000ffff197224 */ /* 0x000fe200078e001a */
[----:B------:R-:W-:-:S03]  /*0530*/  SHF.R.U32.HI R24, RZ, 0x1, R24 ;  /* 0x00000001ff187819 */ /* 0x000fc60000011618 */
[----:B------:R-:W-:Y:S01]  /*0540*/  IMAD R25, R25, R25, RZ ;  /* 0x0000001919197224 */ /* 0x000fe200078e02ff */
[----:B------:R-:W-:-:S04]  /*0550*/  LOP3.LUT P5, R26, R24, 0x7f, RZ, 0xc0, !PT ;  /* 0x0000007f181a7812 */ /* 0x000fc800078ac0ff */
[----:B------:R-:W-:Y:S02]  /*0560*/  PRMT R24, R25, 0x7610, R24 ;  /* 0x0000761019187816 */ /* 0x000fe40000000018 */
[----:B------:R-:W-:-:S07]  /*0570*/  PRMT R25, R26, 0x7610, R25 ;  /* 0x000076101a197816 */ /* 0x000fce0000000019 */
[----:B------:R-:W-:Y:S05]  /*0580*/  @P5 BRA `(.L_x_3344) ;  /* 0xffffff1000005947 */ /* 0x000fea000383ffff */
.L_x_3343:
[----:B0-----:R-:W-:Y:S05]  /*0590*/  @!P4 BRA `(.L_x_3345) ;  /* 0x000001300000c947 */ /* 0x001fea0003800000 */
[----:B------:R-:W-:Y:S01]  /*05a0*/  IMAD.MOV.U32 R17, RZ, RZ, 0x1 ;  /* 0x00000001ff117424 */ /* 0x000fe200078e00ff */
[----:B-----5:R-:W-:-:S04]  /*05b0*/  PRMT R24, R13, 0x7610, R24 ;  /* 0x000076100d187816 */ /* 0x020fc80000000018 */
.L_x_3346:
[C---:B------:R-:W-:Y:S02]  /*05c0*/  LOP3.LUT R25, R24.reuse, 0x1, RZ, 0xc0, !PT ;  /* 0x0000000118197812 */ /* 0x040fe400078ec0ff */
[----:B------:R-:W-:Y:S02]  /*05d0*/  PRMT R26, R17, 0x9910, RZ ;  /* 0x00009910111a7816 */ /* 0x000fe400000000ff */
[----:B------:R-:W-:Y:S02]  /*05e0*/  LOP3.LUT R17, R24, 0xffff, RZ, 0xc0, !PT ;  /* 0x0000ffff18117812 */ /* 0x000fe400078ec0ff */
[----:B------:R-:W-:Y:S02]  /*05f0*/  ISETP.NE.U32.AND P5, PT, R25, 0x1, PT ;  /* 0x000000011900780c */ /* 0x000fe40003fa5070 */
[----:B------:R-:W-:Y:S02]  /*0600*/  SHF.R.U32.HI R17, RZ, 0x1, R17 ;  /* 0x00000001ff117819 */ /* 0x000fe40000011611 */
[----:B------:R-:W-:-:S02]  /*0610*/  SEL R25, R22, 0x1, !P5 ;  /* 0x0000000116197807 */ /* 0x000fc40006800000 */
[----:B------:R-:W-:Y:S02]  /*0620*/  LOP3.LUT P5, R17, R17, 0x7f, RZ, 0xc0, !PT ;  /* 0x0000007f11117812 */ /* 0x000fe400078ac0ff */
[----:B------:R-:W-:Y:S01]  /*0630*/  PRMT R27, R25, 0x9910, RZ ;  /* 0x00009910191b7816 */ /* 0x000fe200000000ff */
[----:B------:R-:W-:Y:S01]  /*0640*/  IMAD.MOV.U32 R25, RZ, RZ, R26 ;  /* 0x000000ffff197224 */ /* 0x000fe200078e001a */
[----:B------:R-:W-:-:S03]  /*0650*/  PRMT R28, R22, 0x9910, RZ ;  /* 0x00009910161c7816 */ /* 0x000fc600000000ff */
[----:B------:R-:W-:Y:S02]  /*0660*/  IMAD.MOV.U32 R22, RZ, RZ, R27 ;  /* 0x000000ffff167224 */ /* 0x000fe400078e001b */
[----:B------:R-:W-:Y:S02]  /*0670*/  IMAD.MOV.U32 R24, RZ, RZ, R28 ;  /* 0x000000ffff187224 */ /* 0x000fe400078e001c */
[----:B------:R-:W-:Y:S02]  /*0680*/  IMAD R25, R25, R22, RZ ;  /* 0x0000001619197224 */ /* 0x000fe400078e02ff */
[----:B------:R-:W-:Y:S01]  /*0690*/  IMAD R22, R24, R24, RZ ;  /* 0x0000001818167224 */ /* 0x000fe200078e02ff */
[----:B------:R-:W-:Y:S02]  /*06a0*/  PRMT R24, R17, 0x7610, R24 ;  /* 0x0000761011187816 */ /* 0x000fe40000000018 */
[----:B------:R-:W-:Y:S01]  /*06b0*/  PRMT R17, R25, 0x7610, R17 ;  /* 0x0000761019117816 */ /* 0x000fe20000000011 */
[----:B------:R-:W-:Y:S05]  /*06c0*/  @P5 BRA `(.L_x_3346) ;  /* 0xfffffef000005947 */ /* 0x000fea000383ffff */
.L_x_3345:
[----:B-----5:R-:W-:Y:S01]  /*06d0*/  IMAD.MOV.U32 R22, RZ, RZ, 0x1 ;  /* 0x00000001ff167424 */ /* 0x020fe200078e00ff */
[----:B------:R-:W-:Y:S05]  /*06e0*/  @!P4 BRA `(.L_x_3347) ;  /* 0x000001200000c947 */ /* 0x000fea0003800000 */
[----:B------:R-:W-:Y:S01]  /*06f0*/  IMAD.MOV.U32 R21, RZ, RZ, 0x1 ;  /* 0x00000001ff157424 */ /* 0x000fe200078e00ff */
[----:B------:R-:W-:-:S04]  /*0700*/  PRMT R24, R13, 0x7610, R24 ;  /* 0x000076100d187816 */ /* 0x000fc80000000018 */
.L_x_3348:
[----:B------:R-:W-:Y:S02]  /*0710*/  LOP3.LUT R25, R24, 0x1, RZ, 0xc0, !PT ;  /* 0x0000000118197812 */ /* 0x000fe400078ec0ff */
[----:B------:R-:W-:-:S02]  /*0720*/  PRMT R26, R20, 0x9910, RZ ;  /* 0x00009910141a7816 */ /* 0x000fc400000000ff */
[----:B------:R-:W-:Y:S02]  /*0730*/  ISETP.NE.U32.AND P5, PT, R25, 0x1, PT ;  /* 0x000000011900780c */ /* 0x000fe40003fa5070 */
[----:B------:R-:W-:Y:S02]  /*0740*/  PRMT R21, R21, 0x9910, RZ ;  /* 0x0000991015157816 */ /* 0x000fe400000000ff */
[----:B------:R-:W-:Y:S02]  /*0750*/  SEL R25, R20, 0x1, !P5 ;  /* 0x0000000114197807 */ /* 0x000fe40006800000 */
[----:B------:R-:W-:Y:S02]  /*0760*/  LOP3.LUT R20, R24, 0xffff, RZ, 0xc0, !PT ;  /* 0x0000ffff18147812 */ /* 0x000fe400078ec0ff */
[----:B------:R-:W-:Y:S02]  /*0770*/  PRMT R25, R25, 0x9910, RZ ;  /* 0x0000991019197816 */ /* 0x000fe400000000ff */
[----:B------:R-:W-:-:S03]  /*0780*/  SHF.R.U32.HI R20, RZ, 0x1, R20 ;  /* 0x00000001ff147819 */ /* 0x000fc60000011614 */
[----:B------:R-:W-:Y:S02]  /*0790*/  IMAD.MOV.U32 R24, RZ, RZ, R25 ;  /* 0x000000ffff187224 */ /* 0x000fe400078e0019 */
[----:B------:R-:W-:Y:S02]  /*07a0*/  IMAD.MOV.U32 R25, RZ, RZ, R26 ;  /* 0x000000ffff197224 */ /* 0x000fe400078e001a */
[----:B------:R-:W-:Y:S02]  /*07b0*/  IMAD R21, R21, R24, RZ ;  /* 0x0000001815157224 */ /* 0x000fe400078e02ff */
[----:B------:R-:W-:Y:S01]  /*07c0*/  IMAD R24, R25, R25, RZ ;  /* 0x0000001919187224 */ /* 0x000fe200078e02ff */
[----:B------:R-:W-:-:S04]  /*07d0*/  LOP3.LUT P5, R25, R20, 0x7f, RZ, 0xc0, !PT ;  /* 0x0000007f14197812 */ /* 0x000fc800078ac0ff */
[----:B------:R-:W-:Y:S02]  /*07e0*/  PRMT R20, R24, 0x7610, R20 ;  /* 0x0000761018147816 */ /* 0x000fe40000000014 */
[----:B------:R-:W-:-:S07]  /*07f0*/  PRMT R24, R25, 0x7610, R24 ;  /* 0x0000761019187816 */ /* 0x000fce0000000018 */
[----:B------:R-:W-:Y:S05]  /*0800*/  @P5 BRA `(.L_x_3348) ;  /* 0xffffff0000005947 */ /* 0x000fea000383ffff */
.L_x_3347:
[----:B------:R-:W-:Y:S01]  /*0810*/  PRMT R25, R22, 0x7610, R25 ;  /* 0x0000761016197816 */ /* 0x000fe20000000019 */
[----:B------:R-:W-:Y:S05]  /*0820*/  @!P4 BRA `(.L_x_3349) ;  /* 0x000001100000c947 */ /* 0x000fea0003800000 */
[----:B------:R-:W-:Y:S01]  /*0830*/  IMAD.MOV.U32 R25, RZ, RZ, 0x1 ;  /* 0x00000001ff197424 */ /* 0x000fe200078e00ff */
[----:B------:R-:W-:-:S04]  /*0840*/  PRMT R20, R13, 0x7610, R20 ;  /* 0x000076100d147816 */ /* 0x000fc80000000014 */
.L_x_3350:
[----:B------:R-:W-:Y:S02]  /*0850*/  LOP3.LUT R22, R20, 0x1, RZ, 0xc0, !PT ;  /* 0x0000000114167812 */ /* 0x000fe400078ec0ff */
[----:B------:R-:W-:Y:S02]  /*0860*/  PRMT R26, R18, 0x9910, RZ ;  /* 0x00009910121a7816 */ /* 0x000fe400000000ff */
        /* <DEDUP_REMOVED lines=13> */
.L_x_3349:
[----:B------:R-:W-:Y:S01]  /*0940*/  IMAD.MOV.U32 R27, RZ, RZ, c[0x0][0x0] ;  /* 0x00000000ff1b7624 */ /* 0x000fe200078e00ff */
[----:B------:R0:W-:Y:S01]  /*0950*/  @P1 STG.E.U8 [R4.64], R23 ;  /* 0x0000001704001986 */ /* 0x0001e2000c101104 */
[----:B------:R-:W-:-:S03]  /*0960*/  IMAD.MOV.U32 R18, RZ, RZ, R16 ;  /* 0x000000ffff127224 */ /* 0x000fc600078e0010 */
[----:B------:R0:W-:Y:S01]  /*0970*/  @P3 STG.E.U8 [R6.64], R17 ;  /* 0x0000001106003986 */ /* 0x0001e2000c101104 */
[----:B------:R-:W-:-:S03]  /*0980*/  IMAD.WIDE.U32 R18, R27, 0x4, R18 ;  /* 0x000000041b127825 */ /* 0x000fc600078e0012 */
[----:B------:R0:W-:Y:S01]  /*0990*/  @P2 STG.E.U8 [R8.64], R21 ;  /* 0x0000001508002986 */ /* 0x0001e2000c101104 */
[----:B------:R-:W-:Y:S01]  /*09a0*/  IMAD.MOV.U32 R16, RZ, RZ, R18 ;  /* 0x000000ffff107224 */ /* 0x000fe200078e0012 */
[C---:B------:R-:W-:Y:S02]  /*09b0*/  ISETP.LT.U32.AND P1, PT, R18.reuse, R11, PT ;  /* 0x0000000b1200720c */ /* 0x040fe40003f21070 */
[----:B------:R0:W-:Y:S01]  /*09c0*/  @P0 STG.E.U8 [R2.64], R25 ;  /* 0x0000001902000986 */ /* 0x0001e2000c101104 */
[----:B------:R-:W-:Y:S02]  /*09d0*/  ISETP.GE.U32.AND P0, PT, R18, 0x10000, PT ;  /* 0x000100001200780c */ /* 0x000fe40003f06070 */
[C---:B------:R-:W-:Y:S02]  /*09e0*/  ISETP.LT.AND.EX P1, PT, R19.reuse, R0, PT, P1 ;  /* 0x000000001300720c */ /* 0x040fe40003f21310 */
[----:B------:R-:W-:-:S13]  /*09f0*/  ISETP.GE.U32.AND.EX P0, PT, R19, RZ, PT, P0 ;  /* 0x000000ff1300720c */ /* 0x000fda0003f06100 */
[----:B0-----:R-:W-:Y:S05]  /*0a00*/  @!P0 BRA P1, `(.L_x_3351) ;  /* 0xfffff79000008947 */ /* 0x001fea000083ffff */
[----:B------:R-:W-:Y:S05]  /*0a10*/  EXIT ;  /* 0x000000000000794d */ /* 0x000fea0003800000 */
.L_x_3342:
[----:B--2---:R-:W0:Y:S02]  /*0a20*/  S2R R5, SR_TID.X ;  /* 0x0000000000057919 */ /* 0x004e240000002100 */
[----:B0-----:R-:W-:-:S05]  /*0a30*/  IMAD.WIDE.U32 R2, R5, 0x4, RZ ;  /* 0x0000000405027825 */ /* 0x001fca00078e00ff */
[----:B------:R-:W-:-:S04]  /*0a40*/  ISETP.GE.U32.AND P0, PT, R2, R11, PT ;  /* 0x0000000b0200720c */ /* 0x000fc80003f06070 */
[----:B------:R-:W-:-:S04]  /*0a50*/  ISETP.GE.AND.EX P0, PT, R3, R0, PT, P0 ;  /* 0x000000000300720c */ /* 0x000fc80003f06300 */
[----:B------:R-:W-:-:S13]  /*0a60*/  ISETP.GT.U32.OR P0, PT, R5, 0x3fff, P0 ;  /* 0x00003fff0500780c */ /* 0x000fda0000704470 */
[----:B------:R-:W-:Y:S05]  /*0a70*/  @P0 EXIT ;  /* 0x000000000000094d */ /* 0x000fea0003800000 */
[----:B------:R-:W-:Y:S02]  /*0a80*/  IMAD.MOV.U32 R6, RZ, RZ, RZ ;  /* 0x000000ffff067224 */ /* 0x000fe400078e00ff */
.L_x_3360:
[----:B------:R-:W-:-:S04]  /*0a90*/  LEA R2, P0, R5, R12, 0x2 ;  /* 0x0000000c05027211 */ /* 0x000fc800078010ff */
[----:B------:R-:W-:-:S05]  /*0aa0*/  LEA.HI.X R3, R5, R10, R6, 0x2, P0 ;  /* 0x0000000a05037211 */ /* 0x000fca00000f1406 */
[----:B------:R-:W2:Y:S01]  /*0ab0*/  LDG.E R9, [R2.64] ;  /* 0x0000000402097981 */ /* 0x000ea2000c1e1900 */
[----:B------:R-:W-:Y:S01]  /*0ac0*/  ISETP.NE.AND P1, PT, R13, RZ, PT ;  /* 0x000000ff0d00720c */ /* 0x000fe20003f25270 */
        /* <DEDUP_REMOVED lines=8> */
[----:B------:R-:W-:Y:S01]  /*0b50*/  IMAD.MOV.U32 R19, RZ, RZ, 0x1 ;  /* 0x00000001ff137424 */ /* 0x000fe200078e00ff */
[----:B------:R-:W-:Y:S02]  /*0b60*/  PRMT R18, R13, 0x7610, R18 ;  /* 0x000076100d127816 */ /* 0x000fe40000000012 */
[----:B------:R-:W-:Y:S02]  /*0b70*/  PRMT R17, R15, 0x7610, R17 ;  /* 0x000076100f117816 */ /* 0x000fe40000000011 */
[----:B------:R-:W-:Y:S02]  /*0b80*/  PRMT R15, R19, 0x7610, R15 ;  /* 0x00007610130f7816 */ /* 0x000fe4000000000f */
.L_x_3353:
[----:B------:R-:W-:Y:S02]  /*0b90*/  LOP3.LUT R19, R18, 0x1, RZ, 0xc0, !PT ;  /* 0x0000000112137812 */ /* 0x000fe400078ec0ff */
[----:B------:R-:W-:Y:S02]  /*0ba0*/  PRMT R20, R15, 0x9910, RZ ;  /* 0x000099100f147816 */ /* 0x000fe400000000ff */
[----:B------:R-:W-:-:S02]  /*0bb0*/  ISETP.NE.U32.AND P0, PT, R19, 0x1, PT ;  /* 0x000000011300780c */ /* 0x000fc40003f05070 */
[----:B------:R-:W-:Y:S02]  /*0bc0*/  LOP3.LUT R15, R18, 0xffff, RZ, 0xc0, !PT ;  /* 0x0000ffff120f7812 */ /* 0x000fe400078ec0ff */
[----:B------:R-:W-:Y:S02]  /*0bd0*/  SEL R19, R17, 0x1, !P0 ;  /* 0x0000000111137807 */ /* 0x000fe40004000000 */
        /* <DEDUP_REMOVED lines=9> */
.L_x_3352:
[----:B------:R-:W-:Y:S05]  /*0c70*/  @!P1 BRA `(.L_x_3354) ;  /* 0x0000010000009947 */ /* 0x000fea0003800000 */
[----:B------:R-:W-:Y:S01]  /*0c80*/  IMAD.MOV.U32 R4, RZ, RZ, 0x1 ;  /* 0x00000001ff047424 */ /* 0x000fe200078e00ff */
[----:B------:R-:W-:-:S04]  /*0c90*/  PRMT R17, R13, 0x7610, R17 ;  /* 0x000076100d117816 */ /* 0x000fc80000000011 */
.L_x_3355:
[C---:B------:R-:W-:Y:S02]  /*0ca0*/  LOP3.LUT R18, R17.reuse, 0x1, RZ, 0xc0, !PT ;  /* 0x0000000111127812 */ /* 0x040fe400078ec0ff */
[----:B------:R-:W-:Y:S02]  /*0cb0*/  PRMT R19, R4, 0x9910, RZ ;  /* 0x0000991004137816 */ /* 0x000fe400000000ff */
[----:B------:R-:W-:Y:S02]  /*0cc0*/  ISETP.NE.U32.AND P0, PT, R18, 0x1, PT ;  /* 0x000000011200780c */ /* 0x000fe40003f05070 */
[----:B------:R-:W-:Y:S02]  /*0cd0*/  LOP3.LUT R4, R17, 0xffff, RZ, 0xc0, !PT ;  /* 0x0000ffff11047812 */ /* 0x000fe400078ec0ff */
[----:B------:R-:W-:Y:S02]  /*0ce0*/  SEL R18, R16, 0x1, !P0 ;  /* 0x0000000110127807 */ /* 0x000fe40004000000 */
[----:B------:R-:W-:-:S02]  /*0cf0*/  SHF.R.U32.HI R4, RZ, 0x1, R4 ;  /* 0x00000001ff047819 */ /* 0x000fc40000011604 */
        /* <DEDUP_REMOVED lines=8> */
.L_x_3354:
[----:B------:R-:W-:Y:S01]  /*0d80*/  PRMT R9, R9, 0x7773, RZ ;  /* 0x0000777309097816 */ /* 0x000fe200000000ff */
[----:B------:R-:W-:Y:S05]  /*0d90*/  @!P1 BRA `(.L_x_3356) ;  /* 0x0000010000009947 */ /* 0x000fea0003800000 */
[----:B------:R-:W-:Y:S01]  /*0da0*/  IMAD.MOV.U32 R8, RZ, RZ, 0x1 ;  /* 0x00000001ff087424 */ /* 0x000fe200078e00ff */
[----:B------:R-:W-:-:S04]  /*0db0*/  PRMT R16, R13, 0x7610, R16 ;  /* 0x000076100d107816 */ /* 0x000fc80000000010 */
.L_x_3357:
        /* <DEDUP_REMOVED lines=14> */
.L_x_3356:
[----:B------:R-:W-:Y:S05]  /*0ea0*/  @!P1 BRA `(.L_x_3358) ;  /* 0x0000010000009947 */ /* 0x000fea0003800000 */
[----:B------:R-:W-:Y:S01]  /*0eb0*/  IMAD.MOV.U32 R7, RZ, RZ, 0x1 ;  /* 0x00000001ff077424 */ /* 0x000fe200078e00ff */
[----:B------:R-:W-:-:S04]  /*0ec0*/  PRMT R14, R13, 0x7610, R14 ;  /* 0x000076100d0e7816 */ /* 0x000fc8000000000e */
.L_x_3359:
[----:B------:R-:W-:Y:S02]  /*0ed0*/  LOP3.LUT R16, R14, 0x1, RZ, 0xc0, !PT ;  /* 0x000000010e107812 */ /* 0x000fe400078ec0ff */
        /* <DEDUP_REMOVED lines=13> */
.L_x_3358:
        /* <DEDUP_REMOVED lines=14> */
.L_x_3361:
        /* <DEDUP_REMOVED lines=15> */
.L_x_4013:


//--------------------- .text._ZN2at6native61_GLOBAL__N__44eb8e94_28_ForeachBinaryOpScalarList_cu_dda10a6925multi_tensor_apply_kernelINS1_28TensorListScalarListMetadataIfLi2EEENS1_25BinaryOpScalarListFunctorIN3c108BFloat16ELi2ELi1ELi1EEEJSt7dividesIfEEEEvT_T0_DpT1_ --------------------------
	.section	.text._ZN2at6native61_GLOBAL__N__44eb8e94_28_ForeachBinaryOpScalarList_cu_dda10a6925multi_tensor_apply_kernelINS1_28TensorListScalarListMetadataIfLi2EEENS1_25BinaryOpScalarListFunctorIN3c108BFloat16ELi2ELi1ELi1EEEJSt7dividesIfEEEEvT_T0_DpT1_,"ax",@progbits
	.sectioninfo	@"SHI_REGISTERS=32"
	.align	128
.text._ZN2at6native61_GLOBAL__N__44eb8e94_28_ForeachBinaryOpScalarList_cu_dda10a6925multi_tensor_apply_kernelINS1_28TensorListScalarListMetadataIfLi2EEENS1_25BinaryOpScalarListFunctorIN3c108BFloat16ELi2ELi1ELi1EEEJSt7dividesIfEEEEvT_T0_DpT1_:
        .type           _ZN2at6native61_GLOBAL__N__44eb8e94_28_ForeachBinaryOpScalarList_cu_dda10a6925multi_tensor_apply_kernelINS1_28TensorListScalarListMetadataIfLi2EEENS1_25BinaryOpScalarListFunctorIN3c108BFloat16ELi2ELi1ELi1EEEJSt7dividesIfEEEEvT_T0_DpT1_,@function
        .size           _ZN2at6native61_GLOBAL__N__44eb8e94_28_ForeachBinaryOpScalarList_cu_dda10a6925multi_tensor_apply_kernelINS1_28TensorListScalarListMetadataIfLi2EEENS1_25BinaryOpScalarListFunctorIN3c108BFloat16ELi2ELi1ELi1EEEJSt7dividesIfEEEEvT_T0_DpT1_,(.L_x_4014 - _ZN2at6native61_GLOBAL__N__44eb8e94_28_ForeachBinaryOpScalarList_cu_dda10a6925multi_tensor_apply_kernelINS1_28TensorListScalarListMetadataIfLi2EEENS1_25BinaryOpScalarListFunctorIN3c108BFloat16ELi2ELi1ELi1EEEJSt7dividesIfEEEEvT_T0_DpT1_)
        .other          _ZN2at6native61_GLOBAL__N__44eb8e94_28_ForeachBinaryOpScalarList_cu_dda10a6925multi_tensor_apply_kernelINS1_28TensorListScalarListMetadataIfLi2EEENS1_25BinaryOpScalarListFunctorIN3c108BFloat16ELi2ELi1ELi1EEEJSt7dividesIfEEEEvT_T0_DpT1_,@"STO_CUDA_ENTRY STV_DEFAULT"
_ZN2at6native61_GLOBAL__N__44eb8e94_28_ForeachBinaryOpScalarList_cu_dda10a6925multi_tensor_apply_kernelINS1_28TensorListScalarListMetadataIfLi2EEENS1_25BinaryOpScalarListFunctorIN3c108BFloat16ELi2ELi1ELi1EEEJSt7dividesIfEEEEvT_T0_DpT1_:
        /* <DEDUP_REMOVED lines=28> */
.L_x_3363:
[----:B0-----:R-:W-:Y:S01]  /*01c0*/  IADD3 R19, P0, R4, R10, RZ ;  /* 0x0000000a04137210 */ /* 0x001fe20007f1e0ff */
[----:B------:R-:W-:Y:S01]  /*01d0*/  IMAD R6, R5, 0x3, RZ ;  /* 0x0000000305067824 */ /* 0x000fe200078e02ff */
[----:B------:R-:W-:Y:S02]  /*01e0*/  PRMT R24, RZ, 0x7610, R24 ;  /* 0x00007610ff187816 */ /* 0x000fe40000000018 */
[C---:B------:R-:W-:Y:S01]  /*01f0*/  ISETP.GE.U32.AND P1, PT, R19.reuse, 0x10000, PT ;  /* 0x000100001300780c */ /* 0x040fe20003f26070 */
[----:B------:R-:W-:Y:S01]  /*0200*/  IMAD.X R17, RZ, RZ, R11, P0 ;  /* 0x000000ffff117224 */ /* 0x000fe200000e060b */
[C---:B------:R-:W-:Y:S02]  /*0210*/  IADD3 R7, P3, R19.reuse, c[0x0][0x0], RZ ;  /* 0x0000000013077a10 */ /* 0x040fe40007f7e0ff */
[----:B------:R-:W-:-:S02]  /*0220*/  ISETP.LT.U32.AND P0, PT, R19, R2, PT ;  /* 0x000000021300720c */ /* 0x000fc40003f01070 */
[----:B------:R-:W-:Y:S01]  /*0230*/  ISETP.GE.U32.AND.EX P1, PT, R17, RZ, PT, P1 ;  /* 0x000000ff1100720c */ /* 0x000fe20003f26110 */
[--C-:B------:R-:W-:Y:S01]  /*0240*/  IMAD.X R8, RZ, RZ, R17.reuse, P3 ;  /* 0x000000ffff087224 */ /* 0x100fe200018e0611 */
[----:B------:R-:W-:Y:S02]  /*0250*/  LEA R27, P4, R5, R19, 0x1 ;  /* 0x00000013051b7211 */ /* 0x000fe400078808ff */
[----:B------:R-:W-:Y:S02]  /*0260*/  ISETP.GE.U32.AND P2, PT, R7, 0x10000, PT ;  /* 0x000100000700780c */ /* 0x000fe40003f46070 */
[----:B------:R-:W-:Y:S01]  /*0270*/  ISETP.LT.AND.EX P1, PT, R17, R3, !P1, P0 ;  /* 0x000000031100720c */ /* 0x000fe20004f21300 */
[----:B------:R-:W-:Y:S01]  /*0280*/  IMAD.X R21, RZ, RZ, R17, P4 ;  /* 0x000000ffff157224 */ /* 0x000fe200020e0611 */
[----:B------:R-:W-:Y:S02]  /*0290*/  ISETP.GE.U32.AND P3, PT, R27, 0x10000, PT ;  /* 0x000100001b00780c */ /* 0x000fe40003f66070 */
[----:B------:R-:W-:-:S02]  /*02a0*/  ISETP.LT.U32.AND P0, PT, R7, R2, PT ;  /* 0x000000020700720c */ /* 0x000fc40003f01070 */
[----:B------:R-:W-:Y:S02]  /*02b0*/  ISETP.GE.U32.AND.EX P2, PT, R8, RZ, PT, P2 ;  /* 0x000000ff0800720c */ /* 0x000fe40003f46120 */
[----:B------:R-:W-:Y:S02]  /*02c0*/  IADD3 R25, P5, R6, R19, RZ ;  /* 0x0000001306197210 */ /* 0x000fe40007fbe0ff */
[----:B------:R-:W-:Y:S02]  /*02d0*/  ISETP.LT.U32.AND P4, PT, R27, R2, PT ;  /* 0x000000021b00720c */ /* 0x000fe40003f81070 */
[----:B------:R-:W-:Y:S01]  /*02e0*/  ISETP.GE.U32.AND.EX P3, PT, R21, RZ, PT, P3 ;  /* 0x000000ff1500720c */ /* 0x000fe20003f66130 */
[----:B------:R-:W-:Y:S01]  /*02f0*/  IMAD.X R9, RZ, RZ, R17, P5 ;  /* 0x000000ffff097224 */ /* 0x000fe200028e0611 */
        /* <DEDUP_REMOVED lines=20> */
[----:B------:R-:W5:Y:S01]  /*0440*/  @P2 LDG.E.U16 R28, [R22.64] ;  /* 0x00000004161c2981 */ /* 0x000f62000c1e1500 */
[----:B------:R-:W0:Y:S01]  /*0450*/  MUFU.RCP R29, R0 ;  /* 0x00000000001d7308 */ /* 0x000e220000001000 */
[----:B------:R-:W-:-:S04]  /*0460*/  @P1 LEA R16, P3, R19, R14, 0x1 ;  /* 0x0000000e13101211 */ /* 0x000fc800078608ff */
[-C--:B------:R-:W-:Y:S02]  /*0470*/  @P1 LEA.HI.X R17, R19, R15.reuse, R17, 0x1, P3 ;  /* 0x0000000f13111211 */ /* 0x080fe400018f0c11 */
[-C--:B------:R-:W-:Y:S02]  /*0480*/  @P0 LEA R18, P3, R7, R14.reuse, 0x1 ;  /* 0x0000000e07120211 */ /* 0x080fe400078608ff */
[-C--:B------:R-:W-:Y:S02]  /*0490*/  @P4 LEA R20, P5, R27, R14.reuse, 0x1 ;  /* 0x0000000e1b144211 */ /* 0x080fe400078a08ff */
[-C--:B------:R-:W-:Y:S01]  /*04a0*/  @P0 LEA.HI.X R19, R7, R15.reuse, R8, 0x1, P3 ;  /* 0x0000000f07130211 */ /* 0x080fe200018f0c08 */
[----:B------:R-:W-:Y:S01]  /*04b0*/  IMAD.MOV.U32 R7, RZ, RZ, c[0x0][0x0] ;  /* 0x00000000ff077624 */ /* 0x000fe200078e00ff */
[----:B------:R-:W-:Y:S02]  /*04c0*/  @P2 LEA R8, P3, R25, R14, 0x1 ;  /* 0x0000000e19082211 */ /* 0x000fe400078608ff */
[-C--:B------:R-:W-:Y:S01]  /*04d0*/  @P4 LEA.HI.X R21, R27, R15.reuse, R21, 0x1, P5 ;  /* 0x0000000f1b154211 */ /* 0x080fe200028f0c15 */
[----:B------:R-:W-:Y:S01]  /*04e0*/  IMAD.WIDE.U32 R10, R7, 0x4, R10 ;  /* 0x00000004070a7825 */ /* 0x000fe200078e000a */
[----:B------:R-:W-:-:S02]  /*04f0*/  @P2 LEA.HI.X R9, R25, R15, R9, 0x1, P3 ;  /* 0x0000000f19092211 */ /* 0x000fc400018f0c09 */
[----:B--2---:R-:W-:Y:S02]  /*0500*/  PRMT R24, RZ, 0x5410, R24 ;  /* 0x00005410ff187816 */ /* 0x004fe40000000018 */
[----:B---3--:R-:W-:-:S03]  /*0510*/  PRMT R6, RZ, 0x5410, R6 ;  /* 0x00005410ff067816 */ /* 0x008fc60000000006 */
[-C--:B0-----:R-:W-:Y:S02]  /*0520*/  FMUL.FTZ R24, R24, R29.reuse ;  /* 0x0000001d18187220 */ /* 0x081fe40000410000 */
[----:B------:R-:W-:Y:S01]  /*0530*/  FMUL.FTZ R6, R6, R29 ;  /* 0x0000001d06067220 */ /* 0x000fe20000410000 */
[----:B----4-:R-:W-:Y:S02]  /*0540*/  PRMT R26, RZ, 0x5410, R26 ;  /* 0x00005410ff1a7816 */ /* 0x010fe4000000001a */
[----:B------:R-:W-:-:S03]  /*0550*/  F2FP.BF16.PACK_AB R24, RZ, R24 ;  /* 0x00000018ff18723e */ /* 0x000fc600000010ff */
[----:B------:R-:W-:Y:S01]  /*0560*/  FMUL.FTZ R26, R26, R29 ;  /* 0x0000001d1a1a7220 */ /* 0x000fe20000410000 */
[----:B------:R-:W-:Y:S02]  /*0570*/  F2FP.BF16.PACK_AB R6, RZ, R6 ;  /* 0x00000006ff06723e */ /* 0x000fe400000010ff */
[----:B-----5:R-:W-:-:S05]  /*0580*/  PRMT R28, RZ, 0x5410, R28 ;  /* 0x00005410ff1c7816 */ /* 0x020fca000000001c */
[----:B------:R-:W-:Y:S01]  /*0590*/  FMUL.FTZ R28, R28, R29 ;  /* 0x0000001d1c1c7220 */ /* 0x000fe20000410000 */
[----:B------:R-:W-:Y:S01]  /*05a0*/  F2FP.BF16.PACK_AB R26, RZ, R26 ;  /* 0x0000001aff1a723e */ /* 0x000fe200000010ff */
[----:B------:R0:W-:Y:S03]  /*05b0*/  @P1 STG.E.U16 [R16.64], R24 ;  /* 0x0000001810001986 */ /* 0x0001e6000c101504 */
[----:B------:R-:W-:Y:S01]  /*05c0*/  F2FP.BF16.PACK_AB R28, RZ, R28 ;  /* 0x0000001cff1c723e */ /* 0x000fe200000010ff */
        /* <DEDUP_REMOVED lines=9> */
.L_x_3362:
[----:B0-----:R-:W0:Y:S02]  /*0660*/  S2R R16, SR_TID.X ;  /* 0x0000000000107919 */ /* 0x001e240000002100 */
[----:B0-----:R-:W-:-:S05]  /*0670*/  IMAD.WIDE.U32 R4, R16, 0x4, RZ ;  /* 0x0000000410047825 */ /* 0x001fca00078e00ff */
[----:B------:R-:W-:-:S04]  /*0680*/  ISETP.GE.U32.AND P0, PT, R4, R2, PT ;  /* 0x000000020400720c */ /* 0x000fc80003f06070 */
[----:B------:R-:W-:-:S04]  /*0690*/  ISETP.GE.AND.EX P0, PT, R5, R3, PT, P0 ;  /* 0x000000030500720c */ /* 0x000fc80003f06300 */
[----:B------:R-:W-:-:S13]  /*06a0*/  ISETP.GT.U32.OR P0, PT, R16, 0x3fff, P0 ;  /* 0x00003fff1000780c */ /* 0x000fda0000704470 */
[----:B------:R-:W-:Y:S05]  /*06b0*/  @P0 EXIT ;  /* 0x000000000000094d */ /* 0x000fea0003800000 */
[----:B------:R-:W0:Y:S01]  /*06c0*/  MUFU.RCP R0, R0 ;  /* 0x0000000000007308 */ /* 0x000e220000001000 */
[----:B------:R-:W-:-:S07]  /*06d0*/  IMAD.MOV.U32 R21, RZ, RZ, RZ ;  /* 0x000000ffff157224 */ /* 0x000fce00078e00ff */
.L_x_3364:
        /* <DEDUP_REMOVED lines=8> */
[--C-:B------:R-:W-:Y:S01]  /*0760*/  PRMT R9, RZ, 0x5410, R11.reuse ;  /* 0x00005410ff097816 */ /* 0x100fe2000000000b */
[-C--:B0-----:R-:W-:Y:S01]  /*0770*/  FMUL.FTZ R5, R5, R0.reuse ;  /* 0x0000000005057220 */ /* 0x081fe20000410000 */
[----:B------:R-:W-:Y:S01]  /*0780*/  PRMT R11, RZ, 0x7610, R11 ;  /* 0x00007610ff0b7816 */ /* 0x000fe2000000000b */
[----:B------:R-:W-:-:S02]  /*0790*/  FMUL.FTZ R8, R7, R0 ;  /* 0x0000000007087220 */ /* 0x000fc40000410000 */
[-C--:B------:R-:W-:Y:S02]  /*07a0*/  FMUL.FTZ R9, R9, R0.reuse ;  /* 0x0000000009097220 */ /* 0x080fe40000410000 */
[----:B------:R-:W-:Y:S01]  /*07b0*/  FMUL.FTZ R10, R11, R0 ;  /* 0x000000000b0a7220 */ /* 0x000fe20000410000 */
        /* <DEDUP_REMOVED lines=14> */
.L_x_3365:
        /* <DEDUP_REMOVED lines=14> */
.L_x_4014:


//--------------------- .text._ZN2at6native61_GLOBAL__N__44eb8e94_28_ForeachBinaryOpScalarList_cu_dda10a6925multi_tensor_apply_kernelINS1_28TensorListScalarListMetadataIfLi2EEENS1_25BinaryOpScalarListFunctorIN3c104HalfELi2ELi1ELi1EEEJSt7dividesIfEEEEvT_T0_DpT1_ --------------------------
	.section	.text._ZN2at6native61_GLOBAL__N__44eb8e94_28_ForeachBinaryOpScalarList_cu_dda10a6925multi_tensor_apply_kernelINS1_28TensorListScalarListMetadataIfLi2EEENS1_25BinaryOpScalarListFunctorIN3c104HalfELi2ELi1ELi1EEEJSt7dividesIfEEEEvT_T0_DpT1_,"ax",@progbits
	.sectioninfo	@"SHI_REGISTERS=32"
	.align	128
.text._ZN2at6native61_GLOBAL__N__44eb8e94_28_ForeachBinaryOpScalarList_cu_dda10a6925multi_tensor_apply_kernelINS1_28TensorListScalarListMetadataIfLi2EEENS1_25BinaryOpScalarListFunctorIN3c104HalfELi2ELi1ELi1EEEJSt7dividesIfEEEEvT_T0_DpT1_:
        .type           _ZN2at6native61_GLOBAL__N__44eb8e94_28_ForeachBinaryOpScalarList_cu_dda10a6925multi_tensor_apply_kernelINS1_28TensorListScalarListMetadataIfLi2EEENS1_25BinaryOpScalarListFunctorIN3c104HalfELi2ELi1ELi1EEEJSt7dividesIfEEEEvT_T0_DpT1_,@function
        .size           _ZN2at6native61_GLOBAL__N__44eb8e94_28_ForeachBinaryOpScalarList_cu_dda10a6925multi_tensor_apply_kernelINS1_28TensorListScalarListMetadataIfLi2EEENS1_25BinaryOpScalarListFunctorIN3c104HalfELi2ELi1ELi1EEEJSt7dividesIfEEEEvT_T0_DpT1_,(.L_x_4015 - _ZN2at6native61_GLOBAL__N__44eb8e94_28_ForeachBinaryOpScalarList_cu_dda10a6925multi_tensor_apply_kernelINS1_28TensorListScalarListMetadataIfLi2EEENS1_25BinaryOpScalarListFunctorIN3c104HalfELi2ELi1ELi1EEEJSt7dividesIfEEEEvT_T0_DpT1_)
        .other          _ZN2at6native61_GLOBAL__N__44eb8e94_28_ForeachBinaryOpScalarList_cu_dda10a6925multi_tensor_apply_kernelINS1_28TensorListScalarListMetadataIfLi2EEENS1_25BinaryOpScalarListFunctorIN3c104HalfELi2ELi1ELi1EEEJSt7dividesIfEEEEvT_T0_DpT1_,@"STO_CUDA_ENTRY STV_DEFAULT"
_ZN2at6native61_GLOBAL__N__44eb8e94_28_ForeachBinaryOpScalarList_cu_dda10a6925multi_tensor_apply_kernelINS1_28TensorListScalarListMetadataIfLi2EEENS1_25BinaryOpScalarListFunctorIN3c104HalfELi2ELi1ELi1EEEJSt7dividesIfEEEEvT_T0_DpT1_:
        /* <DEDUP_REMOVED lines=28> */
.L_x_3367:
[----:B0-----:R-:W-:Y:S01]  /*01c0*/  IADD3 R24, P0, R4, R6, RZ ;  /* 0x0000000604187210 */ /* 0x001fe20007f1e0ff */
[C---:B------:R-:W-:Y:S01]  /*01d0*/  IMAD R25, R5.reuse, 0x3, RZ ;  /* 0x0000000305197824 */ /* 0x040fe200078e02ff */
[----:B------:R-:W-:Y:S02]  /*01e0*/  PRMT R9, RZ, 0x7610, R9 ;  /* 0x00007610ff097816 */ /* 0x000fe40000000009 */
[C---:B------:R-:W-:Y:S01]  /*01f0*/  IADD3 R29, P3, R24.reuse, c[0x0][0x0], RZ ;  /* 0x00000000181d7a10 */ /* 0x040fe20007f7e0ff */
[----:B------:R-:W-:Y:S01]  /*0200*/  IMAD.X R26, RZ, RZ, R7, P0 ;  /* 0x000000ffff1a7224 */ /* 0x000fe200000e0607 */
[C---:B------:R-:W-:Y:S02]  /*0210*/  ISETP.GE.U32.AND P1, PT, R24.reuse, 0x10000, PT ;  /* 0x000100001800780c */ /* 0x040fe40003f26070 */
        /* <DEDUP_REMOVED lines=8> */
[----:B------:R-:W-:Y:S02]  /*02a0*/  ISETP.LT.U32.AND P0, PT, R29, R2, PT ;  /* 0x000000021d00720c */ /* 0x000fe40003f01070 */
[----:B------:R-:W-:Y:S01]  /*02b0*/  ISETP.GE.U32.AND.EX P2, PT, R8, RZ, PT, P2 ;  /* 0x000000ff0800720c */ /* 0x000fe20003f46120 */
[----:B------:R-:W-:Y:S01]  /*02c0*/  IMAD.X R10, RZ, RZ, R26, P5 ;  /* 0x000000ffff0a7224 */ /* 0x000fe200028e061a */
[----:B------:R-:W-:-:S02]  /*02d0*/  ISETP.GE.U32.AND P3, PT, R27, 0x10000, PT ;  /* 0x000100001b00780c */ /* 0x000fc40003f66070 */
[-C--:B------:R-:W-:Y:S02]  /*02e0*/  ISETP.LT.AND.EX P0, PT, R8, R3.reuse, !P2, P0 ;  /* 0x000000030800720c */ /* 0x080fe40005701300 */
[-C--:B------:R-:W-:Y:S02]  /*02f0*/  ISETP.LT.U32.AND P4, PT, R27, R2.reuse, PT ;  /* 0x000000021b00720c */ /* 0x080fe40003f81070 */
[----:B------:R-:W-:Y:S02]  /*0300*/  ISETP.GE.U32.AND.EX P3, PT, R11, RZ, PT, P3 ;  /* 0x000000ff0b00720c */ /* 0x000fe40003f66130 */
[----:B------:R-:W-:Y:S02]  /*0310*/  ISETP.GE.U32.AND P2, PT, R25, 0x10000, PT ;  /* 0x000100001900780c */ /* 0x000fe40003f46070 */
[----:B------:R-:W-:Y:S02]  /*0320*/  ISETP.LT.AND.EX P4, PT, R11, R3, !P3, P4 ;  /* 0x000000030b00720c */ /* 0x000fe40005f81340 */
[----:B------:R-:W-:-:S02]  /*0330*/  ISETP.LT.U32.AND P3, PT, R25, R2, PT ;  /* 0x000000021900720c */ /* 0x000fc40003f61070 */
[----:B------:R-:W-:Y:S02]  /*0340*/  ISETP.GE.U32.AND.EX P2, PT, R10, RZ, PT, P2 ;  /* 0x000000ff0a00720c */ /* 0x000fe40003f46120 */
[-C--:B------:R-:W-:Y:S02]  /*0350*/  @P1 LEA R20, P5, R24, R12.reuse, 0x1 ;  /* 0x0000000c18141211 */ /* 0x080fe400078a08ff */
[----:B------:R-:W-:Y:S02]  /*0360*/  ISETP.LT.AND.EX P2, PT, R10, R3, !P2, P3 ;  /* 0x000000030a00720c */ /* 0x000fe40005741330 */
[----:B------:R-:W-:Y:S02]  /*0370*/  @P1 LEA.HI.X R21, R24, R13, R26, 0x1, P5 ;  /* 0x0000000d18151211 */ /* 0x000fe400028f0c1a */
[-C--:B------:R-:W-:Y:S02]  /*0380*/  @P0 LEA R16, P5, R29, R12.reuse, 0x1 ;  /* 0x0000000c1d100211 */ /* 0x080fe400078a08ff */
[----:B------:R-:W-:Y:S01]  /*0390*/  PRMT R28, RZ, 0x7610, R28 ;  /* 0x00007610ff1c7816 */ /* 0x000fe2000000001c */
[----:B------:R0:W2:Y:S01]  /*03a0*/  @P1 LDG.E.U16 R9, [R20.64] ;  /* 0x0000000414091981 */ /* 0x0000a2000c1e1500 */
[----:B------:R-:W-:-:S02]  /*03b0*/  @P4 LEA R18, P3, R27, R12, 0x1 ;  /* 0x0000000c1b124211 */ /* 0x000fc400078608ff */
[-C--:B------:R-:W-:Y:S02]  /*03c0*/  @P0 LEA.HI.X R17, R29, R13.reuse, R8, 0x1, P5 ;  /* 0x0000000d1d110211 */ /* 0x080fe400028f0c08 */
[-C--:B------:R-:W-:Y:S02]  /*03d0*/  @P4 LEA.HI.X R19, R27, R13.reuse, R11, 0x1, P3 ;  /* 0x0000000d1b134211 */ /* 0x080fe400018f0c0b */
[C---:B------:R-:W-:Y:S01]  /*03e0*/  @P2 LEA R22, P3, R25.reuse, R12, 0x1 ;  /* 0x0000000c19162211 */ /* 0x040fe200078608ff */
[----:B------:R1:W3:Y:S03]  /*03f0*/  @P0 LDG.E.U16 R28, [R16.64] ;  /* 0x00000004101c0981 */ /* 0x0002e6000c1e1500 */
[----:B------:R-:W-:Y:S02]  /*0400*/  @P2 LEA.HI.X R23, R25, R13, R10, 0x1, P3 ;  /* 0x0000000d19172211 */ /* 0x000fe400018f0c0a */
[----:B-1----:R-:W-:-:S02]  /*0410*/  PRMT R16, RZ, 0x7610, R16 ;  /* 0x00007610ff107816 */ /* 0x002fc40000000010 */
[----:B------:R-:W-:-:S04]  /*0420*/  PRMT R17, RZ, 0x7610, R17 ;  /* 0x00007610ff117816 */ /* 0x000fc80000000011 */
[----:B------:R1:W4:Y:S04]  /*0430*/  @P4 LDG.E.U16 R16, [R18.64] ;  /* 0x0000000412104981 */ /* 0x000328000c1e1500 */
[----:B------:R4:W5:Y:S01]  /*0440*/  @P2 LDG.E.U16 R17, [R22.64] ;  /* 0x0000000416112981 */ /* 0x000962000c1e1500 */
[----:B0-----:R-:W-:-:S04]  /*0450*/  @P1 LEA R20, P3, R24, R14, 0x1 ;  /* 0x0000000e18141211 */ /* 0x001fc800078608ff */
[----:B------:R-:W-:Y:S02]  /*0460*/  @P1 LEA.HI.X R21, R24, R15, R26, 0x1, P3 ;  /* 0x0000000f18151211 */ /* 0x000fe400018f0c1a */
[----:B------:R-:W0:Y:S01]  /*0470*/  MUFU.RCP R24, R0 ;  /* 0x0000000000187308 */ /* 0x000e220000001000 */
[----:B-1----:R-:W-:-:S04]  /*0480*/  @P0 LEA R18, P3, R29, R14, 0x1 ;  /* 0x0000000e1d120211 */ /* 0x002fc800078608ff */
[----:B------:R-:W-:Y:S02]  /*0490*/  @P0 LEA.HI.X R19, R29, R15, R8, 0x1, P3 ;  /* 0x0000000f1d130211 */ /* 0x000fe400018f0c08 */
[----:B------:R-:W-:Y:S01]  /*04a0*/  @P4 LEA R8, P3, R27, R14, 0x1 ;  /* 0x0000000e1b084211 */ /* 0x000fe200078608ff */
[----:B--2---:R-:W-:-:S05]  /*04b0*/  HADD2.F32 R9, -RZ, R9.H0_H0 ;  /* 0x20000009ff097230 */ /* 0x004fca0000004100 */
[----:B0-----:R-:W-:Y:S01]  /*04c0*/  FMUL.FTZ R26, R9, R24 ;  /* 0x00000018091a7220 */ /* 0x001fe20000410000 */
[----:B------:R-:W-:Y:S01]  /*04d0*/  @P4 LEA.HI.X R9, R27, R15, R11, 0x1, P3 ;  /* 0x0000000f1b094211 */ /* 0x000fe200018f0c0b */
[----:B---3--:R-:W-:-:S03]  /*04e0*/  HADD2.F32 R29, -RZ, R28.H0_H0 ;  /* 0x2000001cff1d7230 */ /* 0x008fc60000004100 */
[----:B------:R-:W-:Y:S02]  /*04f0*/  F2FP.PACK_AB R11, RZ, R26 ;  /* 0x0000001aff0b723e */ /* 0x000fe400000000ff */
[----:B------:R-:W-:-:S05]  /*0500*/  FMUL.FTZ R29, R29, R24 ;  /* 0x000000181d1d7220 */ /* 0x000fca0000410000 */
[----:B------:R-:W-:Y:S01]  /*0510*/  F2FP.PACK_AB R29, RZ, R29 ;  /* 0x0000001dff1d723e */ /* 0x000fe200000000ff */
[----:B----4-:R-:W-:Y:S01]  /*0520*/  HADD2.F32 R23, -RZ, R16.H0_H0 ;  /* 0x20000010ff177230 */ /* 0x010fe20000004100 */
[----:B------:R-:W-:Y:S01]  /*0530*/  @P2 LEA R16, P3, R25, R14, 0x1 ;  /* 0x0000000e19102211 */ /* 0x000fe200078608ff */
[----:B-----5:R-:W-:-:S03]  /*0540*/  HADD2.F32 R27, -RZ, R17.H0_H0 ;  /* 0x20000011ff1b7230 */ /* 0x020fc60000004100 */
[-C--:B------:R-:W-:Y:S01]  /*0550*/  FMUL.FTZ R23, R23, R24.reuse ;  /* 0x0000001817177220 */ /* 0x080fe20000410000 */
[--C-:B------:R-:W-:Y:S02]  /*0560*/  @P2 LEA.HI.X R17, R25, R15, R10.reuse, 0x1, P3 ;  /* 0x0000000f19112211 */ /* 0x100fe400018f0c0a */
[----:B------:R-:W-:Y:S01]  /*0570*/  PRMT R10, R11, 0x7610, R10 ;  /* 0x000076100b0a7816 */ /* 0x000fe2000000000a */
[----:B------:R-:W-:Y:S01]  /*0580*/  FMUL.FTZ R27, R27, R24 ;  /* 0x000000181b1b7220 */ /* 0x000fe20000410000 */
[----:B------:R-:W-:Y:S01]  /*0590*/  F2FP.PACK_AB R23, RZ, R23 ;  /* 0x00000017ff17723e */ /* 0x000fe200000000ff */
[----:B------:R-:W-:Y:S02]  /*05a0*/  IMAD.MOV.U32 R11, RZ, RZ, c[0x0][0x0] ;  /* 0x00000000ff0b7624 */ /* 0x000fe400078e00ff */
[----:B------:R0:W-:Y:S01]  /*05b0*/  @P1 STG.E.U16 [R20.64], R10 ;  /* 0x0000000a14001986 */ /* 0x0001e2000c101504 */
[----:B------:R-:W-:Y:S01]  /*05c0*/  F2FP.PACK_AB R27, RZ, R27 ;  /* 0x0000001bff1b723e */ /* 0x000fe200000000ff */
[----:B------:R-:W-:-:S02]  /*05d0*/  IMAD.WIDE.U32 R6, R11, 0x4, R6 ;  /* 0x000000040b067825 */ /* 0x000fc400078e0006 */
[----:B------:R0:W-:Y:S03]  /*05e0*/  @P0 STG.E.U16 [R18.64], R29 ;  /* 0x0000001d12000986 */ /* 0x0001e6000c101504 */
[C---:B------:R-:W-:Y:S01]  /*05f0*/  ISETP.GE.U32.AND P0, PT, R6.reuse, 0x10000, PT ;  /* 0x000100000600780c */ /* 0x040fe20003f06070 */
[----:B------:R0:W-:Y:S01]  /*0600*/  @P4 STG.E.U16 [R8.64], R23 ;  /* 0x0000001708004986 */ /* 0x0001e2000c101504 */
[----:B------:R-:W-:Y:S02]  /*0610*/  ISETP.LT.U32.AND P1, PT, R6, R2, PT ;  /* 0x000000020600720c */ /* 0x000fe40003f21070 */
[C---:B------:R-:W-:Y:S01]  /*0620*/  ISETP.GE.U32.AND.EX P0, PT, R7.reuse, RZ, PT, P0 ;  /* 0x000000ff0700720c */ /* 0x040fe20003f06100 */
[----:B------:R0:W-:Y:S01]  /*0630*/  @P2 STG.E.U16 [R16.64], R27 ;  /* 0x0000001b10002986 */ /* 0x0001e2000c101504 */
[----:B------:R-:W-:-:S13]  /*0640*/  ISETP.LT.AND.EX P1, PT, R7, R3, PT, P1 ;  /* 0x000000030700720c */ /* 0x000fda0003f21310 */
[----:B0-----:R-:W-:Y:S05]  /*0650*/  @!P0 BRA P1, `(.L_x_3367) ;  /* 0xfffffb6000008947 */ /* 0x001fea000083ffff */
[----:B------:R-:W-:Y:S05]  /*0660*/  EXIT ;  /* 0x000000000000794d */ /* 0x000fea0003800000 */
.L_x_3366:
        /* <DEDUP_REMOVED lines=8> */
.L_x_3368:
        /* <DEDUP_REMOVED lines=9> */
[-C--:B0-----:R-:W-:Y:S01]  /*0780*/  FMUL.FTZ R5, R5, R0.reuse ;  /* 0x0000000005057220 */ /* 0x081fe20000410000 */
[----:B------:R-:W-:Y:S01]  /*0790*/  HADD2.F32 R17, -RZ, R7.H1_H1 ;  /* 0x30000007ff117230 */ /* 0x000fe20000004100 */
[-C--:B------:R-:W-:Y:S02]  /*07a0*/  FMUL.FTZ R8, R9, R0.reuse ;  /* 0x0000000009087220 */ /* 0x080fe40000410000 */
[----:B------:R-:W-:-:S02]  /*07b0*/  FMUL.FTZ R11, R11, R0 ;  /* 0x000000000b0b7220 */ /* 0x000fc40000410000 */
[----:B------:R-:W-:Y:S01]  /*07c0*/  FMUL.FTZ R10, R17, R0 ;  /* 0x00000000110a7220 */ /* 0x000fe20000410000 */
        /* <DEDUP_REMOVED lines=14> */
.L_x_3369:
        /* <DEDUP_REMOVED lines=13> */
.L_x_4015:


//--------------------- .text._ZN2at6native61_GLOBAL__N__44eb8e94_28_ForeachBinaryOpScalarList_cu_dda10a6925multi_tensor_apply_kernelINS1_28TensorListScalarListMetadataIbLi2EEENS1_25BinaryOpScalarListFunctorIbLi2ELi1ELi1EEEJSt7dividesIbEEEEvT_T0_DpT1_ --------------------------
	.section	.text._ZN2at6native61_GLOBAL__N__44eb8e94_28_ForeachBinaryOpScalarList_cu_dda10a6925multi_tensor_apply_kernelINS1_28TensorListScalarListMetadataIbLi2EEENS1_25BinaryOpScalarListFunctorIbLi2ELi1ELi1EEEJSt7dividesIbEEEEvT_T0_DpT1_,"ax",@progbits
	.sectioninfo	@"SHI_REGISTERS=32"
	.align	128
.text._ZN2at6native61_GLOBAL__N__44eb8e94_28_ForeachBinaryOpScalarList_cu_dda10a6925multi_tensor_apply_kernelINS1_28TensorListScalarListMetadataIbLi2EEENS1_25BinaryOpScalarListFunctorIbLi2ELi1ELi1EEEJSt7dividesIbEEEEvT_T0_DpT1_:
        .type           _ZN2at6native61_GLOBAL__N__44eb8e94_28_ForeachBinaryOpScalarList_cu_dda10a6925multi_tensor_apply_kernelINS1_28TensorListScalarListMetadataIbLi2EEENS1_25BinaryOpScalarListFunctorIbLi2ELi1ELi1EEEJSt7dividesIbEEEEvT_T0_DpT1_,@function
        .size           _ZN2at6native61_GLOBAL__N__44eb8e94_28_ForeachBinaryOpScalarList_cu_dda10a6925multi_tensor_apply_kernelINS1_28TensorListScalarListMetadataIbLi2EEENS1_25BinaryOpScalarListFunctorIbLi2ELi1ELi1EEEJSt7dividesIbEEEEvT_T0_DpT1_,(.L_x_4016 - _ZN2at6native61_GLOBAL__N__44eb8e94_28_ForeachBinaryOpScalarList_cu_dda10a6925multi_tensor_apply_kernelINS1_28TensorListScalarListMetadataIbLi2EEENS1_25BinaryOpScalarListFunctorIbLi2ELi1ELi1EEEJSt7dividesIbEEEEvT_T0_DpT1_)
        .other          _ZN2at6native61_GLOBAL__N__44eb8e94_28_ForeachBinaryOpScalarList_cu_dda10a6925multi_tensor_apply_kernelINS1_28TensorListScalarListMetadataIbLi2EEENS1_25BinaryOpScalarListFunctorIbLi2ELi1ELi1EEEJSt7dividesIbEEEEvT_T0_DpT1_,@"STO_CUDA_ENTRY STV_DEFAULT"
_ZN2at6native61_GLOBAL__N__44eb8e94_28_ForeachBinaryOpScalarList_cu_dda10a6925multi_tensor_apply_kernelINS1_28TensorListScalarListMetadataIbLi2EEENS1_25BinaryOpScalarListFunctorIbLi2ELi1ELi1EEEJSt7dividesIbEEEEvT_T0_DpT1_:
        /* <DEDUP_REMOVED lines=12> */
[C---:B0-----:R-:W-:Y:S02]  /*00c0*/  IADD3 R0, P1, R6.reuse, R4, RZ ;  /* 0x0000000406007210 */ /* 0x041fe40007f3e0ff */
[----:B-1----:R-:W-:-:S02]  /*00d0*/  IADD3 R3, P2, R6, R8, RZ ;  /* 0x0000000806037210 */ /* 0x002fc40007f5e0ff */
[----:B--2---:R-:W-:-:S04]  /*00e0*/  IADD3 R2, P3, -R6, R10, RZ ;  /* 0x0000000a06027210 */ /* 0x004fc80007f7e1ff */
[----:B------:R-:W-:Y:S01]  /*00f0*/  LOP3.LUT R4, R2, R3, R0, 0xfe, !PT ;  /* 0x0000000302047212 */ /* 0x000fe200078efe00 */
[----:B------:R-:W-:-:S03]  /*0100*/  IMAD.X R6, R11, 0x1, ~R7, P3 ;  /* 0x000000010b067824 */ /* 0x000fc600018e0e07 */
[----:B------:R-:W-:Y:S01]  /*0110*/  LOP3.LUT P0, RZ, R4, 0x3, RZ, 0xc0, !PT ;  /* 0x0000000304ff7812 */ /* 0x000fe2000780c0ff */
[C---:B------:R-:W-:Y:S02]  /*0120*/  IMAD.X R4, R7.reuse, 0x1, R5, P1 ;  /* 0x0000000107047824 */ /* 0x040fe400008e0605 */
[----:B------:R-:W-:-:S10]  /*0130*/  IMAD.X R5, R7, 0x1, R9, P2 ;  /* 0x0000000107057824 */ /* 0x000fd400010e0609 */
[----:B------:R-:W-:Y:S05]  /*0140*/  @!P0 BRA `(.L_x_3370) ;  /* 0x000004e000008947 */ /* 0x000fea0003800000 */
[----:B------:R-:W-:-:S04]  /*0150*/  ISETP.GE.U32.AND P0, PT, R2, 0x1, PT ;  /* 0x000000010200780c */ /* 0x000fc80003f06070 */
[----:B------:R-:W-:-:S13]  /*0160*/  ISETP.GE.AND.EX P0, PT, R6, RZ, PT, P0 ;  /* 0x000000ff0600720c */ /* 0x000fda0003f06300 */
[----:B------:R-:W-:Y:S05]  /*0170*/  @!P0 EXIT ;  /* 0x000000000000894d */ /* 0x000fea0003800000 */
[----:B------:R-:W0:Y:S01]  /*0180*/  S2R R7, SR_TID.X ;  /* 0x0000000000077919 */ /* 0x000e220000002100 */
[----:B------:R-:W-:Y:S02]  /*0190*/  IMAD.MOV.U32 R8, RZ, RZ, c[0x0][0x0] ;  /* 0x00000000ff087624 */ /* 0x000fe400078e00ff */
[----:B------:R-:W-:Y:S02]  /*01a0*/  IMAD.MOV.U32 R10, RZ, RZ, RZ ;  /* 0x000000ffff0a7224 */ /* 0x000fe400078e00ff */
[----:B------:R-:W-:-:S03]  /*01b0*/  IMAD.MOV.U32 R13, RZ, RZ, RZ ;  /* 0x000000ffff0d7224 */ /* 0x000fc600078e00ff */
.L_x_3371:
[----:B0-----:R-:W-:Y:S01]  /*01c0*/  IADD3 R22, P1, R7, R10, RZ ;  /* 0x0000000a07167210 */ /* 0x001fe20007f3e0ff */
[----:B------:R-:W-:Y:S01]  /*01d0*/  IMAD R25, R8, 0x3, RZ ;  /* 0x0000000308197824 */ /* 0x000fe200078e02ff */
[----:B------:R-:W-:Y:S02]  /*01e0*/  PRMT R12, RZ, 0x7610, R12 ;  /* 0x00007610ff0c7816 */ /* 0x000fe4000000000c */
[C---:B------:R-:W-:Y:S01]  /*01f0*/  ISETP.GE.U32.AND P0, PT, R22.reuse, 0x10000, PT ;  /* 0x000100001600780c */ /* 0x040fe20003f06070 */
[----:B------:R-:W-:Y:S01]  /*0200*/  IMAD.X R23, RZ, RZ, R13, P1 ;  /* 0x000000ffff177224 */ /* 0x000fe200008e060d */
[----:B------:R-:W-:-:S02]  /*0210*/  IADD3 R20, P1, R22, c[0x0][0x0], RZ ;  /* 0x0000000016147a10 */ /* 0x000fc40007f3e0ff */
[----:B------:R-:W-:Y:S02]  /*0220*/  LEA R27, P4, R8, R22, 0x1 ;  /* 0x00000016081b7211 */ /* 0x000fe400078808ff */
[----:B------:R-:W-:Y:S01]  /*0230*/  ISETP.LT.U32.AND P2, PT, R22, R2, PT ;  /* 0x000000021600720c */ /* 0x000fe20003f41070 */
[--C-:B------:R-:W-:Y:S01]  /*0240*/  IMAD.X R21, RZ, RZ, R23.reuse, P1 ;  /* 0x000000ffff157224 */ /* 0x100fe200008e0617 */
[C---:B------:R-:W-:Y:S01]  /*0250*/  ISETP.GE.U32.AND.EX P0, PT, R23.reuse, RZ, PT, P0 ;  /* 0x000000ff1700720c */ /* 0x040fe20003f06100 */
[----:B------:R-:W-:Y:S01]  /*0260*/  IMAD.X R11, RZ, RZ, R23, P4 ;  /* 0x000000ffff0b7224 */ /* 0x000fe200020e0617 */
[----:B------:R-:W-:Y:S02]  /*0270*/  ISETP.GE.U32.AND P3, PT, R20, 0x10000, PT ;  /* 0x000100001400780c */ /* 0x000fe40003f66070 */
[----:B------:R-:W-:Y:S02]  /*0280*/  ISETP.LT.AND.EX P0, PT, R23, R6, !P0, P2 ;  /* 0x000000061700720c */ /* 0x000fe40004701320 */
[----:B------:R-:W-:-:S02]  /*0290*/  ISETP.GE.U32.AND P2, PT, R27, 0x10000, PT ;  /* 0x000100001b00780c */ /* 0x000fc40003f46070 */
[----:B------:R-:W-:Y:S02]  /*02a0*/  IADD3 R25, P5, R25, R22, RZ ;  /* 0x0000001619197210 */ /* 0x000fe40007fbe0ff */
[-C--:B------:R-:W-:Y:S02]  /*02b0*/  ISETP.LT.U32.AND P1, PT, R20, R2.reuse, PT ;  /* 0x000000021400720c */ /* 0x080fe40003f21070 */
[----:B------:R-:W-:Y:S01]  /*02c0*/  ISETP.GE.U32.AND.EX P3, PT, R21, RZ, PT, P3 ;  /* 0x000000ff1500720c */ /* 0x000fe20003f66130 */
[----:B------:R-:W-:Y:S01]  /*02d0*/  IMAD.X R9, RZ, RZ, R23, P5 ;  /* 0x000000ffff097224 */ /* 0x000fe200028e0617 */
[----:B------:R-:W-:Y:S02]  /*02e0*/  ISETP.LT.U32.AND P4, PT, R27, R2, PT ;  /* 0x000000021b00720c */ /* 0x000fe40003f81070 */
[----:B------:R-:W-:Y:S02]  /*02f0*/  ISETP.GE.U32.AND.EX P2, PT, R11, RZ, PT, P2 ;  /* 0x000000ff0b00720c */ /* 0x000fe40003f46120 */
[----:B------:R-:W-:-:S02]  /*0300*/  ISETP.LT.AND.EX P1, PT, R21, R6, !P3, P1 ;  /* 0x000000061500720c */ /* 0x000fc40005f21310 */
[----:B------:R-:W-:Y:S02]  /*0310*/  ISETP.GE.U32.AND P3, PT, R25, 0x10000, PT ;  /* 0x000100001900780c */ /* 0x000fe40003f66070 */
[----:B------:R-:W-:Y:S02]  /*0320*/  ISETP.LT.AND.EX P2, PT, R11, R6, !P2, P4 ;  /* 0x000000060b00720c */ /* 0x000fe40005741340 */
[----:B------:R-:W-:Y:S02]  /*0330*/  ISETP.LT.U32.AND P4, PT, R25, R2, PT ;  /* 0x000000021900720c */ /* 0x000fe40003f81070 */
[C---:B------:R-:W-:Y:S02]  /*0340*/  ISETP.GE.U32.AND.EX P3, PT, R9.reuse, RZ, PT, P3 ;  /* 0x000000ff0900720c */ /* 0x040fe40003f66130 */
[----:B------:R-:W-:Y:S02]  /*0350*/  @P0 IADD3 R28, P5, R22, R0, RZ ;  /* 0x00000000161c0210 */ /* 0x000fe40007fbe0ff */
[----:B------:R-:W-:-:S02]  /*0360*/  ISETP.LT.AND.EX P3, PT, R9, R6, !P3, P4 ;  /* 0x000000060900720c */ /* 0x000fc40005f61340 */
[----:B------:R-:W-:Y:S01]  /*0370*/  PRMT R24, RZ, 0x7610, R24 ;  /* 0x00007610ff187816 */ /* 0x000fe20000000018 */
[----:B------:R-:W-:Y:S01]  /*0380*/  @P0 IMAD.X R29, R23, 0x1, R4, P5 ;  /* 0x00000001171d0824 */ /* 0x000fe200028e0604 */
[-C--:B------:R-:W-:Y:S02]  /*0390*/  @P1 IADD3 R16, P5, R20, R0.reuse, RZ ;  /* 0x0000000014101210 */ /* 0x080fe40007fbe0ff */
[-C--:B------:R-:W-:Y:S02]  /*03a0*/  @P2 IADD3 R14, P4, R27, R0.reuse, RZ ;  /* 0x000000001b0e2210 */ /* 0x080fe40007f9e0ff */
[----:B------:R-:W-:Y:S01]  /*03b0*/  PRMT R26, RZ, 0x7610, R26 ;  /* 0x00007610ff1a7816 */ /* 0x000fe2000000001a */
[--C-:B------:R-:W-:Y:S01]  /*03c0*/  @P1 IMAD.X R17, R21, 0x1, R4.reuse, P5 ;  /* 0x0000000115111824 */ /* 0x100fe200028e0604 */
[----:B------:R-:W2:Y:S01]  /*03d0*/  @P0 LDG.E.U8 R12, [R28.64] ;  /* 0x000000041c0c0981 */ /* 0x000ea2000c1e1100 */
[--C-:B------:R-:W-:Y:S02]  /*03e0*/  @P2 IMAD.X R15, R11, 0x1, R4.reuse, P4 ;  /* 0x000000010b0f2824 */ /* 0x100fe400020e0604 */
[----:B------:R-:W-:Y:S01]  /*03f0*/  @P3 IADD3 R18, P4, R25, R0, RZ ;  /* 0x0000000019123210 */ /* 0x000fe20007f9e0ff */
[----:B------:R-:W3:Y:S04]  /*0400*/  @P1 LDG.E.U8 R24, [R16.64] ;  /* 0x0000000410181981 */ /* 0x000ee8000c1e1100 */
[----:B------:R0:W4:Y:S01]  /*0410*/  @P2 LDG.E.U8 R26, [R14.64] ;  /* 0x000000040e1a2981 */ /* 0x000122000c1e1100 */
[----:B------:R-:W-:Y:S01]  /*0420*/  @P3 IMAD.X R19, R9, 0x1, R4, P4 ;  /* 0x0000000109133824 */ /* 0x000fe200020e0604 */
[----:B0-----:R-:W-:-:S06]  /*0430*/  PRMT R14, RZ, 0x7610, R14 ;  /* 0x00007610ff0e7816 */ /* 0x001fcc000000000e */
[----:B------:R0:W5:Y:S01]  /*0440*/  @P3 LDG.E.U8 R14, [R18.64] ;  /* 0x00000004120e3981 */ /* 0x000162000c1e1100 */
[-C--:B------:R-:W-:Y:S02]  /*0450*/  @P1 IADD3 R20, P4, R20, R3.reuse, RZ ;  /* 0x0000000314141210 */ /* 0x080fe40007f9e0ff */
[----:B------:R-:W-:-:S03]  /*0460*/  @P0 IADD3 R22, P5, R22, R3, RZ ;  /* 0x0000000316160210 */ /* 0x000fc60007fbe0ff */
[--C-:B------:R-:W-:Y:S02]  /*0470*/  @P1 IMAD.X R21, R21, 0x1, R5.reuse, P4 ;  /* 0x0000000115151824 */ /* 0x100fe400020e0605 */
[----:B------:R-:W-:Y:S01]  /*0480*/  @P0 IMAD.X R23, R23, 0x1, R5, P5 ;  /* 0x0000000117170824 */ /* 0x000fe200028e0605 */
[----:B--2---:R-:W-:Y:S02]  /*0490*/  @P0 LOP3.LUT P6, RZ, R12, 0xff, RZ, 0xc0, !PT ;  /* 0x000000ff0cff0812 */ /* 0x004fe400078cc0ff */
[----:B---3--:R-:W-:Y:S02]  /*04a0*/  @P1 LOP3.LUT P4, RZ, R24, 0xff, RZ, 0xc0, !PT ;  /* 0x000000ff18ff1812 */ /* 0x008fe4000788c0ff */
[----:B------:R-:W-:Y:S02]  /*04b0*/  @P0 SEL R29, RZ, 0x1, !P6 ;  /* 0x00000001ff1d0807 */ /* 0x000fe40007000000 */
[----:B------:R-:W-:Y:S02]  /*04c0*/  @P1 SEL R12, RZ, 0x1, !P4 ;  /* 0x00000001ff0c1807 */ /* 0x000fe40006000000 */
[----:B----4-:R-:W-:Y:S01]  /*04d0*/  @P2 LOP3.LUT P5, RZ, R26, 0xff, RZ, 0xc0, !PT ;  /* 0x000000ff1aff2812 */ /* 0x010fe200078ac0ff */
[----:B------:R1:W-:Y:S03]  /*04e0*/  @P0 STG.E.U8 [R22.64], R29 ;  /* 0x0000001d16000986 */ /* 0x0003e6000c101104 */
[----:B0-----:R-:W-:Y:S01]  /*04f0*/  @P2 SEL R19, RZ, 0x1, !P5 ;  /* 0x00000001ff132807 */ /* 0x001fe20006800000 */
[----:B------:R1:W-:Y:S01]  /*0500*/  @P1 STG.E.U8 [R20.64], R12 ;  /* 0x0000000c14001986 */ /* 0x0003e2000c101104 */
[----:B------:R-:W-:Y:S01]  /*0510*/  @P3 IADD3 R16, P1, R25, R3, RZ ;  /* 0x0000000319103210 */ /* 0x000fe20007f3e0ff */
[----:B------:R-:W-:-:S04]  /*0520*/  IMAD.MOV.U32 R25, RZ, RZ, c[0x0][0x0] ;  /* 0x00000000ff197624 */ /* 0x000fc800078e00ff */
[----:B------:R-:W-:Y:S01]  /*0530*/  @P3 IMAD.X R17, R9, 0x1, R5, P1 ;  /* 0x0000000109113824 */ /* 0x000fe200008e0605 */
[----:B-----5:R-:W-:Y:S02]  /*0540*/  @P3 LOP3.LUT P4, RZ, R14, 0xff, RZ, 0xc0, !PT ;  /* 0x000000ff0eff3812 */ /* 0x020fe4000788c0ff */
[----:B------:R-:W-:Y:S02]  /*0550*/  @P2 IADD3 R14, P0, R27, R3, RZ ;  /* 0x000000031b0e2210 */ /* 0x000fe40007f1e0ff */
[----:B------:R-:W-:-:S03]  /*0560*/  @P3 SEL R9, RZ, 0x1, !P4 ;  /* 0x00000001ff093807 */ /* 0x000fc60006000000 */
[----:B------:R-:W-:Y:S02]  /*0570*/  @P2 IMAD.X R15, R11, 0x1, R5, P0 ;  /* 0x000000010b0f2824 */ /* 0x000fe400000e0605 */
[----:B------:R-:W-:-:S03]  /*0580*/  IMAD.MOV.U32 R11, RZ, RZ, R13 ;  /* 0x000000ffff0b7224 */ /* 0x000fc600078e000d */
[----:B------:R1:W-:Y:S01]  /*0590*/  @P2 STG.E.U8 [R14.64], R19 ;  /* 0x000000130e002986 */ /* 0x0003e2000c101104 */
[----:B------:R-:W-:-:S03]  /*05a0*/  IMAD.WIDE.U32 R10, R25, 0x4, R10 ;  /* 0x00000004190a7825 */ /* 0x000fc600078e000a */
[----:B------:R1:W-:Y:S01]  /*05b0*/  @P3 STG.E.U8 [R16.64], R9 ;  /* 0x0000000910003986 */ /* 0x0003e2000c101104 */
[----:B------:R-:W-:Y:S01]  /*05c0*/  IMAD.MOV.U32 R13, RZ, RZ, R11 ;  /* 0x000000ffff0d7224 */ /* 0x000fe200078e000b */
[C---:B------:R-:W-:Y:S02]  /*05d0*/  ISETP.GE.U32.AND P0, PT, R10.reuse, 0x10000, PT ;  /* 0x000100000a00780c */ /* 0x040fe40003f06070 */
[----:B------:R-:W-:Y:S02]  /*05e0*/  ISETP.LT.U32.AND P1, PT, R10, R2, PT ;  /* 0x000000020a00720c */ /* 0x000fe40003f21070 */
[C---:B------:R-:W-:Y:S02]  /*05f0*/  ISETP.GE.U32.AND.EX P0, PT, R11.reuse, RZ, PT, P0 ;  /* 0x000000ff0b00720c */ /* 0x040fe40003f06100 */
[----:B------:R-:W-:-:S13]  /*0600*/  ISETP.LT.AND.EX P1, PT, R11, R6, PT, P1 ;  /* 0x000000060b00720c */ /* 0x000fda0003f21310 */
[----:B-1----:R-:W-:Y:S05]  /*0610*/  @!P0 BRA P1, `(.L_x_3371) ;  /* 0xfffffba000008947 */ /* 0x002fea000083ffff */
[----:B------:R-:W-:Y:S05]  /*0620*/  EXIT ;  /* 0x000000000000794d */ /* 0x000fea0003800000 */
.L_x_3370:
[----:B------:R-:W0:Y:S02]  /*0630*/  S2R R15, SR_TID.X ;  /* 0x00000000000f7919 */ /* 0x000e240000002100 */
[----:B0-----:R-:W-:-:S05]  /*0640*/  IMAD.WIDE.U32 R8, R15, 0x4, RZ ;  /* 0x000000040f087825 */ /* 0x001fca00078e00ff */
[----:B------:R-:W-:-:S04]  /*0650*/  ISETP.GE.U32.AND P0, PT, R8, R2, PT ;  /* 0x000000020800720c */ /* 0x000fc80003f06070 */
[----:B------:R-:W-:-:S04]  /*0660*/  ISETP.GE.AND.EX P0, PT, R9, R6, PT, P0 ;  /* 0x000000060900720c */ /* 0x000fc80003f06300 */
[----:B------:R-:W-:-:S13]  /*0670*/  ISETP.GT.U32.OR P0, PT, R15, 0x3fff, P0 ;  /* 0x00003fff0f00780c */ /* 0x000fda0000704470 */
[----:B------:R-:W-:Y:S05]  /*0680*/  @P0 EXIT ;  /* 0x000000000000094d */ /* 0x000fea0003800000 */
[----:B------:R-:W-:-:S04]  /*0690*/  IMAD.MOV.U32 R16, RZ, RZ, RZ ;  /* 0x000000ffff107224 */ /* 0x000fc800078e00ff */
.L_x_3372:
        /* <DEDUP_REMOVED lines=8> */
[----:B------:R-:W-:Y:S02]  /*0720*/  ISETP.NE.AND P0, PT, R7, RZ, PT ;  /* 0x000000ff0700720c */ /* 0x000fe40003f05270 */
[----:B------:R-:W-:-:S02]  /*0730*/  ISETP.NE.AND P1, PT, R10, RZ, PT ;  /* 0x000000ff0a00720c */ /* 0x000fc40003f25270 */
[----:B------:R-:W-:Y:S02]  /*0740*/  PRMT R7, R8, 0x7773, RZ ;  /* 0x0000777308077816 */ /* 0x000fe400000000ff */
[----:B------:R-:W-:Y:S02]  /*0750*/  ISETP.NE.AND P2, PT, R11, RZ, PT ;  /* 0x000000ff0b00720c */ /* 0x000fe40003f45270 */
[----:B------:R-:W-:Y:S02]  /*0760*/  SEL R10, RZ, 0x1, !P0 ;  /* 0x00000001ff0a7807 */ /* 0x000fe40004000000 */
[----:B------:R-:W-:Y:S02]  /*0770*/  SEL R11, RZ, 0x1, !P1 ;  /* 0x00000001ff0b7807 */ /* 0x000fe40004800000 */
[----:B------:R-:W-:Y:S02]  /*0780*/  ISETP.NE.AND P0, PT, R7, RZ, PT ;  /* 0x000000ff0700720c */ /* 0x000fe40003f05270 */
[----:B------:R-:W-:-:S02]  /*0790*/  SEL R7, RZ, 0x1, !P2 ;  /* 0x00000001ff077807 */ /* 0x000fc40005000000 */
[----:B------:R-:W-:Y:S02]  /*07a0*/  PRMT R12, R11, 0x7604, R10 ;  /* 0x000076040b0c7816 */ /* 0x000fe4000000000a */
[----:B------:R-:W-:Y:S02]  /*07b0*/  SEL R10, RZ, 0x1, !P0 ;  /* 0x00000001ff0a7807 */ /* 0x000fe40004000000 */
[----:B------:R-:W-:Y:S02]  /*07c0*/  IADD3 R8, P1, R13, R3, RZ ;  /* 0x000000030d087210 */ /* 0x000fe40007f3e0ff */
[----:B------:R-:W-:Y:S02]  /*07d0*/  IADD3 R15, P0, R15, c[0x0][0x0], RZ ;  /* 0x000000000f0f7a10 */ /* 0x000fe40007f1e0ff */
[----:B------:R-:W-:Y:S01]  /*07e0*/  PRMT R7, R7, 0x7054, R12 ;  /* 0x0000705407077816 */ /* 0x000fe2000000000c */
[----:B------:R-:W-:Y:S01]  /*07f0*/  IMAD.X R9, R14, 0x1, R5, P1 ;  /* 0x000000010e097824 */ /* 0x000fe200008e0605 */
        /* <DEDUP_REMOVED lines=11> */
.L_x_3373:
        /* <DEDUP_REMOVED lines=13> */
.L_x_4016:


//--------------------- .text._ZN2at6native61_GLOBAL__N__44eb8e94_28_ForeachBinaryOpScalarList_cu_dda10a6925multi_tensor_apply_kernelINS1_28TensorListScalarListMetadataIN3c107complexIfEELi2EEENS1_25BinaryOpScalarListFunctorIS6_Li2ELi1ELi1EEEJSt7dividesIS6_EEEEvT_T0_DpT1_ --------------------------
	.section	.text._ZN2at6native61_GLOBAL__N__44eb8e94_28_ForeachBinaryOpScalarList_cu_dda10a6925multi_tensor_apply_kernelINS1_28TensorListScalarListMetadataIN3c107complexIfEELi2EEENS1_25BinaryOpScalarListFunctorIS6_Li2ELi1ELi1EEEJSt7dividesIS6_EEEEvT_T0_DpT1_,"ax",@progbits
	.sectioninfo	@"SHI_REGISTERS=32"
	.align	128
.text._ZN2at6native61_GLOBAL__N__44eb8e94_28_ForeachBinaryOpScalarList_cu_dda10a6925multi_tensor_apply_kernelINS1_28TensorListScalarListMetadataIN3c107complexIfEELi2EEENS1_25BinaryOpScalarListFunctorIS6_Li2ELi1ELi1EEEJSt7dividesIS6_EEEEvT_T0_DpT1_:
        .type           _ZN2at6native61_GLOBAL__N__44eb8e94_28_ForeachBinaryOpScalarList_cu_dda10a6925multi_tensor_apply_kernelINS1_28TensorListScalarListMetadataIN3c107complexIfEELi2EEENS1_25BinaryOpScalarListFunctorIS6_Li2ELi1ELi1EEEJSt7dividesIS6_EEEEvT_T0_DpT1_,@function
        .size           _ZN2at6native61_GLOBAL__N__44eb8e94_28_ForeachBinaryOpScalarList_cu_dda10a6925multi_tensor_apply_kernelINS1_28TensorListScalarListMetadataIN3c107complexIfEELi2EEENS1_25BinaryOpScalarListFunctorIS6_Li2ELi1ELi1EEEJSt7dividesIS6_EEEEvT_T0_DpT1_,(.L_x_4017 - _ZN2at6native61_GLOBAL__N__44eb8e94_28_ForeachBinaryOpScalarList_cu_dda10a6925multi_tensor_apply_kernelINS1_28TensorListScalarListMetadataIN3c107complexIfEELi2EEENS1_25BinaryOpScalarListFunctorIS6_Li2ELi1ELi1EEEJSt7dividesIS6_EEEEvT_T0_DpT1_)
        .other          _ZN2at6native61_GLOBAL__N__44eb8e94_28_ForeachBinaryOpScalarList_cu_dda10a6925multi_tensor_apply_kernelINS1_28TensorListScalarListMetadataIN3c107complexIfEELi2EEENS1_25BinaryOpScalarListFunctorIS6_Li2ELi1ELi1EEEJSt7dividesIS6_EEEEvT_T0_DpT1_,@"STO_CUDA_ENTRY STV_DEFAULT"
_ZN2at6native61_GLOBAL__N__44eb8e94_28_ForeachBinaryOpScalarList_cu_dda10a6925multi_tensor_apply_kernelINS1_28TensorListScalarListMetadataIN3c107complexIfEELi2EEENS1_25BinaryOpScalarListFunctorIS6_Li2ELi1ELi1EEEJSt7dividesIS6_EEEEvT_T0_DpT1_:
[----:B------:R-:W-:Y:S02]  /*0000*/  MOV R1, c[0x0][0x28] ;  /* 0x00000a0000017a02 */ /* 0x000fe40000000f00 */
[----:B------:R-:W0:Y:S01]  /*0010*/  S2UR UR5, SR_CTAID.X ;  /* 0x00000000000579c3 */ /* 0x000e220000002500 */
[----:B------:R-:W-:Y:S02]  /*0020*/  ULDC UR6, c[0x2][0x0] ;  /* 0x0080000000067ab9 */ /* 0x000fe40000000800 */
[----:B------:R-:W-:Y:S02]  /*0030*/  ULDC.64 UR12, c[0x0][0x118] ;  /* 0x00004600000c7ab9 */ /* 0x000fe40000000a00 */
[----:B0-----:R-:W-:Y:S02]  /*0040*/  ULDC.U8 UR4, c[0x0][UR5+0x960] ;  /* 0x0002580005047abb */ /* 0x001fe40008000000 */
[----:B------:R-:W-:-:S03]  /*0050*/  USHF.L.U32 UR10, UR4, 0x3, URZ ;  /* 0x00000003040a7899 */ /* 0x000fc6000800063f */
[----:B------:R-:W-:Y:S02]  /*0060*/  UMOV UR4, 0x4 ;  /* 0x0000000400047882 */ /* 0x000fe40000000000 */
[----:B------:R-:W-:Y:S01]  /*0070*/  UIMAD UR4, UR5, UR4, UR6 ;  /* 0x00000004050472a4 */ /* 0x000fe2000f8e0206 */
[----:B------:R-:W-:-:S06]  /*0080*/  MOV R10, UR10 ;  /* 0x0000000a000a7c02 */ /* 0x000fcc0008000f00 */
[----:B------:R-:W0:Y:S01]  /*0090*/  LDC.64 R10, c[0x0][R10+0x760] ;  /* 0x0001d8000a0a7b82 */ /* 0x000e220000000a00 */
[----:B------:R-:W-:Y:S02]  /*00a0*/  ULDC.64 UR6, c[0x0][UR10+0x160] ;  /* 0x000058000a067abb */ /* 0x000fe40008000a00 */
[----:B------:R-:W-:Y:S02]  /*00b0*/  ULDC.64 UR8, c[0x0][UR10+0x360] ;  /* 0x0000d8000a087abb */ /* 0x000fe40008000a00 */
[----:B------:R-:W-:Y:S02]  /*00c0*/  ULDC UR11, c[0x0][UR4+0x160] ;  /* 0x00005800040b7abb */ /* 0x000fe40008000800 */
[----:B------:R-:W-:Y:S02]  /*00d0*/  UIMAD.WIDE UR4, UR11, 0x10000, URZ ;  /* 0x000100000b0478a5 */ /* 0x000fe4000f8e023f */
[----:B------:R-:W-:Y:S02]  /*00e0*/  UIMAD.WIDE UR6, UR11, 0x80000, UR6 ;  /* 0x000800000b0678a5 */ /* 0x000fe4000f8e0206 */
[----:B------:R-:W-:-:S03]  /*00f0*/  UIMAD.WIDE UR8, UR11, 0x80000, UR8 ;  /* 0x000800000b0878a5 */ /* 0x000fc6000f8e0208 */
[----:B------:R-:W-:Y:S02]  /*0100*/  ULDC.64 UR10, c[0x0][UR10+0x560] ;  /* 0x000158000a0a7abb */ /* 0x000fe40008000a00 */
[----:B------:R-:W-:Y:S02]  /*0110*/  UIADD3 UR14, UP1, -UR4, UR10, URZ ;  /* 0x0000000a040e7290 */ /* 0x000fe4000ff3e13f */
[----:B------:R-:W-:Y:S02]  /*0120*/  ULOP3.LUT UR4, UR8, 0x1f, UR6, 0xc8, !UPT ;  /* 0x0000001f08047892 */ /* 0x000fe4000f8ec806 */
[----:B------:R-:W-:Y:S02]  /*0130*/  UIADD3.X UR10, ~UR5, UR11, URZ, UP1, !UPT ;  /* 0x0000000b050a7290 */ /* 0x000fe40008ffe53f */
[----:B------:R-:W-:-:S04]  /*0140*/  ULOP3.LUT UP0, URZ, UR4, 0x3, UR14, 0xf8, !UPT ;  /* 0x00000003043f7892 */ /* 0x000fc8000f80f80e */
[----:B------:R-:W-:-:S06]  /*0150*/  ULOP3.LUT UP0, URZ, URZ, URZ, URZ, 0xfc, UP0 ;  /* 0x0000003f3f3f7292 */ /* 0x000fcc000800fc3f */
[----:B------:R-:W-:-:S13]  /*0160*/  PLOP3.LUT P0, PT, PT, PT, UP0, 0x80, 0x0 ;  /* 0x000000000000781c */ /* 0x000fda0003f0f008 */
[----:B------:R-:W-:Y:S05]  /*0170*/  @!P0 BRA `(.L_x_3374) ;  /* 0x00000af000008947 */ /* 0x000fea0003800000 */
[----:B------:R-:W-:-:S04]  /*0180*/  UISETP.GE.U32.AND UP0, UPT, UR14, 0x1, UPT ;  /* 0x000000010e00788c */ /* 0x000fc8000bf06070 */
[----:B------:R-:W-:-:S06]  /*0190*/  UISETP.GE.AND.EX UP0, UPT, UR10, URZ, UPT, UP0 ;  /* 0x0000003f0a00728c */ /* 0x000fcc000bf06300 */
[----:B------:R-:W-:-:S13]  /*01a0*/  PLOP3.LUT P0, PT, PT, PT, UP0, 0x80, 0x0 ;  /* 0x000000000000781c */ /* 0x000fda0003f0f008 */
[----:B------:R-:W-:Y:S05]  /*01b0*/  @!P0 EXIT ;  /* 0x000000000000894d */ /* 0x000fea0003800000 */
[----:B------:R-:W1:Y:S01]  /*01c0*/  S2R R0, SR_TID.X ;  /* 0x0000000000007919 */ /* 0x000e620000002100 */
[C---:B0-----:R-:W-:Y:S01]  /*01d0*/  FSETP.NEU.FTZ.AND P1, PT, |R10|.reuse, RZ, PT ;  /* 0x000000ff0a00720b */ /* 0x041fe20003f3d200 */
[----:B------:R-:W-:Y:S01]  /*01e0*/  FADD.FTZ R22, |R10|, -RZ ;  /* 0x800000ff0a167221 */ /* 0x000fe20000010200 */
[C---:B------:R-:W-:Y:S01]  /*01f0*/  FSETP.NEU.FTZ.AND P0, PT, |R11|.reuse, RZ, PT ;  /* 0x000000ff0b00720b */ /* 0x040fe20003f1d200 */
[----:B------:R-:W-:Y:S01]  /*0200*/  FADD.FTZ R2, |R11|, -RZ ;  /* 0x800000ff0b027221 */ /* 0x000fe20000010200 */
[----:B------:R-:W-:Y:S01]  /*0210*/  MOV R3, c[0x0][0x0] ;  /* 0x0000000000037a02 */ /* 0x000fe20000000f00 */
[----:B------:R-:W-:Y:S01]  /*0220*/  UMOV UR4, URZ ;  /* 0x0000003f00047c82 */ /* 0x000fe20008000000 */
[----:B------:R-:W-:Y:S01]  /*0230*/  PLOP3.LUT P1, PT, P1, P0, PT, 0x2, 0x0 ;  /* 0x000000000000781c */ /* 0x000fe20000f20072 */
[----:B------:R-:W-:Y:S02]  /*0240*/  UMOV UR5, URZ ;  /* 0x0000003f00057c82 */ /* 0x000fe40008000000 */
.L_x_3387:
[----:B01----:R-:W-:Y:S01]  /*0250*/  IADD3 R4, P2, R0, UR4, RZ ;  /* 0x0000000400047c10 */ /* 0x003fe2000ff5e0ff */
[----:B------:R-:W-:Y:S01]  /*0260*/  CS2R R16, SRZ ;  /* 0x0000000000107805 */ /* 0x000fe2000001ff00 */
[----:B------:R-:W-:-:S02]  /*0270*/  LEA R13, R3, R3, 0x1 ;  /* 0x00000003030d7211 */ /* 0x000fc400078e08ff */
[C---:B------:R-:W-:Y:S02]  /*0280*/  ISETP.GE.U32.AND P0, PT, R4.reuse, 0x10000, PT ;  /* 0x000100000400780c */ /* 0x040fe40003f06070 */
[----:B------:R-:W-:Y:S02]  /*0290*/  IADD3.X R5, RZ, UR5, RZ, P2, !PT ;  /* 0x00000005ff057c10 */ /* 0x000fe400097fe4ff */
[C---:B------:R-:W-:Y:S02]  /*02a0*/  ISETP.LT.U32.AND P3, PT, R4.reuse, UR14, PT ;  /* 0x0000000e04007c0c */ /* 0x040fe4000bf61070 */
[C---:B------:R-:W-:Y:S02]  /*02b0*/  ISETP.GE.U32.AND.EX P0, PT, R5.reuse, RZ, PT, P0 ;  /* 0x000000ff0500720c */ /* 0x040fe40003f06100 */
[----:B------:R-:W-:Y:S02]  /*02c0*/  IADD3 R6, P2, R4, c[0x0][0x0], RZ ;  /* 0x0000000004067a10 */ /* 0x000fe40007f5e0ff */
[----:B------:R-:W-:-:S02]  /*02d0*/  ISETP.LT.AND.EX P0, PT, R5, UR10, !P0, P3 ;  /* 0x0000000a05007c0c */ /* 0x000fc4000c701330 */
[----:B------:R-:W-:Y:S02]  /*02e0*/  LEA R7, P4, R3, R4, 0x1 ;  /* 0x0000000403077211 */ /* 0x000fe400078808ff */
[C---:B------:R-:W-:Y:S02]  /*02f0*/  ISETP.GE.U32.AND P5, PT, R6.reuse, 0x10000, PT ;  /* 0x000100000600780c */ /* 0x040fe40003fa6070 */
[-C--:B------:R-:W-:Y:S02]  /*0300*/  IADD3.X R9, RZ, R5.reuse, RZ, P2, !PT ;  /* 0x00000005ff097210 */ /* 0x080fe400017fe4ff */
[----:B------:R-:W-:Y:S02]  /*0310*/  ISETP.GE.U32.AND P3, PT, R7, 0x10000, PT ;  /* 0x000100000700780c */ /* 0x000fe40003f66070 */
[----:B------:R-:W-:Y:S02]  /*0320*/  IADD3.X R8, RZ, R5, RZ, P4, !PT ;  /* 0x00000005ff087210 */ /* 0x000fe400027fe4ff */
[----:B------:R-:W-:-:S02]  /*0330*/  ISETP.LT.U32.AND P4, PT, R6, UR14, PT ;  /* 0x0000000e06007c0c */ /* 0x000fc4000bf81070 */
[----:B------:R-:W-:Y:S02]  /*0340*/  ISETP.GE.U32.AND.EX P5, PT, R9, RZ, PT, P5 ;  /* 0x000000ff0900720c */ /* 0x000fe40003fa6150 */
[----:B------:R-:W-:Y:S02]  /*0350*/  ISETP.LT.U32.AND P2, PT, R7, UR14, PT ;  /* 0x0000000e07007c0c */ /* 0x000fe4000bf41070 */
[C---:B------:R-:W-:Y:S02]  /*0360*/  ISETP.GE.U32.AND.EX P3, PT, R8.reuse, RZ, PT, P3 ;  /* 0x000000ff0800720c */ /* 0x040fe40003f66130 */
[----:B------:R-:W-:Y:S02]  /*0370*/  IADD3 R20, P6, R13, R4, RZ ;  /* 0x000000040d147210 */ /* 0x000fe40007fde0ff */
[----:B------:R-:W-:Y:S02]  /*0380*/  ISETP.LT.AND.EX P4, PT, R9, UR10, !P5, P4 ;  /* 0x0000000a09007c0c */ /* 0x000fe4000ef81340 */
[----:B------:R-:W-:-:S02]  /*0390*/  ISETP.LT.AND.EX P2, PT, R8, UR10, !P3, P2 ;  /* 0x0000000a08007c0c */ /* 0x000fc4000df41320 */
[----:B------:R-:W-:Y:S02]  /*03a0*/  @P0 LEA R14, P5, R4, UR6, 0x3 ;  /* 0x00000006040e0c11 */ /* 0x000fe4000f8a18ff */
[----:B------:R-:W-:Y:S02]  /*03b0*/  ISETP.GE.U32.AND P3, PT, R20, 0x10000, PT ;  /* 0x000100001400780c */ /* 0x000fe40003f66070 */
[----:B------:R-:W-:Y:S02]  /*03c0*/  IADD3.X R21, RZ, R5, RZ, P6, !PT ;  /* 0x00000005ff157210 */ /* 0x000fe400037fe4ff */
[----:B------:R-:W-:Y:S02]  /*03d0*/  @P0 LEA.HI.X R15, R4, UR7, R5, 0x3, P5 ;  /* 0x00000007040f0c11 */ /* 0x000fe4000a8f1c05 */
[----:B------:R-:W-:Y:S02]  /*03e0*/  ISETP.LT.U32.AND P5, PT, R20, UR14, PT ;  /* 0x0000000e14007c0c */ /* 0x000fe4000bfa1070 */
[C---:B------:R-:W-:Y:S01]  /*03f0*/  ISETP.GE.U32.AND.EX P3, PT, R21.reuse, RZ, PT, P3 ;  /* 0x000000ff1500720c */ /* 0x040fe20003f66130 */
[----:B------:R0:W5:Y:S03]  /*0400*/  @P0 LDG.E.64 R16, [R14.64] ;  /* 0x0000000c0e100981 */ /* 0x000166000c1e1b00 */
[----:B------:R-:W-:-:S02]  /*0410*/  ISETP.LT.AND.EX P3, PT, R21, UR10, !P3, P5 ;  /* 0x0000000a15007c0c */ /* 0x000fc4000df61350 */
[----:B------:R-:W-:-:S04]  /*0420*/  @P4 LEA R28, P5, R6, UR6, 0x3 ;  /* 0x00000006061c4c11 */ /* 0x000fc8000f8a18ff */
[----:B------:R-:W-:Y:S02]  /*0430*/  @P4 LEA.HI.X R29, R6, UR7, R9, 0x3, P5 ;  /* 0x00000007061d4c11 */ /* 0x000fe4000a8f1c09 */
[----:B------:R-:W-:-:S04]  /*0440*/  @P2 LEA R26, P5, R7, UR6, 0x3 ;  /* 0x00000006071a2c11 */ /* 0x000fc8000f8a18ff */
[----:B------:R-:W-:Y:S02]  /*0450*/  @P2 LEA.HI.X R27, R7, UR7, R8, 0x3, P5 ;  /* 0x00000007071b2c11 */ /* 0x000fe4000a8f1c08 */
[C---:B------:R-:W-:Y:S01]  /*0460*/  @P3 LEA R24, P5, R20.reuse, UR6, 0x3 ;  /* 0x0000000614183c11 */ /* 0x040fe2000f8a18ff */
[----:B------:R-:W-:Y:S01]  /*0470*/  CS2R R18, SRZ ;  /* 0x0000000000127805 */ /* 0x000fe2000001ff00 */
[----:B------:R-:W-:Y:S01]  /*0480*/  CS2R R12, SRZ ;  /* 0x00000000000c7805 */ /* 0x000fe2000001ff00 */
[----:B0-----:R-:W-:Y:S01]  /*0490*/  CS2R R14, SRZ ;  /* 0x00000000000e7805 */ /* 0x001fe2000001ff00 */
[----:B------:R-:W-:-:S03]  /*04a0*/  @P3 LEA.HI.X R25, R20, UR7, R21, 0x3, P5 ;  /* 0x0000000714193c11 */ /* 0x000fc6000a8f1c15 */
[----:B------:R0:W5:Y:S04]  /*04b0*/  @P4 LDG.E.64 R18, [R28.64] ;  /* 0x0000000c1c124981 */ /* 0x000168000c1e1b00 */
[----:B------:R0:W5:Y:S04]  /*04c0*/  @P2 LDG.E.64 R12, [R26.64] ;  /* 0x0000000c1a0c2981 */ /* 0x000168000c1e1b00 */
[----:B------:R0:W5:Y:S01]  /*04d0*/  @P3 LDG.E.64 R14, [R24.64] ;  /* 0x0000000c180e3981 */ /* 0x000162000c1e1b00 */
[----:B------:R-:W-:-:S13]  /*04e0*/  FSETP.GE.FTZ.AND P5, PT, |R10|, |R11|, PT ;  /* 0x4000000b0a00720b */ /* 0x000fda0003fb6200 */
[----:B------:R-:W-:Y:S05]  /*04f0*/  @!P5 BRA `(.L_x_3375) ;  /* 0x000000f00000d947 */ /* 0x000fea0003800000 */
[----:B0-----:R-:W-:Y:S05]  /*0500*/  @P1 BRA `(.L_x_3376) ;  /* 0x0000009000001947 */ /* 0x001fea0003800000 */
[----:B------:R-:W0:Y:S02]  /*0510*/  MUFU.RCP R24, R10 ;  /* 0x0000000a00187308 */ /* 0x000e240000001000 */
[----:B0-----:R-:W-:-:S04]  /*0520*/  FMUL.FTZ R23, R11, R24 ;  /* 0x000000180b177220 */ /* 0x001fc80000410000 */
[----:B------:R-:W-:Y:S02]  /*0530*/  FFMA.FTZ R24, R11, R23, R10 ;  /* 0x000000170b187223 */ /* 0x000fe4000001000a */
[C---:B-----5:R-:W-:Y:S02]  /*0540*/  FFMA.FTZ R25, R23.reuse, R17, R16 ;  /* 0x0000001117197223 */ /* 0x060fe40000010010 */
[----:B------:R-:W-:Y:S02]  /*0550*/  FFMA.FTZ R17, R23, -R16, R17 ;  /* 0x8000001017117223 */ /* 0x000fe40000010011 */
[----:B------:R-:W0:Y:S02]  /*0560*/  MUFU.RCP R24, R24 ;  /* 0x0000001800187308 */ /* 0x000e240000001000 */
[C---:B0-----:R-:W-:Y:S02]  /*0570*/  FMUL.FTZ R16, R24.reuse, R25 ;  /* 0x0000001918107220 */ /* 0x041fe40000410000 */
[----:B------:R-:W-:Y:S01]  /*0580*/  FMUL.FTZ R17, R24, R17 ;  /* 0x0000001118117220 */ /* 0x000fe20000410000 */
[----:B------:R-:W-:Y:S05]  /*0590*/  BRA `(.L_x_3377) ;  /* 0x000000d000007947 */ /* 0x000fea0003800000 */
.L_x_3376:
[----:B------:R-:W0:Y:S08]  /*05a0*/  MUFU.RCP R23, R22 ;  /* 0x0000001600177308 */ /* 0x000e300000001000 */
[----:B------:R-:W1:Y:S01]  /*05b0*/  MUFU.RCP R24, R2 ;  /* 0x0000000200187308 */ /* 0x000e620000001000 */
[----:B0----5:R-:W-:-:S02]  /*05c0*/  FMUL.FTZ R16, R23, R16 ;  /* 0x0000001017107220 */ /* 0x021fc40000410000 */
[----:B-1----:R-:W-:Y:S01]  /*05d0*/  FMUL.FTZ R17, R24, R17 ;  /* 0x0000001118117220 */ /* 0x002fe20000410000 */
[----:B------:R-:W-:Y:S05]  /*05e0*/  BRA `(.L_x_3377) ;  /* 0x0000008000007947 */ /* 0x000fea0003800000 */
.L_x_3375:
[----:B0-----:R-:W0:Y:S02]  /*05f0*/  MUFU.RCP R23, R11 ;  /* 0x0000000b00177308 */ /* 0x001e240000001000 */
[----:B0-----:R-:W-:-:S04]  /*0600*/  FMUL.FTZ R23, R10, R23 ;  /* 0x000000170a177220 */ /* 0x001fc80000410000 */
[----:B------:R-:W-:Y:S02]  /*0610*/  FFMA.FTZ R24, R10, R23, R11 ;  /* 0x000000170a187223 */ /* 0x000fe4000001000b */
[C---:B-----5:R-:W-:Y:S02]  /*0620*/  FFMA.FTZ R25, R23.reuse, R16, R17 ;  /* 0x0000001017197223 */ /* 0x060fe40000010011 */
[----:B------:R-:W-:Y:S02]  /*0630*/  FFMA.FTZ R17, R23, R17, -R16 ;  /* 0x0000001117117223 */ /* 0x000fe40000010810 */
[----:B------:R-:W0:Y:S02]  /*0640*/  MUFU.RCP R24, R24 ;  /* 0x0000001800187308 */ /* 0x000e240000001000 */
[C---:B0-----:R-:W-:Y:S02]  /*0650*/  FMUL.FTZ R16, R24.reuse, R25 ;  /* 0x0000001918107220 */ /* 0x041fe40000410000 */
[----:B------:R-:W-:-:S04]  /*0660*/  FMUL.FTZ R17, R24, R17 ;  /* 0x0000001118117220 */ /* 0x000fc80000410000 */
.L_x_3377:
[----:B------:R-:W-:Y:S05]  /*0670*/  @!P5 BRA `(.L_x_3378) ;  /* 0x000000f00000d947 */ /* 0x000fea0003800000 */
[----:B------:R-:W-:Y:S05]  /*0680*/  @P1 BRA `(.L_x_3379) ;  /* 0x0000009000001947 */ /* 0x000fea0003800000 */
[----:B------:R-:W0:Y:S02]  /*0690*/  MUFU.RCP R24, R10 ;  /* 0x0000000a00187308 */ /* 0x000e240000001000 */
[----:B0-----:R-:W-:-:S04]  /*06a0*/  FMUL.FTZ R24, R11, R24 ;  /* 0x000000180b187220 */ /* 0x001fc80000410000 */
[----:B------:R-:W-:Y:S02]  /*06b0*/  FFMA.FTZ R25, R11, R24, R10 ;  /* 0x000000180b197223 */ /* 0x000fe4000001000a */
[C---:B------:R-:W-:Y:S02]  /*06c0*/  FFMA.FTZ R23, R24.reuse, R19, R18 ;  /* 0x0000001318177223 */ /* 0x040fe40000010012 */
[----:B------:R-:W0:Y:S01]  /*06d0*/  MUFU.RCP R26, R25 ;  /* 0x00000019001a7308 */ /* 0x000e220000001000 */
[----:B------:R-:W-:Y:S02]  /*06e0*/  FFMA.FTZ R19, R24, -R18, R19 ;  /* 0x8000001218137223 */ /* 0x000fe40000010013 */
[C---:B0-----:R-:W-:Y:S02]  /*06f0*/  FMUL.FTZ R18, R26.reuse, R23 ;  /* 0x000000171a127220 */ /* 0x041fe40000410000 */
[----:B------:R-:W-:Y:S01]  /*0700*/  FMUL.FTZ R19, R26, R19 ;  /* 0x000000131a137220 */ /* 0x000fe20000410000 */
[----:B------:R-:W-:Y:S05]  /*0710*/  BRA `(.L_x_3380) ;  /* 0x000000d000007947 */ /* 0x000fea0003800000 */
.L_x_3379:
[----:B------:R-:W0:Y:S08]  /*0720*/  MUFU.RCP R23, R22 ;  /* 0x0000001600177308 */ /* 0x000e300000001000 */
[----:B------:R-:W1:Y:S01]  /*0730*/  MUFU.RCP R24, R2 ;  /* 0x0000000200187308 */ /* 0x000e620000001000 */
[----:B0-----:R-:W-:-:S02]  /*0740*/  FMUL.FTZ R18, R23, R18 ;  /* 0x0000001217127220 */ /* 0x001fc40000410000 */
[----:B-1----:R-:W-:Y:S01]  /*0750*/  FMUL.FTZ R19, R24, R19 ;  /* 0x0000001318137220 */ /* 0x002fe20000410000 */
[----:B------:R-:W-:Y:S05]  /*0760*/  BRA `(.L_x_3380) ;  /* 0x0000008000007947 */ /* 0x000fea0003800000 */
.L_x_3378:
[----:B------:R-:W0:Y:S02]  /*0770*/  MUFU.RCP R23, R11 ;  /* 0x0000000b00177308 */ /* 0x000e240000001000 */
[----:B0-----:R-:W-:-:S04]  /*0780*/  FMUL.FTZ R24, R10, R23 ;  /* 0x000000170a187220 */ /* 0x001fc80000410000 */
[----:B------:R-:W-:Y:S02]  /*0790*/  FFMA.FTZ R25, R10, R24, R11 ;  /* 0x000000180a197223 */ /* 0x000fe4000001000b */
[C---:B------:R-:W-:Y:S02]  /*07a0*/  FFMA.FTZ R23, R24.reuse, R18, R19 ;  /* 0x0000001218177223 */ /* 0x040fe40000010013 */
[----:B------:R-:W0:Y:S01]  /*07b0*/  MUFU.RCP R26, R25 ;  /* 0x00000019001a7308 */ /* 0x000e220000001000 */
[----:B------:R-:W-:Y:S02]  /*07c0*/  FFMA.FTZ R19, R24, R19, -R18 ;  /* 0x0000001318137223 */ /* 0x000fe40000010812 */
[C---:B0-----:R-:W-:Y:S02]  /*07d0*/  FMUL.FTZ R18, R26.reuse, R23 ;  /* 0x000000171a127220 */ /* 0x041fe40000410000 */
[----:B------:R-:W-:-:S03]  /*07e0*/  FMUL.FTZ R19, R26, R19 ;  /* 0x000000131a137220 */ /* 0x000fc60000410000 */
.L_x_3380:
        /* <DEDUP_REMOVED lines=11> */
.L_x_3382:
[----:B------:R-:W0:Y:S08]  /*08a0*/  MUFU.RCP R23, R22 ;  /* 0x0000001600177308 */ /* 0x000e300000001000 */
[----:B------:R-:W1:Y:S01]  /*08b0*/  MUFU.RCP R24, R2 ;  /* 0x0000000200187308 */ /* 0x000e620000001000 */
[----:B0-----:R-:W-:-:S02]  /*08c0*/  FMUL.FTZ R12, R23, R12 ;  /* 0x0000000c170c7220 */ /* 0x001fc40000410000 */
[----:B-1----:R-:W-:Y:S01]  /*08d0*/  FMUL.FTZ R13, R24, R13 ;  /* 0x0000000d180d7220 */ /* 0x002fe20000410000 */
[----:B------:R-:W-:Y:S05]  /*08e0*/  BRA `(.L_x_3383) ;  /* 0x0000008000007947 */ /* 0x000fea0003800000 */
.L_x_3381:
        /* <DEDUP_REMOVED lines=8> */
.L_x_3383:
        /* <DEDUP_REMOVED lines=11> */
.L_x_3385:
[----:B------:R-:W0:Y:S08]  /*0a20*/  MUFU.RCP R23, R22 ;  /* 0x0000001600177308 */ /* 0x000e300000001000 */
[----:B------:R-:W1:Y:S01]  /*0a30*/  MUFU.RCP R24, R2 ;  /* 0x0000000200187308 */ /* 0x000e620000001000 */
[----:B0-----:R-:W-:-:S02]  /*0a40*/  FMUL.FTZ R14, R23, R14 ;  /* 0x0000000e170e7220 */ /* 0x001fc40000410000 */
[----:B-1----:R-:W-:Y:S01]  /*0a50*/  FMUL.FTZ R15, R24, R15 ;  /* 0x0000000f180f7220 */ /* 0x002fe20000410000 */
[----:B------:R-:W-:Y:S05]  /*0a60*/  BRA `(.L_x_3386) ;  /* 0x0000008000007947 */ /* 0x000fea0003800000 */
.L_x_3384:
        /* <DEDUP_REMOVED lines=8> */
.L_x_3386:
[----:B------:R-:W-:Y:S01]  /*0af0*/  @P0 LEA R26, P6, R4, UR8, 0x3 ;  /* 0x00000008041a0c11 */ /* 0x000fe2000f8c18ff */
[----:B------:R-:W-:Y:S01]  /*0b00*/  ULDC UR11, c[0x0][0x0] ;  /* 0x00000000000b7ab9 */ /* 0x000fe20000000800 */
[----:B------:R-:W-:Y:S01]  /*0b10*/  @P4 LEA R24, P5, R6, UR8, 0x3 ;  /* 0x0000000806184c11 */ /* 0x000fe2000f8a18ff */
[----:B------:R-:W-:Y:S01]  /*0b20*/  UIMAD.WIDE.U32 UR4, UR11, 0x4, UR4 ;  /* 0x000000040b0478a5 */ /* 0x000fe2000f8e0004 */
[----:B------:R-:W-:-:S02]  /*0b30*/  @P0 LEA.HI.X R27, R4, UR9, R5, 0x3, P6 ;  /* 0x00000009041b0c11 */ /* 0x000fc4000b0f1c05 */
[C---:B------:R-:W-:Y:S01]  /*0b40*/  @P2 LEA R4, P6, R7.reuse, UR8, 0x3 ;  /* 0x0000000807042c11 */ /* 0x040fe2000f8c18ff */
[----:B------:R-:W-:Y:S01]  /*0b50*/  UISETP.LT.U32.AND UP1, UPT, UR4, UR14, UPT ;  /* 0x0000000e0400728c */ /* 0x000fe2000bf21070 */
[----:B------:R-:W-:Y:S01]  /*0b60*/  @P4 LEA.HI.X R25, R6, UR9, R9, 0x3, P5 ;  /* 0x0000000906194c11 */ /* 0x000fe2000a8f1c09 */
[----:B------:R-:W-:Y:S01]  /*0b70*/  UISETP.GE.U32.AND UP0, UPT, UR4, 0x10000, UPT ;  /* 0x000100000400788c */ /* 0x000fe2000bf06070 */
[C---:B------:R-:W-:Y:S01]  /*0b80*/  @P3 LEA R6, P5, R20.reuse, UR8, 0x3 ;  /* 0x0000000814063c11 */ /* 0x040fe2000f8a18ff */
[----:B------:R0:W-:Y:S01]  /*0b90*/  @P0 STG.E.64 [R26.64], R16 ;  /* 0x000000101a000986 */ /* 0x0001e2000c101b0c */
[----:B------:R-:W-:Y:S01]  /*0ba0*/  @P2 LEA.HI.X R5, R7, UR9, R8, 0x3, P6 ;  /* 0x0000000907052c11 */ /* 0x000fe2000b0f1c08 */
[----:B------:R-:W-:Y:S01]  /*0bb0*/  UISETP.GE.U32.AND.EX UP0, UPT, UR5, URZ, UPT, UP0 ;  /* 0x0000003f0500728c */ /* 0x000fe2000bf06100 */
[----:B------:R-:W-:Y:S01]  /*0bc0*/  @P3 LEA.HI.X R7, R20, UR9, R21, 0x3, P5 ;  /* 0x0000000914073c11 */ /* 0x000fe2000a8f1c15 */
[----:B------:R0:W-:Y:S01]  /*0bd0*/  @P4 STG.E.64 [R24.64], R18 ;  /* 0x0000001218004986 */ /* 0x0001e2000c101b0c */
[----:B------:R-:W-:-:S02]  /*0be0*/  MOV R9, UR5 ;  /* 0x0000000500097c02 */ /* 0x000fc40008000f00 */
        /* <DEDUP_REMOVED lines=8> */
.L_x_3374:
[----:B------:R-:W1:Y:S02]  /*0c70*/  S2R R0, SR_TID.X ;  /* 0x0000000000007919 */ /* 0x000e640000002100 */
[----:B-1----:R-:W-:-:S05]  /*0c80*/  IMAD.WIDE.U32 R2, R0, 0x4, RZ ;  /* 0x0000000400027825 */ /* 0x002fca00078e00ff */
[----:B------:R-:W-:-:S04]  /*0c90*/  ISETP.GE.U32.AND P0, PT, R2, UR14, PT ;  /* 0x0000000e02007c0c */ /* 0x000fc8000bf06070 */
[----:B------:R-:W-:-:S04]  /*0ca0*/  ISETP.GE.AND.EX P0, PT, R3, UR10, PT, P0 ;  /* 0x0000000a03007c0c */ /* 0x000fc8000bf06300 */
[----:B------:R-:W-:-:S13]  /*0cb0*/  ISETP.GT.U32.OR P0, PT, R0, 0x3fff, P0 ;  /* 0x00003fff0000780c */ /* 0x000fda0000704470 */
[----:B------:R-:W-:Y:S05]  /*0cc0*/  @P0 EXIT ;  /* 0x000000000000094d */ /* 0x000fea0003800000 */
[C---:B0-----:R-:W-:Y:S01]  /*0cd0*/  FSETP.NEU.FTZ.AND P0, PT, |R10|.reuse, RZ, PT ;  /* 0x000000ff0a00720b */ /* 0x041fe20003f1d200 */
[----:B------:R-:W-:Y:S01]  /*0ce0*/  HFMA2.MMA R3, -RZ, RZ, 0, 0 ;  /* 0x00000000ff037435 */ /* 0x000fe200000001ff */
[C---:B------:R-:W-:Y:S01]  /*0cf0*/  FSETP.NEU.FTZ.AND P1, PT, |R11|.reuse, RZ, PT ;  /* 0x000000ff0b00720b */ /* 0x040fe20003f3d200 */
[C---:B------:R-:W-:Y:S01]  /*0d00*/  FADD.FTZ R2, |R10|.reuse, -RZ ;  /* 0x800000ff0a027221 */ /* 0x040fe20000010200 */
[----:B------:R-:W-:Y:S01]  /*0d10*/  FSETP.GE.FTZ.AND P3, PT, |R10|, |R11|, PT ;  /* 0x4000000b0a00720b */ /* 0x000fe20003f76200 */
[----:B------:R-:W-:Y:S01]  /*0d20*/  FADD.FTZ R8, |R11|, -RZ ;  /* 0x800000ff0b087221 */ /* 0x000fe20000010200 */
[----:B------:R-:W-:-:S03]  /*0d30*/  PLOP3.LUT P0, PT, P0, P1, PT, 0x2, 0x0 ;  /* 0x000000000000781c */ /* 0x000fc60000702072 */
.L_x_3400:
[C---:B------:R-:W-:Y:S02]  /*0d40*/  SHF.L.U32 R9, R0.reuse, 0x5, RZ ;  /* 0x0000000500097819 */ /* 0x040fe400000006ff */
[----:B------:R-:W-:Y:S02]  /*0d50*/  SHF.L.U64.HI R18, R0, 0x5, R3 ;  /* 0x0000000500127819 */ /* 0x000fe40000010203 */
[----:B------:R-:W-:-:S04]  /*0d60*/  IADD3 R16, P1, R9, UR6, RZ ;  /* 0x0000000609107c10 */ /* 0x000fc8000ff3e0ff */
[----:B------:R-:W-:-:S05]  /*0d70*/  IADD3.X R17, R18, UR7, RZ, P1, !PT ;  /* 0x0000000712117c10 */ /* 0x000fca0008ffe4ff */
[----:B------:R0:W5:Y:S04]  /*0d80*/  LDG.E.128 R12, [R16.64] ;  /* 0x0000000c100c7981 */ /* 0x000168000c1e1d00 */
[----:B------:R0:W5:Y:S01]  /*0d90*/  LDG.E.128 R4, [R16.64+0x10] ;  /* 0x0000100c10047981 */ /* 0x000162000c1e1d00 */
[----:B------:R-:W-:Y:S05]  /*0da0*/  @!P3 BRA `(.L_x_3388) ;  /* 0x000000f00000b947 */ /* 0x000fea0003800000 */
[----:B------:R-:W-:Y:S05]  /*0db0*/  @P0 BRA `(.L_x_3389) ;  /* 0x0000009000000947 */ /* 0x000fea0003800000 */
[----:B0-----:R-:W0:Y:S02]  /*0dc0*/  MUFU.RCP R16, R10 ;  /* 0x0000000a00107308 */ /* 0x001e240000001000 */
        /* <DEDUP_REMOVED lines=8> */
.L_x_3389:
[----:B0-----:R-:W0:Y:S08]  /*0e50*/  MUFU.RCP R17, R2 ;  /* 0x0000000200117308 */ /* 0x001e300000001000 */
[----:B------:R-:W1:Y:S01]  /*0e60*/  MUFU.RCP R16, R8 ;  /* 0x0000000800107308 */ /* 0x000e620000001000 */
[----:B0----5:R-:W-:-:S02]  /*0e70*/  FMUL.FTZ R12, R12, R17 ;  /* 0x000000110c0c7220 */ /* 0x021fc40000410000 */
[----:B-1----:R-:W-:Y:S01]  /*0e80*/  FMUL.FTZ R13, R13, R16 ;  /* 0x000000100d0d7220 */ /* 0x002fe20000410000 */
[----:B------:R-:W-:Y:S05]  /*0e90*/  BRA `(.L_x_3390) ;  /* 0x0000008000007947 */ /* 0x000fea0003800000 */
.L_x_3388:
        /* <DEDUP_REMOVED lines=8> */
.L_x_3390:
[----:B------:R-:W-:Y:S05]  /*0f20*/  @!P3 BRA `(.L_x_3391) ;  /* 0x000000f00000b947 */ /* 0x000fea0003800000 */
[----:B------:R-:W-:Y:S05]  /*0f30*/  @P0 BRA `(.L_x_3392) ;  /* 0x0000009000000947 */ /* 0x000fea0003800000 */
[----:B------:R-:W0:Y:S02]  /*0f40*/  MUFU.RCP R16, R10 ;  /* 0x0000000a00107308 */ /* 0x000e240000001000 */
[----:B0-----:R-:W-:-:S04]  /*0f50*/  FMUL.FTZ R17, R11, R16 ;  /* 0x000000100b117220 */ /* 0x001fc80000410000 */
[----:B------:R-:W-:Y:S02]  /*0f60*/  FFMA.FTZ R19, R11, R17, R10 ;  /* 0x000000110b137223 */ /* 0x000fe4000001000a */
[C---:B------:R-:W-:Y:S02]  /*0f70*/  FFMA.FTZ R16, R17.reuse, R15, R14 ;  /* 0x0000000f11107223 */ /* 0x040fe4000001000e */
[----:B------:R-:W-:Y:S02]  /*0f80*/  FFMA.FTZ R15, R17, -R14, R15 ;  /* 0x8000000e110f7223 */ /* 0x000fe4000001000f */
[----:B------:R-:W0:Y:S02]  /*0f90*/  MUFU.RCP R19, R19 ;  /* 0x0000001300137308 */ /* 0x000e240000001000 */
[C---:B0-----:R-:W-:Y:S02]  /*0fa0*/  FMUL.FTZ R14, R19.reuse, R16 ;  /* 0x00000010130e7220 */ /* 0x041fe40000410000 */
[----:B------:R-:W-:Y:S01]  /*0fb0*/  FMUL.FTZ R15, R19, R15 ;  /* 0x0000000f130f7220 */ /* 0x000fe20000410000 */
[----:B------:R-:W-:Y:S05]  /*0fc0*/  BRA `(.L_x_3393) ;  /* 0x000000d000007947 */ /* 0x000fea0003800000 */
.L_x_3392:
[----:B------:R-:W0:Y:S08]  /*0fd0*/  MUFU.RCP R17, R2 ;  /* 0x0000000200117308 */ /* 0x000e300000001000 */
[----:B------:R-:W1:Y:S01]  /*0fe0*/  MUFU.RCP R16, R8 ;  /* 0x0000000800107308 */ /* 0x000e620000001000 */
[----:B0-----:R-:W-:-:S02]  /*0ff0*/  FMUL.FTZ R14, R14, R17 ;  /* 0x000000110e0e7220 */ /* 0x001fc40000410000 */
[----:B-1----:R-:W-:Y:S01]  /*1000*/  FMUL.FTZ R15, R15, R16 ;  /* 0x000000100f0f7220 */ /* 0x002fe20000410000 */
[----:B------:R-:W-:Y:S05]  /*1010*/  BRA `(.L_x_3393) ;  /* 0x0000008000007947 */ /* 0x000fea0003800000 */
.L_x_3391:
[----:B------:R-:W0:Y:S02]  /*1020*/  MUFU.RCP R17, R11 ;  /* 0x0000000b00117308 */ /* 0x000e240000001000 */
[----:B0-----:R-:W-:-:S04]  /*1030*/  FMUL.FTZ R17, R10, R17 ;  /* 0x000000110a117220 */ /* 0x001fc80000410000 */
[----:B------:R-:W-:Y:S02]  /*1040*/  FFMA.FTZ R19, R10, R17, R11 ;  /* 0x000000110a137223 */ /* 0x000fe4000001000b */
[C---:B------:R-:W-:Y:S02]  /*1050*/  FFMA.FTZ R16, R17.reuse, R14, R15 ;  /* 0x0000000e11107223 */ /* 0x040fe4000001000f */
[----:B------:R-:W-:Y:S02]  /*1060*/  FFMA.FTZ R15, R17, R15, -R14 ;  /* 0x0000000f110f7223 */ /* 0x000fe4000001080e */
[----:B------:R-:W0:Y:S02]  /*1070*/  MUFU.RCP R19, R19 ;  /* 0x0000001300137308 */ /* 0x000e240000001000 */
[C---:B0-----:R-:W-:Y:S02]  /*1080*/  FMUL.FTZ R14, R19.reuse, R16 ;  /* 0x00000010130e7220 */ /* 0x041fe40000410000 */
[----:B------:R-:W-:-:S04]  /*1090*/  FMUL.FTZ R15, R19, R15 ;  /* 0x0000000f130f7220 */ /* 0x000fc80000410000 */
.L_x_3393:
        /* <DEDUP_REMOVED lines=11> */
.L_x_3395:
[----:B------:R-:W0:Y:S08]  /*1150*/  MUFU.RCP R17, R2 ;  /* 0x0000000200117308 */ /* 0x000e300000001000 */
[----:B------:R-:W1:Y:S01]  /*1160*/  MUFU.RCP R16, R8 ;  /* 0x0000000800107308 */ /* 0x000e620000001000 */
[----:B0-----:R-:W-:-:S02]  /*1170*/  FMUL.FTZ R4, R4, R17 ;  /* 0x0000001104047220 */ /* 0x001fc40000410000 */
[----:B-1----:R-:W-:Y:S01]  /*1180*/  FMUL.FTZ R5, R5, R16 ;  /* 0x0000001005057220 */ /* 0x002fe20000410000 */
[----:B------:R-:W-:Y:S05]  /*1190*/  BRA `(.L_x_3396) ;  /* 0x0000008000007947 */ /* 0x000fea0003800000 */
.L_x_3394:
        /* <DEDUP_REMOVED lines=8> */
.L_x_3396:
        /* <DEDUP_REMOVED lines=11> */
.L_x_3398:
[----:B------:R-:W0:Y:S08]  /*12d0*/  MUFU.RCP R17, R2 ;  /* 0x0000000200117308 */ /* 0x000e300000001000 */
[----:B------:R-:W1:Y:S01]  /*12e0*/  MUFU.RCP R16, R8 ;  /* 0x0000000800107308 */ /* 0x000e620000001000 */
[----:B0-----:R-:W-:-:S02]  /*12f0*/  FMUL.FTZ R6, R6, R17 ;  /* 0x0000001106067220 */ /* 0x001fc40000410000 */
[----:B-1----:R-:W-:Y:S01]  /*1300*/  FMUL.FTZ R7, R7, R16 ;  /* 0x0000001007077220 */ /* 0x002fe20000410000 */
[----:B------:R-:W-:Y:S05]  /*1310*/  BRA `(.L_x_3399) ;  /* 0x0000008000007947 */ /* 0x000fea0003800000 */
.L_x_3397:
        /* <DEDUP_REMOVED lines=8> */
.L_x_3399:
[----:B------:R-:W-:-:S04]  /*13a0*/  IADD3 R16, P1, R9, UR8, RZ ;  /* 0x0000000809107c10 */ /* 0x000fc8000ff3e0ff */
[----:B------:R-:W-:Y:S02]  /*13b0*/  IADD3.X R17, R18, UR9, RZ, P1, !PT ;  /* 0x0000000912117c10 */ /* 0x000fe40008ffe4ff */
[----:B------:R-:W-:-:S03]  /*13c0*/  IADD3 R0, P1, R0, c[0x0][0x0], RZ ;  /* 0x0000000000007a10 */ /* 0x000fc60007f3e0ff */
[----:B------:R0:W-:Y:S01]  /*13d0*/  STG.E.128 [R16.64], R12 ;  /* 0x0000000c10007986 */ /* 0x0001e2000c101d0c */
[C---:B------:R-:W-:Y:S02]  /*13e0*/  SHF.L.U32 R9, R0.reuse, 0x2, RZ ;  /* 0x0000000200097819 */ /* 0x040fe400000006ff */
[----:B------:R-:W-:Y:S01]  /*13f0*/  IADD3.X R3, RZ, R3, RZ, P1, !PT ;  /* 0x00000003ff037210 */ /* 0x000fe20000ffe4ff */
[----:B------:R0:W-:Y:S01]  /*1400*/  STG.E.128 [R16.64+0x10], R4 ;  /* 0x0000100410007986 */ /* 0x0001e2000c101d0c */
[----:B------:R-:W-:Y:S02]  /*1410*/  ISETP.GE.U32.AND P1, PT, R9, UR14, PT ;  /* 0x0000000e09007c0c */ /* 0x000fe4000bf26070 */
[C---:B------:R-:W-:Y:S02]  /*1420*/  SHF.L.U64.HI R9, R0.reuse, 0x2, R3 ;  /* 0x0000000200097819 */ /* 0x040fe40000010203 */
[----:B------:R-:W-:Y:S02]  /*1430*/  ISETP.LT.U32.AND P2, PT, R0, 0x4000, PT ;  /* 0x000040000000780c */ /* 0x000fe40003f41070 */
[----:B------:R-:W-:-:S02]  /*1440*/  ISETP.GE.AND.EX P1, PT, R9, UR10, PT, P1 ;  /* 0x0000000a09007c0c */ /* 0x000fc4000bf26310 */
[----:B------:R-:W-:-:S13]  /*1450*/  ISETP.LT.U32.AND.EX P2, PT, R3, RZ, PT, P2 ;  /* 0x000000ff0300720c */ /* 0x000fda0003f41120 */
[----:B0-----:R-:W-:Y:S05]  /*1460*/  @!P1 BRA P2, `(.L_x_3400) ;  /* 0xfffff8d000009947 */ /* 0x001fea000103ffff */
[----:B------:R-:W-:Y:S05]  /*1470*/  EXIT ;  /* 0x000000000000794d */ /* 0x000fea0003800000 */
.L_x_3401:
        /* <DEDUP_REMOVED lines=16> */
.L_x_4017:


//--------------------- .text._ZN2at6native61_GLOBAL__N__44eb8e94_28_ForeachBinaryOpScalarList_cu_dda10a6925multi_tensor_apply_kernelINS1_28TensorListScalarListMetadataIN3c107complexIdEELi2EEENS1_25BinaryOpScalarListFunctorIS6_Li2ELi1ELi1EEEJSt7dividesIS6_EEEEvT_T0_DpT1_ --------------------------
	.section	.text._ZN2at6native61_GLOBAL__N__44eb8e94_28_ForeachBinaryOpScalarList_cu_dda10a6925multi_tensor_apply_kernelINS1_28TensorListScalarListMetadataIN3c107complexIdEELi2EEENS1_25BinaryOpScalarListFunctorIS6_Li2ELi1ELi1EEEJSt7dividesIS6_EEEEvT_T0_DpT1_,"ax",@progbits
	.sectioninfo	@"SHI_REGISTERS=62"
	.align	128
.text._ZN2at6native61_GLOBAL__N__44eb8e94_28_ForeachBinaryOpScalarList_cu_dda10a6925multi_tensor_apply_kernelINS1_28TensorListScalarListMetadataIN3c107complexIdEELi2EEENS1_25BinaryOpScalarListFunctorIS6_Li2ELi1ELi1EEEJSt7dividesIS6_EEEEvT_T0_DpT1_:
        .type           _ZN2at6native61_GLOBAL__N__44eb8e94_28_ForeachBinaryOpScalarList_cu_dda10a6925multi_tensor_apply_kernelINS1_28TensorListScalarListMetadataIN3c107complexIdEELi2EEENS1_25BinaryOpScalarListFunctorIS6_Li2ELi1ELi1EEEJSt7dividesIS6_EEEEvT_T0_DpT1_,@function
        .size           _ZN2at6native61_GLOBAL__N__44eb8e94_28_ForeachBinaryOpScalarList_cu_dda10a6925multi_tensor_apply_kernelINS1_28TensorListScalarListMetadataIN3c107complexIdEELi2EEENS1_25BinaryOpScalarListFunctorIS6_Li2ELi1ELi1EEEJSt7dividesIS6_EEEEvT_T0_DpT1_,(.L_x_4018 - _ZN2at6native61_GLOBAL__N__44eb8e94_28_ForeachBinaryOpScalarList_cu_dda10a6925multi_tensor_apply_kernelINS1_28TensorListScalarListMetadataIN3c107complexIdEELi2EEENS1_25BinaryOpScalarListFunctorIS6_Li2ELi1ELi1EEEJSt7dividesIS6_EEEEvT_T0_DpT1_)
        .other          _ZN2at6native61_GLOBAL__N__44eb8e94_28_ForeachBinaryOpScalarList_cu_dda10a6925multi_tensor_apply_kernelINS1_28TensorListScalarListMetadataIN3c107complexIdEELi2EEENS1_25BinaryOpScalarListFunctorIS6_Li2ELi1ELi1EEEJSt7dividesIS6_EEEEvT_T0_DpT1_,@"STO_CUDA_ENTRY STV_DEFAULT"
_ZN2at6native61_GLOBAL__N__44eb8e94_28_ForeachBinaryOpScalarList_cu_dda10a6925multi_tensor_apply_kernelINS1_28TensorListScalarListMetadataIN3c107complexIdEELi2EEENS1_25BinaryOpScalarListFunctorIS6_Li2ELi1ELi1EEEJSt7dividesIS6_EEEEvT_T0_DpT1_:
        /* <DEDUP_REMOVED lines=31> */
[----:B------:R-:W0:Y:S01]  /*01f0*/  MUFU.RCP64H R3, UR11 ;  /* 0x0000000b00037d08 */ /* 0x000e220008001800 */
[----:B------:R-:W-:Y:S01]  /*0200*/  IMAD.U32 R4, RZ, RZ, UR10 ;  /* 0x0000000aff047e24 */ /* 0x000fe2000f8e00ff */
[----:B------:R-:W-:Y:S01]  /*0210*/  MOV R6, UR10 ;  /* 0x0000000a00067c02 */ /* 0x000fe20008000f00 */
[----:B------:R-:W-:Y:S02]  /*0220*/  IMAD.U32 R5, RZ, RZ, UR11 ;  /* 0x0000000bff057e24 */ /* 0x000fe4000f8e00ff */
[----:B------:R-:W-:Y:S02]  /*0230*/  IMAD.MOV.U32 R2, RZ, RZ, 0x1 ;  /* 0x00000001ff027424 */ /* 0x000fe400078e00ff */
[----:B------:R-:W-:-:S04]  /*0240*/  IMAD.U32 R7, RZ, RZ, UR11 ;  /* 0x0000000bff077e24 */ /* 0x000fc8000f8e00ff */
[----:B0-----:R-:W0:-:S06]  /*0250*/  DFMA R4, R2, -R4, 1 ;  /* 0x3ff000000204742b */ /* 0x001e0c0000000804 */
[----:B0-----:R-:W0:-:S06]  /*0260*/  DFMA R4, R4, R4, R4 ;  /* 0x000000040404722b */ /* 0x001e0c0000000004 */
[----:B0-----:R-:W0:-:S06]  /*0270*/  DFMA R4, R2, R4, R2 ;  /* 0x000000040204722b */ /* 0x001e0c0000000002 */
[----:B0-----:R-:W0:-:S06]  /*0280*/  DFMA R2, R4, -R6, 1 ;  /* 0x3ff000000402742b */ /* 0x001e0c0000000806 */
[----:B0-----:R0:W1:Y:S02]  /*0290*/  DFMA R2, R4, R2, R4 ;  /* 0x000000020402722b */ /* 0x0010640000000004 */
[----:B0-----:R-:W-:Y:S02]  /*02a0*/  IMAD.U32 R4, RZ, RZ, UR10 ;  /* 0x0000000aff047e24 */ /* 0x001fe4000f8e00ff */
[----:B------:R-:W-:Y:S02]  /*02b0*/  IMAD.U32 R5, RZ, RZ, UR11 ;  /* 0x0000000bff057e24 */ /* 0x000fe4000f8e00ff */
[----:B-1----:R-:W0:-:S06]  /*02c0*/  DMUL R52, R2, UR14 ;  /* 0x0000000e02347c28 */ /* 0x002e0c0008000000 */
[----:B0-----:R-:W0:-:S06]  /*02d0*/  DFMA R4, R52, -R4, UR14 ;  /* 0x0000000e34047e2b */ /* 0x001e0c0008000804 */
[----:B0-----:R0:W1:Y:S02]  /*02e0*/  DFMA R52, R2, R4, R52 ;  /* 0x000000040234722b */ /* 0x0010640000000034 */
[----:B0-----:R-:W-:-:S05]  /*02f0*/  IMAD.U32 R2, RZ, RZ, UR15 ;  /* 0x0000000fff027e24 */ /* 0x001fca000f8e00ff */
[----:B------:R-:W-:-:S03]  /*0300*/  FSETP.GEU.AND P1, PT, |R2|, 6.5827683646048100446e-37, PT ;  /* 0x036000000200780b */ /* 0x000fc60003f2e200 */
[----:B-1----:R-:W-:-:S05]  /*0310*/  FFMA R0, RZ, UR11, R53 ;  /* 0x0000000bff007c23 */ /* 0x002fca0008000035 */
[----:B------:R-:W-:-:S13]  /*0320*/  FSETP.GT.AND P0, PT, |R0|, 1.469367938527859385e-39, PT ;  /* 0x001000000000780b */ /* 0x000fda0003f04200 */
[----:B------:R-:W-:Y:S05]  /*0330*/  @P0 BRA P1, `(.L_x_3403) ;  /* 0x000000d000000947 */ /* 0x000fea0000800000 */
[----:B------:R-:W-:Y:S01]  /*0340*/  IMAD.U32 R7, RZ, RZ, UR11 ;  /* 0x0000000bff077e24 */ /* 0x000fe2000f8e00ff */
[----:B------:R-:W-:Y:S01]  /*0350*/  MOV R3, UR11 ;  /* 0x0000000b00037c02 */ /* 0x000fe20008000f00 */
[----:B------:R-:W-:Y:S01]  /*0360*/  IMAD.U32 R5, RZ, RZ, UR15 ;  /* 0x0000000fff057e24 */ /* 0x000fe2000f8e00ff */
[----:B------:R-:W-:Y:S01]  /*0370*/  MOV R4, UR14 ;  /* 0x0000000e00047c02 */ /* 0x000fe20008000f00 */
[----:B------:R-:W-:Y:S01]  /*0380*/  IMAD.U32 R8, RZ, RZ, UR14 ;  /* 0x0000000eff087e24 */ /* 0x000fe2000f8e00ff */
[----:B------:R-:W-:Y:S01]  /*0390*/  MOV R0, 0x3f0 ;  /* 0x000003f000007802 */ /* 0x000fe20000000f00 */
[----:B------:R-:W-:Y:S02]  /*03a0*/  IMAD.U32 R9, RZ, RZ, UR15 ;  /* 0x0000000fff097e24 */ /* 0x000fe4000f8e00ff */
[----:B------:R-:W-:Y:S02]  /*03b0*/  IMAD.U32 R2, RZ, RZ, UR10 ;  /* 0x0000000aff027e24 */ /* 0x000fe4000f8e00ff */
[----:B------:R-:W-:-:S02]  /*03c0*/  IMAD.U32 R6, RZ, RZ, UR10 ;  /* 0x0000000aff067e24 */ /* 0x000fc4000f8e00ff */
[----:B------:R-:W-:Y:S02]  /*03d0*/  IMAD.MOV.U32 R3, RZ, RZ, R7 ;  /* 0x000000ffff037224 */ /* 0x000fe400078e0007 */
[----:B------:R-:W-:Y:S05]  /*03e0*/  CALL.REL.NOINC `($__internal_5_$__cuda_sm20_div_rn_f64_full) ;  /* 0x0000361000007944 */ /* 0x000fea0003c00000 */
[----:B------:R-:W-:Y:S01]  /*03f0*/  IMAD.MOV.U32 R52, RZ, RZ, R2 ;  /* 0x000000ffff347224 */ /* 0x000fe200078e0002 */
[----:B------:R-:W-:Y:S02]  /*0400*/  MOV R53, R3 ;  /* 0x0000000300357202 */ /* 0x000fe40000000f00 */
.L_x_3403:
[----:B------:R-:W-:Y:S01]  /*0410*/  IMAD.U32 R6, RZ, RZ, UR14 ;  /* 0x0000000eff067e24 */ /* 0x000fe2000f8e00ff */
[----:B------:R-:W-:Y:S01]  /*0420*/  BSSY B0, `(.L_x_3404) ;  /* 0x0000012000007945 */ /* 0x000fe20003800000 */
[----:B------:R-:W-:-:S06]  /*0430*/  IMAD.U32 R7, RZ, RZ, UR15 ;  /* 0x0000000fff077e24 */ /* 0x000fcc000f8e00ff */
[----:B------:R-:W0:-:S06]  /*0440*/  DFMA R6, R52, R6, UR10 ;  /* 0x0000000a34067e2b */ /* 0x000e0c0008000006 */
[----:B0-----:R-:W0:Y:S04]  /*0450*/  MUFU.RCP64H R3, R7 ;  /* 0x0000000700037308 */ /* 0x001e280000001800 */
[----:B------:R-:W-:-:S04]  /*0460*/  IADD3 R2, R7, 0x300402, RZ ;  /* 0x0030040207027810 */ /* 0x000fc80007ffe0ff */
[----:B------:R-:W-:Y:S02]  /*0470*/  FSETP.GEU.AND P0, PT, |R2|, 5.8789094863358348022e-39, PT ;  /* 0x004004020200780b */ /* 0x000fe40003f0e200 */
[----:B0-----:R-:W0:-:S06]  /*0480*/  DFMA R4, -R6, R2, 1 ;  /* 0x3ff000000604742b */ /* 0x001e0c0000000102 */
[----:B0-----:R-:W0:-:S06]  /*0490*/  DFMA R4, R4, R4, R4 ;  /* 0x000000040404722b */ /* 0x001e0c0000000004 */
[----:B0-----:R-:W0:-:S06]  /*04a0*/  DFMA R4, R2, R4, R2 ;  /* 0x000000040204722b */ /* 0x001e0c0000000002 */
[----:B0-----:R-:W0:-:S06]  /*04b0*/  DFMA R50, -R6, R4, 1 ;  /* 0x3ff000000632742b */ /* 0x001e0c0000000104 */
[----:B0-----:R0:W1:Y:S01]  /*04c0*/  DFMA R50, R4, R50, R4 ;  /* 0x000000320432722b */ /* 0x0010620000000004 */
[----:B------:R-:W-:Y:S05]  /*04d0*/  @P0 BRA `(.L_x_3405) ;  /* 0x0000006000000947 */ /* 0x000fea0003800000 */
[----:B------:R-:W-:-:S04]  /*04e0*/  LOP3.LUT R0, R7, 0x7fffffff, RZ, 0xc0, !PT ;  /* 0x7fffffff07007812 */ /* 0x000fc800078ec0ff */
[----:B------:R-:W-:Y:S02]  /*04f0*/  IADD3 R11, R0, -0x100000, RZ ;  /* 0xfff00000000b7810 */ /* 0x000fe40007ffe0ff */
[----:B------:R-:W-:Y:S02]  /*0500*/  MOV R0, 0x520 ;  /* 0x0000052000007802 */ /* 0x000fe40000000f00 */
[----:B01----:R-:W-:Y:S05]  /*0510*/  CALL.REL.NOINC `($__internal_4_$__cuda_sm20_dblrcp_rn_slowpath_v3) ;  /* 0x0000321000007944 */ /* 0x003fea0003c00000 */
[----:B------:R-:W-:Y:S02]  /*0520*/  IMAD.MOV.U32 R50, RZ, RZ, R36 ;  /* 0x000000ffff327224 */ /* 0x000fe400078e0024 */
[----:B------:R-:W-:Y:S02]  /*0530*/  IMAD.MOV.U32 R51, RZ, RZ, R37 ;  /* 0x000000ffff337224 */ /* 0x000fe400078e0025 */
.L_x_3405:
[----:B------:R-:W-:Y:S05]  /*0540*/  BSYNC B0 ;  /* 0x0000000000007941 */ /* 0x000fea0003800000 */
.L_x_3404:
[----:B------:R-:W2:Y:S01]  /*0550*/  MUFU.RCP64H R3, UR15 ;  /* 0x0000000f00037d08 */ /* 0x000ea20008001800 */
[----:B0-----:R-:W-:Y:S01]  /*0560*/  MOV R4, UR14 ;  /* 0x0000000e00047c02 */ /* 0x001fe20008000f00 */
[----:B------:R-:W-:Y:S02]  /*0570*/  IMAD.U32 R5, RZ, RZ, UR15 ;  /* 0x0000000fff057e24 */ /* 0x000fe4000f8e00ff */
[----:B------:R-:W-:Y:S02]  /*0580*/  IMAD.MOV.U32 R2, RZ, RZ, 0x1 ;  /* 0x00000001ff027424 */ /* 0x000fe400078e00ff */
[----:B------:R-:W-:-:S02]  /*0590*/  IMAD.U32 R6, RZ, RZ, UR14 ;  /* 0x0000000eff067e24 */ /* 0x000fc4000f8e00ff */
[----:B------:R-:W-:Y:S02]  /*05a0*/  IMAD.U32 R7, RZ, RZ, UR15 ;  /* 0x0000000fff077e24 */ /* 0x000fe4000f8e00ff */
[----:B--2---:R-:W0:-:S06]  /*05b0*/  DFMA R4, R2, -R4, 1 ;  /* 0x3ff000000204742b */ /* 0x004e0c0000000804 */
[----:B0-----:R-:W0:-:S06]  /*05c0*/  DFMA R4, R4, R4, R4 ;  /* 0x000000040404722b */ /* 0x001e0c0000000004 */
[----:B0-----:R-:W0:-:S06]  /*05d0*/  DFMA R4, R2, R4, R2 ;  /* 0x000000040204722b */ /* 0x001e0c0000000002 */
[----:B0-----:R-:W0:-:S06]  /*05e0*/  DFMA R2, R4, -R6, 1 ;  /* 0x3ff000000402742b */ /* 0x001e0c0000000806 */
[----:B0-----:R0:W2:Y:S02]  /*05f0*/  DFMA R2, R4, R2, R4 ;  /* 0x000000020402722b */ /* 0x0010a40000000004 */
[----:B0-----:R-:W-:Y:S01]  /*0600*/  MOV R4, UR14 ;  /* 0x0000000e00047c02 */ /* 0x001fe20008000f00 */
[----:B------:R-:W-:-:S03]  /*0610*/  IMAD.U32 R5, RZ, RZ, UR15 ;  /* 0x0000000fff057e24 */ /* 0x000fc6000f8e00ff */
[----:B--2---:R-:W0:-:S06]  /*0620*/  DMUL R48, R2, UR10 ;  /* 0x0000000a02307c28 */ /* 0x004e0c0008000000 */
[----:B0-----:R-:W0:-:S06]  /*0630*/  DFMA R4, R48, -R4, UR10 ;  /* 0x0000000a30047e2b */ /* 0x001e0c0008000804 */
[----:B0-----:R0:W2:Y:S02]  /*0640*/  DFMA R48, R2, R4, R48 ;  /* 0x000000040230722b */ /* 0x0010a40000000030 */
[----:B0-----:R-:W-:-:S05]  /*0650*/  IMAD.U32 R2, RZ, RZ, UR11 ;  /* 0x0000000bff027e24 */ /* 0x001fca000f8e00ff */
[----:B------:R-:W-:-:S03]  /*0660*/  FSETP.GEU.AND P1, PT, |R2|, 6.5827683646048100446e-37, PT ;  /* 0x036000000200780b */ /* 0x000fc60003f2e200 */
[----:B--2---:R-:W-:-:S05]  /*0670*/  FFMA R0, RZ, UR15, R49 ;  /* 0x0000000fff007c23 */ /* 0x004fca0008000031 */
[----:B------:R-:W-:-:S13]  /*0680*/  FSETP.GT.AND P0, PT, |R0|, 1.469367938527859385e-39, PT ;  /* 0x001000000000780b */ /* 0x000fda0003f04200 */
[----:B------:R-:W-:Y:S05]  /*0690*/  @P0 BRA P1, `(.L_x_3406) ;  /* 0x000000d000000947 */ /* 0x000fea0000800000 */
[----:B------:R-:W-:Y:S01]  /*06a0*/  MOV R7, UR15 ;  /* 0x0000000f00077c02 */ /* 0x000fe20008000f00 */
[----:B------:R-:W-:Y:S01]  /*06b0*/  IMAD.U32 R3, RZ, RZ, UR15 ;  /* 0x0000000fff037e24 */ /* 0x000fe2000f8e00ff */
[----:B------:R-:W-:Y:S01]  /*06c0*/  MOV R8, UR10 ;  /* 0x0000000a00087c02 */ /* 0x000fe20008000f00 */
[----:B------:R-:W-:Y:S01]  /*06d0*/  IMAD.U32 R4, RZ, RZ, UR10 ;  /* 0x0000000aff047e24 */ /* 0x000fe2000f8e00ff */
[----:B------:R-:W-:Y:S01]  /*06e0*/  MOV R0, 0x750 ;  /* 0x0000075000007802 */ /* 0x000fe20000000f00 */
[----:B------:R-:W-:Y:S02]  /*06f0*/  IMAD.U32 R5, RZ, RZ, UR11 ;  /* 0x0000000bff057e24 */ /* 0x000fe4000f8e00ff */
[----:B------:R-:W-:Y:S02]  /*0700*/  IMAD.U32 R9, RZ, RZ, UR11 ;  /* 0x0000000bff097e24 */ /* 0x000fe4000f8e00ff */
[----:B------:R-:W-:Y:S02]  /*0710*/  IMAD.U32 R2, RZ, RZ, UR14 ;  /* 0x0000000eff027e24 */ /* 0x000fe4000f8e00ff */
[----:B------:R-:W-:-:S02]  /*0720*/  IMAD.U32 R6, RZ, RZ, UR14 ;  /* 0x0000000eff067e24 */ /* 0x000fc4000f8e00ff */
[----:B------:R-:W-:Y:S02]  /*0730*/  IMAD.MOV.U32 R3, RZ, RZ, R7 ;  /* 0x000000ffff037224 */ /* 0x000fe400078e0007 */
[----:B-1----:R-:W-:Y:S05]  /*0740*/  CALL.REL.NOINC `($__internal_5_$__cuda_sm20_div_rn_f64_full) ;  /* 0x000032b000007944 */ /* 0x002fea0003c00000 */
[----:B------:R-:W-:Y:S02]  /*0750*/  IMAD.MOV.U32 R48, RZ, RZ, R2 ;  /* 0x000000ffff307224 */ /* 0x000fe400078e0002 */
[----:B------:R-:W-:Y:S02]  /*0760*/  IMAD.MOV.U32 R49, RZ, RZ, R3 ;  /* 0x000000ffff317224 */ /* 0x000fe400078e0003 */
.L_x_3406:
[----:B------:R-:W-:Y:S01]  /*0770*/  IMAD.U32 R6, RZ, RZ, UR10 ;  /* 0x0000000aff067e24 */ /* 0x000fe2000f8e00ff */
[----:B------:R-:W-:Y:S01]  /*0780*/  MOV R7, UR11 ;  /* 0x0000000b00077c02 */ /* 0x000fe20008000f00 */
[----:B------:R-:W-:Y:S05]  /*0790*/  BSSY B0, `(.L_x_3407) ;  /* 0x0000011000007945 */ /* 0x000fea0003800000 */
        /* <DEDUP_REMOVED lines=8> */
[----:B0-----:R0:W2:Y:S01]  /*0820*/  DFMA R46, R4, R46, R4 ;  /* 0x0000002e042e722b */ /* 0x0010a20000000004 */
[----:B------:R-:W-:Y:S05]  /*0830*/  @P0 BRA `(.L_x_3408) ;  /* 0x0000006000000947 */ /* 0x000fea0003800000 */
[----:B------:R-:W-:-:S04]  /*0840*/  LOP3.LUT R0, R7, 0x7fffffff, RZ, 0xc0, !PT ;  /* 0x7fffffff07007812 */ /* 0x000fc800078ec0ff */
[----:B------:R-:W-:Y:S02]  /*0850*/  IADD3 R11, R0, -0x100000, RZ ;  /* 0xfff00000000b7810 */ /* 0x000fe40007ffe0ff */
[----:B------:R-:W-:Y:S02]  /*0860*/  MOV R0, 0x880 ;  /* 0x0000088000007802 */ /* 0x000fe40000000f00 */
[----:B012---:R-:W-:Y:S05]  /*0870*/  CALL.REL.NOINC `($__internal_4_$__cuda_sm20_dblrcp_rn_slowpath_v3) ;  /* 0x00002eb000007944 */ /* 0x007fea0003c00000 */
[----:B------:R-:W-:Y:S02]  /*0880*/  IMAD.MOV.U32 R46, RZ, RZ, R36 ;  /* 0x000000ffff2e7224 */ /* 0x000fe400078e0024 */
[----:B------:R-:W-:Y:S02]  /*0890*/  IMAD.MOV.U32 R47, RZ, RZ, R37 ;  /* 0x000000ffff2f7224 */ /* 0x000fe400078e0025 */
.L_x_3408:
[----:B------:R-:W-:Y:S05]  /*08a0*/  BSYNC B0 ;  /* 0x0000000000007941 */ /* 0x000fea0003800000 */
.L_x_3407:
[----:B------:R-:W3:Y:S01]  /*08b0*/  S2R R41, SR_TID.X ;  /* 0x0000000000297919 */ /* 0x000ee20000002100 */
[----:B------:R-:W-:Y:S01]  /*08c0*/  IMAD.MOV.U32 R40, RZ, RZ, c[0x0][0x0] ;  /* 0x00000000ff287624 */ /* 0x000fe200078e00ff */
[----:B------:R-:W-:Y:S02]  /*08d0*/  UMOV UR4, URZ ;  /* 0x0000003f00047c82 */ /* 0x000fe40008000000 */
[----:B------:R-:W-:Y:S02]  /*08e0*/  UMOV UR5, URZ ;  /* 0x0000003f00057c82 */ /* 0x000fe40008000000 */
.L_x_3433:
[----:B---3--:R-:W-:Y:S01]  /*08f0*/  IADD3 R39, P0, R41, UR4, RZ ;  /* 0x0000000429277c10 */ /* 0x008fe2000ff1e0ff */
[----:B------:R-:W-:Y:S01]  /*0900*/  IMAD R32, R40, 0x3, RZ ;  /* 0x0000000328207824 */ /* 0x000fe200078e02ff */
[----:B------:R-:W-:Y:S01]  /*0910*/  CS2R R10, SRZ ;  /* 0x00000000000a7805 */ /* 0x000fe2000001ff00 */
[----:B------:R-:W-:Y:S01]  /*0920*/  CS2R R8, SRZ ;  /* 0x0000000000087805 */ /* 0x000fe2000001ff00 */
[----:B------:R-:W-:Y:S01]  /*0930*/  ISETP.GE.U32.AND P1, PT, R39, 0x10000, PT ;  /* 0x000100002700780c */ /* 0x000fe20003f26070 */
[----:B------:R-:W-:Y:S01]  /*0940*/  IMAD.X R38, RZ, RZ, UR5, P0 ;  /* 0x00000005ff267e24 */ /* 0x000fe200080e06ff */
[----:B------:R-:W-:-:S02]  /*0950*/  IADD3 R32, P4, R32, R39, RZ ;  /* 0x0000002720207210 */ /* 0x000fc40007f9e0ff */
[----:B------:R-:W-:Y:S02]  /*0960*/  LEA R34, P0, R40, R39, 0x1 ;  /* 0x0000002728227211 */ /* 0x000fe400078008ff */
[C---:B------:R-:W-:Y:S01]  /*0970*/  IADD3 R37, P3, R39.reuse, c[0x0][0x0], RZ ;  /* 0x0000000027257a10 */ /* 0x040fe20007f7e0ff */
[--C-:B------:R-:W-:Y:S01]  /*0980*/  IMAD.X R35, RZ, RZ, R38.reuse, P4 ;  /* 0x000000ffff237224 */ /* 0x100fe200020e0626 */
[----:B------:R-:W-:Y:S01]  /*0990*/  ISETP.LT.U32.AND P2, PT, R39, UR18, PT ;  /* 0x0000001227007c0c */ /* 0x000fe2000bf41070 */
[----:B------:R-:W-:Y:S01]  /*09a0*/  IMAD.X R33, RZ, RZ, R38, P0 ;  /* 0x000000ffff217224 */ /* 0x000fe200000e0626 */
[----:B------:R-:W-:Y:S02]  /*09b0*/  ISETP.GE.U32.AND.EX P1, PT, R38, RZ, PT, P1 ;  /* 0x000000ff2600720c */ /* 0x000fe40003f26110 */
[----:B------:R-:W-:Y:S02]  /*09c0*/  ISETP.GE.U32.AND P5, PT, R37, 0x10000, PT ;  /* 0x000100002500780c */ /* 0x000fe40003fa6070 */
[----:B------:R-:W-:-:S02]  /*09d0*/  ISETP.GE.U32.AND P6, PT, R34, 0x10000, PT ;  /* 0x000100002200780c */ /* 0x000fc40003fc6070 */
[----:B------:R-:W-:Y:S02]  /*09e0*/  IADD3.X R36, RZ, R38, RZ, P3, !PT ;  /* 0x00000026ff247210 */ /* 0x000fe40001ffe4ff */
[----:B------:R-:W-:Y:S02]  /*09f0*/  ISETP.GE.U32.AND P0, PT, R32, 0x10000, PT ;  /* 0x000100002000780c */ /* 0x000fe40003f06070 */
[----:B------:R-:W-:Y:S02]  /*0a00*/  ISETP.LT.AND.EX P1, PT, R38, UR12, !P1, P2 ;  /* 0x0000000c26007c0c */ /* 0x000fe4000cf21320 */
[----:B------:R-:W-:Y:S02]  /*0a10*/  ISETP.LT.U32.AND P2, PT, R37, UR18, PT ;  /* 0x0000001225007c0c */ /* 0x000fe4000bf41070 */
[----:B------:R-:W-:Y:S02]  /*0a20*/  ISETP.LT.U32.AND P3, PT, R34, UR18, PT ;  /* 0x0000001222007c0c */ /* 0x000fe4000bf61070 */
[----:B------:R-:W-:-:S02]  /*0a30*/  ISETP.GE.U32.AND.EX P5, PT, R36, RZ, PT, P5 ;  /* 0x000000ff2400720c */ /* 0x000fc40003fa6150 */
[----:B------:R-:W-:Y:S02]  /*0a40*/  ISETP.LT.U32.AND P4, PT, R32, UR18, PT ;  /* 0x0000001220007c0c */ /* 0x000fe4000bf81070 */
[----:B------:R-:W-:Y:S02]  /*0a50*/  ISETP.GE.U32.AND.EX P6, PT, R33, RZ, PT, P6 ;  /* 0x000000ff2100720c */ /* 0x000fe40003fc6160 */
[----:B------:R-:W-:Y:S02]  /*0a60*/  ISETP.GE.U32.AND.EX P0, PT, R35, RZ, PT, P0 ;  /* 0x000000ff2300720c */ /* 0x000fe40003f06100 */
[----:B------:R-:W-:Y:S02]  /*0a70*/  ISETP.LT.AND.EX P2, PT, R36, UR12, !P5, P2 ;  /* 0x0000000c24007c0c */ /* 0x000fe4000ef41320 */
[----:B------:R-:W-:Y:S02]  /*0a80*/  ISETP.LT.AND.EX P3, PT, R33, UR12, !P6, P3 ;  /* 0x0000000c21007c0c */ /* 0x000fe4000f761330 */
[----:B------:R-:W-:-:S02]  /*0a90*/  ISETP.LT.AND.EX P4, PT, R35, UR12, !P0, P4 ;  /* 0x0000000c23007c0c */ /* 0x000fc4000c781340 */
[----:B------:R-:W-:-:S04]  /*0aa0*/  @P1 LEA R2, P5, R39, UR6, 0x4 ;  /* 0x0000000627021c11 */ /* 0x000fc8000f8a20ff */
[----:B------:R-:W-:-:S03]  /*0ab0*/  @P1 LEA.HI.X R3, R39, UR7, R38, 0x4, P5 ;  /* 0x0000000727031c11 */ /* 0x000fc6000a8f2426 */
[C---:B0-----:R-:W-:Y:S02]  /*0ac0*/  @P2 LEA R4, P0, R37.reuse, UR6, 0x4 ;  /* 0x0000000625042c11 */ /* 0x041fe4000f8020ff */
[----:B------:R-:W-:Y:S01]  /*0ad0*/  @P3 LEA R6, P5, R34, UR6, 0x4 ;  /* 0x0000000622063c11 */ /* 0x000fe2000f8a20ff */
[----:B------:R-:W-:Y:S01]  /*0ae0*/  CS2R R30, SRZ ;  /* 0x00000000001e7805 */ /* 0x000fe2000001ff00 */
[----:B------:R-:W-:Y:S01]  /*0af0*/  @P4 LEA R12, P6, R32, UR6, 0x4 ;  /* 0x00000006200c4c11 */ /* 0x000fe2000f8c20ff */
[----:B------:R-:W-:Y:S01]  /*0b00*/  CS2R R28, SRZ ;  /* 0x00000000001c7805 */ /* 0x000fe2000001ff00 */
[----:B------:R-:W-:Y:S01]  /*0b10*/  CS2R R26, SRZ ;  /* 0x00000000001a7805 */ /* 0x000fe2000001ff00 */
[----:B------:R-:W-:Y:S01]  /*0b20*/  CS2R R24, SRZ ;  /* 0x0000000000187805 */ /* 0x000fe2000001ff00 */
[----:B------:R-:W-:Y:S01]  /*0b30*/  CS2R R22, SRZ ;  /* 0x0000000000167805 */ /* 0x000fe2000001ff00 */
[----:B------:R-:W-:Y:S01]  /*0b40*/  CS2R R20, SRZ ;  /* 0x0000000000147805 */ /* 0x000fe2000001ff00 */
[----:B------:R-:W-:Y:S01]  /*0b50*/  @P2 LEA.HI.X R5, R37, UR7, R36, 0x4, P0 ;  /* 0x0000000725052c11 */ /* 0x000fe200080f2424 */
[----:B------:R0:W5:Y:S01]  /*0b60*/  @P1 LDG.E.128 R8, [R2.64] ;  /* 0x0000001002081981 */ /* 0x000162000c1e1d00 */
[----:B------:R-:W-:-:S02]  /*0b70*/  @P3 LEA.HI.X R7, R34, UR7, R33, 0x4, P5 ;  /* 0x0000000722073c11 */ /* 0x000fc4000a8f2421 */
[----:B------:R-:W-:Y:S01]  /*0b80*/  @P4 LEA.HI.X R13, R32, UR7, R35, 0x4, P6 ;  /* 0x00000007200d4c11 */ /* 0x000fe2000b0f2423 */
[----:B------:R3:W5:Y:S04]  /*0b90*/  @P2 LDG.E.128 R28, [R4.64] ;  /* 0x00000010041c2981 */ /* 0x000768000c1e1d00 */
[----:B------:R3:W5:Y:S04]  /*0ba0*/  @P3 LDG.E.128 R24, [R6.64] ;  /* 0x0000001006183981 */ /* 0x000768000c1e1d00 */
[----:B------:R3:W5:Y:S01]  /*0bb0*/  @P4 LDG.E.128 R20, [R12.64] ;  /* 0x000000100c144981 */ /* 0x000762000c1e1d00 */
[----:B0-----:R-:W-:-:S02]  /*0bc0*/  IMAD.U32 R2, RZ, RZ, UR14 ;  /* 0x0000000eff027e24 */ /* 0x001fc4000f8e00ff */
[----:B------:R-:W-:-:S06]  /*0bd0*/  IMAD.U32 R3, RZ, RZ, UR15 ;  /* 0x0000000fff037e24 */ /* 0x000fcc000f8e00ff */
[----:B------:R-:W0:-:S14]  /*0be0*/  DSETP.GE.AND P6, PT, |R2|, |UR10|, PT ;  /* 0x4000000a02007e2a */ /* 0x000e1c000bfc6200 */
[----:B0-----:R-:W-:Y:S05]  /*0bf0*/  @!P6 BRA `(.L_x_3409) ;  /* 0x000003d00000e947 */ /* 0x001fea0003800000 */
[----:B---3--:R-:W0:-:S06]  /*0c00*/  DSETP.NEU.AND P0, PT, RZ, |UR10|, PT ;  /* 0x4000000aff007e2a */ /* 0x008e0c000bf0d000 */
[----:B0-----:R-:W0:-:S14]  /*0c10*/  DSETP.EQ.AND P0, PT, RZ, |UR14|, !P0 ;  /* 0x4000000eff007e2a */ /* 0x001e1c000c702000 */
[----:B0----5:R-:W0:-:S04]  /*0c20*/  @!P0 DFMA R16, R10, R48, R8 ;  /* 0x000000300a10822b */ /* 0x021e080000000008 */
[----:B------:R-:W3:-:S04]  /*0c30*/  @!P0 DFMA R18, R8, -R48, R10 ;  /* 0x800000300812822b */ /* 0x000ec8000000000a */
[----:B0-2---:R0:W2:-:S04]  /*0c40*/  @!P0 DMUL R16, R16, R46 ;  /* 0x0000002e10108228 */ /* 0x0050880000000000 */
[----:B---3--:R0:W3:Y:S01]  /*0c50*/  @!P0 DMUL R18, R18, R46 ;  /* 0x0000002e12128228 */ /* 0x0080e20000000000 */
[----:B------:R-:W-:Y:S05]  /*0c60*/  @!P0 BRA `(.L_x_3410) ;  /* 0x000003a000008947 */ /* 0x000fea0003800000 */
[----:B--2---:R-:W2:Y:S01]  /*0c70*/  DADD R2, -RZ, |UR14| ;  /* 0x4000000eff027e29 */ /* 0x004ea20008000100 */
[----:B------:R-:W-:Y:S01]  /*0c80*/  MOV R6, UR14 ;  /* 0x0000000e00067c02 */ /* 0x000fe20008000f00 */
[----:B------:R-:W-:Y:S01]  /*0c90*/  IMAD.U32 R7, RZ, RZ, UR15 ;  /* 0x0000000fff077e24 */ /* 0x000fe2000f8e00ff */
[----:B------:R-:W-:Y:S01]  /*0ca0*/  FSETP.GEU.AND P5, PT, |R9|, 6.5827683646048100446e-37, PT ;  /* 0x036000000900780b */ /* 0x000fe20003fae200 */
[----:B------:R-:W-:Y:S01]  /*0cb0*/  IMAD.MOV.U32 R4, RZ, RZ, 0x1 ;  /* 0x00000001ff047424 */ /* 0x000fe200078e00ff */
[----:B------:R-:W-:Y:S01]  /*0cc0*/  BSSY B1, `(.L_x_3411) ;  /* 0x0000014000017945 */ /* 0x000fe20003800000 */
[----:B--2---:R-:W2:Y:S01]  /*0cd0*/  MUFU.RCP64H R5, R3 ;  /* 0x0000000300057308 */ /* 0x004ea20000001800 */
[----:B------:R-:W-:Y:S02]  /*0ce0*/  IMAD.U32 R12, RZ, RZ, UR14 ;  /* 0x0000000eff0c7e24 */ /* 0x000fe4000f8e00ff */
[----:B------:R-:W-:Y:S01]  /*0cf0*/  IMAD.U32 R13, RZ, RZ, UR15 ;  /* 0x0000000fff0d7e24 */ /* 0x000fe2000f8e00ff */
[----:B--2---:R-:W2:-:S06]  /*0d00*/  DFMA R6, R4, -|R6|, 1 ;  /* 0x3ff000000406742b */ /* 0x004e8c0000000c06 */
[----:B--2---:R-:W2:-:S06]  /*0d10*/  DFMA R6, R6, R6, R6 ;  /* 0x000000060606722b */ /* 0x004e8c0000000006 */
[----:B--2---:R-:W2:-:S06]  /*0d20*/  DFMA R6, R4, R6, R4 ;  /* 0x000000060406722b */ /* 0x004e8c0000000004 */
[----:B--2---:R-:W2:-:S06]  /*0d30*/  DFMA R4, R6, -|R12|, 1 ;  /* 0x3ff000000604742b */ /* 0x004e8c0000000c0c */
[----:B--2---:R-:W2:-:S06]  /*0d40*/  DFMA R4, R6, R4, R6 ;  /* 0x000000040604722b */ /* 0x004e8c0000000006 */
[----:B--2---:R-:W2:-:S06]  /*0d50*/  DMUL R16, R4, R8 ;  /* 0x0000000804107228 */ /* 0x004e8c0000000000 */
[----:B--2---:R-:W2:-:S06]  /*0d60*/  DFMA R6, R16, -|UR14|, R8 ;  /* 0xc000000e10067c2b */ /* 0x004e8c0008000008 */
[----:B--2---:R-:W2:-:S10]  /*0d70*/  DFMA R16, R4, R6, R16 ;  /* 0x000000060410722b */ /* 0x004e940000000010 */
[----:B--2---:R-:W-:-:S05]  /*0d80*/  FFMA R0, RZ, R3, R17 ;  /* 0x00000003ff007223 */ /* 0x004fca0000000011 */
[----:B------:R-:W-:-:S13]  /*0d90*/  FSETP.GT.AND P0, PT, |R0|, 1.469367938527859385e-39, PT ;  /* 0x001000000000780b */ /* 0x000fda0003f04200 */
[----:B------:R-:W-:Y:S05]  /*0da0*/  @P0 BRA P5, `(.L_x_3412) ;  /* 0x0000005000000947 */ /* 0x000fea0002800000 */
[----:B------:R-:W-:Y:S02]  /*0db0*/  MOV R4, R8 ;  /* 0x0000000800047202 */ /* 0x000fe40000000f00 */
[----:B------:R-:W-:Y:S02]  /*0dc0*/  MOV R0, 0xde0 ;  /* 0x00000de000007802 */ /* 0x000fe40000000f00 */
[----:B01-3--:R-:W-:Y:S05]  /*0dd0*/  CALL.REL.NOINC `($__internal_5_$__cuda_sm20_div_rn_f64_full) ;  /* 0x00002c2000007944 */ /* 0x00bfea0003c00000 */
[----:B------:R-:W-:Y:S02]  /*0de0*/  IMAD.MOV.U32 R16, RZ, RZ, R2 ;  /* 0x000000ffff107224 */ /* 0x000fe400078e0002 */
[----:B------:R-:W-:Y:S02]  /*0df0*/  IMAD.MOV.U32 R17, RZ, RZ, R3 ;  /* 0x000000ffff117224 */ /* 0x000fe400078e0003 */
.L_x_3412:
[----:B------:R-:W-:Y:S05]  /*0e00*/  BSYNC B1 ;  /* 0x0000000000017941 */ /* 0x000fea0003800000 */
.L_x_3411:
[----:B------:R-:W2:Y:S01]  /*0e10*/  DADD R2, -RZ, |UR10| ;  /* 0x4000000aff027e29 */ /* 0x000ea20008000100 */
[----:B------:R-:W-:Y:S01]  /*0e20*/  IMAD.U32 R6, RZ, RZ, UR10 ;  /* 0x0000000aff067e24 */ /* 0x000fe2000f8e00ff */
[----:B------:R-:W-:Y:S01]  /*0e30*/  MOV R4, 0x1 ;  /* 0x0000000100047802 */ /* 0x000fe20000000f00 */
[----:B------:R-:W-:Y:S01]  /*0e40*/  IMAD.U32 R7, RZ, RZ, UR11 ;  /* 0x0000000bff077e24 */ /* 0x000fe2000f8e00ff */
[----:B------:R-:W-:Y:S01]  /*0e50*/  FSETP.GEU.AND P5, PT, |R11|, 6.5827683646048100446e-37, PT ;  /* 0x036000000b00780b */ /* 0x000fe20003fae200 */
[----:B------:R-:W-:Y:S01]  /*0e60*/  IMAD.U32 R8, RZ, RZ, UR10 ;  /* 0x0000000aff087e24 */ /* 0x000fe2000f8e00ff */
[----:B--2---:R-:W2:Y:S01]  /*0e70*/  MUFU.RCP64H R5, R3 ;  /* 0x0000000300057308 */ /* 0x004ea20000001800 */
[----:B------:R-:W-:Y:S01]  /*0e80*/  IMAD.U32 R9, RZ, RZ, UR11 ;  /* 0x0000000bff097e24 */ /* 0x000fe2000f8e00ff */
[----:B------:R-:W-:Y:S01]  /*0e90*/  BSSY B1, `(.L_x_3413) ;  /* 0x0000012000017945 */ /* 0x000fe20003800000 */
[----:B--2---:R-:W2:-:S06]  /*0ea0*/  DFMA R6, R4, -|R6|, 1 ;  /* 0x3ff000000406742b */ /* 0x004e8c0000000c06 */
[----:B--2---:R-:W2:-:S06]  /*0eb0*/  DFMA R6, R6, R6, R6 ;  /* 0x000000060606722b */ /* 0x004e8c0000000006 */
[----:B--2---:R-:W2:-:S06]  /*0ec0*/  DFMA R6, R4, R6, R4 ;  /* 0x000000060406722b */ /* 0x004e8c0000000004 */
[----:B--2---:R-:W2:-:S06]  /*0ed0*/  DFMA R4, R6, -|R8|, 1 ;  /* 0x3ff000000604742b */ /* 0x004e8c0000000c08 */
[----:B--2---:R-:W2:-:S06]  /*0ee0*/  DFMA R4, R6, R4, R6 ;  /* 0x000000040604722b */ /* 0x004e8c0000000006 */
[----:B--2---:R-:W2:-:S06]  /*0ef0*/  DMUL R6, R4, R10 ;  /* 0x0000000a04067228 */ /* 0x004e8c0000000000 */
[----:B--2---:R-:W2:-:S06]  /*0f00*/  DFMA R8, R6, -|UR10|, R10 ;  /* 0xc000000a06087c2b */ /* 0x004e8c000800000a */
[----:B--23--:R-:W2:-:S10]  /*0f10*/  DFMA R18, R4, R8, R6 ;  /* 0x000000080412722b */ /* 0x00ce940000000006 */
[----:B--2---:R-:W-:-:S05]  /*0f20*/  FFMA R0, RZ, R3, R19 ;  /* 0x00000003ff007223 */ /* 0x004fca0000000013 */
[----:B------:R-:W-:-:S13]  /*0f30*/  FSETP.GT.AND P0, PT, |R0|, 1.469367938527859385e-39, PT ;  /* 0x001000000000780b */ /* 0x000fda0003f04200 */
[----:B------:R-:W-:Y:S05]  /*0f40*/  @P0 BRA P5, `(.L_x_3414) ;  /* 0x0000006000000947 */ /* 0x000fea0002800000 */
[----:B------:R-:W-:Y:S01]  /*0f50*/  IMAD.MOV.U32 R4, RZ, RZ, R10 ;  /* 0x000000ffff047224 */ /* 0x000fe200078e000a */
[----:B------:R-:W-:Y:S01]  /*0f60*/  MOV R0, 0xf90 ;  /* 0x00000f9000007802 */ /* 0x000fe20000000f00 */
[----:B------:R-:W-:Y:S02]  /*0f70*/  IMAD.MOV.U32 R9, RZ, RZ, R11 ;  /* 0x000000ffff097224 */ /* 0x000fe400078e000b */
[----:B01----:R-:W-:Y:S05]  /*0f80*/  CALL.REL.NOINC `($__internal_5_$__cuda_sm20_div_rn_f64_full) ;  /* 0x00002a7000007944 */ /* 0x003fea0003c00000 */
[----:B------:R-:W-:Y:S01]  /*0f90*/  MOV R18, R2 ;  /* 0x0000000200127202 */ /* 0x000fe20000000f00 */
[----:B------:R-:W-:Y:S02]  /*0fa0*/  IMAD.MOV.U32 R19, RZ, RZ, R3 ;  /* 0x000000ffff137224 */ /* 0x000fe400078e0003 */
.L_x_3414:
[----:B------:R-:W-:Y:S05]  /*0fb0*/  BSYNC B1 ;  /* 0x0000000000017941 */ /* 0x000fea0003800000 */
.L_x_3413:
[----:B------:R-:W-:Y:S05]  /*0fc0*/  BRA `(.L_x_3410) ;  /* 0x0000004000007947 */ /* 0x000fea0003800000 */
.L_x_3409:
[----:B---3-5:R-:W0:-:S04]  /*0fd0*/  DFMA R16, R8, R52, R10 ;  /* 0x000000340810722b */ /* 0x028e08000000000a */
[----:B------:R-:W3:-:S04]  /*0fe0*/  DFMA R8, R10, R52, -R8 ;  /* 0x000000340a08722b */ /* 0x000ec80000000808 */
[----:B01----:R0:W1:-:S04]  /*0ff0*/  DMUL R16, R16, R50 ;  /* 0x0000003210107228 */ /* 0x0030480000000000 */
[----:B---3--:R0:W3:-:S06]  /*1000*/  DMUL R18, R8, R50 ;  /* 0x0000003208127228 */ /* 0x0080cc0000000000 */
.L_x_3410:
[----:B-12---:R-:W-:Y:S05]  /*1010*/  @!P6 BRA `(.L_x_3415) ;  /* 0x000003e00000e947 */ /* 0x006fea0003800000 */
[----:B------:R-:W1:-:S06]  /*1020*/  DSETP.NEU.AND P0, PT, RZ, |UR10|, PT ;  /* 0x4000000aff007e2a */ /* 0x000e4c000bf0d000 */
[----:B-1----:R-:W1:-:S14]  /*1030*/  DSETP.EQ.AND P0, PT, RZ, |UR14|, !P0 ;  /* 0x4000000eff007e2a */ /* 0x002e5c000c702000 */
[----:B-1----:R-:W1:-:S04]  /*1040*/  @!P0 DFMA R12, R30, R48, R28 ;  /* 0x000000301e0c822b */ /* 0x002e48000000001c */
[----:B------:R-:W2:-:S04]  /*1050*/  @!P0 DFMA R14, R28, -R48, R30 ;  /* 0x800000301c0e822b */ /* 0x000e88000000001e */
[----:B-1----:R1:W4:-:S04]  /*1060*/  @!P0 DMUL R12, R12, R46 ;  /* 0x0000002e0c0c8228 */ /* 0x0023080000000000 */
[----:B--2---:R1:W2:Y:S01]  /*1070*/  @!P0 DMUL R14, R14, R46 ;  /* 0x0000002e0e0e8228 */ /* 0x0042a20000000000 */
[----:B------:R-:W-:Y:S05]  /*1080*/  @!P0 BRA `(.L_x_3416) ;  /* 0x000003b000008947 */ /* 0x000fea0003800000 */
[----:B----4-:R-:W4:Y:S01]  /*1090*/  DADD R2, -RZ, |UR14| ;  /* 0x4000000eff027e29 */ /* 0x010f220008000100 */
[----:B------:R-:W-:Y:S01]  /*10a0*/  IMAD.U32 R6, RZ, RZ, UR14 ;  /* 0x0000000eff067e24 */ /* 0x000fe2000f8e00ff */
[----:B0-----:R-:W-:Y:S01]  /*10b0*/  MOV R8, UR14 ;  /* 0x0000000e00087c02 */ /* 0x001fe20008000f00 */
[----:B------:R-:W-:Y:S01]  /*10c0*/  IMAD.U32 R7, RZ, RZ, UR15 ;  /* 0x0000000fff077e24 */ /* 0x000fe2000f8e00ff */
[----:B------:R-:W-:Y:S01]  /*10d0*/  FSETP.GEU.AND P5, PT, |R29|, 6.5827683646048100446e-37, PT ;  /* 0x036000001d00780b */ /* 0x000fe20003fae200 */
[----:B------:R-:W-:Y:S01]  /*10e0*/  IMAD.MOV.U32 R4, RZ, RZ, 0x1 ;  /* 0x00000001ff047424 */ /* 0x000fe200078e00ff */
[----:B----4-:R-:W0:Y:S01]  /*10f0*/  MUFU.RCP64H R5, R3 ;  /* 0x0000000300057308 */ /* 0x010e220000001800 */
[----:B------:R-:W-:Y:S01]  /*1100*/  IMAD.U32 R9, RZ, RZ, UR15 ;  /* 0x0000000fff097e24 */ /* 0x000fe2000f8e00ff */
[----:B------:R-:W-:Y:S03]  /*1110*/  BSSY B1, `(.L_x_3417) ;  /* 0x0000012000017945 */ /* 0x000fe60003800000 */
[----:B0-----:R-:W0:-:S06]  /*1120*/  DFMA R6, R4, -|R6|, 1 ;  /* 0x3ff000000406742b */ /* 0x001e0c0000000c06 */
[----:B0-----:R-:W0:-:S06]  /*1130*/  DFMA R6, R6, R6, R6 ;  /* 0x000000060606722b */ /* 0x001e0c0000000006 */
[----:B0-----:R-:W0:-:S06]  /*1140*/  DFMA R6, R4, R6, R4 ;  /* 0x000000060406722b */ /* 0x001e0c0000000004 */
[----:B0-----:R-:W0:-:S06]  /*1150*/  DFMA R4, R6, -|R8|, 1 ;  /* 0x3ff000000604742b */ /* 0x001e0c0000000c08 */
[----:B0-----:R-:W0:-:S06]  /*1160*/  DFMA R6, R6, R4, R6 ;  /* 0x000000040606722b */ /* 0x001e0c0000000006 */
[----:B0-----:R-:W0:-:S06]  /*1170*/  DMUL R12, R6, R28 ;  /* 0x0000001c060c7228 */ /* 0x001e0c0000000000 */
[----:B0-----:R-:W0:-:S06]  /*1180*/  DFMA R4, R12, -|UR14|, R28 ;  /* 0xc000000e0c047c2b */ /* 0x001e0c000800001c */
[----:B0-----:R-:W0:-:S10]  /*1190*/  DFMA R12, R6, R4, R12 ;  /* 0x00000004060c722b */ /* 0x001e14000000000c */
[----:B0-----:R-:W-:-:S05]  /*11a0*/  FFMA R0, RZ, R3, R13 ;  /* 0x00000003ff007223 */ /* 0x001fca000000000d */
[----:B------:R-:W-:-:S13]  /*11b0*/  FSETP.GT.AND P0, PT, |R0|, 1.469367938527859385e-39, PT ;  /* 0x001000000000780b */ /* 0x000fda0003f04200 */
[----:B------:R-:W-:Y:S05]  /*11c0*/  @P0 BRA P5, `(.L_x_3418) ;  /* 0x0000006000000947 */ /* 0x000fea0002800000 */
[----:B------:R-:W-:Y:S01]  /*11d0*/  IMAD.MOV.U32 R4, RZ, RZ, R28 ;  /* 0x000000ffff047224 */ /* 0x000fe200078e001c */
[----:B------:R-:W-:Y:S01]  /*11e0*/  MOV R0, 0x1210 ;  /* 0x0000121000007802 */ /* 0x000fe20000000f00 */
[----:B------:R-:W-:Y:S02]  /*11f0*/  IMAD.MOV.U32 R9, RZ, RZ, R29 ;  /* 0x000000ffff097224 */ /* 0x000fe400078e001d */
[----:B-123--:R-:W-:Y:S05]  /*1200*/  CALL.REL.NOINC `($__internal_5_$__cuda_sm20_div_rn_f64_full) ;  /* 0x000027f000007944 */ /* 0x00efea0003c00000 */
[----:B------:R-:W-:Y:S01]  /*1210*/  IMAD.MOV.U32 R12, RZ, RZ, R2 ;  /* 0x000000ffff0c7224 */ /* 0x000fe200078e0002 */
[----:B------:R-:W-:Y:S02]  /*1220*/  MOV R13, R3 ;  /* 0x00000003000d7202 */ /* 0x000fe40000000f00 */
.L_x_3418:
[----:B------:R-:W-:Y:S05]  /*1230*/  BSYNC B1 ;  /* 0x0000000000017941 */ /* 0x000fea0003800000 */
.L_x_3417:
[----:B------:R-:W0:Y:S01]  /*1240*/  DADD R2, -RZ, |UR10| ;  /* 0x4000000aff027e29 */ /* 0x000e220008000100 */
[----:B------:R-:W-:Y:S01]  /*1250*/  IMAD.U32 R6, RZ, RZ, UR10 ;  /* 0x0000000aff067e24 */ /* 0x000fe2000f8e00ff */
[----:B------:R-:W-:Y:S01]  /*1260*/  MOV R9, UR11 ;  /* 0x0000000b00097c02 */ /* 0x000fe20008000f00 */
[----:B------:R-:W-:Y:S01]  /*1270*/  IMAD.U32 R7, RZ, RZ, UR11 ;  /* 0x0000000bff077e24 */ /* 0x000fe2000f8e00ff */
[----:B------:R-:W-:Y:S01]  /*1280*/  FSETP.GEU.AND P5, PT, |R31|, 6.5827683646048100446e-37, PT ;  /* 0x036000001f00780b */ /* 0x000fe20003fae200 */
[----:B------:R-:W-:Y:S01]  /*1290*/  IMAD.MOV.U32 R4, RZ, RZ, 0x1 ;  /* 0x00000001ff047424 */ /* 0x000fe200078e00ff */
[----:B0-----:R-:W0:Y:S01]  /*12a0*/  MUFU.RCP64H R5, R3 ;  /* 0x0000000300057308 */ /* 0x001e220000001800 */
[----:B------:R-:W-:Y:S01]  /*12b0*/  IMAD.U32 R8, RZ, RZ, UR10 ;  /* 0x0000000aff087e24 */ /* 0x000fe2000f8e00ff */
[----:B------:R-:W-:Y:S03]  /*12c0*/  BSSY B1, `(.L_x_3419) ;  /* 0x0000012000017945 */ /* 0x000fe60003800000 */
[----:B0-----:R-:W0:-:S06]  /*12d0*/  DFMA R6, R4, -|R6|, 1 ;  /* 0x3ff000000406742b */ /* 0x001e0c0000000c06 */
[----:B0-----:R-:W0:-:S06]  /*12e0*/  DFMA R6, R6, R6, R6 ;  /* 0x000000060606722b */ /* 0x001e0c0000000006 */
[----:B0-----:R-:W0:-:S06]  /*12f0*/  DFMA R6, R4, R6, R4 ;  /* 0x000000060406722b */ /* 0x001e0c0000000004 */
[----:B0-----:R-:W0:-:S06]  /*1300*/  DFMA R4, R6, -|R8|, 1 ;  /* 0x3ff000000604742b */ /* 0x001e0c0000000c08 */
[----:B0-2---:R-:W0:-:S06]  /*1310*/  DFMA R14, R6, R4, R6 ;  /* 0x00000004060e722b */ /* 0x005e0c0000000006 */
        /* <DEDUP_REMOVED lines=9> */
[----:B-1-3--:R-:W-:Y:S05]  /*13b0*/  CALL.REL.NOINC `($__internal_5_$__cuda_sm20_div_rn_f64_full) ;  /* 0x0000264000007944 */ /* 0x00afea0003c00000 */
[----:B------:R-:W-:Y:S02]  /*13c0*/  IMAD.MOV.U32 R14, RZ, RZ, R2 ;  /* 0x000000ffff0e7224 */ /* 0x000fe400078e0002 */
[----:B------:R-:W-:Y:S02]  /*13d0*/  IMAD.MOV.U32 R15, RZ, RZ, R3 ;  /* 0x000000ffff0f7224 */ /* 0x000fe400078e0003 */
.L_x_3420:
[----:B------:R-:W-:Y:S05]  /*13e0*/  BSYNC B1 ;  /* 0x0000000000017941 */ /* 0x000fea0003800000 */
.L_x_3419:
[----:B------:R-:W-:Y:S05]  /*13f0*/  BRA `(.L_x_3416) ;  /* 0x0000004000007947 */ /* 0x000fea0003800000 */
.L_x_3415:
[----:B------:R-:W1:-:S04]  /*1400*/  DFMA R12, R28, R52, R30 ;  /* 0x000000341c0c722b */ /* 0x000e48000000001e */
[----:B------:R-:W2:-:S04]  /*1410*/  DFMA R14, R30, R52, -R28 ;  /* 0x000000341e0e722b */ /* 0x000e88000000081c */
[----:B-1----:R1:W4:-:S04]  /*1420*/  DMUL R12, R12, R50 ;  /* 0x000000320c0c7228 */ /* 0x0023080000000000 */
[----:B--2---:R1:W2:-:S06]  /*1430*/  DMUL R14, R14, R50 ;  /* 0x000000320e0e7228 */ /* 0x00428c0000000000 */
.L_x_3416:
[----:B----4-:R-:W-:Y:S05]  /*1440*/  @!P6 BRA `(.L_x_3421) ;  /* 0x000003e00000e947 */ /* 0x010fea0003800000 */
[----:B------:R-:W4:-:S06]  /*1450*/  DSETP.NEU.AND P0, PT, RZ, |UR10|, PT ;  /* 0x4000000aff007e2a */ /* 0x000f0c000bf0d000 */
[----:B----4-:R-:W4:-:S14]  /*1460*/  DSETP.EQ.AND P0, PT, RZ, |UR14|, !P0 ;  /* 0x4000000eff007e2a */ /* 0x010f1c000c702000 */
[----:B----4-:R-:W4:-:S04]  /*1470*/  @!P0 DFMA R28, R26, R48, R24 ;  /* 0x000000301a1c822b */ /* 0x010f080000000018 */
[----:B------:R-:W5:-:S04]  /*1480*/  @!P0 DFMA R30, R24, -R48, R26 ;  /* 0x80000030181e822b */ /* 0x000f48000000001a */
[----:B----4-:R4:W0:-:S04]  /*1490*/  @!P0 DMUL R28, R28, R46 ;  /* 0x0000002e1c1c8228 */ /* 0x0108080000000000 */
[----:B-----5:R4:W1:Y:S01]  /*14a0*/  @!P0 DMUL R30, R30, R46 ;  /* 0x0000002e1e1e8228 */ /* 0x0208620000000000 */
[----:B------:R-:W-:Y:S05]  /*14b0*/  @!P0 BRA `(.L_x_3422) ;  /* 0x000003b000008947 */ /* 0x000fea0003800000 */
[----:B0-----:R-:W0:Y:S01]  /*14c0*/  DADD R2, -RZ, |UR14| ;  /* 0x4000000eff027e29 */ /* 0x001e220008000100 */
[----:B------:R-:W-:Y:S01]  /*14d0*/  MOV R6, UR14 ;  /* 0x0000000e00067c02 */ /* 0x000fe20008000f00 */
[----:B------:R-:W-:Y:S01]  /*14e0*/  IMAD.U32 R7, RZ, RZ, UR15 ;  /* 0x0000000fff077e24 */ /* 0x000fe2000f8e00ff */
[----:B------:R-:W-:Y:S01]  /*14f0*/  FSETP.GEU.AND P5, PT, |R25|, 6.5827683646048100446e-37, PT ;  /* 0x036000001900780b */ /* 0x000fe20003fae200 */
[----:B------:R-:W-:Y:S01]  /*1500*/  IMAD.MOV.U32 R4, RZ, RZ, 0x1 ;  /* 0x00000001ff047424 */ /* 0x000fe200078e00ff */
[----:B------:R-:W-:Y:S01]  /*1510*/  BSSY B1, `(.L_x_3423) ;  /* 0x0000015000017945 */ /* 0x000fe20003800000 */
[----:B0-----:R-:W0:Y:S01]  /*1520*/  MUFU.RCP64H R5, R3 ;  /* 0x0000000300057308 */ /* 0x001e220000001800 */
[----:B------:R-:W-:Y:S02]  /*1530*/  IMAD.U32 R8, RZ, RZ, UR14 ;  /* 0x0000000eff087e24 */ /* 0x000fe4000f8e00ff */
[----:B------:R-:W-:Y:S01]  /*1540*/  IMAD.U32 R9, RZ, RZ, UR15 ;  /* 0x0000000fff097e24 */ /* 0x000fe2000f8e00ff */
        /* <DEDUP_REMOVED lines=11> */
[----:B------:R-:W-:Y:S01]  /*1600*/  MOV R4, R24 ;  /* 0x0000001800047202 */ /* 0x000fe20000000f00 */
[----:B------:R-:W-:Y:S01]  /*1610*/  IMAD.MOV.U32 R9, RZ, RZ, R25 ;  /* 0x000000ffff097224 */ /* 0x000fe200078e0019 */
[----:B------:R-:W-:Y:S02]  /*1620*/  MOV R0, 0x1640 ;  /* 0x0000164000007802 */ /* 0x000fe40000000f00 */
[----:B-1234-:R-:W-:Y:S05]  /*1630*/  CALL.REL.NOINC `($__internal_5_$__cuda_sm20_div_rn_f64_full) ;  /* 0x000023c000007944 */ /* 0x01efea0003c00000 */
[----:B------:R-:W-:Y:S02]  /*1640*/  IMAD.MOV.U32 R28, RZ, RZ, R2 ;  /* 0x000000ffff1c7224 */ /* 0x000fe400078e0002 */
[----:B------:R-:W-:Y:S02]  /*1650*/  IMAD.MOV.U32 R29, RZ, RZ, R3 ;  /* 0x000000ffff1d7224 */ /* 0x000fe400078e0003 */
.L_x_3424:
[----:B------:R-:W-:Y:S05]  /*1660*/  BSYNC B1 ;  /* 0x0000000000017941 */ /* 0x000fea0003800000 */
.L_x_3423:
[----:B------:R-:W0:Y:S01]  /*1670*/  DADD R2, -RZ, |UR10| ;  /* 0x4000000aff027e29 */ /* 0x000e220008000100 */
[----:B------:R-:W-:Y:S01]  /*1680*/  IMAD.U32 R6, RZ, RZ, UR10 ;  /* 0x0000000aff067e24 */ /* 0x000fe2000f8e00ff */
[----:B------:R-:W-:Y:S01]  /*1690*/  MOV R7, UR11 ;  /* 0x0000000b00077c02 */ /* 0x000fe20008000f00 */
[----:B------:R-:W-:Y:S01]  /*16a0*/  IMAD.MOV.U32 R4, RZ, RZ, 0x1 ;  /* 0x00000001ff047424 */ /* 0x000fe200078e00ff */
[----:B------:R-:W-:Y:S01]  /*16b0*/  FSETP.GEU.AND P5, PT, |R27|, 6.5827683646048100446e-37, PT ;  /* 0x036000001b00780b */ /* 0x000fe20003fae200 */
[----:B------:R-:W-:Y:S01]  /*16c0*/  IMAD.U32 R8, RZ, RZ, UR10 ;  /* 0x0000000aff087e24 */ /* 0x000fe2000f8e00ff */
[----:B0-----:R-:W0:Y:S01]  /*16d0*/  MUFU.RCP64H R5, R3 ;  /* 0x0000000300057308 */ /* 0x001e220000001800 */
[----:B------:R-:W-:Y:S01]  /*16e0*/  IMAD.U32 R9, RZ, RZ, UR11 ;  /* 0x0000000bff097e24 */ /* 0x000fe2000f8e00ff */
[----:B------:R-:W-:Y:S01]  /*16f0*/  BSSY B1, `(.L_x_3425) ;  /* 0x0000012000017945 */ /* 0x000fe20003800000 */
[----:B0-----:R-:W0:-:S06]  /*1700*/  DFMA R6, R4, -|R6|, 1 ;  /* 0x3ff000000406742b */ /* 0x001e0c0000000c06 */
[----:B0-----:R-:W0:-:S06]  /*1710*/  DFMA R6, R6, R6, R6 ;  /* 0x000000060606722b */ /* 0x001e0c0000000006 */
[----:B0-----:R-:W0:-:S06]  /*1720*/  DFMA R6, R4, R6, R4 ;  /* 0x000000060406722b */ /* 0x001e0c0000000004 */
[----:B0-----:R-:W0:-:S06]  /*1730*/  DFMA R4, R6, -|R8|, 1 ;  /* 0x3ff000000604742b */ /* 0x001e0c0000000c08 */
[----:B01----:R-:W0:-:S06]  /*1740*/  DFMA R30, R6, R4, R6 ;  /* 0x00000004061e722b */ /* 0x003e0c0000000006 */
[----:B0-----:R-:W0:-:S06]  /*1750*/  DMUL R4, R30, R26 ;  /* 0x0000001a1e047228 */ /* 0x001e0c0000000000 */
[----:B0-----:R-:W0:-:S06]  /*1760*/  DFMA R6, R4, -|UR10|, R26 ;  /* 0xc000000a04067c2b */ /* 0x001e0c000800001a */
[----:B0-----:R-:W0:-:S10]  /*1770*/  DFMA R30, R30, R6, R4 ;  /* 0x000000061e1e722b */ /* 0x001e140000000004 */
[----:B0-----:R-:W-:-:S05]  /*1780*/  FFMA R0, RZ, R3, R31 ;  /* 0x00000003ff007223 */ /* 0x001fca000000001f */
[----:B------:R-:W-:-:S13]  /*1790*/  FSETP.GT.AND P0, PT, |R0|, 1.469367938527859385e-39, PT ;  /* 0x001000000000780b */ /* 0x000fda0003f04200 */
[----:B------:R-:W-:Y:S05]  /*17a0*/  @P0 BRA P5, `(.L_x_3426) ;  /* 0x0000006000000947 */ /* 0x000fea0002800000 */
[----:B------:R-:W-:Y:S01]  /*17b0*/  IMAD.MOV.U32 R4, RZ, RZ, R26 ;  /* 0x000000ffff047224 */ /* 0x000fe200078e001a */
[----:B------:R-:W-:Y:S02]  /*17c0*/  MOV R9, R27 ;  /* 0x0000001b00097202 */ /* 0x000fe40000000f00 */
[----:B------:R-:W-:Y:S02]  /*17d0*/  MOV R0, 0x17f0 ;  /* 0x000017f000007802 */ /* 0x000fe40000000f00 */
[----:B--234-:R-:W-:Y:S05]  /*17e0*/  CALL.REL.NOINC `($__internal_5_$__cuda_sm20_div_rn_f64_full) ;  /* 0x0000221000007944 */ /* 0x01cfea0003c00000 */
[----:B------:R-:W-:Y:S02]  /*17f0*/  IMAD.MOV.U32 R30, RZ, RZ, R2 ;  /* 0x000000ffff1e7224 */ /* 0x000fe400078e0002 */
[----:B------:R-:W-:Y:S02]  /*1800*/  IMAD.MOV.U32 R31, RZ, RZ, R3 ;  /* 0x000000ffff1f7224 */ /* 0x000fe400078e0003 */
.L_x_3426:
[----:B------:R-:W-:Y:S05]  /*1810*/  BSYNC B1 ;  /* 0x0000000000017941 */ /* 0x000fea0003800000 */
.L_x_3425:
[----:B------:R-:W-:Y:S05]  /*1820*/  BRA `(.L_x_3422) ;  /* 0x0000004000007947 */ /* 0x000fea0003800000 */
.L_x_3421:
[----:B------:R-:W4:-:S04]  /*1830*/  DFMA R28, R24, R52, R26 ;  /* 0x00000034181c722b */ /* 0x000f08000000001a */
[----:B------:R-:W5:-:S04]  /*1840*/  DFMA R24, R26, R52, -R24 ;  /* 0x000000341a18722b */ /* 0x000f480000000818 */
[----:B----4-:R4:W0:-:S04]  /*1850*/  DMUL R28, R28, R50 ;  /* 0x000000321c1c7228 */ /* 0x0108080000000000 */
[----:B-----5:R4:W1:-:S06]  /*1860*/  DMUL R30, R24, R50 ;  /* 0x00000032181e7228 */ /* 0x02084c0000000000 */
.L_x_3422:
[----:B0-----:R-:W-:Y:S05]  /*1870*/  @!P6 BRA `(.L_x_3427) ;  /* 0x000003e00000e947 */ /* 0x001fea0003800000 */
[----:B------:R-:W0:-:S06]  /*1880*/  DSETP.NEU.AND P0, PT, RZ, |UR10|, PT ;  /* 0x4000000aff007e2a */ /* 0x000e0c000bf0d000 */
[----:B0-----:R-:W0:-:S14]  /*1890*/  DSETP.EQ.AND P0, PT, RZ, |UR14|, !P0 ;  /* 0x4000000eff007e2a */ /* 0x001e1c000c702000 */
[----:B0---4-:R-:W0:-:S04]  /*18a0*/  @!P0 DFMA R24, R22, R48, R20 ;  /* 0x000000301618822b */ /* 0x011e080000000014 */
[----:B------:R-:W4:-:S04]  /*18b0*/  @!P0 DFMA R26, R20, -R48, R22 ;  /* 0x80000030141a822b */ /* 0x000f080000000016 */
[----:B0-----:R0:W3:-:S04]  /*18c0*/  @!P0 DMUL R24, R24, R46 ;  /* 0x0000002e18188228 */ /* 0x0010c80000000000 */
[----:B----4-:R0:W4:Y:S01]  /*18d0*/  @!P0 DMUL R26, R26, R46 ;  /* 0x0000002e1a1a8228 */ /* 0x0101220000000000 */
[----:B------:R-:W-:Y:S05]  /*18e0*/  @!P0 BRA `(.L_x_3428) ;  /* 0x000003b000008947 */ /* 0x000fea0003800000 */
[----:B---3--:R-:W3:Y:S01]  /*18f0*/  DADD R2, -RZ, |UR14| ;  /* 0x4000000eff027e29 */ /* 0x008ee20008000100 */
[----:B------:R-:W-:Y:S01]  /*1900*/  IMAD.U32 R6, RZ, RZ, UR14 ;  /* 0x0000000eff067e24 */ /* 0x000fe2000f8e00ff */
[----:B------:R-:W-:Y:S01]  /*1910*/  MOV R4, 0x1 ;  /* 0x0000000100047802 */ /* 0x000fe20000000f00 */
[----:B------:R-:W-:Y:S01]  /*1920*/  IMAD.U32 R7, RZ, RZ, UR15 ;  /* 0x0000000fff077e24 */ /* 0x000fe2000f8e00ff */
[----:B------:R-:W-:Y:S01]  /*1930*/  FSETP.GEU.AND P5, PT, |R21|, 6.5827683646048100446e-37, PT ;  /* 0x036000001500780b */ /* 0x000fe20003fae200 */
[----:B------:R-:W-:Y:S01]  /*1940*/  IMAD.U32 R8, RZ, RZ, UR14 ;  /* 0x0000000eff087e24 */ /* 0x000fe2000f8e00ff */
[----:B---3--:R-:W3:Y:S01]  /*1950*/  MUFU.RCP64H R5, R3 ;  /* 0x0000000300057308 */ /* 0x008ee20000001800 */
[----:B------:R-:W-:Y:S01]  /*1960*/  IMAD.U32 R9, RZ, RZ, UR15 ;  /* 0x0000000fff097e24 */ /* 0x000fe2000f8e00ff */
[----:B------:R-:W-:Y:S01]  /*1970*/  BSSY B1, `(.L_x_3429) ;  /* 0x0000012000017945 */ /* 0x000fe20003800000 */
[----:B---3--:R-:W3:-:S06]  /*1980*/  DFMA R6, R4, -|R6|, 1 ;  /* 0x3ff000000406742b */ /* 0x008ecc0000000c06 */
[----:B---3--:R-:W3:-:S06]  /*1990*/  DFMA R6, R6, R6, R6 ;  /* 0x000000060606722b */ /* 0x008ecc0000000006 */
[----:B---3--:R-:W3:-:S06]  /*19a0*/  DFMA R6, R4, R6, R4 ;  /* 0x000000060406722b */ /* 0x008ecc0000000004 */
[----:B---3--:R-:W3:-:S06]  /*19b0*/  DFMA R4, R6, -|R8|, 1 ;  /* 0x3ff000000604742b */ /* 0x008ecc0000000c08 */
[----:B---3--:R-:W3:-:S06]  /*19c0*/  DFMA R6, R6, R4, R6 ;  /* 0x000000040606722b */ /* 0x008ecc0000000006 */
[----:B---3--:R-:W3:-:S06]  /*19d0*/  DMUL R24, R6, R20 ;  /* 0x0000001406187228 */ /* 0x008ecc0000000000 */
[----:B---3--:R-:W3:-:S06]  /*19e0*/  DFMA R4, R24, -|UR14|, R20 ;  /* 0xc000000e18047c2b */ /* 0x008ecc0008000014 */
[----:B---3--:R-:W3:-:S10]  /*19f0*/  DFMA R24, R6, R4, R24 ;  /* 0x000000040618722b */ /* 0x008ed40000000018 */
[----:B---3--:R-:W-:-:S05]  /*1a00*/  FFMA R0, RZ, R3, R25 ;  /* 0x00000003ff007223 */ /* 0x008fca0000000019 */
[----:B------:R-:W-:-:S13]  /*1a10*/  FSETP.GT.AND P0, PT, |R0|, 1.469367938527859385e-39, PT ;  /* 0x001000000000780b */ /* 0x000fda0003f04200 */
[----:B------:R-:W-:Y:S05]  /*1a20*/  @P0 BRA P5, `(.L_x_3430) ;  /* 0x0000006000000947 */ /* 0x000fea0002800000 */
[----:B------:R-:W-:Y:S01]  /*1a30*/  IMAD.MOV.U32 R4, RZ, RZ, R20 ;  /* 0x000000ffff047224 */ /* 0x000fe200078e0014 */
[----:B------:R-:W-:Y:S01]  /*1a40*/  MOV R0, 0x1a70 ;  /* 0x00001a7000007802 */ /* 0x000fe20000000f00 */
[----:B------:R-:W-:Y:S02]  /*1a50*/  IMAD.MOV.U32 R9, RZ, RZ, R21 ;  /* 0x000000ffff097224 */ /* 0x000fe400078e0015 */
[----:B012-4-:R-:W-:Y:S05]  /*1a60*/  CALL.REL.NOINC `($__internal_5_$__cuda_sm20_div_rn_f64_full) ;  /* 0x00001f9000007944 */ /* 0x017fea0003c00000 */
[----:B------:R-:W-:Y:S01]  /*1a70*/  MOV R24, R2 ;  /* 0x0000000200187202 */ /* 0x000fe20000000f00 */
[----:B------:R-:W-:Y:S02]  /*1a80*/  IMAD.MOV.U32 R25, RZ, RZ, R3 ;  /* 0x000000ffff197224 */ /* 0x000fe400078e0003 */
.L_x_3430:
[----:B------:R-:W-:Y:S05]  /*1a90*/  BSYNC B1 ;  /* 0x0000000000017941 */ /* 0x000fea0003800000 */
.L_x_3429:
[----:B------:R-:W3:Y:S01]  /*1aa0*/  DADD R2, -RZ, |UR10| ;  /* 0x4000000aff027e29 */ /* 0x000ee20008000100 */
[----:B------:R-:W-:Y:S01]  /*1ab0*/  IMAD.U32 R6, RZ, RZ, UR10 ;  /* 0x0000000aff067e24 */ /* 0x000fe2000f8e00ff */
[----:B------:R-:W-:Y:S01]  /*1ac0*/  MOV R8, UR10 ;  /* 0x0000000a00087c02 */ /* 0x000fe20008000f00 */
[----:B------:R-:W-:Y:S01]  /*1ad0*/  IMAD.U32 R7, RZ, RZ, UR11 ;  /* 0x0000000bff077e24 */ /* 0x000fe2000f8e00ff */
[----:B------:R-:W-:Y:S01]  /*1ae0*/  FSETP.GEU.AND P5, PT, |R23|, 6.5827683646048100446e-37, PT ;  /* 0x036000001700780b */ /* 0x000fe20003fae200 */
[----:B------:R-:W-:Y:S01]  /*1af0*/  IMAD.MOV.U32 R4, RZ, RZ, 0x1 ;  /* 0x00000001ff047424 */ /* 0x000fe200078e00ff */
[----:B---3--:R-:W3:Y:S01]  /*1b00*/  MUFU.RCP64H R5, R3 ;  /* 0x0000000300057308 */ /* 0x008ee20000001800 */
[----:B------:R-:W-:Y:S01]  /*1b10*/  IMAD.U32 R9, RZ, RZ, UR11 ;  /* 0x0000000bff097e24 */ /* 0x000fe2000f8e00ff */
[----:B------:R-:W-:Y:S03]  /*1b20*/  BSSY B1, `(.L_x_3431) ;  /* 0x0000012000017945 */ /* 0x000fe60003800000 */
[----:B---3--:R-:W3:-:S06]  /*1b30*/  DFMA R6, R4, -|R6|, 1 ;  /* 0x3ff000000406742b */ /* 0x008ecc0000000c06 */
[----:B---3--:R-:W3:-:S06]  /*1b40*/  DFMA R6, R6, R6, R6 ;  /* 0x000000060606722b */ /* 0x008ecc0000000006 */
[----:B---3--:R-:W3:-:S06]  /*1b50*/  DFMA R6, R4, R6, R4 ;  /* 0x000000060406722b */ /* 0x008ecc0000000004 */
[----:B---3--:R-:W3:-:S06]  /*1b60*/  DFMA R4, R6, -|R8|, 1 ;  /* 0x3ff000000604742b */ /* 0x008ecc0000000c08 */
[----:B---34-:R-:W3:-:S06]  /*1b70*/  DFMA R26, R6, R4, R6 ;  /* 0x00000004061a722b */ /* 0x018ecc0000000006 */
        /* <DEDUP_REMOVED lines=9> */
[----:B012---:R-:W-:Y:S05]  /*1c10*/  CALL.REL.NOINC `($__internal_5_$__cuda_sm20_div_rn_f64_full) ;  /* 0x00001de000007944 */ /* 0x007fea0003c00000 */
[----:B------:R-:W-:Y:S01]  /*1c20*/  IMAD.MOV.U32 R26, RZ, RZ, R2 ;  /* 0x000000ffff1a7224 */ /* 0x000fe200078e0002 */
[----:B------:R-:W-:Y:S02]  /*1c30*/  MOV R27, R3 ;  /* 0x00000003001b7202 */ /* 0x000fe40000000f00 */
.L_x_3432:
[----:B------:R-:W-:Y:S05]  /*1c40*/  BSYNC B1 ;  /* 0x0000000000017941 */ /* 0x000fea0003800000 */
.L_x_3431:
[----:B------:R-:W-:Y:S05]  /*1c50*/  BRA `(.L_x_3428) ;  /* 0x0000004000007947 */ /* 0x000fea0003800000 */
.L_x_3427:
[----:B----4-:R-:W0:-:S04]  /*1c60*/  DFMA R24, R20, R52, R22 ;  /* 0x000000341418722b */ /* 0x010e080000000016 */
[----:B------:R-:W4:-:S04]  /*1c70*/  DFMA R20, R22, R52, -R20 ;  /* 0x000000341614722b */ /* 0x000f080000000814 */
[----:B0-----:R0:W3:-:S04]  /*1c80*/  DMUL R24, R24, R50 ;  /* 0x0000003218187228 */ /* 0x0010c80000000000 */
[----:B----4-:R0:W4:-:S04]  /*1c90*/  DMUL R26, R20, R50 ;  /* 0x00000032141a7228 */ /* 0x0101080000000000 */
.L_x_3428:
[----:B---3--:R-:W-:Y:S01]  /*1ca0*/  @P1 LEA R2, P6, R39, UR8, 0x4 ;  /* 0x0000000827021c11 */ /* 0x008fe2000f8c20ff */
[----:B------:R-:W-:Y:S01]  /*1cb0*/  ULDC UR13, c[0x0][0x0] ;  /* 0x00000000000d7ab9 */ /* 0x000fe20000000800 */
[----:B------:R-:W-:Y:S01]  /*1cc0*/  @P2 LEA R4, P5, R37, UR8, 0x4 ;  /* 0x0000000825042c11 */ /* 0x000fe2000f8a20ff */
[----:B------:R-:W-:Y:S01]  /*1cd0*/  UIMAD.WIDE.U32 UR4, UR13, 0x4, UR4 ;  /* 0x000000040d0478a5 */ /* 0x000fe2000f8e0004 */
[----:B------:R-:W-:Y:S02]  /*1ce0*/  @P3 LEA R6, P0, R34, UR8, 0x4 ;  /* 0x0000000822063c11 */ /* 0x000fe4000f8020ff */
[----:B------:R-:W-:Y:S01]  /*1cf0*/  @P1 LEA.HI.X R3, R39, UR9, R38, 0x4, P6 ;  /* 0x0000000927031c11 */ /* 0x000fe2000b0f2426 */
[----:B------:R-:W-:Y:S01]  /*1d00*/  UISETP.LT.U32.AND UP1, UPT, UR4, UR18, UPT ;  /* 0x000000120400728c */ /* 0x000fe2000bf21070 */
[----:B------:R-:W-:Y:S01]  /*1d10*/  @P4 LEA R8, P6, R32, UR8, 0x4 ;  /* 0x0000000820084c11 */ /* 0x000fe2000f8c20ff */
[----:B------:R-:W-:Y:S01]  /*1d20*/  UISETP.GE.U32.AND UP0, UPT, UR4, 0x10000, UPT ;  /* 0x000100000400788c */ /* 0x000fe2000bf06070 */
[----:B------:R-:W-:Y:S01]  /*1d30*/  @P2 LEA.HI.X R5, R37, UR9, R36, 0x4, P5 ;  /* 0x0000000925052c11 */ /* 0x000fe2000a8f2424 */
[----:B------:R3:W-:Y:S01]  /*1d40*/  @P1 STG.E.128 [R2.64], R16 ;  /* 0x0000001002001986 */ /* 0x0007e2000c101d10 */
[----:B------:R-:W-:Y:S01]  /*1d50*/  @P3 LEA.HI.X R7, R34, UR9, R33, 0x4, P0 ;  /* 0x0000000922073c11 */ /* 0x000fe200080f2421 */
[----:B------:R-:W-:Y:S01]  /*1d60*/  UISETP.GE.U32.AND.EX UP0, UPT, UR5, URZ, UPT, UP0 ;  /* 0x0000003f0500728c */ /* 0x000fe2000bf06100 */
[----:B------:R-:W-:Y:S01]  /*1d70*/  @P4 LEA.HI.X R9, R32, UR9, R35, 0x4, P6 ;  /* 0x0000000920094c11 */ /* 0x000fe2000b0f2423 */
[----:B--2---:R3:W-:Y:S01]  /*1d80*/  @P2 STG.E.128 [R4.64], R12 ;  /* 0x0000000c04002986 */ /* 0x0047e2000c101d10 */
[----:B------:R-:W-:Y:S01]  /*1d90*/  IMAD.U32 R11, RZ, RZ, UR5 ;  /* 0x00000005ff0b7e24 */ /* 0x000fe2000f8e00ff */
[----:B------:R-:W-:Y:S01]  /*1da0*/  PLOP3.LUT P0, PT, PT, PT, UP1, 0x80, 0x0 ;  /* 0x000000000000781c */ /* 0x000fe20003f0f018 */
[----:B------:R-:W-:Y:S01]  /*1db0*/  IMAD.U32 R10, RZ, RZ, UR4 ;  /* 0x00000004ff0a7e24 */ /* 0x000fe2000f8e00ff */
[----:B-1----:R3:W-:Y:S01]  /*1dc0*/  @P3 STG.E.128 [R6.64], R28 ;  /* 0x0000001c06003986 */ /* 0x0027e2000c101d10 */
[----:B------:R-:W-:-:S02]  /*1dd0*/  PLOP3.LUT P1, PT, PT, PT, UP0, 0x80, 0x0 ;  /* 0x000000000000781c */ /* 0x000fc40003f2f008 */
[----:B------:R-:W-:Y:S01]  /*1de0*/  ISETP.LT.AND.EX P0, PT, R11, UR12, PT, P0 ;  /* 0x0000000c0b007c0c */ /* 0x000fe2000bf01300 */
[----:B----4-:R3:W-:-:S12]  /*1df0*/  @P4 STG.E.128 [R8.64], R24 ;  /* 0x0000001808004986 */ /* 0x0107d8000c101d10 */
[----:B------:R-:W-:Y:S05]  /*1e00*/  @!P1 BRA P0, `(.L_x_3433) ;  /* 0xffffeae000009947 */ /* 0x000fea000003ffff */
[----:B------:R-:W-:Y:S05]  /*1e10*/  EXIT ;  /* 0x000000000000794d */ /* 0x000fea0003800000 */
.L_x_3402:
[----:B------:R-:W0:Y:S02]  /*1e20*/  S2R R35, SR_TID.X ;  /* 0x0000000000237919 */ /* 0x000e240000002100 */
[----:B0-----:R-:W-:-:S05]  /*1e30*/  IMAD.WIDE.U32 R2, R35, 0x4, RZ ;  /* 0x0000000423027825 */ /* 0x001fca00078e00ff */
[----:B------:R-:W-:-:S04]  /*1e40*/  ISETP.GE.U32.AND P0, PT, R2, UR18, PT ;  /* 0x0000001202007c0c */ /* 0x000fc8000bf06070 */
[----:B------:R-:W-:-:S04]  /*1e50*/  ISETP.GE.AND.EX P0, PT, R3, UR12, PT, P0 ;  /* 0x0000000c03007c0c */ /* 0x000fc8000bf06300 */
[----:B------:R-:W-:-:S13]  /*1e60*/  ISETP.GT.U32.OR P0, PT, R35, 0x3fff, P0 ;  /* 0x00003fff2300780c */ /* 0x000fda0000704470 */
[----:B------:R-:W-:Y:S05]  /*1e70*/  @P0 EXIT ;  /* 0x000000000000094d */ /* 0x000fea0003800000 */
[----:B------:R-:W0:Y:S01]  /*1e80*/  MUFU.RCP64H R3, UR11 ;  /* 0x0000000b00037d08 */ /* 0x000e220008001800 */
[----:B------:R-:W-:Y:S01]  /*1e90*/  IMAD.U32 R4, RZ, RZ, UR10 ;  /* 0x0000000aff047e24 */ /* 0x000fe2000f8e00ff */
[----:B------:R-:W-:Y:S01]  /*1ea0*/  MOV R5, UR11 ;  /* 0x0000000b00057c02 */ /* 0x000fe20008000f00 */
[----:B------:R-:W-:Y:S02]  /*1eb0*/  IMAD.MOV.U32 R2, RZ, RZ, 0x1 ;  /* 0x00000001ff027424 */ /* 0x000fe400078e00ff */
[----:B------:R-:W-:Y:S02]  /*1ec0*/  IMAD.U32 R6, RZ, RZ, UR10 ;  /* 0x0000000aff067e24 */ /* 0x000fe4000f8e00ff */
[----:B------:R-:W-:Y:S02]  /*1ed0*/  IMAD.U32 R7, RZ, RZ, UR11 ;  /* 0x0000000bff077e24 */ /* 0x000fe4000f8e00ff */
[----:B------:R-:W-:Y:S01]  /*1ee0*/  IMAD.MOV.U32 R34, RZ, RZ, RZ ;  /* 0x000000ffff227224 */ /* 0x000fe200078e00ff */
[----:B0-----:R-:W0:-:S06]  /*1ef0*/  DFMA R4, R2, -R4, 1 ;  /* 0x3ff000000204742b */ /* 0x001e0c0000000804 */
[----:B0-----:R-:W0:-:S06]  /*1f00*/  DFMA R4, R4, R4, R4 ;  /* 0x000000040404722b */ /* 0x001e0c0000000004 */
[----:B0-----:R-:W0:-:S06]  /*1f10*/  DFMA R4, R2, R4, R2 ;  /* 0x000000040204722b */ /* 0x001e0c0000000002 */
[----:B0-----:R-:W0:-:S06]  /*1f20*/  DFMA R2, R4, -R6, 1 ;  /* 0x3ff000000402742b */ /* 0x001e0c0000000806 */
[----:B0-----:R0:W1:Y:S02]  /*1f30*/  DFMA R2, R4, R2, R4 ;  /* 0x000000020402722b */ /* 0x0010640000000004 */
[----:B0-----:R-:W-:Y:S01]  /*1f40*/  MOV R4, UR10 ;  /* 0x0000000a00047c02 */ /* 0x001fe20008000f00 */
[----:B------:R-:W-:-:S03]  /*1f50*/  IMAD.U32 R5, RZ, RZ, UR11 ;  /* 0x0000000bff057e24 */ /* 0x000fc6000f8e00ff */
        /* <DEDUP_REMOVED lines=13> */
[----:B------:R-:W-:Y:S01]  /*2030*/  MOV R3, R7 ;  /* 0x0000000700037202 */ /* 0x000fe20000000f00 */
[----:B------:R-:W-:Y:S01]  /*2040*/  IMAD.U32 R8, RZ, RZ, UR14 ;  /* 0x0000000eff087e24 */ /* 0x000fe2000f8e00ff */
[----:B------:R-:W-:Y:S01]  /*2050*/  MOV R0, 0x2090 ;  /* 0x0000209000007802 */ /* 0x000fe20000000f00 */
[----:B------:R-:W-:Y:S02]  /*2060*/  IMAD.U32 R9, RZ, RZ, UR15 ;  /* 0x0000000fff097e24 */ /* 0x000fe4000f8e00ff */
[----:B------:R-:W-:-:S02]  /*2070*/  IMAD.U32 R6, RZ, RZ, UR10 ;  /* 0x0000000aff067e24 */ /* 0x000fc4000f8e00ff */
[----:B------:R-:W-:Y:S05]  /*2080*/  CALL.REL.NOINC `($__internal_5_$__cuda_sm20_div_rn_f64_full) ;  /* 0x0000197000007944 */ /* 0x000fea0003c00000 */
[----:B------:R-:W-:Y:S02]  /*2090*/  IMAD.MOV.U32 R46, RZ, RZ, R2 ;  /* 0x000000ffff2e7224 */ /* 0x000fe400078e0002 */
[----:B------:R-:W-:-:S02]  /*20a0*/  IMAD.MOV.U32 R47, RZ, RZ, R3 ;  /* 0x000000ffff2f7224 */ /* 0x000fc400078e0003 */
.L_x_3434:
        /* <DEDUP_REMOVED lines=19> */
.L_x_3436:
[----:B------:R-:W-:Y:S05]  /*21e0*/  BSYNC B0 ;  /* 0x0000000000007941 */ /* 0x000fea0003800000 */
.L_x_3435:
[----:B------:R-:W2:Y:S01]  /*21f0*/  MUFU.RCP64H R3, UR15 ;  /* 0x0000000f00037d08 */ /* 0x000ea20008001800 */
[----:B0-----:R-:W-:Y:S01]  /*2200*/  IMAD.U32 R4, RZ, RZ, UR14 ;  /* 0x0000000eff047e24 */ /* 0x001fe2000f8e00ff */
[----:B------:R-:W-:Y:S01]  /*2210*/  MOV R5, UR15 ;  /* 0x0000000f00057c02 */ /* 0x000fe20008000f00 */
[----:B------:R-:W-:Y:S01]  /*2220*/  IMAD.MOV.U32 R2, RZ, RZ, 0x1 ;  /* 0x00000001ff027424 */ /* 0x000fe200078e00ff */
[----:B------:R-:W0:Y:S01]  /*2230*/  DSETP.NEU.AND P1, PT, RZ, |UR10|, PT ;  /* 0x4000000aff007e2a */ /* 0x000e22000bf2d000 */
[----:B------:R-:W-:Y:S02]  /*2240*/  IMAD.U32 R6, RZ, RZ, UR14 ;  /* 0x0000000eff067e24 */ /* 0x000fe4000f8e00ff */
[----:B------:R-:W-:-:S03]  /*2250*/  IMAD.U32 R7, RZ, RZ, UR15 ;  /* 0x0000000fff077e24 */ /* 0x000fc6000f8e00ff */
[----:B0-----:R-:W-:-:S04]  /*2260*/  DSETP.EQ.AND P1, PT, RZ, |UR14|, !P1 ;  /* 0x4000000eff007e2a */ /* 0x001fc8000cf22000 */
        /* <DEDUP_REMOVED lines=25> */
[----:B-1----:R-:W-:Y:S05]  /*2400*/  CALL.REL.NOINC `($__internal_5_$__cuda_sm20_div_rn_f64_full) ;  /* 0x000015f000007944 */ /* 0x002fea0003c00000 */
[----:B------:R-:W-:Y:S01]  /*2410*/  MOV R38, R2 ;  /* 0x0000000200267202 */ /* 0x000fe20000000f00 */
[----:B------:R-:W-:Y:S02]  /*2420*/  IMAD.MOV.U32 R39, RZ, RZ, R3 ;  /* 0x000000ffff277224 */ /* 0x000fe400078e0003 */
.L_x_3437:
        /* <DEDUP_REMOVED lines=17> */
.L_x_3439:
[----:B------:R-:W-:Y:S05]  /*2540*/  BSYNC B0 ;  /* 0x0000000000007941 */ /* 0x000fea0003800000 */
.L_x_3438:
[C---:B---3--:R-:W-:Y:S02]  /*2550*/  SHF.L.U32 R32, R35.reuse, 0x6, RZ ;  /* 0x0000000623207819 */ /* 0x048fe400000006ff */
[----:B------:R-:W-:Y:S02]  /*2560*/  SHF.L.U64.HI R33, R35, 0x6, R34 ;  /* 0x0000000623217819 */ /* 0x000fe40000010222 */
[----:B------:R-:W-:-:S04]  /*2570*/  IADD3 R2, P0, R32, UR6, RZ ;  /* 0x0000000620027c10 */ /* 0x000fc8000ff1e0ff */
[----:B------:R-:W-:-:S05]  /*2580*/  IADD3.X R3, R33, UR7, RZ, P0, !PT ;  /* 0x0000000721037c10 */ /* 0x000fca00087fe4ff */
[----:B------:R3:W5:Y:S04]  /*2590*/  LDG.E.128 R8, [R2.64] ;  /* 0x0000001002087981 */ /* 0x000768000c1e1d00 */
[----:B------:R3:W5:Y:S04]  /*25a0*/  LDG.E.128 R28, [R2.64+0x10] ;  /* 0x00001010021c7981 */ /* 0x000768000c1e1d00 */
[----:B------:R3:W5:Y:S04]  /*25b0*/  LDG.E.128 R24, [R2.64+0x20] ;  /* 0x0000201002187981 */ /* 0x000768000c1e1d00 */
[----:B0-----:R3:W5:Y:S01]  /*25c0*/  LDG.E.128 R20, [R2.64+0x30] ;  /* 0x0000301002147981 */ /* 0x001762000c1e1d00 */
[----:B0-----:R-:W-:-:S02]  /*25d0*/  IMAD.U32 R4, RZ, RZ, UR14 ;  /* 0x0000000eff047e24 */ /* 0x001fc4000f8e00ff */
[----:B------:R-:W-:-:S06]  /*25e0*/  IMAD.U32 R5, RZ, RZ, UR15 ;  /* 0x0000000fff057e24 */ /* 0x000fcc000f8e00ff */
[----:B------:R-:W0:-:S14]  /*25f0*/  DSETP.GE.AND P2, PT, |R4|, |UR10|, PT ;  /* 0x4000000a04007e2a */ /* 0x000e1c000bf46200 */
[----:B0-----:R-:W-:Y:S05]  /*2600*/  @!P2 BRA `(.L_x_3440) ;  /* 0x000003b00000a947 */ /* 0x001fea0003800000 */
[----:B---3-5:R-:W0:-:S04]  /*2610*/  @!P1 DFMA R16, R10, R38, R8 ;  /* 0x000000260a10922b */ /* 0x028e080000000008 */
[----:B------:R-:W3:-:S04]  /*2620*/  @!P1 DFMA R18, R8, -R38, R10 ;  /* 0x800000260812922b */ /* 0x000ec8000000000a */
[----:B0-2---:R0:W2:-:S04]  /*2630*/  @!P1 DMUL R16, R16, R36 ;  /* 0x0000002410109228 */ /* 0x0050880000000000 */
[----:B---3--:R0:W3:Y:S01]  /*2640*/  @!P1 DMUL R18, R18, R36 ;  /* 0x0000002412129228 */ /* 0x0080e20000000000 */
[----:B------:R-:W-:Y:S05]  /*2650*/  @!P1 BRA `(.L_x_3441) ;  /* 0x000003a000009947 */ /* 0x000fea0003800000 */
[----:B--2---:R-:W2:Y:S01]  /*2660*/  DADD R2, -RZ, |UR14| ;  /* 0x4000000eff027e29 */ /* 0x004ea20008000100 */
[----:B------:R-:W-:Y:S01]  /*2670*/  IMAD.U32 R6, RZ, RZ, UR14 ;  /* 0x0000000eff067e24 */ /* 0x000fe2000f8e00ff */
[----:B------:R-:W-:Y:S01]  /*2680*/  MOV R7, UR15 ;  /* 0x0000000f00077c02 */ /* 0x000fe20008000f00 */
[----:B------:R-:W-:Y:S01]  /*2690*/  IMAD.MOV.U32 R4, RZ, RZ, 0x1 ;  /* 0x00000001ff047424 */ /* 0x000fe200078e00ff */
        /* <DEDUP_REMOVED lines=21> */
.L_x_3443:
[----:B------:R-:W-:Y:S05]  /*27f0*/  BSYNC B1 ;  /* 0x0000000000017941 */ /* 0x000fea0003800000 */
.L_x_3442:
[----:B------:R-:W2:Y:S01]  /*2800*/  DADD R2, -RZ, |UR10| ;  /* 0x4000000aff027e29 */ /* 0x000ea20008000100 */
        /* <DEDUP_REMOVED lines=12> */
[----:B--23--:R-:W2:-:S06]  /*28d0*/  DFMA R18, R6, R4, R6 ;  /* 0x000000040612722b */ /* 0x00ce8c0000000006 */
[----:B--2---:R-:W2:-:S06]  /*28e0*/  DMUL R4, R18, R10 ;  /* 0x0000000a12047228 */ /* 0x004e8c0000000000 */
[----:B--2---:R-:W2:-:S06]  /*28f0*/  DFMA R6, R4, -|UR10|, R10 ;  /* 0xc000000a04067c2b */ /* 0x004e8c000800000a */
[----:B--2---:R-:W2:-:S10]  /*2900*/  DFMA R18, R18, R6, R4 ;  /* 0x000000061212722b */ /* 0x004e940000000004 */
[----:B--2---:R-:W-:-:S05]  /*2910*/  FFMA R0, RZ, R3, R19 ;  /* 0x00000003ff007223 */ /* 0x004fca0000000013 */
[----:B------:R-:W-:-:S13]  /*2920*/  FSETP.GT.AND P0, PT, |R0|, 1.469367938527859385e-39, PT ;  /* 0x001000000000780b */ /* 0x000fda0003f04200 */
[----:B------:R-:W-:Y:S05]  /*2930*/  @P0 BRA P3, `(.L_x_3445) ;  /* 0x0000006000000947 */ /* 0x000fea0001800000 */
[----:B------:R-:W-:Y:S01]  /*2940*/  MOV R4, R10 ;  /* 0x0000000a00047202 */ /* 0x000fe20000000f00 */
[----:B------:R-:W-:Y:S01]  /*2950*/  IMAD.MOV.U32 R9, RZ, RZ, R11 ;  /* 0x000000ffff097224 */ /* 0x000fe200078e000b */
[----:B------:R-:W-:Y:S02]  /*2960*/  MOV R0, 0x2980 ;  /* 0x0000298000007802 */ /* 0x000fe40000000f00 */
[----:B01----:R-:W-:Y:S05]  /*2970*/  CALL.REL.NOINC `($__internal_5_$__cuda_sm20_div_rn_f64_full) ;  /* 0x0000108000007944 */ /* 0x003fea0003c00000 */
[----:B------:R-:W-:Y:S02]  /*2980*/  IMAD.MOV.U32 R18, RZ, RZ, R2 ;  /* 0x000000ffff127224 */ /* 0x000fe400078e0002 */
[----:B------:R-:W-:Y:S02]  /*2990*/  IMAD.MOV.U32 R19, RZ, RZ, R3 ;  /* 0x000000ffff137224 */ /* 0x000fe400078e0003 */
.L_x_3445:
[----:B------:R-:W-:Y:S05]  /*29a0*/  BSYNC B1 ;  /* 0x0000000000017941 */ /* 0x000fea0003800000 */
.L_x_3444:
[----:B------:R-:W-:Y:S05]  /*29b0*/  BRA `(.L_x_3441) ;  /* 0x0000004000007947 */ /* 0x000fea0003800000 */
.L_x_3440:
[----:B---3-5:R-:W0:-:S04]  /*29c0*/  DFMA R16, R8, R46, R10 ;  /* 0x0000002e0810722b */ /* 0x028e08000000000a */
[----:B------:R-:W3:-:S04]  /*29d0*/  DFMA R8, R10, R46, -R8 ;  /* 0x0000002e0a08722b */ /* 0x000ec80000000808 */
[----:B01----:R0:W1:-:S04]  /*29e0*/  DMUL R16, R16, R40 ;  /* 0x0000002810107228 */ /* 0x0030480000000000 */
[----:B---3--:R0:W3:-:S06]  /*29f0*/  DMUL R18, R8, R40 ;  /* 0x0000002808127228 */ /* 0x0080cc0000000000 */
.L_x_3441:
[----:B-12---:R-:W-:Y:S05]  /*2a00*/  @!P2 BRA `(.L_x_3446) ;  /* 0x000003c00000a947 */ /* 0x006fea0003800000 */
[----:B------:R-:W1:-:S04]  /*2a10*/  @!P1 DFMA R12, R30, R38, R28 ;  /* 0x000000261e0c922b */ /* 0x000e48000000001c */
[----:B------:R-:W2:-:S04]  /*2a20*/  @!P1 DFMA R14, R28, -R38, R30 ;  /* 0x800000261c0e922b */ /* 0x000e88000000001e */
[----:B-1----:R1:W4:-:S04]  /*2a30*/  @!P1 DMUL R12, R12, R36 ;  /* 0x000000240c0c9228 */ /* 0x0023080000000000 */
[----:B--2---:R1:W2:Y:S01]  /*2a40*/  @!P1 DMUL R14, R14, R36 ;  /* 0x000000240e0e9228 */ /* 0x0042a20000000000 */
[----:B------:R-:W-:Y:S05]  /*2a50*/  @!P1 BRA `(.L_x_3447) ;  /* 0x000003b000009947 */ /* 0x000fea0003800000 */
[----:B----4-:R-:W4:Y:S01]  /*2a60*/  DADD R2, -RZ, |UR14| ;  /* 0x4000000eff027e29 */ /* 0x010f220008000100 */
[----:B------:R-:W-:Y:S01]  /*2a70*/  MOV R6, UR14 ;  /* 0x0000000e00067c02 */ /* 0x000fe20008000f00 */
[----:B------:R-:W-:Y:S01]  /*2a80*/  IMAD.U32 R7, RZ, RZ, UR15 ;  /* 0x0000000fff077e24 */ /* 0x000fe2000f8e00ff */
[----:B0-----:R-:W-:Y:S01]  /*2a90*/  MOV R9, UR15 ;  /* 0x0000000f00097c02 */ /* 0x001fe20008000f00 */
[----:B------:R-:W-:Y:S01]  /*2aa0*/  IMAD.MOV.U32 R4, RZ, RZ, 0x1 ;  /* 0x00000001ff047424 */ /* 0x000fe200078e00ff */
[----:B------:R-:W-:Y:S01]  /*2ab0*/  FSETP.GEU.AND P3, PT, |R29|, 6.5827683646048100446e-37, PT ;  /* 0x036000001d00780b */ /* 0x000fe20003f6e200 */
[----:B----4-:R-:W0:Y:S01]  /*2ac0*/  MUFU.RCP64H R5, R3 ;  /* 0x0000000300057308 */ /* 0x010e220000001800 */
[----:B------:R-:W-:Y:S01]  /*2ad0*/  IMAD.U32 R8, RZ, RZ, UR14 ;  /* 0x0000000eff087e24 */ /* 0x000fe2000f8e00ff */
[----:B------:R-:W-:Y:S02]  /*2ae0*/  BSSY B1, `(.L_x_3448) ;  /* 0x0000012000017945 */ /* 0x000fe40003800000 */
        /* <DEDUP_REMOVED lines=17> */
.L_x_3449:
[----:B------:R-:W-:Y:S05]  /*2c00*/  BSYNC B1 ;  /* 0x0000000000017941 */ /* 0x000fea0003800000 */
.L_x_3448:
        /* <DEDUP_REMOVED lines=24> */
[----:B------:R-:W-:Y:S01]  /*2d90*/  MOV R14, R2 ;  /* 0x00000002000e7202 */ /* 0x000fe20000000f00 */
[----:B------:R-:W-:Y:S02]  /*2da0*/  IMAD.MOV.U32 R15, RZ, RZ, R3 ;  /* 0x000000ffff0f7224 */ /* 0x000fe400078e0003 */
.L_x_3451:
[----:B------:R-:W-:Y:S05]  /*2db0*/  BSYNC B1 ;  /* 0x0000000000017941 */ /* 0x000fea0003800000 */
.L_x_3450:
[----:B------:R-:W-:Y:S05]  /*2dc0*/  BRA `(.L_x_3447) ;  /* 0x0000004000007947 */ /* 0x000fea0003800000 */
.L_x_3446:
[----:B------:R-:W1:-:S04]  /*2dd0*/  DFMA R12, R28, R46, R30 ;  /* 0x0000002e1c0c722b */ /* 0x000e48000000001e */
[----:B------:R-:W2:-:S04]  /*2de0*/  DFMA R14, R30, R46, -R28 ;  /* 0x0000002e1e0e722b */ /* 0x000e88000000081c */
[----:B-1----:R1:W4:-:S04]  /*2df0*/  DMUL R12, R12, R40 ;  /* 0x000000280c0c7228 */ /* 0x0023080000000000 */
[----:B--2---:R1:W2:-:S06]  /*2e00*/  DMUL R14, R14, R40 ;  /* 0x000000280e0e7228 */ /* 0x00428c0000000000 */
.L_x_3447:
[----:B----4-:R-:W-:Y:S05]  /*2e10*/  @!P2 BRA `(.L_x_3452) ;  /* 0x000003c00000a947 */ /* 0x010fea0003800000 */
[----:B------:R-:W4:-:S04]  /*2e20*/  @!P1 DFMA R28, R26, R38, R24 ;  /* 0x000000261a1c922b */ /* 0x000f080000000018 */
[----:B------:R-:W5:-:S04]  /*2e30*/  @!P1 DFMA R30, R24, -R38, R26 ;  /* 0x80000026181e922b */ /* 0x000f48000000001a */
[----:B----4-:R4:W0:-:S04]  /*2e40*/  @!P1 DMUL R28, R28, R36 ;  /* 0x000000241c1c9228 */ /* 0x0108080000000000 */
[----:B-----5:R4:W1:Y:S01]  /*2e50*/  @!P1 DMUL R30, R30, R36 ;  /* 0x000000241e1e9228 */ /* 0x0208620000000000 */
[----:B------:R-:W-:Y:S05]  /*2e60*/  @!P1 BRA `(.L_x_3453) ;  /* 0x000003b000009947 */ /* 0x000fea0003800000 */
[----:B0-----:R-:W0:Y:S01]  /*2e70*/  DADD R2, -RZ, |UR14| ;  /* 0x4000000eff027e29 */ /* 0x001e220008000100 */
[----:B------:R-:W-:Y:S01]  /*2e80*/  IMAD.U32 R6, RZ, RZ, UR14 ;  /* 0x0000000eff067e24 */ /* 0x000fe2000f8e00ff */
[----:B------:R-:W-:Y:S01]  /*2e90*/  MOV R4, 0x1 ;  /* 0x0000000100047802 */ /* 0x000fe20000000f00 */
[----:B------:R-:W-:Y:S01]  /*2ea0*/  IMAD.U32 R7, RZ, RZ, UR15 ;  /* 0x0000000fff077e24 */ /* 0x000fe2000f8e00ff */
        /* <DEDUP_REMOVED lines=19> */
[----:B-1234-:R-:W-:Y:S05]  /*2fe0*/  CALL.REL.NOINC `($__internal_5_$__cuda_sm20_div_rn_f64_full) ;  /* 0x00000a1000007944 */ /* 0x01efea0003c00000 */
[----:B------:R-:W-:Y:S02]  /*2ff0*/  IMAD.MOV.U32 R28, RZ, RZ, R2 ;  /* 0x000000ffff1c7224 */ /* 0x000fe400078e0002 */
[----:B------:R-:W-:Y:S02]  /*3000*/  IMAD.MOV.U32 R29, RZ, RZ, R3 ;  /* 0x000000ffff1d7224 */ /* 0x000fe400078e0003 */
.L_x_3455:
[----:B------:R-:W-:Y:S05]  /*3010*/  BSYNC B1 ;  /* 0x0000000000017941 */ /* 0x000fea0003800000 */
.L_x_3454:
        /* <DEDUP_REMOVED lines=23> */
[----:B--234-:R-:W-:Y:S05]  /*3190*/  CALL.REL.NOINC `($__internal_5_$__cuda_sm20_div_rn_f64_full) ;  /* 0x0000086000007944 */ /* 0x01cfea0003c00000 */
[----:B------:R-:W-:Y:S02]  /*31a0*/  IMAD.MOV.U32 R30, RZ, RZ, R2 ;  /* 0x000000ffff1e7224 */ /* 0x000fe400078e0002 */
[----:B------:R-:W-:Y:S02]  /*31b0*/  IMAD.MOV.U32 R31, RZ, RZ, R3 ;  /* 0x000000ffff1f7224 */ /* 0x000fe400078e0003 */
.L_x_3457:
[----:B------:R-:W-:Y:S05]  /*31c0*/  BSYNC B1 ;  /* 0x0000000000017941 */ /* 0x000fea0003800000 */
.L_x_3456:
[----:B------:R-:W-:Y:S05]  /*31d0*/  BRA `(.L_x_3453) ;  /* 0x0000004000007947 */ /* 0x000fea0003800000 */
.L_x_3452:
[----:B------:R-:W4:-:S04]  /*31e0*/  DFMA R28, R24, R46, R26 ;  /* 0x0000002e181c722b */ /* 0x000f08000000001a */
[----:B------:R-:W5:-:S04]  /*31f0*/  DFMA R24, R26, R46, -R24 ;  /* 0x0000002e1a18722b */ /* 0x000f480000000818 */
[----:B----4-:R4:W0:-:S04]  /*3200*/  DMUL R28, R28, R40 ;  /* 0x000000281c1c7228 */ /* 0x0108080000000000 */
[----:B-----5:R4:W1:-:S06]  /*3210*/  DMUL R30, R24, R40 ;  /* 0x00000028181e7228 */ /* 0x02084c0000000000 */
.L_x_3453:
[----:B0-----:R-:W-:Y:S05]  /*3220*/  @!P2 BRA `(.L_x_3458) ;  /* 0x000003c00000a947 */ /* 0x001fea0003800000 */
[----:B----4-:R-:W0:-:S04]  /*3230*/  @!P1 DFMA R24, R22, R38, R20 ;  /* 0x000000261618922b */ /* 0x010e080000000014 */
[----:B------:R-:W4:-:S04]  /*3240*/  @!P1 DFMA R26, R20, -R38, R22 ;  /* 0x80000026141a922b */ /* 0x000f080000000016 */
[----:B0-----:R0:W3:-:S04]  /*3250*/  @!P1 DMUL R24, R24, R36 ;  /* 0x0000002418189228 */ /* 0x0010c80000000000 */
[----:B----4-:R0:W4:Y:S01]  /*3260*/  @!P1 DMUL R26, R26, R36 ;  /* 0x000000241a1a9228 */ /* 0x0101220000000000 */
[----:B------:R-:W-:Y:S05]  /*3270*/  @!P1 BRA `(.L_x_3459) ;  /* 0x000003b000009947 */ /* 0x000fea0003800000 */
[----:B---3--:R-:W3:Y:S01]  /*3280*/  DADD R2, -RZ, |UR14| ;  /* 0x4000000eff027e29 */ /* 0x008ee20008000100 */
[----:B------:R-:W-:Y:S01]  /*3290*/  MOV R6, UR14 ;  /* 0x0000000e00067c02 */ /* 0x000fe20008000f00 */
[----:B------:R-:W-:Y:S01]  /*32a0*/  IMAD.U32 R7, RZ, RZ, UR15 ;  /* 0x0000000fff077e24 */ /* 0x000fe2000f8e00ff */
[----:B------:R-:W-:Y:S01]  /*32b0*/  MOV R9, UR15 ;  /* 0x0000000f00097c02 */ /* 0x000fe20008000f00 */
[----:B------:R-:W-:Y:S01]  /*32c0*/  IMAD.MOV.U32 R4, RZ, RZ, 0x1 ;  /* 0x00000001ff047424 */ /* 0x000fe200078e00ff */
[----:B------:R-:W-:Y:S01]  /*32d0*/  FSETP.GEU.AND P2, PT, |R21|, 6.5827683646048100446e-37, PT ;  /* 0x036000001500780b */ /* 0x000fe20003f4e200 */
[----:B---3--:R-:W3:Y:S01]  /*32e0*/  MUFU.RCP64H R5, R3 ;  /* 0x0000000300057308 */ /* 0x008ee20000001800 */
[----:B------:R-:W-:Y:S01]  /*32f0*/  IMAD.U32 R8, RZ, RZ, UR14 ;  /* 0x0000000eff087e24 */ /* 0x000fe2000f8e00ff */
[----:B------:R-:W-:Y:S02]  /*3300*/  BSSY B1, `(.L_x_3460) ;  /* 0x0000012000017945 */ /* 0x000fe40003800000 */
        /* <DEDUP_REMOVED lines=15> */
[----:B------:R-:W-:Y:S01]  /*3400*/  IMAD.MOV.U32 R24, RZ, RZ, R2 ;  /* 0x000000ffff187224 */ /* 0x000fe200078e0002 */
[----:B------:R-:W-:Y:S02]  /*3410*/  MOV R25, R3 ;  /* 0x0000000300197202 */ /* 0x000fe40000000f00 */
.L_x_3461:
[----:B------:R-:W-:Y:S05]  /*3420*/  BSYNC B1 ;  /* 0x0000000000017941 */ /* 0x000fea0003800000 */
.L_x_3460:
        /* <DEDUP_REMOVED lines=24> */
[----:B------:R-:W-:Y:S01]  /*35b0*/  MOV R26, R2 ;  /* 0x00000002001a7202 */ /* 0x000fe20000000f00 */
[----:B------:R-:W-:Y:S02]  /*35c0*/  IMAD.MOV.U32 R27, RZ, RZ, R3 ;  /* 0x000000ffff1b7224 */ /* 0x000fe400078e0003 */
.L_x_3463:
[----:B------:R-:W-:Y:S05]  /*35d0*/  BSYNC B1 ;  /* 0x0000000000017941 */ /* 0x000fea0003800000 */
.L_x_3462:
[----:B------:R-:W-:Y:S05]  /*35e0*/  BRA `(.L_x_3459) ;  /* 0x0000004000007947 */ /* 0x000fea0003800000 */
.L_x_3458:
[----:B----4-:R-:W0:-:S04]  /*35f0*/  DFMA R24, R20, R46, R22 ;  /* 0x0000002e1418722b */ /* 0x010e080000000016 */
[----:B------:R-:W4:-:S04]  /*3600*/  DFMA R20, R22, R46, -R20 ;  /* 0x0000002e1614722b */ /* 0x000f080000000814 */
[----:B0-----:R0:W3:-:S04]  /*3610*/  DMUL R24, R24, R40 ;  /* 0x0000002818187228 */ /* 0x0010c80000000000 */
[----:B----4-:R0:W4:-:S04]  /*3620*/  DMUL R26, R20, R40 ;  /* 0x00000028141a7228 */ /* 0x0101080000000000 */
.L_x_3459:
[----:B---3--:R-:W-:-:S04]  /*3630*/  IADD3 R32, P0, R32, UR8, RZ ;  /* 0x0000000820207c10 */ /* 0x008fc8000ff1e0ff */
[----:B------:R-:W-:Y:S02]  /*3640*/  IADD3.X R33, R33, UR9, RZ, P0, !PT ;  /* 0x0000000921217c10 */ /* 0x000fe400087fe4ff */
[----:B------:R-:W-:-:S03]  /*3650*/  IADD3 R35, P0, R35, c[0x0][0x0], RZ ;  /* 0x0000000023237a10 */ /* 0x000fc60007f1e0ff */
[----:B------:R3:W-:Y:S01]  /*3660*/  STG.E.128 [R32.64], R16 ;  /* 0x0000001020007986 */ /* 0x0007e2000c101d10 */
[C---:B------:R-:W-:Y:S01]  /*3670*/  ISETP.LT.U32.AND P2, PT, R35.reuse, 0x4000, PT ;  /* 0x000040002300780c */ /* 0x040fe20003f41070 */
[C---:B------:R-:W-:Y:S02]  /*3680*/  IMAD.SHL.U32 R0, R35.reuse, 0x4, RZ ;  /* 0x0000000423007824 */ /* 0x040fe400078e00ff */
[----:B------:R-:W-:Y:S01]  /*3690*/  IMAD.X R34, RZ, RZ, R34, P0 ;  /* 0x000000ffff227224 */ /* 0x000fe200000e0622 */
[----:B--2---:R3:W-:Y:S02]  /*36a0*/  STG.E.128 [R32.64+0x10], R12 ;  /* 0x0000100c20007986 */ /* 0x0047e4000c101d10 */
[----:B------:R-:W-:Y:S02]  /*36b0*/  ISETP.GE.U32.AND P0, PT, R0, UR18, PT ;  /* 0x0000001200007c0c */ /* 0x000fe4000bf06070 */
[----:B-1----:R3:W-:Y:S01]  /*36c0*/  STG.E.128 [R32.64+0x20], R28 ;  /* 0x0000201c20007986 */ /* 0x0027e2000c101d10 */
[----:B------:R-:W-:-:S02]  /*36d0*/  SHF.L.U64.HI R0, R35, 0x2, R34 ;  /* 0x0000000223007819 */ /* 0x000fc40000010222 */
[----:B------:R-:W-:Y:S01]  /*36e0*/  ISETP.LT.U32.AND.EX P2, PT, R34, RZ, PT, P2 ;  /* 0x000000ff2200720c */ /* 0x000fe20003f41120 */
[----:B----4-:R3:W-:Y:S01]  /*36f0*/  STG.E.128 [R32.64+0x30], R24 ;  /* 0x0000301820007986 */ /* 0x0107e2000c101d10 */
[----:B------:R-:W-:-:S13]  /*3700*/  ISETP.GE.AND.EX P0, PT, R0, UR12, PT, P0 ;  /* 0x0000000c00007c0c */ /* 0x000fda000bf06300 */
[----:B------:R-:W-:Y:S05]  /*3710*/  @!P0 BRA P2, `(.L_x_3438) ;  /* 0xffffee3000008947 */ /* 0x000fea000103ffff */
[----:B------:R-:W-:Y:S05]  /*3720*/  EXIT ;  /* 0x000000000000794d */ /* 0x000fea0003800000 */
        .weak           $__internal_4_$__cuda_sm20_dblrcp_rn_slowpath_v3
        .type           $__internal_4_$__cuda_sm20_dblrcp_rn_slowpath_v3,@function
        .size           $__internal_4_$__cuda_sm20_dblrcp_rn_slowpath_v3,($__internal_5_$__cuda_sm20_div_rn_f64_full - $__internal_4_$__cuda_sm20_dblrcp_rn_slowpath_v3)
$__internal_4_$__cuda_sm20_dblrcp_rn_slowpath_v3:
[----:B------:R-:W-:Y:S01]  /*3730*/  MOV R8, R6 ;  /* 0x0000000600087202 */ /* 0x000fe20000000f00 */
[----:B------:R-:W-:Y:S01]  /*3740*/  IMAD.MOV.U32 R9, RZ, RZ, R7 ;  /* 0x000000ffff097224 */ /* 0x000fe200078e0007 */
[----:B------:R-:W-:Y:S05]  /*3750*/  BSSY B1, `(.L_x_3464) ;  /* 0x0000025000017945 */ /* 0x000fea0003800000 */
[----:B------:R-:W0:-:S14]  /*3760*/  DSETP.GTU.AND P0, PT, |R8|, +INF , PT ;  /* 0x7ff000000800742a */ /* 0x000e1c0003f0c200 */
[----:B0-----:R-:W-:Y:S05]  /*3770*/  @P0 BRA `(.L_x_3465) ;  /* 0x0000020000000947 */ /* 0x001fea0003800000 */
[----:B------:R-:W-:-:S04]  /*3780*/  LOP3.LUT R4, R7, 0x7fffffff, RZ, 0xc0, !PT ;  /* 0x7fffffff07047812 */ /* 0x000fc800078ec0ff */
[----:B------:R-:W-:-:S04]  /*3790*/  IADD3 R2, R4, -0x1, RZ ;  /* 0xffffffff04027810 */ /* 0x000fc80007ffe0ff */
[----:B------:R-:W-:-:S13]  /*37a0*/  ISETP.GE.U32.AND P0, PT, R2, 0x7fefffff, PT ;  /* 0x7fefffff0200780c */ /* 0x000fda0003f06070 */
[----:B------:R-:W-:Y:S01]  /*37b0*/  @P0 LOP3.LUT R3, R9, 0x7ff00000, RZ, 0x3c, !PT ;  /* 0x7ff0000009030812 */ /* 0x000fe200078e3cff */
[----:B------:R-:W-:Y:S01]  /*37c0*/  @P0 IMAD.MOV.U32 R2, RZ, RZ, RZ ;  /* 0x000000ffff020224 */ /* 0x000fe200078e00ff */
[----:B------:R-:W-:Y:S05]  /*37d0*/  @P0 BRA `(.L_x_3466) ;  /* 0x000001c000000947 */ /* 0x000fea0003800000 */
[----:B------:R-:W-:-:S13]  /*37e0*/  ISETP.GE.U32.AND P0, PT, R4, 0x1000001, PT ;  /* 0x010000010400780c */ /* 0x000fda0003f06070 */
[----:B------:R-:W-:Y:S05]  /*37f0*/  @!P0 BRA `(.L_x_3467) ;  /* 0x000000e000008947 */ /* 0x000fea0003800000 */
[----:B------:R-:W-:Y:S01]  /*3800*/  IADD3 R3, R9, -0x3fe00000, RZ ;  /* 0xc020000009037810 */ /* 0x000fe20007ffe0ff */
[----:B------:R-:W-:Y:S01]  /*3810*/  IMAD.MOV.U32 R2, RZ, RZ, R8 ;  /* 0x000000ffff027224 */ /* 0x000fe200078e0008 */
[----:B------:R-:W-:Y:S02]  /*3820*/  MOV R4, R11 ;  /* 0x0000000b00047202 */ /* 0x000fe40000000f00 */
[----:B------:R-:W0:Y:S04]  /*3830*/  MUFU.RCP64H R5, R3 ;  /* 0x0000000300057308 */ /* 0x000e280000001800 */
[----:B0-----:R-:W0:-:S06]  /*3840*/  DFMA R6, -R2, R4, 1 ;  /* 0x3ff000000206742b */ /* 0x001e0c0000000104 */
[----:B0-----:R-:W0:-:S06]  /*3850*/  DFMA R6, R6, R6, R6 ;  /* 0x000000060606722b */ /* 0x001e0c0000000006 */
[----:B0-----:R-:W0:-:S06]  /*3860*/  DFMA R6, R4, R6, R4 ;  /* 0x000000060406722b */ /* 0x001e0c0000000004 */
[----:B0-----:R-:W0:-:S06]  /*3870*/  DFMA R4, -R2, R6, 1 ;  /* 0x3ff000000204742b */ /* 0x001e0c0000000106 */
[----:B0-----:R-:W0:-:S06]  /*3880*/  DFMA R4, R6, R4, R6 ;  /* 0x000000040604722b */ /* 0x001e0c0000000006 */
[----:B0-----:R-:W0:-:S06]  /*3890*/  DMUL R4, R4, 2.2250738585072013831e-308 ;  /* 0x0010000004047828 */ /* 0x001e0c0000000000 */
[----:B0-----:R-:W0:-:S06]  /*38a0*/  DFMA R6, -R8, R4, 1 ;  /* 0x3ff000000806742b */ /* 0x001e0c0000000104 */
[----:B0-----:R-:W0:-:S06]  /*38b0*/  DFMA R6, R6, R6, R6 ;  /* 0x000000060606722b */ /* 0x001e0c0000000006 */
[----:B0-----:R0:W1:Y:S01]  /*38c0*/  DFMA R2, R4, R6, R4 ;  /* 0x000000060402722b */ /* 0x0010620000000004 */
[----:B------:R-:W-:Y:S05]  /*38d0*/  BRA `(.L_x_3466) ;  /* 0x000000c000007947 */ /* 0x000fea0003800000 */
.L_x_3467:
[----:B------:R-:W0:Y:S01]  /*38e0*/  DMUL R4, R8, 8.11296384146066816958e+31 ;  /* 0x4690000008047828 */ /* 0x000e220000000000 */
[----:B------:R-:W-:-:S05]  /*38f0*/  IMAD.MOV.U32 R2, RZ, RZ, R11 ;  /* 0x000000ffff027224 */ /* 0x000fca00078e000b */
[----:B0-----:R-:W0:Y:S02]  /*3900*/  MUFU.RCP64H R3, R5 ;  /* 0x0000000500037308 */ /* 0x001e240000001800 */
[----:B0-----:R-:W0:-:S06]  /*3910*/  DFMA R6, -R4, R2, 1 ;  /* 0x3ff000000406742b */ /* 0x001e0c0000000102 */
[----:B0-----:R-:W0:-:S06]  /*3920*/  DFMA R6, R6, R6, R6 ;  /* 0x000000060606722b */ /* 0x001e0c0000000006 */
[----:B0-----:R-:W0:-:S06]  /*3930*/  DFMA R6, R2, R6, R2 ;  /* 0x000000060206722b */ /* 0x001e0c0000000002 */
[----:B0-----:R-:W0:-:S06]  /*3940*/  DFMA R2, -R4, R6, 1 ;  /* 0x3ff000000402742b */ /* 0x001e0c0000000106 */
[----:B0-----:R-:W0:-:S06]  /*3950*/  DFMA R2, R6, R2, R6 ;  /* 0x000000020602722b */ /* 0x001e0c0000000006 */
[----:B0-----:R-:W0:Y:S01]  /*3960*/  DMUL R2, R2, 8.11296384146066816958e+31 ;  /* 0x4690000002027828 */ /* 0x001e220000000000 */
[----:B------:R-:W-:Y:S05]  /*3970*/  BRA `(.L_x_3466) ;  /* 0x0000002000007947 */ /* 0x000fea0003800000 */
.L_x_3465:
[----:B------:R-:W-:Y:S01]  /*3980*/  LOP3.LUT R3, R9, 0x80000, RZ, 0xfc, !PT ;  /* 0x0008000009037812 */ /* 0x000fe200078efcff */
[----:B------:R-:W-:Y:S02]  /*3990*/  IMAD.MOV.U32 R2, RZ, RZ, R8 ;  /* 0x000000ffff027224 */ /* 0x000fe400078e0008 */
.L_x_3466:
[----:B------:R-:W-:Y:S05]  /*39a0*/  BSYNC B1 ;  /* 0x0000000000017941 */ /* 0x000fea0003800000 */
.L_x_3464:
[----:B01----:R-:W-:Y:S01]  /*39b0*/  IMAD.MOV.U32 R36, RZ, RZ, R2 ;  /* 0x000000ffff247224 */ /* 0x003fe200078e0002 */
[----:B------:R-:W-:Y:S01]  /*39c0*/  MOV R37, R3 ;  /* 0x0000000300257202 */ /* 0x000fe20000000f00 */
[----:B------:R-:W-:Y:S02]  /*39d0*/  IMAD.MOV.U32 R2, RZ, RZ, R0 ;  /* 0x000000ffff027224 */ /* 0x000fe400078e0000 */
[----:B------:R-:W-:-:S04]  /*39e0*/  IMAD.MOV.U32 R3, RZ, RZ, 0x0 ;  /* 0x00000000ff037424 */ /* 0x000fc800078e00ff */
[----:B------:R-:W-:Y:S05]  /*39f0*/  RET.REL.NODEC R2 `(_ZN2at6native61_GLOBAL__N__44eb8e94_28_ForeachBinaryOpScalarList_cu_dda10a6925multi_tensor_apply_kernelINS1_28TensorListScalarListMetadataIN3c107complexIdEELi2EEENS1_25BinaryOpScalarListFunctorIS6_Li2ELi1ELi1EEEJSt7dividesIS6_EEEEvT_T0_DpT1_) ;  /* 0xffffc60002007950 */ /* 0x000fea0003c3ffff */
        .weak           $__internal_5_$__cuda_sm20_div_rn_f64_full
        .type           $__internal_5_$__cuda_sm20_div_rn_f64_full,@function
        .size           $__internal_5_$__cuda_sm20_div_rn_f64_full,(.L_x_4018 - $__internal_5_$__cuda_sm20_div_rn_f64_full)
$__internal_5_$__cuda_sm20_div_rn_f64_full:
[----:B------:R-:W-:Y:S01]  /*3a00*/  MOV R55, R9 ;  /* 0x0000000900377202 */ /* 0x000fe20000000f00 */
[----:B------:R-:W-:Y:S01]  /*3a10*/  IMAD.MOV.U32 R43, RZ, RZ, R3 ;  /* 0x000000ffff2b7224 */ /* 0x000fe200078e0003 */
[----:B------:R-:W-:Y:S01]  /*3a20*/  MOV R44, R2 ;  /* 0x00000002002c7202 */ /* 0x000fe20000000f00 */
[----:B------:R-:W-:Y:S01]  /*3a30*/  IMAD.MOV.U32 R54, RZ, RZ, R4 ;  /* 0x000000ffff367224 */ /* 0x000fe200078e0004 */
[C---:B------:R-:W-:Y:S01]  /*3a40*/  FSETP.GEU.AND P0, PT, |R55|.reuse, 1.469367938527859385e-39, PT ;  /* 0x001000003700780b */ /* 0x040fe20003f0e200 */
[----:B------:R-:W-:Y:S01]  /*3a50*/  IMAD.MOV.U32 R5, RZ, RZ, 0x1ca00000 ;  /* 0x1ca00000ff057424 */ /* 0x000fe200078e00ff */
[----:B------:R-:W-:Y:S01]  /*3a60*/  LOP3.LUT R4, R55, 0x7ff00000, RZ, 0xc0, !PT ;  /* 0x7ff0000037047812 */ /* 0x000fe200078ec0ff */
[----:B------:R-:W-:Y:S01]  /*3a70*/  IMAD.MOV.U32 R42, RZ, RZ, R2 ;  /* 0x000000ffff2a7224 */ /* 0x000fe200078e0002 */
[----:B------:R-:W-:Y:S01]  /*3a80*/  BSSY B0, `(.L_x_3468) ;  /* 0x0000059000007945 */ /* 0x000fe20003800000 */
[----:B------:R-:W-:-:S08]  /*3a90*/  IMAD.MOV.U32 R56, RZ, RZ, 0x1 ;  /* 0x00000001ff387424 */ /* 0x000fd000078e00ff */
[----:B------:R-:W-:-:S04]  /*3aa0*/  @!P0 LOP3.LUT R7, R43, 0x7ff00000, RZ, 0xc0, !PT ;  /* 0x7ff000002b078812 */ /* 0x000fc800078ec0ff */
[C---:B------:R-:W-:Y:S02]  /*3ab0*/  @!P0 ISETP.GE.U32.AND P5, PT, R4.reuse, R7, PT ;  /* 0x000000070400820c */ /* 0x040fe40003fa6070 */
[----:B------:R-:W-:Y:S02]  /*3ac0*/  LOP3.LUT R7, R3, 0x7ff00000, RZ, 0xc0, !PT ;  /* 0x7ff0000003077812 */ /* 0x000fe400078ec0ff */
[C---:B------:R-:W-:Y:S02]  /*3ad0*/  @!P0 SEL R6, R5.reuse, 0x63400000, !P5 ;  /* 0x6340000005068807 */ /* 0x040fe40006800000 */
[----:B------:R-:W-:Y:S02]  /*3ae0*/  ISETP.GE.U32.AND P5, PT, R4, R7, PT ;  /* 0x000000070400720c */ /* 0x000fe40003fa6070 */
[----:B------:R-:W-:Y:S02]  /*3af0*/  @!P0 LOP3.LUT R6, R6, 0x80000000, R55, 0xf8, !PT ;  /* 0x8000000006068812 */ /* 0x000fe400078ef837 */
[----:B------:R-:W-:-:S02]  /*3b00*/  SEL R8, R5, 0x63400000, !P5 ;  /* 0x6340000005087807 */ /* 0x000fc40006800000 */
[C---:B------:R-:W-:Y:S02]  /*3b10*/  FSETP.GEU.AND P5, PT, |R3|.reuse, 1.469367938527859385e-39, PT ;  /* 0x001000000300780b */ /* 0x040fe40003fae200 */
[----:B------:R-:W-:Y:S02]  /*3b20*/  LOP3.LUT R3, R3, 0x800fffff, RZ, 0xc0, !PT ;  /* 0x800fffff03037812 */ /* 0x000fe400078ec0ff */
[----:B------:R-:W-:Y:S02]  /*3b30*/  @!P0 LOP3.LUT R9, R6, 0x100000, RZ, 0xfc, !PT ;  /* 0x0010000006098812 */ /* 0x000fe400078efcff */
[----:B------:R-:W-:-:S07]  /*3b40*/  LOP3.LUT R45, R3, 0x3ff00000, RZ, 0xfc, !PT ;  /* 0x3ff00000032d7812 */ /* 0x000fce00078efcff */
[----:B------:R-:W0:-:S06]  /*3b50*/  @!P5 DMUL R44, R42, 8.98846567431157953865e+307 ;  /* 0x7fe000002a2cd828 */ /* 0x000e0c0000000000 */
[----:B0-----:R-:W0:Y:S04]  /*3b60*/  MUFU.RCP64H R57, R45 ;  /* 0x0000002d00397308 */ /* 0x001e280000001800 */
[----:B------:R-:W-:Y:S01]  /*3b70*/  @!P5 LOP3.LUT R7, R45, 0x7ff00000, RZ, 0xc0, !PT ;  /* 0x7ff000002d07d812 */ /* 0x000fe200078ec0ff */
[----:B0-----:R-:W0:-:S06]  /*3b80*/  DFMA R2, R56, -R44, 1 ;  /* 0x3ff000003802742b */ /* 0x001e0c000000082c */
[----:B0-----:R-:W0:-:S06]  /*3b90*/  DFMA R2, R2, R2, R2 ;  /* 0x000000020202722b */ /* 0x001e0c0000000002 */
[----:B0-----:R0:W1:Y:S02]  /*3ba0*/  DFMA R2, R56, R2, R56 ;  /* 0x000000023802722b */ /* 0x0010640000000038 */
[----:B0-----:R-:W-:Y:S01]  /*3bb0*/  LOP3.LUT R57, R8, 0x800fffff, R55, 0xf8, !PT ;  /* 0x800fffff08397812 */ /* 0x001fe200078ef837 */
[----:B------:R-:W-:Y:S02]  /*3bc0*/  IMAD.MOV.U32 R56, RZ, RZ, R54 ;  /* 0x000000ffff387224 */ /* 0x000fe400078e0036 */
[----:B------:R-:W-:Y:S01]  /*3bd0*/  @!P0 IMAD.MOV.U32 R8, RZ, RZ, RZ ;  /* 0x000000ffff088224 */ /* 0x000fe200078e00ff */
[----:B-1----:R-:W0:-:S05]  /*3be0*/  DFMA R58, R2, -R44, 1 ;  /* 0x3ff00000023a742b */ /* 0x002e0a000000082c */
[----:B------:R-:W-:-:S04]  /*3bf0*/  @!P0 DFMA R56, R56, 2, -R8 ;  /* 0x400000003838882b */ /* 0x000fc80000000808 */
[----:B0-----:R-:W0:-:S06]  /*3c00*/  DFMA R58, R2, R58, R2 ;  /* 0x0000003a023a722b */ /* 0x001e0c0000000002 */
[----:B0-----:R-:W0:-:S06]  /*3c10*/  DMUL R2, R58, R56 ;  /* 0x000000383a027228 */ /* 0x001e0c0000000000 */
[----:B0-----:R-:W0:-:S06]  /*3c20*/  DFMA R8, R2, -R44, R56 ;  /* 0x8000002c0208722b */ /* 0x001e0c0000000038 */
[----:B0-----:R0:W1:Y:S02]  /*3c30*/  DFMA R8, R58, R8, R2 ;  /* 0x000000083a08722b */ /* 0x0010640000000002 */
[----:B0-----:R-:W-:Y:S02]  /*3c40*/  MOV R2, R4 ;  /* 0x0000000400027202 */ /* 0x001fe40000000f00 */
[----:B------:R-:W-:-:S04]  /*3c50*/  @!P0 LOP3.LUT R2, R57, 0x7ff00000, RZ, 0xc0, !PT ;  /* 0x7ff0000039028812 */ /* 0x000fc800078ec0ff */
[----:B------:R-:W-:-:S04]  /*3c60*/  IADD3 R3, R2, -0x1, RZ ;  /* 0xffffffff02037810 */ /* 0x000fc80007ffe0ff */
[----:B------:R-:W-:Y:S02]  /*3c70*/  ISETP.GT.U32.AND P0, PT, R3, 0x7feffffe, PT ;  /* 0x7feffffe0300780c */ /* 0x000fe40003f04070 */
[----:B------:R-:W-:-:S04]  /*3c80*/  IADD3 R3, R7, -0x1, RZ ;  /* 0xffffffff07037810 */ /* 0x000fc80007ffe0ff */
[----:B------:R-:W-:-:S13]  /*3c90*/  ISETP.GT.U32.OR P0, PT, R3, 0x7feffffe, P0 ;  /* 0x7feffffe0300780c */ /* 0x000fda0000704470 */
[----:B------:R-:W-:Y:S05]  /*3ca0*/  @P0 BRA `(.L_x_3469) ;  /* 0x000001e000000947 */ /* 0x000fea0003800000 */
[----:B-1----:R-:W-:Y:S01]  /*3cb0*/  LOP3.LUT R3, R43, 0x7ff00000, RZ, 0xc0, !PT ;  /* 0x7ff000002b037812 */ /* 0x002fe200078ec0ff */
[----:B------:R-:W-:-:S03]  /*3cc0*/  IMAD.MOV.U32 R6, RZ, RZ, RZ ;  /* 0x000000ffff067224 */ /* 0x000fc600078e00ff */
[C---:B------:R-:W-:Y:S01]  /*3cd0*/  ISETP.GE.U32.AND P0, PT, R4.reuse, R3, PT ;  /* 0x000000030400720c */ /* 0x040fe20003f06070 */
[----:B------:R-:W-:-:S03]  /*3ce0*/  IMAD.IADD R2, R4, 0x1, -R3 ;  /* 0x0000000104027824 */ /* 0x000fc600078e0a03 */
        /* <DEDUP_REMOVED lines=9> */
[----:B------:R-:W-:-:S09]  /*3d80*/  MOV R42, RZ ;  /* 0x000000ff002a7202 */ /* 0x000fd20000000f00 */
        /* <DEDUP_REMOVED lines=13> */
[----:B------:R-:W-:Y:S01]  /*3e60*/  IMAD.MOV.U32 R58, RZ, RZ, R2 ;  /* 0x000000ffff3a7224 */ /* 0x000fe200078e0002 */
[----:B------:R-:W-:Y:S01]  /*3e70*/  MOV R59, R3 ;  /* 0x00000003003b7202 */ /* 0x000fe20000000f00 */
[----:B------:R-:W-:Y:S05]  /*3e80*/  BRA `(.L_x_3470) ;  /* 0x0000018000007947 */ /* 0x000fea0003800000 */
.L_x_3469:
[----:B-1----:R-:W0:-:S14]  /*3e90*/  DSETP.NAN.AND P0, PT, R54, R54, PT ;  /* 0x000000363600722a */ /* 0x002e1c0003f08000 */
        /* <DEDUP_REMOVED lines=11> */
[----:B------:R-:W-:Y:S01]  /*3f50*/  @!P0 IMAD.MOV.U32 R58, RZ, RZ, RZ ;  /* 0x000000ffff3a8224 */ /* 0x000fe200078e00ff */
[----:B------:R-:W-:Y:S01]  /*3f60*/  @!P0 MOV R59, R3 ;  /* 0x00000003003b8202 */ /* 0x000fe20000000f00 */
[----:B------:R-:W-:Y:S02]  /*3f70*/  @P0 IMAD.MOV.U32 R58, RZ, RZ, RZ ;  /* 0x000000ffff3a0224 */ /* 0x000fe400078e00ff */
[----:B------:R-:W-:Y:S01]  /*3f80*/  @P0 IMAD.MOV.U32 R59, RZ, RZ, R2 ;  /* 0x000000ffff3b0224 */ /* 0x000fe200078e0002 */
[----:B------:R-:W-:Y:S05]  /*3f90*/  BRA `(.L_x_3470) ;  /* 0x0000007000007947 */ /* 0x000fea0003800000 */
.L_x_3472:
[----:B------:R-:W-:Y:S01]  /*3fa0*/  LOP3.LUT R3, R43, 0x80000, RZ, 0xfc, !PT ;  /* 0x000800002b037812 */ /* 0x000fe200078efcff */
[----:B------:R-:W-:-:S03]  /*3fb0*/  IMAD.MOV.U32 R58, RZ, RZ, R42 ;  /* 0x000000ffff3a7224 */ /* 0x000fc600078e002a */
[----:B------:R-:W-:Y:S01]  /*3fc0*/  MOV R59, R3 ;  /* 0x00000003003b7202 */ /* 0x000fe20000000f00 */
[----:B------:R-:W-:Y:S05]  /*3fd0*/  BRA `(.L_x_3470) ;  /* 0x0000003000007947 */ /* 0x000fea0003800000 */
.L_x_3471:
[----:B------:R-:W-:Y:S01]  /*3fe0*/  LOP3.LUT R3, R55, 0x80000, RZ, 0xfc, !PT ;  /* 0x0008000037037812 */ /* 0x000fe200078efcff */
[----:B------:R-:W-:-:S04]  /*3ff0*/  IMAD.MOV.U32 R58, RZ, RZ, R54 ;  /* 0x000000ffff3a7224 */ /* 0x000fc800078e0036 */
[----:B------:R-:W-:Y:S02]  /*4000*/  IMAD.MOV.U32 R59, RZ, RZ, R3 ;  /* 0x000000ffff3b7224 */ /* 0x000fe400078e0003 */
.L_x_3470:
[----:B------:R-:W-:Y:S05]  /*4010*/  BSYNC B0 ;  /* 0x0000000000007941 */ /* 0x000fea0003800000 */
.L_x_3468:
[----:B------:R-:W-:Y:S01]  /*4020*/  IMAD.MOV.U32 R4, RZ, RZ, R0 ;  /* 0x000000ffff047224 */ /* 0x000fe200078e0000 */
[----:B------:R-:W-:Y:S01]  /*4030*/  MOV R3, R59 ;  /* 0x0000003b00037202 */ /* 0x000fe20000000f00 */
[----:B------:R-:W-:Y:S02]  /*4040*/  IMAD.MOV.U32 R5, RZ, RZ, 0x0 ;  /* 0x00000000ff057424 */ /* 0x000fe400078e00ff */
[----:B------:R-:W-:Y:S02]  /*4050*/  IMAD.MOV.U32 R2, RZ, RZ, R58 ;  /* 0x000000ffff027224 */ /* 0x000fe400078e003a */
[----:B------:R-:W-:Y:S05]  /*4060*/  RET.REL.NODEC R4 `(_ZN2at6native61_GLOBAL__N__44eb8e94_28_ForeachBinaryOpScalarList_cu_dda10a6925multi_tensor_apply_kernelINS1_28TensorListScalarListMetadataIN3c107complexIdEELi2EEENS1_25BinaryOpScalarListFunctorIS6_Li2ELi1ELi1EEEJSt7dividesIS6_EEEEvT_T0_DpT1_) ;  /* 0xffffbf9004007950 */ /* 0x000fea0003c3ffff */
.L_x_3473:
        /* <DEDUP_REMOVED lines=9> */
.L_x_4018:


//--------------------- .text._ZN2at6native61_GLOBAL__N__44eb8e94_28_ForeachBinaryOpScalarList_cu_dda10a6925multi_tensor_apply_kernelINS1_28TensorListScalarListMetadataIfLi2EEENS1_25BinaryOpScalarListFunctorIfLi2ELi1ELi1EEEJSt7dividesIfEEEEvT_T0_DpT1_ --------------------------
	.section	.text._ZN2at6native61_GLOBAL__N__44eb8e94_28_ForeachBinaryOpScalarList_cu_dda10a6925multi_tensor_apply_kernelINS1_28TensorListScalarListMetadataIfLi2EEENS1_25BinaryOpScalarListFunctorIfLi2ELi1ELi1EEEJSt7dividesIfEEEEvT_T0_DpT1_,"ax",@progbits
	.sectioninfo	@"SHI_REGISTERS=32"
	.align	128
.text._ZN2at6native61_GLOBAL__N__44eb8e94_28_ForeachBinaryOpScalarList_cu_dda10a6925multi_tensor_apply_kernelINS1_28TensorListScalarListMetadataIfLi2EEENS1_25BinaryOpScalarListFunctorIfLi2ELi1ELi1EEEJSt7dividesIfEEEEvT_T0_DpT1_:
        .type           _ZN2at6native61_GLOBAL__N__44eb8e94_28_ForeachBinaryOpScalarList_cu_dda10a6925multi_tensor_apply_kernelINS1_28TensorListScalarListMetadataIfLi2EEENS1_25BinaryOpScalarListFunctorIfLi2ELi1ELi1EEEJSt7dividesIfEEEEvT_T0_DpT1_,@function
        .size           _ZN2at6native61_GLOBAL__N__44eb8e94_28_ForeachBinaryOpScalarList_cu_dda10a6925multi_tensor_apply_kernelINS1_28TensorListScalarListMetadataIfLi2EEENS1_25BinaryOpScalarListFunctorIfLi2ELi1ELi1EEEJSt7dividesIfEEEEvT_T0_DpT1_,(.L_x_4021 - _ZN2at6native61_GLOBAL__N__44eb8e94_28_ForeachBinaryOpScalarList_cu_dda10a6925multi_tensor_apply_kernelINS1_28TensorListScalarListMetadataIfLi2EEENS1_25BinaryOpScalarListFunctorIfLi2ELi1ELi1EEEJSt7dividesIfEEEEvT_T0_DpT1_)
        .other          _ZN2at6native61_GLOBAL__N__44eb8e94_28_ForeachBinaryOpScalarList_cu_dda10a6925multi_tensor_apply_kernelINS1_28TensorListScalarListMetadataIfLi2EEENS1_25BinaryOpScalarListFunctorIfLi2ELi1ELi1EEEJSt7dividesIfEEEEvT_T0_DpT1_,@"STO_CUDA_ENTRY STV_DEFAULT"
_ZN2at6native61_GLOBAL__N__44eb8e94_28_ForeachBinaryOpScalarList_cu_dda10a6925multi_tensor_apply_kernelINS1_28TensorListScalarListMetadataIfLi2EEENS1_25BinaryOpScalarListFunctorIfLi2ELi1ELi1EEEJSt7dividesIfEEEEvT_T0_DpT1_:
        /* <DEDUP_REMOVED lines=29> */
.L_x_3475:
[----:B0-----:R-:W-:Y:S01]  /*01d0*/  IADD3 R17, P0, R4, R9, RZ ;  /* 0x0000000904117210 */ /* 0x001fe20007f1e0ff */
[----:B------:R-:W-:Y:S02]  /*01e0*/  IMAD R14, R5, 0x3, RZ ;  /* 0x00000003050e7824 */ /* 0x000fe400078e02ff */
[----:B------:R-:W-:Y:S01]  /*01f0*/  IMAD.MOV.U32 R7, RZ, RZ, RZ ;  /* 0x000000ffff077224 */ /* 0x000fe200078e00ff */
[C---:B------:R-:W-:Y:S01]  /*0200*/  IADD3 R8, P3, R17.reuse, c[0x0][0x0], RZ ;  /* 0x0000000011087a10 */ /* 0x040fe20007f7e0ff */
[----:B------:R-:W-:Y:S01]  /*0210*/  IMAD.X R16, RZ, RZ, R20, P0 ;  /* 0x000000ffff107224 */ /* 0x000fe200000e0614 */
[----:B------:R-:W-:-:S02]  /*0220*/  ISETP.GE.U32.AND P1, PT, R17, 0x10000, PT ;  /* 0x000100001100780c */ /* 0x000fc40003f26070 */
[-C--:B------:R-:W-:Y:S01]  /*0230*/  ISETP.LT.U32.AND P0, PT, R17, R2.reuse, PT ;  /* 0x000000021100720c */ /* 0x080fe20003f01070 */
[--C-:B------:R-:W-:Y:S01]  /*0240*/  IMAD.X R6, RZ, RZ, R16.reuse, P3 ;  /* 0x000000ffff067224 */ /* 0x100fe200018e0610 */
[----:B------:R-:W-:Y:S02]  /*0250*/  ISETP.GE.U32.AND.EX P1, PT, R16, RZ, PT, P1 ;  /* 0x000000ff1000720c */ /* 0x000fe40003f26110 */
[----:B------:R-:W-:Y:S02]  /*0260*/  LEA R19, P4, R5, R17, 0x1 ;  /* 0x0000001105137211 */ /* 0x000fe400078808ff */
[----:B------:R-:W-:Y:S02]  /*0270*/  ISETP.GE.U32.AND P2, PT, R8, 0x10000, PT ;  /* 0x000100000800780c */ /* 0x000fe40003f46070 */
[----:B------:R-:W-:Y:S01]  /*0280*/  ISETP.LT.AND.EX P1, PT, R16, R3, !P1, P0 ;  /* 0x000000031000720c */ /* 0x000fe20004f21300 */
[----:B------:R-:W-:Y:S01]  /*0290*/  IMAD.X R26, RZ, RZ, R16, P4 ;  /* 0x000000ffff1a7224 */ /* 0x000fe200020e0610 */
[----:B------:R-:W-:-:S02]  /*02a0*/  ISETP.LT.U32.AND P0, PT, R8, R2, PT ;  /* 0x000000020800720c */ /* 0x000fc40003f01070 */
[----:B------:R-:W-:Y:S02]  /*02b0*/  ISETP.GE.U32.AND.EX P2, PT, R6, RZ, PT, P2 ;  /* 0x000000ff0600720c */ /* 0x000fe40003f46120 */
[----:B------:R-:W-:Y:S02]  /*02c0*/  IADD3 R25, P5, R14, R17, RZ ;  /* 0x000000110e197210 */ /* 0x000fe40007fbe0ff */
[C---:B------:R-:W-:Y:S02]  /*02d0*/  ISETP.GE.U32.AND P3, PT, R19.reuse, 0x10000, PT ;  /* 0x000100001300780c */ /* 0x040fe40003f66070 */
[----:B------:R-:W-:Y:S01]  /*02e0*/  ISETP.LT.AND.EX P0, PT, R6, R3, !P2, P0 ;  /* 0x000000030600720c */ /* 0x000fe20005701300 */
[----:B------:R-:W-:Y:S01]  /*02f0*/  IMAD.X R23, RZ, RZ, R16, P5 ;  /* 0x000000ffff177224 */ /* 0x000fe200028e0610 */
[----:B------:R-:W-:Y:S02]  /*0300*/  ISETP.LT.U32.AND P4, PT, R19, R2, PT ;  /* 0x000000021300720c */ /* 0x000fe40003f81070 */
[----:B------:R-:W-:-:S02]  /*0310*/  ISETP.GE.U32.AND.EX P3, PT, R26, RZ, PT, P3 ;  /* 0x000000ff1a00720c */ /* 0x000fc40003f66130 */
[C---:B------:R-:W-:Y:S02]  /*0320*/  ISETP.GE.U32.AND P2, PT, R25.reuse, 0x10000, PT ;  /* 0x000100001900780c */ /* 0x040fe40003f46070 */
[-C--:B------:R-:W-:Y:S02]  /*0330*/  ISETP.LT.AND.EX P4, PT, R26, R3.reuse, !P3, P4 ;  /* 0x000000031a00720c */ /* 0x080fe40005f81340 */
[----:B------:R-:W-:Y:S02]  /*0340*/  ISETP.LT.U32.AND P3, PT, R25, R2, PT ;  /* 0x000000021900720c */ /* 0x000fe40003f61070 */
[----:B------:R-:W-:Y:S02]  /*0350*/  ISETP.GE.U32.AND.EX P2, PT, R23, RZ, PT, P2 ;  /* 0x000000ff1700720c */ /* 0x000fe40003f46120 */
[----:B------:R-:W-:Y:S02]  /*0360*/  @P1 LEA R28, P5, R17, R12, 0x2 ;  /* 0x0000000c111c1211 */ /* 0x000fe400078a10ff */
[----:B------:R-:W-:-:S02]  /*0370*/  ISETP.LT.AND.EX P2, PT, R23, R3, !P2, P3 ;  /* 0x000000031700720c */ /* 0x000fc40005741330 */
[-C--:B------:R-:W-:Y:S02]  /*0380*/  @P1 LEA.HI.X R29, R17, R13.reuse, R16, 0x2, P5 ;  /* 0x0000000d111d1211 */ /* 0x080fe400028f1410 */
[C---:B------:R-:W-:Y:S01]  /*0390*/  @P0 LEA R14, P5, R8.reuse, R12, 0x2 ;  /* 0x0000000c080e0211 */ /* 0x040fe200078a10ff */
[----:B------:R-:W-:Y:S02]  /*03a0*/  IMAD.MOV.U32 R24, RZ, RZ, RZ ;  /* 0x000000ffff187224 */ /* 0x000fe400078e00ff */
        /* <DEDUP_REMOVED lines=8> */
[----:B------:R2:W4:Y:S01]  /*0430*/  @P4 LDG.E R22, [R28.64] ;  /* 0x000000041c164981 */ /* 0x000522000c1e1900 */
[----:B------:R-:W-:-:S05]  /*0440*/  @P2 LEA.HI.X R15, R25, R13, R23, 0x2, P3 ;  /* 0x0000000d190f2211 */ /* 0x000fca00018f1417 */
[----:B------:R0:W5:Y:S01]  /*0450*/  @P2 LDG.E R21, [R14.64] ;  /* 0x000000040e152981 */ /* 0x000162000c1e1900 */
[----:B------:R-:W2:Y:S01]  /*0460*/  MUFU.RCP R27, R0 ;  /* 0x00000000001b7308 */ /* 0x000ea20000001000 */
[----:B0-----:R-:W-:-:S04]  /*0470*/  @P1 LEA R14, P3, R17, R10, 0x2 ;  /* 0x0000000a110e1211 */ /* 0x001fc800078610ff */
[----:B------:R-:W-:Y:S02]  /*0480*/  @P1 LEA.HI.X R15, R17, R11, R16, 0x2, P3 ;  /* 0x0000000b110f1211 */ /* 0x000fe400018f1410 */
[----:B------:R-:W-:-:S04]  /*0490*/  @P0 LEA R16, P3, R8, R10, 0x2 ;  /* 0x0000000a08100211 */ /* 0x000fc800078610ff */
[----:B------:R-:W-:Y:S02]  /*04a0*/  @P0 LEA.HI.X R17, R8, R11, R6, 0x2, P3 ;  /* 0x0000000b08110211 */ /* 0x000fe400018f1406 */
[-C--:B------:R-:W-:Y:S02]  /*04b0*/  @P2 LEA R6, P3, R25, R10.reuse, 0x2 ;  /* 0x0000000a19062211 */ /* 0x080fe400078610ff */
[----:B------:R-:W-:Y:S01]  /*04c0*/  @P4 LEA R18, P5, R19, R10, 0x2 ;  /* 0x0000000a13124211 */ /* 0x000fe200078a10ff */
[----:B------:R-:W-:-:S03]  /*04d0*/  IMAD.MOV.U32 R8, RZ, RZ, c[0x0][0x0] ;  /* 0x00000000ff087624 */ /* 0x000fc600078e00ff */
[----:B------:R-:W-:Y:S01]  /*04e0*/  @P4 LEA.HI.X R19, R19, R11, R26, 0x2, P5 ;  /* 0x0000000b13134211 */ /* 0x000fe200028f141a */
[----:B--2---:R-:W-:Y:S01]  /*04f0*/  FMUL.FTZ R29, R27, R7 ;  /* 0x000000071b1d7220 */ /* 0x004fe20000410000 */
[----:B------:R-:W-:Y:S01]  /*0500*/  @P2 LEA.HI.X R7, R25, R11, R23, 0x2, P3 ;  /* 0x0000000b19072211 */ /* 0x000fe200018f1417 */
[----:B---3--:R-:W-:-:S03]  /*0510*/  FMUL.FTZ R23, R27, R24 ;  /* 0x000000181b177220 */ /* 0x008fc60000410000 */
[----:B------:R0:W-:Y:S01]  /*0520*/  @P1 STG.E [R14.64], R29 ;  /* 0x0000001d0e001986 */ /* 0x0001e2000c101904 */
[C---:B----4-:R-:W-:Y:S02]  /*0530*/  FMUL.FTZ R25, R27.reuse, R22 ;  /* 0x000000161b197220 */ /* 0x050fe40000410000 */
[----:B-----5:R-:W-:Y:S02]  /*0540*/  FMUL.FTZ R27, R27, R21 ;  /* 0x000000151b1b7220 */ /* 0x020fe40000410000 */
[----:B------:R-:W-:Y:S02]  /*0550*/  IMAD.MOV.U32 R21, RZ, RZ, R20 ;  /* 0x000000ffff157224 */ /* 0x000fe400078e0014 */
[----:B------:R-:W-:Y:S01]  /*0560*/  IMAD.MOV.U32 R20, RZ, RZ, R9 ;  /* 0x000000ffff147224 */ /* 0x000fe200078e0009 */
[----:B------:R0:W-:Y:S03]  /*0570*/  @P0 STG.E [R16.64], R23 ;  /* 0x0000001710000986 */ /* 0x0001e6000c101904 */
[----:B------:R-:W-:Y:S01]  /*0580*/  IMAD.WIDE.U32 R20, R8, 0x4, R20 ;  /* 0x0000000408147825 */ /* 0x000fe200078e0014 */
[----:B------:R0:W-:Y:S04]  /*0590*/  @P4 STG.E [R18.64], R25 ;  /* 0x0000001912004986 */ /* 0x0001e8000c101904 */
[----:B------:R0:W-:Y:S01]  /*05a0*/  @P2 STG.E [R6.64], R27 ;  /* 0x0000001b06002986 */ /* 0x0001e2000c101904 */
[----:B------:R-:W-:-:S02]  /*05b0*/  ISETP.GE.U32.AND P0, PT, R20, 0x10000, PT ;  /* 0x000100001400780c */ /* 0x000fc40003f06070 */
[----:B------:R-:W-:Y:S02]  /*05c0*/  ISETP.LT.U32.AND P1, PT, R20, R2, PT ;  /* 0x000000021400720c */ /* 0x000fe40003f21070 */
[C---:B------:R-:W-:Y:S02]  /*05d0*/  ISETP.GE.U32.AND.EX P0, PT, R21.reuse, RZ, PT, P0 ;  /* 0x000000ff1500720c */ /* 0x040fe40003f06100 */
[----:B------:R-:W-:Y:S01]  /*05e0*/  ISETP.LT.AND.EX P1, PT, R21, R3, PT, P1 ;  /* 0x000000031500720c */ /* 0x000fe20003f21310 */
[----:B------:R-:W-:Y:S02]  /*05f0*/  IMAD.MOV.U32 R9, RZ, RZ, R20 ;  /* 0x000000ffff097224 */ /* 0x000fe400078e0014 */
[----:B------:R-:W-:-:S10]  /*0600*/  IMAD.MOV.U32 R20, RZ, RZ, R21 ;  /* 0x000000ffff147224 */ /* 0x000fd400078e0015 */
[----:B0-----:R-:W-:Y:S05]  /*0610*/  @!P0 BRA P1, `(.L_x_3475) ;  /* 0xfffffbb000008947 */ /* 0x001fea000083ffff */
[----:B------:R-:W-:Y:S05]  /*0620*/  EXIT ;  /* 0x000000000000794d */ /* 0x000fea0003800000 */
.L_x_3474:
[----:B0-----:R-:W0:Y:S02]  /*0630*/  S2R R16, SR_TID.X ;  /* 0x0000000000107919 */ /* 0x001e240000002100 */
[----:B0-----:R-:W-:-:S05]  /*0640*/  IMAD.WIDE.U32 R4, R16, 0x4, RZ ;  /* 0x0000000410047825 */ /* 0x001fca00078e00ff */
[----:B------:R-:W-:-:S04]  /*0650*/  ISETP.GE.U32.AND P0, PT, R4, R2, PT ;  /* 0x000000020400720c */ /* 0x000fc80003f06070 */
[----:B------:R-:W-:-:S04]  /*0660*/  ISETP.GE.AND.EX P0, PT, R5, R3, PT, P0 ;  /* 0x000000030500720c */ /* 0x000fc80003f06300 */
[----:B------:R-:W-:-:S13]  /*0670*/  ISETP.GT.U32.OR P0, PT, R16, 0x3fff, P0 ;  /* 0x00003fff1000780c */ /* 0x000fda0000704470 */
[----:B------:R-:W-:Y:S05]  /*0680*/  @P0 EXIT ;  /* 0x000000000000094d */ /* 0x000fea0003800000 */
[----:B------:R0:W1:Y:S01]  /*0690*/  MUFU.RCP R18, R0 ;  /* 0x0000000000127308 */ /* 0x0000620000001000 */
[----:B------:R-:W-:-:S07]  /*06a0*/  IMAD.MOV.U32 R19, RZ, RZ, RZ ;  /* 0x000000ffff137224 */ /* 0x000fce00078e00ff */
.L_x_3476:
[C---:B0-----:R-:W-:Y:S01]  /*06b0*/  IMAD.SHL.U32 R15, R16.reuse, 0x10, RZ ;  /* 0x00000010100f7824 */ /* 0x041fe200078e00ff */
[----:B------:R-:W-:-:S04]  /*06c0*/  SHF.L.U64.HI R17, R16, 0x4, R19 ;  /* 0x0000000410117819 */ /* 0x000fc80000010213 */
[----:B------:R-:W-:-:S05]  /*06d0*/  IADD3 R8, P0, R12, R15, RZ ;  /* 0x0000000f0c087210 */ /* 0x000fca0007f1e0ff */
[----:B------:R-:W-:-:S05]  /*06e0*/  IMAD.X R9, R13, 0x1, R17, P0 ;  /* 0x000000010d097824 */ /* 0x000fca00000e0611 */
[----:B------:R-:W2:Y:S01]  /*06f0*/  LDG.E.128 R4, [R8.64] ;  /* 0x0000000408047981 */ /* 0x000ea2000c1e1d00 */
        /* <DEDUP_REMOVED lines=10> */
[-C--:B-12---:R-:W-:Y:S02]  /*07a0*/  FMUL.FTZ R7, R7, R18.reuse ;  /* 0x0000001207077220 */ /* 0x086fe40000410000 */
[-C--:B------:R-:W-:Y:S02]  /*07b0*/  FMUL.FTZ R6, R6, R18.reuse ;  /* 0x0000001206067220 */ /* 0x080fe40000410000 */
[----:B------:R-:W-:-:S02]  /*07c0*/  FMUL.FTZ R5, R5, R18 ;  /* 0x0000001205057220 */ /* 0x000fc40000410000 */
[----:B------:R-:W-:-:S05]  /*07d0*/  FMUL.FTZ R4, R4, R18 ;  /* 0x0000001204047220 */ /* 0x000fca0000410000 */
[----:B------:R0:W-:Y:S01]  /*07e0*/  STG.E.128 [R14.64], R4 ;  /* 0x000000040e007986 */ /* 0x0001e2000c101d04 */
[----:B------:R-:W-:Y:S05]  /*07f0*/  @!P0 BRA P1, `(.L_x_3476) ;  /* 0xfffffeb000008947 */ /* 0x000fea000083ffff */
[----:B------:R-:W-:Y:S05]  /*0800*/  EXIT ;  /* 0x000000000000794d */ /* 0x000fea0003800000 */
.L_x_3477:
        /* <DEDUP_REMOVED lines=15> */
.L_x_4021:


//--------------------- .text._ZN2at6native61_GLOBAL__N__44eb8e94_28_ForeachBinaryOpScalarList_cu_dda10a6925multi_tensor_apply_kernelINS1_28TensorListScalarListMetadataIdLi2EEENS1_25BinaryOpScalarListFunctorIdLi2ELi1ELi1EEEJSt7dividesIdEEEEvT_T0_DpT1_ --------------------------
	.section	.text._ZN2at6native61_GLOBAL__N__44eb8e94_28_ForeachBinaryOpScalarList_cu_dda10a6925multi_tensor_apply_kernelINS1_28TensorListScalarListMetadataIdLi2EEENS1_25BinaryOpScalarListFunctorIdLi2ELi1ELi1EEEJSt7dividesIdEEEEvT_T0_DpT1_,"ax",@progbits
	.sectioninfo	@"SHI_REGISTERS=40"
	.align	128
.text._ZN2at6native61_GLOBAL__N__44eb8e94_28_ForeachBinaryOpScalarList_cu_dda10a6925multi_tensor_apply_kernelINS1_28TensorListScalarListMetadataIdLi2EEENS1_25BinaryOpScalarListFunctorIdLi2ELi1ELi1EEEJSt7dividesIdEEEEvT_T0_DpT1_:
        .type           _ZN2at6native61_GLOBAL__N__44eb8e94_28_ForeachBinaryOpScalarList_cu_dda10a6925multi_tensor_apply_kernelINS1_28TensorListScalarListMetadataIdLi2EEENS1_25BinaryOpScalarListFunctorIdLi2ELi1ELi1EEEJSt7dividesIdEEEEvT_T0_DpT1_,@function
        .size           _ZN2at6native61_GLOBAL__N__44eb8e94_28_ForeachBinaryOpScalarList_cu_dda10a6925multi_tensor_apply_kernelINS1_28TensorListScalarListMetadataIdLi2EEENS1_25BinaryOpScalarListFunctorIdLi2ELi1ELi1EEEJSt7dividesIdEEEEvT_T0_DpT1_,(.L_x_4022 - _ZN2at6native61_GLOBAL__N__44eb8e94_28_ForeachBinaryOpScalarList_cu_dda10a6925multi_tensor_apply_kernelINS1_28TensorListScalarListMetadataIdLi2EEENS1_25BinaryOpScalarListFunctorIdLi2ELi1ELi1EEEJSt7dividesIdEEEEvT_T0_DpT1_)
        .other          _ZN2at6native61_GLOBAL__N__44eb8e94_28_ForeachBinaryOpScalarList_cu_dda10a6925multi_tensor_apply_kernelINS1_28TensorListScalarListMetadataIdLi2EEENS1_25BinaryOpScalarListFunctorIdLi2ELi1ELi1EEEJSt7dividesIdEEEEvT_T0_DpT1_,@"STO_CUDA_ENTRY STV_DEFAULT"
_ZN2at6native61_GLOBAL__N__44eb8e94_28_ForeachBinaryOpScalarList_cu_dda10a6925multi_tensor_apply_kernelINS1_28TensorListScalarListMetadataIdLi2EEENS1_25BinaryOpScalarListFunctorIdLi2ELi1ELi1EEEJSt7dividesIdEEEEvT_T0_DpT1_:
        /* <DEDUP_REMOVED lines=27> */
[----:B------:R-:W-:Y:S02]  /*01b0*/  UMOV UR4, URZ ;  /* 0x0000003f00047c82 */ /* 0x000fe40008000000 */
[----:B------:R-:W-:Y:S02]  /*01c0*/  UMOV UR5, URZ ;  /* 0x0000003f00057c82 */ /* 0x000fe40008000000 */
.L_x_3487:
[----:B0-----:R-:W0:Y:S01]  /*01d0*/  S2R R0, SR_TID.X ;  /* 0x0000000000007919 */ /* 0x001e220000002100 */
[----:B------:R-:W-:Y:S01]  /*01e0*/  CS2R R12, SRZ ;  /* 0x00000000000c7805 */ /* 0x000fe2000001ff00 */
[----:B0-----:R-:W-:Y:S01]  /*01f0*/  IADD3 R2, P1, R0, UR4, RZ ;  /* 0x0000000400027c10 */ /* 0x001fe2000ff3e0ff */
[----:B------:R-:W-:-:S03]  /*0200*/  IMAD.MOV.U32 R0, RZ, RZ, c[0x0][0x0] ;  /* 0x00000000ff007624 */ /* 0x000fc600078e00ff */
[C---:B------:R-:W-:Y:S01]  /*0210*/  ISETP.GE.U32.AND P0, PT, R2.reuse, 0x10000, PT ;  /* 0x000100000200780c */ /* 0x040fe20003f06070 */
[----:B------:R-:W-:Y:S01]  /*0220*/  IMAD.X R4, RZ, RZ, UR5, P1 ;  /* 0x00000005ff047e24 */ /* 0x000fe200088e06ff */
[----:B------:R-:W-:Y:S01]  /*0230*/  ISETP.LT.U32.AND P1, PT, R2, UR16, PT ;  /* 0x0000001002007c0c */ /* 0x000fe2000bf21070 */
[----:B------:R-:W-:-:S03]  /*0240*/  IMAD R19, R0, 0x3, RZ ;  /* 0x0000000300137824 */ /* 0x000fc600078e02ff */
[----:B------:R-:W-:-:S04]  /*0250*/  ISETP.GE.U32.AND.EX P0, PT, R4, RZ, PT, P0 ;  /* 0x000000ff0400720c */ /* 0x000fc80003f06100 */
[----:B------:R-:W-:-:S13]  /*0260*/  ISETP.LT.AND.EX P0, PT, R4, UR13, !P0, P1 ;  /* 0x0000000d04007c0c */ /* 0x000fda000c701310 */
[----:B------:R-:W-:-:S04]  /*0270*/  @P0 LEA R6, P1, R2, UR6, 0x3 ;  /* 0x0000000602060c11 */ /* 0x000fc8000f8218ff */
[C---:B------:R-:W-:Y:S02]  /*0280*/  @P0 LEA.HI.X R7, R2.reuse, UR7, R4, 0x3, P1 ;  /* 0x0000000702070c11 */ /* 0x040fe400088f1c04 */
[----:B------:R-:W-:-:S03]  /*0290*/  IADD3 R5, P1, R2, c[0x0][0x0], RZ ;  /* 0x0000000002057a10 */ /* 0x000fc60007f3e0ff */
[----:B------:R0:W2:Y:S01]  /*02a0*/  @P0 LDG.E.64 R12, [R6.64] ;  /* 0x0000000e060c0981 */ /* 0x0000a2000c1e1b00 */
[-C--:B------:R-:W-:Y:S01]  /*02b0*/  LEA R18, P6, R0, R2.reuse, 0x1 ;  /* 0x0000000200127211 */ /* 0x080fe200078c08ff */
[--C-:B------:R-:W-:Y:S01]  /*02c0*/  IMAD.X R34, RZ, RZ, R4.reuse, P1 ;  /* 0x000000ffff227224 */ /* 0x100fe200008e0604 */
[----:B------:R-:W-:Y:S01]  /*02d0*/  IADD3 R19, P4, R19, R2, RZ ;  /* 0x0000000213137210 */ /* 0x000fe20007f9e0ff */
[----:B------:R-:W-:Y:S01]  /*02e0*/  CS2R R16, SRZ ;  /* 0x0000000000107805 */ /* 0x000fe2000001ff00 */
[----:B------:R-:W-:Y:S01]  /*02f0*/  ISETP.GE.U32.AND P3, PT, R5, 0x10000, PT ;  /* 0x000100000500780c */ /* 0x000fe20003f66070 */
[--C-:B------:R-:W-:Y:S01]  /*0300*/  IMAD.X R33, RZ, RZ, R4.reuse, P6 ;  /* 0x000000ffff217224 */ /* 0x100fe200030e0604 */
[C---:B------:R-:W-:Y:S01]  /*0310*/  ISETP.GE.U32.AND P5, PT, R18.reuse, 0x10000, PT ;  /* 0x000100001200780c */ /* 0x040fe20003fa6070 */
[----:B------:R-:W-:Y:S01]  /*0320*/  IMAD.X R32, RZ, RZ, R4, P4 ;  /* 0x000000ffff207224 */ /* 0x000fe200020e0604 */
[----:B------:R-:W-:Y:S01]  /*0330*/  ISETP.GE.U32.AND P6, PT, R19, 0x10000, PT ;  /* 0x000100001300780c */ /* 0x000fe20003fc6070 */
[----:B------:R-:W-:Y:S01]  /*0340*/  CS2R R14, SRZ ;  /* 0x00000000000e7805 */ /* 0x000fe2000001ff00 */
[----:B------:R-:W-:Y:S01]  /*0350*/  ISETP.LT.U32.AND P2, PT, R5, UR16, PT ;  /* 0x0000001005007c0c */ /* 0x000fe2000bf41070 */
[----:B------:R-:W-:Y:S01]  /*0360*/  CS2R R10, SRZ ;  /* 0x00000000000a7805 */ /* 0x000fe2000001ff00 */
[----:B------:R-:W-:-:S02]  /*0370*/  ISETP.LT.U32.AND P1, PT, R18, UR16, PT ;  /* 0x0000001012007c0c */ /* 0x000fc4000bf21070 */
[----:B------:R-:W-:Y:S02]  /*0380*/  ISETP.GE.U32.AND.EX P3, PT, R34, RZ, PT, P3 ;  /* 0x000000ff2200720c */ /* 0x000fe40003f66130 */
[----:B------:R-:W-:Y:S02]  /*0390*/  ISETP.LT.U32.AND P4, PT, R19, UR16, PT ;  /* 0x0000001013007c0c */ /* 0x000fe4000bf81070 */
[C---:B------:R-:W-:Y:S02]  /*03a0*/  ISETP.GE.U32.AND.EX P5, PT, R33.reuse, RZ, PT, P5 ;  /* 0x000000ff2100720c */ /* 0x040fe40003fa6150 */
[----:B------:R-:W-:Y:S02]  /*03b0*/  ISETP.GE.U32.AND.EX P6, PT, R32, RZ, PT, P6 ;  /* 0x000000ff2000720c */ /* 0x000fe40003fc6160 */
[----:B------:R-:W-:Y:S02]  /*03c0*/  ISETP.LT.AND.EX P2, PT, R34, UR13, !P3, P2 ;  /* 0x0000000d22007c0c */ /* 0x000fe4000df41320 */
[----:B------:R-:W-:-:S02]  /*03d0*/  ISETP.LT.AND.EX P1, PT, R33, UR13, !P5, P1 ;  /* 0x0000000d21007c0c */ /* 0x000fc4000ef21310 */
[----:B------:R-:W-:-:S09]  /*03e0*/  ISETP.LT.AND.EX P4, PT, R32, UR13, !P6, P4 ;  /* 0x0000000d20007c0c */ /* 0x000fd2000f781340 */
        /* <DEDUP_REMOVED lines=9> */
[----:B0-----:R-:W0:Y:S01]  /*0480*/  MUFU.RCP64H R7, UR11 ;  /* 0x0000000b00077d08 */ /* 0x001e220008001800 */
[----:B------:R-:W-:Y:S01]  /*0490*/  MOV R8, UR10 ;  /* 0x0000000a00087c02 */ /* 0x000fe20008000f00 */
[----:B------:R-:W-:Y:S01]  /*04a0*/  IMAD.U32 R9, RZ, RZ, UR11 ;  /* 0x0000000bff097e24 */ /* 0x000fe2000f8e00ff */
[----:B------:R-:W-:Y:S01]  /*04b0*/  BSSY B0, `(.L_x_3479) ;  /* 0x000001a000007945 */ /* 0x000fe20003800000 */
[----:B------:R-:W-:-:S06]  /*04c0*/  IMAD.MOV.U32 R6, RZ, RZ, 0x1 ;  /* 0x00000001ff067424 */ /* 0x000fcc00078e00ff */
[----:B0-----:R-:W0:-:S06]  /*04d0*/  DFMA R8, R6, -R8, 1 ;  /* 0x3ff000000608742b */ /* 0x001e0c0000000808 */
[----:B0-----:R-:W0:-:S06]  /*04e0*/  DFMA R8, R8, R8, R8 ;  /* 0x000000080808722b */ /* 0x001e0c0000000008 */
[----:B0-----:R0:W3:Y:S02]  /*04f0*/  DFMA R8, R6, R8, R6 ;  /* 0x000000080608722b */ /* 0x0010e40000000006 */
[----:B0-----:R-:W-:Y:S02]  /*0500*/  IMAD.U32 R6, RZ, RZ, UR10 ;  /* 0x0000000aff067e24 */ /* 0x001fe4000f8e00ff */
[----:B------:R-:W-:-:S06]  /*0510*/  IMAD.U32 R7, RZ, RZ, UR11 ;  /* 0x0000000bff077e24 */ /* 0x000fcc000f8e00ff */
[----:B---3--:R-:W0:-:S06]  /*0520*/  DFMA R6, R8, -R6, 1 ;  /* 0x3ff000000806742b */ /* 0x008e0c0000000806 */
[----:B0-----:R-:W2:-:S06]  /*0530*/  DFMA R6, R8, R6, R8 ;  /* 0x000000060806722b */ /* 0x001e8c0000000008 */
[----:B--2---:R-:W0:Y:S01]  /*0540*/  DMUL R28, R6, R12 ;  /* 0x0000000c061c7228 */ /* 0x004e220000000000 */
[----:B------:R-:W-:-:S05]  /*0550*/  FSETP.GEU.AND P5, PT, |R13|, 6.5827683646048100446e-37, PT ;  /* 0x036000000d00780b */ /* 0x000fca0003fae200 */
[----:B0-----:R-:W0:-:S06]  /*0560*/  DFMA R8, R28, -UR10, R12 ;  /* 0x8000000a1c087c2b */ /* 0x001e0c000800000c */
[----:B0-----:R-:W0:-:S10]  /*0570*/  DFMA R28, R6, R8, R28 ;  /* 0x00000008061c722b */ /* 0x001e14000000001c */
[----:B0-----:R-:W-:-:S05]  /*0580*/  FFMA R0, RZ, UR11, R29 ;  /* 0x0000000bff007c23 */ /* 0x001fca000800001d */
[----:B------:R-:W-:-:S13]  /*0590*/  FSETP.GT.AND P3, PT, |R0|, 1.469367938527859385e-39, PT ;  /* 0x001000000000780b */ /* 0x000fda0003f64200 */
[----:B------:R-:W-:Y:S05]  /*05a0*/  @P3 BRA P5, `(.L_x_3480) ;  /* 0x000000a000003947 */ /* 0x000fea0002800000 */
[----:B-1----:R-:W-:Y:S01]  /*05b0*/  IMAD.U32 R8, RZ, RZ, UR10 ;  /* 0x0000000aff087e24 */ /* 0x002fe2000f8e00ff */
[----:B------:R-:W-:Y:S01]  /*05c0*/  MOV R6, UR10 ;  /* 0x0000000a00067c02 */ /* 0x000fe20008000f00 */
[----:B------:R-:W-:Y:S01]  /*05d0*/  IMAD.U32 R7, RZ, RZ, UR11 ;  /* 0x0000000bff077e24 */ /* 0x000fe2000f8e00ff */
[----:B------:R-:W-:Y:S01]  /*05e0*/  MOV R0, 0x630 ;  /* 0x0000063000007802 */ /* 0x000fe20000000f00 */
[----:B------:R-:W-:Y:S02]  /*05f0*/  IMAD.U32 R9, RZ, RZ, UR11 ;  /* 0x0000000bff097e24 */ /* 0x000fe4000f8e00ff */
[----:B------:R-:W-:Y:S02]  /*0600*/  IMAD.MOV.U32 R6, RZ, RZ, R8 ;  /* 0x000000ffff067224 */ /* 0x000fe400078e0008 */
[----:B------:R-:W-:Y:S02]  /*0610*/  IMAD.MOV.U32 R3, RZ, RZ, R7 ;  /* 0x000000ffff037224 */ /* 0x000fe400078e0007 */
[----:B-----5:R-:W-:Y:S05]  /*0620*/  CALL.REL.NOINC `($__internal_6_$__cuda_sm20_div_rn_f64_full) ;  /* 0x0000112000007944 */ /* 0x020fea0003c00000 */
[----:B------:R-:W-:Y:S02]  /*0630*/  IMAD.MOV.U32 R28, RZ, RZ, R3 ;  /* 0x000000ffff1c7224 */ /* 0x000fe400078e0003 */
[----:B------:R-:W-:-:S02]  /*0640*/  IMAD.MOV.U32 R29, RZ, RZ, R12 ;  /* 0x000000ffff1d7224 */ /* 0x000fc400078e000c */
.L_x_3480:
[----:B-1----:R-:W-:Y:S05]  /*0650*/  BSYNC B0 ;  /* 0x0000000000007941 */ /* 0x002fea0003800000 */
.L_x_3479:
[----:B------:R-:W0:Y:S01]  /*0660*/  MUFU.RCP64H R7, UR11 ;  /* 0x0000000b00077d08 */ /* 0x000e220008001800 */
[----:B------:R-:W-:Y:S01]  /*0670*/  IMAD.U32 R8, RZ, RZ, UR10 ;  /* 0x0000000aff087e24 */ /* 0x000fe2000f8e00ff */
[----:B------:R-:W-:Y:S01]  /*0680*/  MOV R9, UR11 ;  /* 0x0000000b00097c02 */ /* 0x000fe20008000f00 */
[----:B------:R-:W-:Y:S01]  /*0690*/  IMAD.MOV.U32 R6, RZ, RZ, 0x1 ;  /* 0x00000001ff067424 */ /* 0x000fe200078e00ff */
[----:B-----5:R-:W-:Y:S01]  /*06a0*/  FSETP.GEU.AND P5, PT, |R17|, 6.5827683646048100446e-37, PT ;  /* 0x036000001100780b */ /* 0x020fe20003fae200 */
[----:B------:R-:W-:Y:S01]  /*06b0*/  IMAD.U32 R12, RZ, RZ, UR10 ;  /* 0x0000000aff0c7e24 */ /* 0x000fe2000f8e00ff */
[----:B------:R-:W-:Y:S01]  /*06c0*/  BSSY B0, `(.L_x_3481) ;  /* 0x0000019000007945 */ /* 0x000fe20003800000 */
[----:B------:R-:W-:-:S02]  /*06d0*/  IMAD.U32 R13, RZ, RZ, UR11 ;  /* 0x0000000bff0d7e24 */ /* 0x000fc4000f8e00ff */
[----:B0-----:R-:W0:-:S06]  /*06e0*/  DFMA R8, R6, -R8, 1 ;  /* 0x3ff000000608742b */ /* 0x001e0c0000000808 */
[----:B0-----:R-:W0:-:S06]  /*06f0*/  DFMA R8, R8, R8, R8 ;  /* 0x000000080808722b */ /* 0x001e0c0000000008 */
[----:B0-----:R-:W0:-:S06]  /*0700*/  DFMA R8, R6, R8, R6 ;  /* 0x000000080608722b */ /* 0x001e0c0000000006 */
[----:B0-----:R-:W0:-:S06]  /*0710*/  DFMA R6, R8, -R12, 1 ;  /* 0x3ff000000806742b */ /* 0x001e0c000000080c */
[----:B0-----:R-:W0:-:S06]  /*0720*/  DFMA R12, R8, R6, R8 ;  /* 0x00000006080c722b */ /* 0x001e0c0000000008 */
[----:B0-----:R-:W0:-:S06]  /*0730*/  DMUL R8, R12, R16 ;  /* 0x000000100c087228 */ /* 0x001e0c0000000000 */
[----:B0-----:R-:W0:-:S06]  /*0740*/  DFMA R6, R8, -UR10, R16 ;  /* 0x8000000a08067c2b */ /* 0x001e0c0008000010 */
[----:B0-----:R-:W0:-:S10]  /*0750*/  DFMA R8, R12, R6, R8 ;  /* 0x000000060c08722b */ /* 0x001e140000000008 */
[----:B0-----:R-:W-:-:S05]  /*0760*/  FFMA R0, RZ, UR11, R9 ;  /* 0x0000000bff007c23 */ /* 0x001fca0008000009 */
[----:B------:R-:W-:-:S13]  /*0770*/  FSETP.GT.AND P3, PT, |R0|, 1.469367938527859385e-39, PT ;  /* 0x001000000000780b */ /* 0x000fda0003f64200 */
[----:B------:R-:W-:Y:S05]  /*0780*/  @P3 BRA P5, `(.L_x_3482) ;  /* 0x000000c000003947 */ /* 0x000fea0002800000 */
[----:B------:R-:W-:Y:S01]  /*0790*/  MOV R7, UR11 ;  /* 0x0000000b00077c02 */ /* 0x000fe20008000f00 */
[----:B------:R-:W-:Y:S01]  /*07a0*/  IMAD.U32 R8, RZ, RZ, UR10 ;  /* 0x0000000aff087e24 */ /* 0x000fe2000f8e00ff */
[----:B------:R-:W-:Y:S01]  /*07b0*/  MOV R0, 0x830 ;  /* 0x0000083000007802 */ /* 0x000fe20000000f00 */
[----:B------:R-:W-:Y:S02]  /*07c0*/  IMAD.U32 R6, RZ, RZ, UR10 ;  /* 0x0000000aff067e24 */ /* 0x000fe4000f8e00ff */
[----:B------:R-:W-:Y:S02]  /*07d0*/  IMAD.U32 R9, RZ, RZ, UR11 ;  /* 0x0000000bff097e24 */ /* 0x000fe4000f8e00ff */
[----:B------:R-:W-:Y:S02]  /*07e0*/  IMAD.MOV.U32 R12, RZ, RZ, R16 ;  /* 0x000000ffff0c7224 */ /* 0x000fe400078e0010 */
[----:B------:R-:W-:Y:S02]  /*07f0*/  IMAD.MOV.U32 R13, RZ, RZ, R17 ;  /* 0x000000ffff0d7224 */ /* 0x000fe400078e0011 */
[----:B------:R-:W-:-:S02]  /*0800*/  IMAD.MOV.U32 R6, RZ, RZ, R8 ;  /* 0x000000ffff067224 */ /* 0x000fc400078e0008 */
[----:B------:R-:W-:Y:S02]  /*0810*/  IMAD.MOV.U32 R3, RZ, RZ, R7 ;  /* 0x000000ffff037224 */ /* 0x000fe400078e0007 */
[----:B------:R-:W-:Y:S05]  /*0820*/  CALL.REL.NOINC `($__internal_6_$__cuda_sm20_div_rn_f64_full) ;  /* 0x00000f2000007944 */ /* 0x000fea0003c00000 */
[----:B------:R-:W-:Y:S01]  /*0830*/  IMAD.MOV.U32 R8, RZ, RZ, R3 ;  /* 0x000000ffff087224 */ /* 0x000fe200078e0003 */
[----:B------:R-:W-:Y:S02]  /*0840*/  MOV R9, R12 ;  /* 0x0000000c00097202 */ /* 0x000fe40000000f00 */
.L_x_3482:
[----:B------:R-:W-:Y:S05]  /*0850*/  BSYNC B0 ;  /* 0x0000000000007941 */ /* 0x000fea0003800000 */
.L_x_3481:
[----:B------:R-:W0:Y:S01]  /*0860*/  MUFU.RCP64H R7, UR11 ;  /* 0x0000000b00077d08 */ /* 0x000e220008001800 */
[----:B------:R-:W-:Y:S01]  /*0870*/  IMAD.U32 R12, RZ, RZ, UR10 ;  /* 0x0000000aff0c7e24 */ /* 0x000fe2000f8e00ff */
[----:B------:R-:W-:Y:S01]  /*0880*/  FSETP.GEU.AND P5, PT, |R15|, 6.5827683646048100446e-37, PT ;  /* 0x036000000f00780b */ /* 0x000fe20003fae200 */
[----:B------:R-:W-:Y:S01]  /*0890*/  IMAD.U32 R13, RZ, RZ, UR11 ;  /* 0x0000000bff0d7e24 */ /* 0x000fe2000f8e00ff */
[----:B------:R-:W-:Y:S01]  /*08a0*/  BSSY B0, `(.L_x_3483) ;  /* 0x000001b000007945 */ /* 0x000fe20003800000 */
[----:B------:R-:W-:Y:S02]  /*08b0*/  IMAD.MOV.U32 R6, RZ, RZ, 0x1 ;  /* 0x00000001ff067424 */ /* 0x000fe400078e00ff */
[----:B------:R-:W-:Y:S02]  /*08c0*/  IMAD.U32 R16, RZ, RZ, UR10 ;  /* 0x0000000aff107e24 */ /* 0x000fe4000f8e00ff */
        /* <DEDUP_REMOVED lines=15> */
[----:B------:R-:W-:Y:S01]  /*09c0*/  IMAD.U32 R6, RZ, RZ, UR10 ;  /* 0x0000000aff067e24 */ /* 0x000fe2000f8e00ff */
[----:B------:R-:W-:Y:S01]  /*09d0*/  MOV R6, R16 ;  /* 0x0000001000067202 */ /* 0x000fe20000000f00 */
[----:B------:R-:W-:Y:S02]  /*09e0*/  IMAD.U32 R17, RZ, RZ, UR11 ;  /* 0x0000000bff117e24 */ /* 0x000fe4000f8e00ff */
[----:B------:R-:W-:Y:S02]  /*09f0*/  IMAD.MOV.U32 R12, RZ, RZ, R14 ;  /* 0x000000ffff0c7224 */ /* 0x000fe400078e000e */
[----:B------:R-:W-:Y:S02]  /*0a00*/  IMAD.MOV.U32 R13, RZ, RZ, R15 ;  /* 0x000000ffff0d7224 */ /* 0x000fe400078e000f */
[----:B------:R-:W-:-:S02]  /*0a10*/  IMAD.MOV.U32 R3, RZ, RZ, R7 ;  /* 0x000000ffff037224 */ /* 0x000fc400078e0007 */
[----:B------:R-:W-:Y:S05]  /*0a20*/  CALL.REL.NOINC `($__internal_6_$__cuda_sm20_div_rn_f64_full) ;  /* 0x00000d2000007944 */ /* 0x000fea0003c00000 */
[----:B------:R-:W-:Y:S02]  /*0a30*/  IMAD.MOV.U32 R16, RZ, RZ, R3 ;  /* 0x000000ffff107224 */ /* 0x000fe400078e0003 */
[----:B------:R-:W-:-:S02]  /*0a40*/  IMAD.MOV.U32 R17, RZ, RZ, R12 ;  /* 0x000000ffff117224 */ /* 0x000fc400078e000c */
.L_x_3484:
[----:B------:R-:W-:Y:S05]  /*0a50*/  BSYNC B0 ;  /* 0x0000000000007941 */ /* 0x000fea0003800000 */
.L_x_3483:
[----:B------:R-:W0:Y:S01]  /*0a60*/  MUFU.RCP64H R7, UR11 ;  /* 0x0000000b00077d08 */ /* 0x000e220008001800 */
[----:B------:R-:W-:Y:S01]  /*0a70*/  IMAD.U32 R12, RZ, RZ, UR10 ;  /* 0x0000000aff0c7e24 */ /* 0x000fe2000f8e00ff */
[----:B------:R-:W-:Y:S01]  /*0a80*/  MOV R6, 0x1 ;  /* 0x0000000100067802 */ /* 0x000fe20000000f00 */
[----:B------:R-:W-:Y:S01]  /*0a90*/  IMAD.U32 R13, RZ, RZ, UR11 ;  /* 0x0000000bff0d7e24 */ /* 0x000fe2000f8e00ff */
[----:B------:R-:W-:Y:S01]  /*0aa0*/  FSETP.GEU.AND P5, PT, |R11|, 6.5827683646048100446e-37, PT ;  /* 0x036000000b00780b */ /* 0x000fe20003fae200 */
        /* <DEDUP_REMOVED lines=26> */
.L_x_3486:
[----:B------:R-:W-:Y:S05]  /*0c50*/  BSYNC B0 ;  /* 0x0000000000007941 */ /* 0x000fea0003800000 */
.L_x_3485:
[----:B------:R-:W-:Y:S01]  /*0c60*/  @P0 LEA R10, P6, R2, UR8, 0x3 ;  /* 0x00000008020a0c11 */ /* 0x000fe2000f8c18ff */
        /* <DEDUP_REMOVED lines=23> */
.L_x_3478:
[----:B------:R-:W0:Y:S02]  /*0de0*/  S2R R2, SR_TID.X ;  /* 0x0000000000027919 */ /* 0x000e240000002100 */
[----:B0-----:R-:W-:-:S05]  /*0df0*/  IMAD.WIDE.U32 R4, R2, 0x4, RZ ;  /* 0x0000000402047825 */ /* 0x001fca00078e00ff */
[----:B------:R-:W-:-:S04]  /*0e00*/  ISETP.GE.U32.AND P0, PT, R4, UR16, PT ;  /* 0x0000001004007c0c */ /* 0x000fc8000bf06070 */
[----:B------:R-:W-:-:S04]  /*0e10*/  ISETP.GE.AND.EX P0, PT, R5, UR13, PT, P0 ;  /* 0x0000000d05007c0c */ /* 0x000fc8000bf06300 */
[----:B------:R-:W-:-:S13]  /*0e20*/  ISETP.GT.U32.OR P0, PT, R2, 0x3fff, P0 ;  /* 0x00003fff0200780c */ /* 0x000fda0000704470 */
[----:B------:R-:W-:Y:S05]  /*0e30*/  @P0 EXIT ;  /* 0x000000000000094d */ /* 0x000fea0003800000 */
[----:B------:R-:W-:-:S04]  /*0e40*/  IMAD.MOV.U32 R28, RZ, RZ, RZ ;  /* 0x000000ffff1c7224 */ /* 0x000fc800078e00ff */
.L_x_3496:
[C---:B------:R-:W-:Y:S01]  /*0e50*/  IMAD.SHL.U32 R3, R2.reuse, 0x20, RZ ;  /* 0x0000002002037824 */ /* 0x040fe200078e00ff */
[----:B------:R-:W-:-:S04]  /*0e60*/  SHF.L.U64.HI R0, R2, 0x5, R28 ;  /* 0x0000000502007819 */ /* 0x000fc8000001021c */
[----:B------:R-:W-:-:S04]  /*0e70*/  IADD3 R4, P0, R3, UR6, RZ ;  /* 0x0000000603047c10 */ /* 0x000fc8000ff1e0ff */
[----:B------:R-:W-:-:S05]  /*0e80*/  IADD3.X R5, R0, UR7, RZ, P0, !PT ;  /* 0x0000000700057c10 */ /* 0x000fca00087fe4ff */
[----:B------:R-:W2:Y:S01]  /*0e90*/  LDG.E.128 R16, [R4.64] ;  /* 0x0000000e04107981 */ /* 0x000ea2000c1e1d00 */
[----:B------:R-:W0:Y:S01]  /*0ea0*/  MUFU.RCP64H R7, UR11 ;  /* 0x0000000b00077d08 */ /* 0x000e220008001800 */
[----:B------:R-:W-:Y:S01]  /*0eb0*/  IMAD.U32 R12, RZ, RZ, UR10 ;  /* 0x0000000aff0c7e24 */ /* 0x000fe2000f8e00ff */
[----:B------:R-:W-:Y:S01]  /*0ec0*/  MOV R13, UR11 ;  /* 0x0000000b000d7c02 */ /* 0x000fe20008000f00 */
[----:B------:R-:W-:Y:S01]  /*0ed0*/  IMAD.MOV.U32 R6, RZ, RZ, 0x1 ;  /* 0x00000001ff067424 */ /* 0x000fe200078e00ff */
[----:B------:R1:W5:Y:S01]  /*0ee0*/  LDG.E.128 R8, [R4.64+0x10] ;  /* 0x0000100e04087981 */ /* 0x000362000c1e1d00 */
[----:B------:R-:W-:Y:S04]  /*0ef0*/  BSSY B0, `(.L_x_3488) ;  /* 0x000001c000007945 */ /* 0x000fe80003800000 */
[----:B0-----:R-:W0:-:S06]  /*0f00*/  DFMA R12, R6, -R12, 1 ;  /* 0x3ff00000060c742b */ /* 0x001e0c000000080c */
[----:B0-----:R-:W0:-:S06]  /*0f10*/  DFMA R12, R12, R12, R12 ;  /* 0x0000000c0c0c722b */ /* 0x001e0c000000000c */
[----:B0-----:R0:W3:Y:S02]  /*0f20*/  DFMA R12, R6, R12, R6 ;  /* 0x0000000c060c722b */ /* 0x0010e40000000006 */
[----:B0-----:R-:W-:Y:S02]  /*0f30*/  IMAD.U32 R6, RZ, RZ, UR10 ;  /* 0x0000000aff067e24 */ /* 0x001fe4000f8e00ff */
[----:B------:R-:W-:-:S06]  /*0f40*/  IMAD.U32 R7, RZ, RZ, UR11 ;  /* 0x0000000bff077e24 */ /* 0x000fcc000f8e00ff */
[----:B---3--:R-:W0:-:S06]  /*0f50*/  DFMA R6, R12, -R6, 1 ;  /* 0x3ff000000c06742b */ /* 0x008e0c0000000806 */
[----:B0-----:R-:W2:-:S06]  /*0f60*/  DFMA R6, R12, R6, R12 ;  /* 0x000000060c06722b */ /* 0x001e8c000000000c */
[----:B--2---:R-:W1:Y:S01]  /*0f70*/  DMUL R14, R6, R18 ;  /* 0x00000012060e7228 */ /* 0x004e620000000000 */
[----:B------:R-:W-:-:S05]  /*0f80*/  FSETP.GEU.AND P2, PT, |R19|, 6.5827683646048100446e-37, PT ;  /* 0x036000001300780b */ /* 0x000fca0003f4e200 */
[----:B-1----:R-:W0:-:S06]  /*0f90*/  DFMA R4, R14, -UR10, R18 ;  /* 0x8000000a0e047c2b */ /* 0x002e0c0008000012 */
[----:B0-----:R0:W1:Y:S02]  /*0fa0*/  DFMA R14, R6, R4, R14 ;  /* 0x00000004060e722b */ /* 0x001064000000000e */
[----:B0-----:R-:W-:-:S08]  /*0fb0*/  IADD3 R4, P1, R3, UR8, RZ ;  /* 0x0000000803047c10 */ /* 0x001fd0000ff3e0ff */
[----:B-1----:R-:W-:-:S05]  /*0fc0*/  FFMA R5, RZ, UR11, R15 ;  /* 0x0000000bff057c23 */ /* 0x002fca000800000f */
[----:B------:R-:W-:Y:S02]  /*0fd0*/  FSETP.GT.AND P0, PT, |R5|, 1.469367938527859385e-39, PT ;  /* 0x001000000500780b */ /* 0x000fe40003f04200 */
[----:B------:R-:W-:-:S11]  /*0fe0*/  IADD3.X R5, R0, UR9, RZ, P1, !PT ;  /* 0x0000000900057c10 */ /* 0x000fd60008ffe4ff */
[----:B------:R-:W-:Y:S05]  /*0ff0*/  @P0 BRA P2, `(.L_x_3489) ;  /* 0x000000b000000947 */ /* 0x000fea0001000000 */
[----:B------:R-:W-:Y:S01]  /*1000*/  IMAD.U32 R15, RZ, RZ, UR11 ;  /* 0x0000000bff0f7e24 */ /* 0x000fe2000f8e00ff */
[----:B------:R-:W-:Y:S01]  /*1010*/  MOV R14, UR10 ;  /* 0x0000000a000e7c02 */ /* 0x000fe20008000f00 */
[----:B------:R-:W-:Y:S01]  /*1020*/  IMAD.U32 R6, RZ, RZ, UR10 ;  /* 0x0000000aff067e24 */ /* 0x000fe2000f8e00ff */
[----:B------:R-:W-:Y:S01]  /*1030*/  MOV R0, 0x1090 ;  /* 0x0000109000007802 */ /* 0x000fe20000000f00 */
[----:B------:R-:W-:Y:S02]  /*1040*/  IMAD.U32 R7, RZ, RZ, UR11 ;  /* 0x0000000bff077e24 */ /* 0x000fe4000f8e00ff */
[----:B------:R-:W-:Y:S02]  /*1050*/  IMAD.MOV.U32 R12, RZ, RZ, R18 ;  /* 0x000000ffff0c7224 */ /* 0x000fe400078e0012 */
[----:B------:R-:W-:Y:S02]  /*1060*/  IMAD.MOV.U32 R13, RZ, RZ, R19 ;  /* 0x000000ffff0d7224 */ /* 0x000fe400078e0013 */
[----:B------:R-:W-:-:S02]  /*1070*/  IMAD.MOV.U32 R3, RZ, RZ, R15 ;  /* 0x000000ffff037224 */ /* 0x000fc400078e000f */
[----:B-----5:R-:W-:Y:S05]  /*1080*/  CALL.REL.NOINC `($__internal_6_$__cuda_sm20_div_rn_f64_full) ;  /* 0x000006c000007944 */ /* 0x020fea0003c00000 */
[----:B------:R-:W-:Y:S01]  /*1090*/  IMAD.MOV.U32 R14, RZ, RZ, R3 ;  /* 0x000000ffff0e7224 */ /* 0x000fe200078e0003 */
[----:B------:R-:W-:-:S02]  /*10a0*/  MOV R15, R12 ;  /* 0x0000000c000f7202 */ /* 0x000fc40000000f00 */
.L_x_3489:
[----:B------:R-:W-:Y:S05]  /*10b0*/  BSYNC B0 ;  /* 0x0000000000007941 */ /* 0x000fea0003800000 */
.L_x_3488:
[----:B------:R-:W0:Y:S01]  /*10c0*/  MUFU.RCP64H R7, UR11 ;  /* 0x0000000b00077d08 */ /* 0x000e220008001800 */
[----:B------:R-:W-:Y:S01]  /*10d0*/  IMAD.U32 R12, RZ, RZ, UR10 ;  /* 0x0000000aff0c7e24 */ /* 0x000fe2000f8e00ff */
[----:B------:R-:W-:Y:S01]  /*10e0*/  FSETP.GEU.AND P1, PT, |R17|, 6.5827683646048100446e-37, PT ;  /* 0x036000001100780b */ /* 0x000fe20003f2e200 */
[----:B------:R-:W-:Y:S01]  /*10f0*/  IMAD.U32 R13, RZ, RZ, UR11 ;  /* 0x0000000bff0d7e24 */ /* 0x000fe2000f8e00ff */
[----:B------:R-:W-:Y:S01]  /*1100*/  BSSY B0, `(.L_x_3490) ;  /* 0x000001a000007945 */ /* 0x000fe20003800000 */
[----:B------:R-:W-:-:S02]  /*1110*/  IMAD.MOV.U32 R6, RZ, RZ, 0x1 ;  /* 0x00000001ff067424 */ /* 0x000fc400078e00ff */
[----:B------:R-:W-:Y:S02]  /*1120*/  IMAD.U32 R18, RZ, RZ, UR10 ;  /* 0x0000000aff127e24 */ /* 0x000fe4000f8e00ff */
[----:B------:R-:W-:Y:S02]  /*1130*/  IMAD.U32 R19, RZ, RZ, UR11 ;  /* 0x0000000bff137e24 */ /* 0x000fe4000f8e00ff */
        /* <DEDUP_REMOVED lines=11> */
[----:B------:R-:W-:Y:S01]  /*11f0*/  IMAD.U32 R19, RZ, RZ, UR11 ;  /* 0x0000000bff137e24 */ /* 0x000fe2000f8e00ff */
[----:B------:R-:W-:Y:S01]  /*1200*/  MOV R6, UR10 ;  /* 0x0000000a00067c02 */ /* 0x000fe20008000f00 */
[----:B------:R-:W-:Y:S01]  /*1210*/  IMAD.U32 R7, RZ, RZ, UR11 ;  /* 0x0000000bff077e24 */ /* 0x000fe2000f8e00ff */
[----:B------:R-:W-:Y:S01]  /*1220*/  MOV R0, 0x1280 ;  /* 0x0000128000007802 */ /* 0x000fe20000000f00 */
[----:B------:R-:W-:Y:S01]  /*1230*/  IMAD.U32 R18, RZ, RZ, UR10 ;  /* 0x0000000aff127e24 */ /* 0x000fe2000f8e00ff */
[----:B------:R-:W-:Y:S01]  /*1240*/  MOV R3, R19 ;  /* 0x0000001300037202 */ /* 0x000fe20000000f00 */
[----:B------:R-:W-:Y:S02]  /*1250*/  IMAD.MOV.U32 R12, RZ, RZ, R16 ;  /* 0x000000ffff0c7224 */ /* 0x000fe400078e0010 */
[----:B------:R-:W-:Y:S02]  /*1260*/  IMAD.MOV.U32 R13, RZ, RZ, R17 ;  /* 0x000000ffff0d7224 */ /* 0x000fe400078e0011 */
[----:B-----5:R-:W-:Y:S05]  /*1270*/  CALL.REL.NOINC `($__internal_6_$__cuda_sm20_div_rn_f64_full) ;  /* 0x000004d000007944 */ /* 0x020fea0003c00000 */
[----:B------:R-:W-:Y:S02]  /*1280*/  IMAD.MOV.U32 R13, RZ, RZ, R12 ;  /* 0x000000ffff0d7224 */ /* 0x000fe400078e000c */
[----:B------:R-:W-:-:S02]  /*1290*/  IMAD.MOV.U32 R12, RZ, RZ, R3 ;  /* 0x000000ffff0c7224 */ /* 0x000fc400078e0003 */
.L_x_3491:
[----:B------:R-:W-:Y:S05]  /*12a0*/  BSYNC B0 ;  /* 0x0000000000007941 */ /* 0x000fea0003800000 */
.L_x_3490:
[----:B------:R-:W0:Y:S01]  /*12b0*/  MUFU.RCP64H R7, UR11 ;  /* 0x0000000b00077d08 */ /* 0x000e220008001800 */
[----:B------:R-:W-:Y:S01]  /*12c0*/  IMAD.U32 R16, RZ, RZ, UR10 ;  /* 0x0000000aff107e24 */ /* 0x000fe2000f8e00ff */
[----:B------:R-:W-:Y:S01]  /*12d0*/  MOV R18, UR10 ;  /* 0x0000000a00127c02 */ /* 0x000fe20008000f00 */
[----:B------:R-:W-:Y:S01]  /*12e0*/  IMAD.U32 R17, RZ, RZ, UR11 ;  /* 0x0000000bff117e24 */ /* 0x000fe2000f8e00ff */
[----:B------:R1:W-:Y:S01]  /*12f0*/  STG.E.128 [R4.64], R12 ;  /* 0x0000000c04007986 */ /* 0x0003e2000c101d0e */
[----:B------:R-:W-:Y:S01]  /*1300*/  IMAD.MOV.U32 R6, RZ, RZ, 0x1 ;  /* 0x00000001ff067424 */ /* 0x000fe200078e00ff */
[----:B-----5:R-:W-:Y:S01]  /*1310*/  FSETP.GEU.AND P1, PT, |R11|, 6.5827683646048100446e-37, PT ;  /* 0x036000000b00780b */ /* 0x020fe20003f2e200 */
[----:B------:R-:W-:Y:S01]  /*1320*/  IMAD.U32 R19, RZ, RZ, UR11 ;  /* 0x0000000bff137e24 */ /* 0x000fe2000f8e00ff */
[----:B------:R-:W-:Y:S03]  /*1330*/  BSSY B0, `(.L_x_3492) ;  /* 0x0000017000007945 */ /* 0x000fe60003800000 */
        /* <DEDUP_REMOVED lines=11> */
[----:B-1----:R-:W-:Y:S01]  /*13f0*/  IMAD.U32 R15, RZ, RZ, UR11 ;  /* 0x0000000bff0f7e24 */ /* 0x002fe2000f8e00ff */
[----:B------:R-:W-:Y:S01]  /*1400*/  MOV R12, R10 ;  /* 0x0000000a000c7202 */ /* 0x000fe20000000f00 */
[----:B------:R-:W-:Y:S01]  /*1410*/  IMAD.U32 R6, RZ, RZ, UR10 ;  /* 0x0000000aff067e24 */ /* 0x000fe2000f8e00ff */
[----:B------:R-:W-:Y:S01]  /*1420*/  MOV R0, 0x1480 ;  /* 0x0000148000007802 */ /* 0x000fe20000000f00 */
[----:B------:R-:W-:Y:S02]  /*1430*/  IMAD.U32 R7, RZ, RZ, UR11 ;  /* 0x0000000bff077e24 */ /* 0x000fe4000f8e00ff */
[----:B------:R-:W-:Y:S02]  /*1440*/  IMAD.U32 R14, RZ, RZ, UR10 ;  /* 0x0000000aff0e7e24 */ /* 0x000fe4000f8e00ff */
[----:B------:R-:W-:Y:S02]  /*1450*/  IMAD.MOV.U32 R13, RZ, RZ, R11 ;  /* 0x000000ffff0d7224 */ /* 0x000fe400078e000b */
[----:B------:R-:W-:-:S02]  /*1460*/  IMAD.MOV.U32 R3, RZ, RZ, R15 ;  /* 0x000000ffff037224 */ /* 0x000fc400078e000f */
[----:B------:R-:W-:Y:S05]  /*1470*/  CALL.REL.NOINC `($__internal_6_$__cuda_sm20_div_rn_f64_full) ;  /* 0x000002d000007944 */ /* 0x000fea0003c00000 */
[----:B------:R-:W-:Y:S02]  /*1480*/  IMAD.MOV.U32 R18, RZ, RZ, R3 ;  /* 0x000000ffff127224 */ /* 0x000fe400078e0003 */
[----:B------:R-:W-:-:S02]  /*1490*/  IMAD.MOV.U32 R19, RZ, RZ, R12 ;  /* 0x000000ffff137224 */ /* 0x000fc400078e000c */
.L_x_3493:
[----:B-1----:R-:W-:Y:S05]  /*14a0*/  BSYNC B0 ;  /* 0x0000000000007941 */ /* 0x002fea0003800000 */
.L_x_3492:
[----:B------:R-:W0:Y:S01]  /*14b0*/  MUFU.RCP64H R7, UR11 ;  /* 0x0000000b00077d08 */ /* 0x000e220008001800 */
[----:B------:R-:W-:Y:S01]  /*14c0*/  IMAD.U32 R10, RZ, RZ, UR10 ;  /* 0x0000000aff0a7e24 */ /* 0x000fe2000f8e00ff */
[----:B------:R-:W-:Y:S01]  /*14d0*/  MOV R11, UR11 ;  /* 0x0000000b000b7c02 */ /* 0x000fe20008000f00 */
[----:B------:R-:W-:Y:S01]  /*14e0*/  IMAD.MOV.U32 R6, RZ, RZ, 0x1 ;  /* 0x00000001ff067424 */ /* 0x000fe200078e00ff */
        /* <DEDUP_REMOVED lines=23> */
[----:B------:R-:W-:Y:S05]  /*1660*/  CALL.REL.NOINC `($__internal_6_$__cuda_sm20_div_rn_f64_full) ;  /* 0x000000e000007944 */ /* 0x000fea0003c00000 */
[----:B------:R-:W-:Y:S01]  /*1670*/  IMAD.MOV.U32 R16, RZ, RZ, R3 ;  /* 0x000000ffff107224 */ /* 0x000fe200078e0003 */
[----:B------:R-:W-:-:S02]  /*1680*/  MOV R17, R12 ;  /* 0x0000000c00117202 */ /* 0x000fc40000000f00 */
.L_x_3495:
[----:B------:R-:W-:Y:S05]  /*1690*/  BSYNC B0 ;  /* 0x0000000000007941 */ /* 0x000fea0003800000 */
.L_x_3494:
[----:B------:R-:W-:Y:S01]  /*16a0*/  IADD3 R2, P0, R2, c[0x0][0x0], RZ ;  /* 0x0000000002027a10 */ /* 0x000fe20007f1e0ff */
[----:B------:R0:W-:Y:S03]  /*16b0*/  STG.E.128 [R4.64+0x10], R16 ;  /* 0x0000101004007986 */ /* 0x0001e6000c101d0e */
[C---:B------:R-:W-:Y:S01]  /*16c0*/  ISETP.LT.U32.AND P1, PT, R2.reuse, 0x4000, PT ;  /* 0x000040000200780c */ /* 0x040fe20003f21070 */
[----:B------:R-:W-:-:S02]  /*16d0*/  IMAD.SHL.U32 R0, R2, 0x4, RZ ;  /* 0x0000000402007824 */ /* 0x000fc400078e00ff */
[----:B------:R-:W-:-:S03]  /*16e0*/  IMAD.X R28, RZ, RZ, R28, P0 ;  /* 0x000000ffff1c7224 */ /* 0x000fc600000e061c */
[----:B------:R-:W-:Y:S02]  /*16f0*/  ISETP.GE.U32.AND P0, PT, R0, UR16, PT ;  /* 0x0000001000007c0c */ /* 0x000fe4000bf06070 */
[----:B------:R-:W-:Y:S02]  /*1700*/  SHF.L.U64.HI R0, R2, 0x2, R28 ;  /* 0x0000000202007819 */ /* 0x000fe4000001021c */
[----:B------:R-:W-:Y:S02]  /*1710*/  ISETP.LT.U32.AND.EX P1, PT, R28, RZ, PT, P1 ;  /* 0x000000ff1c00720c */ /* 0x000fe40003f21110 */
[----:B------:R-:W-:-:S13]  /*1720*/  ISETP.GE.AND.EX P0, PT, R0, UR13, PT, P0 ;  /* 0x0000000d00007c0c */ /* 0x000fda000bf06300 */
[----:B0-----:R-:W-:Y:S05]  /*1730*/  @!P0 BRA P1, `(.L_x_3496) ;  /* 0xfffff71000008947 */ /* 0x001fea000083ffff */
[----:B------:R-:W-:Y:S05]  /*1740*/  EXIT ;  /* 0x000000000000794d */ /* 0x000fea0003800000 */
        .weak           $__internal_6_$__cuda_sm20_div_rn_f64_full
        .type           $__internal_6_$__cuda_sm20_div_rn_f64_full,@function
        .size           $__internal_6_$__cuda_sm20_div_rn_f64_full,(.L_x_4022 - $__internal_6_$__cuda_sm20_div_rn_f64_full)
$__internal_6_$__cuda_sm20_div_rn_f64_full:
[C---:B------:R-:W-:Y:S01]  /*1750*/  FSETP.GEU.AND P3, PT, |R3|.reuse, 1.469367938527859385e-39, PT ;  /* 0x001000000300780b */ /* 0x040fe20003f6e200 */
[----:B------:R-:W-:Y:S01]  /*1760*/  IMAD.MOV.U32 R20, RZ, RZ, R12 ;  /* 0x000000ffff147224 */ /* 0x000fe200078e000c */
[----:B------:R-:W-:Y:S01]  /*1770*/  LOP3.LUT R7, R3, 0x800fffff, RZ, 0xc0, !PT ;  /* 0x800fffff03077812 */ /* 0x000fe200078ec0ff */
[----:B------:R-:W-:Y:S01]  /*1780*/  IMAD.MOV.U32 R21, RZ, RZ, R13 ;  /* 0x000000ffff157224 */ /* 0x000fe200078e000d */
[----:B------:R-:W-:Y:S01]  /*1790*/  MOV R13, R3 ;  /* 0x00000003000d7202 */ /* 0x000fe20000000f00 */
[----:B------:R-:W-:Y:S01]  /*17a0*/  IMAD.MOV.U32 R12, RZ, RZ, R6 ;  /* 0x000000ffff0c7224 */ /* 0x000fe200078e0006 */
[----:B------:R-:W-:Y:S01]  /*17b0*/  LOP3.LUT R7, R7, 0x3ff00000, RZ, 0xfc, !PT ;  /* 0x3ff0000007077812 */ /* 0x000fe200078efcff */
[----:B------:R-:W-:Y:S01]  /*17c0*/  IMAD.MOV.U32 R24, RZ, RZ, 0x1 ;  /* 0x00000001ff187424 */ /* 0x000fe200078e00ff */
[C---:B------:R-:W-:Y:S01]  /*17d0*/  FSETP.GEU.AND P5, PT, |R21|.reuse, 1.469367938527859385e-39, PT ;  /* 0x001000001500780b */ /* 0x040fe20003fae200 */
[----:B------:R-:W-:Y:S01]  /*17e0*/  IMAD.MOV.U32 R37, RZ, RZ, 0x1ca00000 ;  /* 0x1ca00000ff257424 */ /* 0x000fe200078e00ff */
[----:B------:R-:W-:Y:S01]  /*17f0*/  LOP3.LUT R36, R21, 0x7ff00000, RZ, 0xc0, !PT ;  /* 0x7ff0000015247812 */ /* 0x000fe200078ec0ff */
[----:B------:R-:W-:Y:S01]  /*1800*/  BSSY B1, `(.L_x_3497) ;  /* 0x0000056000017945 */ /* 0x000fe20003800000 */
[----:B------:R-:W-:Y:S01]  /*1810*/  LOP3.LUT R35, R3, 0x7ff00000, RZ, 0xc0, !PT ;  /* 0x7ff0000003237812 */ /* 0x000fe200078ec0ff */
[----:B------:R-:W0:-:S06]  /*1820*/  @!P3 DMUL R6, R12, 8.98846567431157953865e+307 ;  /* 0x7fe000000c06b828 */ /* 0x000e0c0000000000 */
[----:B0-----:R-:W0:Y:S02]  /*1830*/  MUFU.RCP64H R25, R7 ;  /* 0x0000000700197308 */ /* 0x001e240000001800 */
[----:B------:R-:W-:-:S04]  /*1840*/  @!P5 LOP3.LUT R22, R13, 0x7ff00000, RZ, 0xc0, !PT ;  /* 0x7ff000000d16d812 */ /* 0x000fc800078ec0ff */
[----:B------:R-:W-:-:S04]  /*1850*/  @!P5 ISETP.GE.U32.AND P6, PT, R36, R22, PT ;  /* 0x000000162400d20c */ /* 0x000fc80003fc6070 */
[C---:B------:R-:W-:Y:S02]  /*1860*/  @!P5 SEL R26, R37.reuse, 0x63400000, !P6 ;  /* 0x63400000251ad807 */ /* 0x040fe40007000000 */
[----:B------:R-:W-:Y:S02]  /*1870*/  ISETP.GE.U32.AND P6, PT, R36, R35, PT ;  /* 0x000000232400720c */ /* 0x000fe40003fc6070 */
[----:B------:R-:W-:Y:S01]  /*1880*/  @!P5 LOP3.LUT R26, R26, 0x80000000, R21, 0xf8, !PT ;  /* 0x800000001a1ad812 */ /* 0x000fe200078ef815 */
[----:B0-----:R-:W0:Y:S01]  /*1890*/  DFMA R22, R24, -R6, 1 ;  /* 0x3ff000001816742b */ /* 0x001e220000000806 */
[----:B------:R-:W-:Y:S02]  /*18a0*/  SEL R3, R37, 0x63400000, !P6 ;  /* 0x6340000025037807 */ /* 0x000fe40007000000 */
[----:B------:R-:W-:Y:S01]  /*18b0*/  @!P5 LOP3.LUT R27, R26, 0x100000, RZ, 0xfc, !PT ;  /* 0x001000001a1bd812 */ /* 0x000fe200078efcff */
[----:B------:R-:W-:Y:S02]  /*18c0*/  @!P5 IMAD.MOV.U32 R26, RZ, RZ, RZ ;  /* 0x000000ffff1ad224 */ /* 0x000fe400078e00ff */
[----:B0-----:R0:W1:-:S02]  /*18d0*/  DFMA R30, R22, R22, R22 ;  /* 0x00000016161e722b */ /* 0x0010440000000016 */
[----:B0-----:R-:W-:Y:S01]  /*18e0*/  LOP3.LUT R23, R3, 0x800fffff, R21, 0xf8, !PT ;  /* 0x800fffff03177812 */ /* 0x001fe200078ef815 */
[----:B------:R-:W-:Y:S02]  /*18f0*/  IMAD.MOV.U32 R22, RZ, RZ, R20 ;  /* 0x000000ffff167224 */ /* 0x000fe400078e0014 */
[----:B------:R-:W-:Y:S01]  /*1900*/  IMAD.MOV.U32 R3, RZ, RZ, R36 ;  /* 0x000000ffff037224 */ /* 0x000fe200078e0024 */
[----:B-1----:R-:W0:-:S04]  /*1910*/  DFMA R24, R24, R30, R24 ;  /* 0x0000001e1818722b */ /* 0x002e080000000018 */
[----:B------:R-:W-:-:S04]  /*1920*/  @!P5 DFMA R22, R22, 2, -R26 ;  /* 0x400000001616d82b */ /* 0x000fc8000000081a */
[----:B0-----:R-:W0:-:S06]  /*1930*/  DFMA R26, R24, -R6, 1 ;  /* 0x3ff00000181a742b */ /* 0x001e0c0000000806 */
[----:B0-----:R-:W0:Y:S01]  /*1940*/  DFMA R26, R24, R26, R24 ;  /* 0x0000001a181a722b */ /* 0x001e220000000018 */
[----:B------:R-:W-:-:S05]  /*1950*/  @!P5 LOP3.LUT R3, R23, 0x7ff00000, RZ, 0xc0, !PT ;  /* 0x7ff000001703d812 */ /* 0x000fca00078ec0ff */
[----:B0-----:R-:W0:-:S06]  /*1960*/  DMUL R24, R26, R22 ;  /* 0x000000161a187228 */ /* 0x001e0c0000000000 */
[----:B0-----:R-:W0:-:S06]  /*1970*/  DFMA R30, R24, -R6, R22 ;  /* 0x80000006181e722b */ /* 0x001e0c0000000016 */
[----:B0-----:R0:W1:Y:S02]  /*1980*/  DFMA R24, R26, R30, R24 ;  /* 0x0000001e1a18722b */ /* 0x0010640000000018 */
[----:B0-----:R-:W-:Y:S02]  /*1990*/  MOV R30, R35 ;  /* 0x00000023001e7202 */ /* 0x001fe40000000f00 */
[----:B------:R-:W-:Y:S02]  /*19a0*/  IADD3 R26, R3, -0x1, RZ ;  /* 0xffffffff031a7810 */ /* 0x000fe40007ffe0ff */
[----:B------:R-:W-:Y:S02]  /*19b0*/  @!P3 LOP3.LUT R30, R7, 0x7ff00000, RZ, 0xc0, !PT ;  /* 0x7ff00000071eb812 */ /* 0x000fe400078ec0ff */
[----:B------:R-:W-:Y:S02]  /*19c0*/  ISETP.GT.U32.AND P3, PT, R26, 0x7feffffe, PT ;  /* 0x7feffffe1a00780c */ /* 0x000fe40003f64070 */
[----:B------:R-:W-:-:S04]  /*19d0*/  IADD3 R26, R30, -0x1, RZ ;  /* 0xffffffff1e1a7810 */ /* 0x000fc80007ffe0ff */
[----:B------:R-:W-:-:S13]  /*19e0*/  ISETP.GT.U32.OR P3, PT, R26, 0x7feffffe, P3 ;  /* 0x7feffffe1a00780c */ /* 0x000fda0001f64470 */
[----:B------:R-:W-:Y:S05]  /*19f0*/  @P3 BRA `(.L_x_3498) ;  /* 0x000001e000003947 */ /* 0x000fea0003800000 */
[----:B-1----:R-:W-:-:S04]  /*1a00*/  LOP3.LUT R3, R13, 0x7ff00000, RZ, 0xc0, !PT ;  /* 0x7ff000000d037812 */ /* 0x002fc800078ec0ff */
[C---:B------:R-:W-:Y:S01]  /*1a10*/  ISETP.GE.U32.AND P3, PT, R36.reuse, R3, PT ;  /* 0x000000032400720c */ /* 0x040fe20003f66070 */
[----:B------:R-:W-:-:S05]  /*1a20*/  IMAD.IADD R20, R36, 0x1, -R3 ;  /* 0x0000000124147824 */ /* 0x000fca00078e0a03 */
[----:B------:R-:W-:Y:S02]  /*1a30*/  IMNMX R3, R20, -0x46a00000, !PT ;  /* 0xb960000014037817 */ /* 0x000fe40007800200 */
[----:B------:R-:W-:Y:S02]  /*1a40*/  SEL R20, R37, 0x63400000, !P3 ;  /* 0x6340000025147807 */ /* 0x000fe40005800000 */
[----:B------:R-:W-:-:S05]  /*1a50*/  IMNMX R3, R3, 0x46a00000, PT ;  /* 0x46a0000003037817 */ /* 0x000fca0003800200 */
[----:B------:R-:W-:Y:S02]  /*1a60*/  IMAD.IADD R3, R3, 0x1, -R20 ;  /* 0x0000000103037824 */ /* 0x000fe400078e0a14 */
[----:B------:R-:W-:-:S03]  /*1a70*/  IMAD.MOV.U32 R20, RZ, RZ, RZ ;  /* 0x000000ffff147224 */ /* 0x000fc600078e00ff */
        /* <DEDUP_REMOVED lines=11> */
[----:B------:R-:W-:Y:S01]  /*1b30*/  MOV R6, RZ ;  /* 0x000000ff00067202 */ /* 0x000fe20000000f00 */
[----:B------:R-:W0:Y:S01]  /*1b40*/  DMUL.RP R20, R24, R20 ;  /* 0x0000001418147228 */ /* 0x000e220000008000 */
[----:B------:R-:W-:-:S04]  /*1b50*/  IADD3 R3, -R3, -0x43300000, RZ ;  /* 0xbcd0000003037810 */ /* 0x000fc80007ffe1ff */
[----:B------:R-:W1:-:S05]  /*1b60*/  DFMA R6, R26, -R6, R24 ;  /* 0x800000061a06722b */ /* 0x000e4a0000000018 */
[----:B0-----:R-:W-:-:S05]  /*1b70*/  LOP3.LUT R12, R21, R12, RZ, 0x3c, !PT ;  /* 0x0000000c150c7212 */ /* 0x001fca00078e3cff */
[----:B-1----:R-:W-:-:S04]  /*1b80*/  FSETP.NEU.AND P3, PT, |R7|, R3, PT ;  /* 0x000000030700720b */ /* 0x002fc80003f6d200 */
[----:B------:R-:W-:Y:S02]  /*1b90*/  FSEL R20, R20, R26, !P3 ;  /* 0x0000001a14147208 */ /* 0x000fe40005800000 */
[----:B------:R-:W-:-:S03]  /*1ba0*/  FSEL R12, R12, R27, !P3 ;  /* 0x0000001b0c0c7208 */ /* 0x000fc60005800000 */
[----:B------:R-:W-:Y:S02]  /*1bb0*/  IMAD.MOV.U32 R26, RZ, RZ, R20 ;  /* 0x000000ffff1a7224 */ /* 0x000fe400078e0014 */
[----:B------:R-:W-:Y:S01]  /*1bc0*/  IMAD.MOV.U32 R27, RZ, RZ, R12 ;  /* 0x000000ffff1b7224 */ /* 0x000fe200078e000c */
[----:B------:R-:W-:Y:S05]  /*1bd0*/  BRA `(.L_x_3499) ;  /* 0x0000018000007947 */ /* 0x000fea0003800000 */
.L_x_3498:
        /* <DEDUP_REMOVED lines=17> */
.L_x_3501:
[----:B------:R-:W-:-:S05]  /*1cf0*/  LOP3.LUT R26, R13, 0x80000, RZ, 0xfc, !PT ;  /* 0x000800000d1a7812 */ /* 0x000fca00078efcff */
[----:B------:R-:W-:Y:S02]  /*1d00*/  IMAD.MOV.U32 R27, RZ, RZ, R26 ;  /* 0x000000ffff1b7224 */ /* 0x000fe400078e001a */
[----:B------:R-:W-:Y:S01]  /*1d10*/  IMAD.MOV.U32 R26, RZ, RZ, R12 ;  /* 0x000000ffff1a7224 */ /* 0x000fe200078e000c */
[----:B------:R-:W-:Y:S05]  /*1d20*/  BRA `(.L_x_3499) ;  /* 0x0000003000007947 */ /* 0x000fea0003800000 */
.L_x_3500:
[----:B------:R-:W-:-:S05]  /*1d30*/  LOP3.LUT R26, R21, 0x80000, RZ, 0xfc, !PT ;  /* 0x00080000151a7812 */ /* 0x000fca00078efcff */
[----:B------:R-:W-:Y:S01]  /*1d40*/  IMAD.MOV.U32 R27, RZ, RZ, R26 ;  /* 0x000000ffff1b7224 */ /* 0x000fe200078e001a */
[----:B------:R-:W-:Y:S02]  /*1d50*/  MOV R26, R20 ;  /* 0x00000014001a7202 */ /* 0x000fe40000000f00 */
.L_x_3499:
[----:B------:R-:W-:Y:S05]  /*1d60*/  BSYNC B1 ;  /* 0x0000000000017941 */ /* 0x000fea0003800000 */
.L_x_3497:
[----:B------:R-:W-:Y:S02]  /*1d70*/  IMAD.MOV.U32 R6, RZ, RZ, R0 ;  /* 0x000000ffff067224 */ /* 0x000fe400078e0000 */
[----:B------:R-:W-:Y:S02]  /*1d80*/  IMAD.MOV.U32 R7, RZ, RZ, 0x0 ;  /* 0x00000000ff077424 */ /* 0x000fe400078e00ff */
[----:B------:R-:W-:Y:S02]  /*1d90*/  IMAD.MOV.U32 R3, RZ, RZ, R26 ;  /* 0x000000ffff037224 */ /* 0x000fe400078e001a */
[----:B------:R-:W-:Y:S01]  /*1da0*/  IMAD.MOV.U32 R12, RZ, RZ, R27 ;  /* 0x000000ffff0c7224 */ /* 0x000fe200078e001b */
[----:B------:R-:W-:Y:S06]  /*1db0*/  RET.REL.NODEC R6 `(_ZN2at6native61_GLOBAL__N__44eb8e94_28_ForeachBinaryOpScalarList_cu_dda10a6925multi_tensor_apply_kernelINS1_28TensorListScalarListMetadataIdLi2EEENS1_25BinaryOpScalarListFunctorIdLi2ELi1ELi1EEEJSt7dividesIdEEEEvT_T0_DpT1_) ;  /* 0xffffe24006007950 */ /* 0x000fec0003c3ffff */
.L_x_3502:
        /* <DEDUP_REMOVED lines=12> */
.L_x_4022:


//--------------------- .text._ZN2at6native61_GLOBAL__N__44eb8e94_28_ForeachBinaryOpScalarList_cu_dda10a6925multi_tensor_apply_kernelINS1_28TensorListScalarListMetadataIsLi2EEENS1_25BinaryOpScalarListFunctorIsLi2ELi1ELi1EEEJSt7dividesIsEEEEvT_T0_DpT1_ --------------------------
	.section	.text._ZN2at6native61_GLOBAL__N__44eb8e94_28_ForeachBinaryOpScalarList_cu_dda10a6925multi_tensor_apply_kernelINS1_28TensorListScalarListMetadataIsLi2EEENS1_25BinaryOpScalarListFunctorIsLi2ELi1ELi1EEEJSt7dividesIsEEEEvT_T0_DpT1_,"ax",@progbits
	.sectioninfo	@"SHI_REGISTERS=29"
	.align	128
.text._ZN2at6native61_GLOBAL__N__44eb8e94_28_ForeachBinaryOpScalarList_cu_dda10a6925multi_tensor_apply_kernelINS1_28TensorListScalarListMetadataIsLi2EEENS1_25BinaryOpScalarListFunctorIsLi2ELi1ELi1EEEJSt7dividesIsEEEEvT_T0_DpT1_:
        .type           _ZN2at6native61_GLOBAL__N__44eb8e94_28_ForeachBinaryOpScalarList_cu_dda10a6925multi_tensor_apply_kernelINS1_28TensorListScalarListMetadataIsLi2EEENS1_25BinaryOpScalarListFunctorIsLi2ELi1ELi1EEEJSt7dividesIsEEEEvT_T0_DpT1_,@function
        .size           _ZN2at6native61_GLOBAL__N__44eb8e94_28_ForeachBinaryOpScalarList_cu_dda10a6925multi_tensor_apply_kernelINS1_28TensorListScalarListMetadataIsLi2EEENS1_25BinaryOpScalarListFunctorIsLi2ELi1ELi1EEEJSt7dividesIsEEEEvT_T0_DpT1_,(.L_x_4024 - _ZN2at6native61_GLOBAL__N__44eb8e94_28_ForeachBinaryOpScalarList_cu_dda10a6925multi_tensor_apply_kernelINS1_28TensorListScalarListMetadataIsLi2EEENS1_25BinaryOpScalarListFunctorIsLi2ELi1ELi1EEEJSt7dividesIsEEEEvT_T0_DpT1_)
        .other          _ZN2at6native61_GLOBAL__N__44eb8e94_28_ForeachBinaryOpScalarList_cu_dda10a6925multi_tensor_apply_kernelINS1_28TensorListScalarListMetadataIsLi2EEENS1_25BinaryOpScalarListFunctorIsLi2ELi1ELi1EEEJSt7dividesIsEEEEvT_T0_DpT1_,@"STO_CUDA_ENTRY STV_DEFAULT"
_ZN2at6native61_GLOBAL__N__44eb8e94_28_ForeachBinaryOpScalarList_cu_dda10a6925multi_tensor_apply_kernelINS1_28TensorListScalarListMetadataIsLi2EEENS1_25BinaryOpScalarListFunctorIsLi2ELi1ELi1EEEJSt7dividesIsEEEEvT_T0_DpT1_:
        /* <DEDUP_REMOVED lines=17> */
[----:B------:R-:W-:Y:S02]  /*0110*/  ULOP3.LUT UP0, URZ, UR4, 0x3, UR13, 0xf8, !UPT ;  /* 0x00000003043f7892 */ /* 0x000fe4000f80f80d */
[----:B------:R-:W-:-:S02]  /*0120*/  UIADD3.X UR5, ~UR5, UR11, URZ, UP1, !UPT ;  /* 0x0000000b05057290 */ /* 0x000fc40008ffe53f */
[----:B------:R-:W-:Y:S02]  /*0130*/  ULOP3.LUT UP0, URZ, URZ, URZ, URZ, 0xfc, UP0 ;  /* 0x0000003f3f3f7292 */ /* 0x000fe4000800fc3f */
[----:B------:R-:W-:Y:S02]  /*0140*/  UMOV UR4, 0x2 ;  /* 0x0000000200047882 */ /* 0x000fe40000000000 */
[----:B------:R-:W-:Y:S02]  /*0150*/  UIMAD UR12, UR12, UR4, UR10 ;  /* 0x000000040c0c72a4 */ /* 0x000fe4000f8e020a */
[----:B------:R-:W-:Y:S01]  /*0160*/  PLOP3.LUT P0, PT, PT, PT, UP0, 0x80, 0x0 ;  /* 0x000000000000781c */ /* 0x000fe20003f0f008 */
[----:B------:R-:W-:-:S09]  /*0170*/  ULDC.64 UR10, c[0x0][0x118] ;  /* 0x00004600000a7ab9 */ /* 0x000fd20000000a00 */
[----:B------:R-:W-:-:S03]  /*0180*/  ULDC.U16 UR12, c[0x0][UR12+0x160] ;  /* 0x000058000c0c7abb */ /* 0x000fc60008000400 */
[----:B------:R-:W-:Y:S05]  /*0190*/  @!P0 BRA `(.L_x_3503) ;  /* 0x0000089000008947 */ /* 0x000fea0003800000 */
[----:B------:R-:W-:-:S04]  /*01a0*/  UISETP.GE.U32.AND UP0, UPT, UR13, 0x1, UPT ;  /* 0x000000010d00788c */ /* 0x000fc8000bf06070 */
[----:B------:R-:W-:-:S06]  /*01b0*/  UISETP.GE.AND.EX UP0, UPT, UR5, URZ, UPT, UP0 ;  /* 0x0000003f0500728c */ /* 0x000fcc000bf06300 */
[----:B------:R-:W-:-:S13]  /*01c0*/  PLOP3.LUT P0, PT, PT, PT, UP0, 0x80, 0x0 ;  /* 0x000000000000781c */ /* 0x000fda0003f0f008 */
[----:B------:R-:W-:Y:S05]  /*01d0*/  @!P0 EXIT ;  /* 0x000000000000894d */ /* 0x000fea0003800000 */
[----:B------:R-:W0:Y:S01]  /*01e0*/  S2R R0, SR_TID.X ;  /* 0x0000000000007919 */ /* 0x000e220000002100 */
[----:B------:R-:W-:Y:S01]  /*01f0*/  IMAD.MOV.U32 R6, RZ, RZ, c[0x0][0x0] ;  /* 0x00000000ff067624 */ /* 0x000fe200078e00ff */
[----:B------:R-:W-:Y:S01]  /*0200*/  CS2R R8, SRZ ;  /* 0x0000000000087805 */ /* 0x000fe2000001ff00 */
[----:B------:R-:W-:-:S05]  /*0210*/  UPRMT UR4, UR12, 0x9910, URZ ;  /* 0x000099100c047896 */ /* 0x000fca000800003f */
.L_x_3504:
[----:B0-----:R-:W-:Y:S02]  /*0220*/  IADD3 R13, P1, R0, R8, RZ ;  /* 0x00000008000d7210 */ /* 0x001fe40007f3e0ff */
[----:B------:R-:W-:Y:S02]  /*0230*/  PRMT R2, RZ, 0x7610, R2 ;  /* 0x00007610ff027816 */ /* 0x000fe40000000002 */
[C---:B------:R-:W-:Y:S01]  /*0240*/  ISETP.GE.U32.AND P0, PT, R13.reuse, 0x10000, PT ;  /* 0x000100000d00780c */ /* 0x040fe20003f06070 */
[----:B------:R-:W-:Y:S01]  /*0250*/  IMAD.X R4, RZ, RZ, R9, P1 ;  /* 0x000000ffff047224 */ /* 0x000fe200008e0609 */
[C---:B------:R-:W-:Y:S02]  /*0260*/  ISETP.LT.U32.AND P1, PT, R13.reuse, UR13, PT ;  /* 0x0000000d0d007c0c */ /* 0x040fe4000bf21070 */
[----:B------:R-:W-:-:S02]  /*0270*/  IADD3 R5, P2, R13, c[0x0][0x0], RZ ;  /* 0x000000000d057a10 */ /* 0x000fc40007f5e0ff */
[----:B------:R-:W-:-:S03]  /*0280*/  ISETP.GE.U32.AND.EX P0, PT, R4, RZ, PT, P0 ;  /* 0x000000ff0400720c */ /* 0x000fc60003f06100 */
[----:B------:R-:W-:Y:S01]  /*0290*/  IMAD.X R14, RZ, RZ, R4, P2 ;  /* 0x000000ffff0e7224 */ /* 0x000fe200010e0604 */
[----:B------:R-:W-:Y:S02]  /*02a0*/  ISETP.LT.AND.EX P0, PT, R4, UR5, !P0, P1 ;  /* 0x0000000504007c0c */ /* 0x000fe4000c701310 */
[C---:B------:R-:W-:Y:S02]  /*02b0*/  ISETP.GE.U32.AND P1, PT, R5.reuse, 0x10000, PT ;  /* 0x000100000500780c */ /* 0x040fe40003f26070 */
[----:B------:R-:W-:Y:S02]  /*02c0*/  ISETP.LT.U32.AND P2, PT, R5, UR13, PT ;  /* 0x0000000d05007c0c */ /* 0x000fe4000bf41070 */
[----:B------:R-:W-:-:S04]  /*02d0*/  ISETP.GE.U32.AND.EX P1, PT, R14, RZ, PT, P1 ;  /* 0x000000ff0e00720c */ /* 0x000fc80003f26110 */
[----:B------:R-:W-:-:S03]  /*02e0*/  ISETP.LT.AND.EX P1, PT, R14, UR5, !P1, P2 ;  /* 0x000000050e007c0c */ /* 0x000fc6000cf21320 */
[----:B------:R-:W-:-:S04]  /*02f0*/  @P0 LEA R16, P3, R13, UR6, 0x1 ;  /* 0x000000060d100c11 */ /* 0x000fc8000f8608ff */
[----:B------:R-:W-:Y:S02]  /*0300*/  @P0 LEA.HI.X R17, R13, UR7, R4, 0x1, P3 ;  /* 0x000000070d110c11 */ /* 0x000fe400098f0c04 */
[----:B------:R-:W-:-:S03]  /*0310*/  LEA R12, P3, R6, R13, 0x1 ;  /* 0x0000000d060c7211 */ /* 0x000fc600078608ff */
[----:B------:R0:W2:Y:S01]  /*0320*/  @P0 LDG.E.U16 R2, [R16.64] ;  /* 0x0000000a10020981 */ /* 0x0000a2000c1e1500 */
[C---:B------:R-:W-:Y:S01]  /*0330*/  @P1 LEA R24, P4, R5.reuse, UR6, 0x1 ;  /* 0x0000000605181c11 */ /* 0x040fe2000f8808ff */
[----:B------:R-:W-:Y:S01]  /*0340*/  IMAD.X R11, RZ, RZ, R4, P3 ;  /* 0x000000ffff0b7224 */ /* 0x000fe200018e0604 */
[----:B------:R-:W-:Y:S01]  /*0350*/  ISETP.GE.U32.AND P2, PT, R12, 0x10000, PT ;  /* 0x000100000c00780c */ /* 0x000fe20003f46070 */
[----:B------:R-:W-:Y:S01]  /*0360*/  IMAD R10, R6, 0x3, RZ ;  /* 0x00000003060a7824 */ /* 0x000fe200078e02ff */
[----:B------:R-:W-:Y:S02]  /*0370*/  PRMT R20, RZ, 0x7610, R20 ;  /* 0x00007610ff147816 */ /* 0x000fe40000000014 */
[----:B------:R-:W-:Y:S02]  /*0380*/  @P1 LEA.HI.X R25, R5, UR7, R14, 0x1, P4 ;  /* 0x0000000705191c11 */ /* 0x000fe4000a0f0c0e */
[----:B------:R-:W-:Y:S02]  /*0390*/  ISETP.LT.U32.AND P3, PT, R12, UR13, PT ;  /* 0x0000000d0c007c0c */ /* 0x000fe4000bf61070 */
[----:B------:R-:W-:Y:S01]  /*03a0*/  ISETP.GE.U32.AND.EX P2, PT, R11, RZ, PT, P2 ;  /* 0x000000ff0b00720c */ /* 0x000fe20003f46120 */
[----:B------:R-:W3:Y:S01]  /*03b0*/  @P1 LDG.E.U16 R20, [R24.64] ;  /* 0x0000000a18141981 */ /* 0x000ee2000c1e1500 */
[----:B------:R-:W-:-:S02]  /*03c0*/  IADD3 R7, P4, R10, R13, RZ ;  /* 0x0000000d0a077210 */ /* 0x000fc40007f9e0ff */
[----:B------:R-:W-:Y:S02]  /*03d0*/  ISETP.LT.AND.EX P2, PT, R11, UR5, !P2, P3 ;  /* 0x000000050b007c0c */ /* 0x000fe4000d741330 */
[C---:B------:R-:W-:Y:S01]  /*03e0*/  ISETP.GE.U32.AND P3, PT, R7.reuse, 0x10000, PT ;  /* 0x000100000700780c */ /* 0x040fe20003f66070 */
[----:B------:R-:W-:Y:S01]  /*03f0*/  IMAD.X R10, RZ, RZ, R4, P4 ;  /* 0x000000ffff0a7224 */ /* 0x000fe200020e0604 */
[----:B------:R-:W-:-:S04]  /*0400*/  ISETP.LT.U32.AND P4, PT, R7, UR13, PT ;  /* 0x0000000d07007c0c */ /* 0x000fc8000bf81070 */
[----:B------:R-:W-:Y:S02]  /*0410*/  ISETP.GE.U32.AND.EX P3, PT, R10, RZ, PT, P3 ;  /* 0x000000ff0a00720c */ /* 0x000fe40003f66130 */
[----:B------:R-:W-:-:S03]  /*0420*/  PRMT R22, RZ, 0x7610, R22 ;  /* 0x00007610ff167816 */ /* 0x000fc60000000016 */
[----:B------:R-:W-:Y:S02]  /*0430*/  @P2 LEA R18, P5, R12, UR6, 0x1 ;  /* 0x000000060c122c11 */ /* 0x000fe4000f8a08ff */
[----:B------:R-:W-:Y:S02]  /*0440*/  ISETP.LT.AND.EX P3, PT, R10, UR5, !P3, P4 ;  /* 0x000000050a007c0c */ /* 0x000fe4000df61340 */
[----:B------:R-:W-:-:S05]  /*0450*/  @P2 LEA.HI.X R19, R12, UR7, R11, 0x1, P5 ;  /* 0x000000070c132c11 */ /* 0x000fca000a8f0c0b */
[----:B------:R1:W4:Y:S01]  /*0460*/  @P2 LDG.E.U16 R22, [R18.64] ;  /* 0x0000000a12162981 */ /* 0x000322000c1e1500 */
[----:B------:R-:W-:-:S05]  /*0470*/  PRMT R21, RZ, 0x7610, R21 ;  /* 0x00007610ff157816 */ /* 0x000fca0000000015 */
[----:B0-----:R-:W-:-:S04]  /*0480*/  @P3 LEA R16, P4, R7, UR6, 0x1 ;  /* 0x0000000607103c11 */ /* 0x001fc8000f8808ff */
[----:B------:R-:W-:-:S05]  /*0490*/  @P3 LEA.HI.X R17, R7, UR7, R10, 0x1, P4 ;  /* 0x0000000707113c11 */ /* 0x000fca000a0f0c0a */
[----:B------:R0:W5:Y:S01]  /*04a0*/  @P3 LDG.E.U16 R21, [R16.64] ;  /* 0x0000000a10153981 */ /* 0x000162000c1e1500 */
[----:B------:R-:W-:-:S04]  /*04b0*/  IABS R15, UR4 ;  /* 0x00000004000f7c13 */ /* 0x000fc80008000000 */
[----:B------:R-:W0:Y:S08]  /*04c0*/  I2F.RP R23, R15 ;  /* 0x0000000f00177306 */ /* 0x000e300000209400 */
[----:B0-----:R-:W0:Y:S02]  /*04d0*/  MUFU.RCP R23, R23 ;  /* 0x0000001700177308 */ /* 0x001e240000001000 */
[----:B0-----:R-:W-:-:S06]  /*04e0*/  IADD3 R3, R23, 0xffffffe, RZ ;  /* 0x0ffffffe17037810 */ /* 0x001fcc0007ffe0ff */
[----:B------:R-:W1:Y:S02]  /*04f0*/  F2I.FTZ.U32.TRUNC.NTZ R3, R3 ;  /* 0x0000000300037305 */ /* 0x000e64000021f000 */
[----:B-1----:R-:W-:Y:S01]  /*0500*/  IMAD.MOV R19, RZ, RZ, -R3 ;  /* 0x000000ffff137224 */ /* 0x002fe200078e0a03 */
[----:B--2---:R-:W-:-:S03]  /*0510*/  PRMT R18, R2, 0x9910, RZ ;  /* 0x0000991002127816 */ /* 0x004fc600000000ff */
[----:B------:R-:W-:-:S04]  /*0520*/  IMAD.MOV.U32 R2, RZ, RZ, R19 ;  /* 0x000000ffff027224 */ /* 0x000fc800078e0013 */
[----:B------:R-:W-:Y:S01]  /*0530*/  IMAD R17, R2, R15, RZ ;  /* 0x0000000f02117224 */ /* 0x000fe200078e02ff */
[----:B------:R-:W-:Y:S01]  /*0540*/  IABS R16, R18 ;  /* 0x0000001200107213 */ /* 0x000fe20000000000 */
[----:B------:R-:W-:Y:S01]  /*0550*/  IMAD.MOV.U32 R2, RZ, RZ, RZ ;  /* 0x000000ffff027224 */ /* 0x000fe200078e00ff */
[----:B------:R-:W-:-:S03]  /*0560*/  IABS R19, UR4 ;  /* 0x0000000400137c13 */ /* 0x000fc60008000000 */
[----:B------:R-:W-:-:S04]  /*0570*/  IMAD.HI.U32 R17, R3, R17, R2 ;  /* 0x0000001103117227 */ /* 0x000fc800078e0002 */
[----:B------:R-:W-:Y:S02]  /*0580*/  IMAD.MOV.U32 R3, RZ, RZ, R16 ;  /* 0x000000ffff037224 */ /* 0x000fe400078e0010 */
[----:B------:R-:W-:Y:S02]  /*0590*/  IMAD.MOV R2, RZ, RZ, -R19 ;  /* 0x000000ffff027224 */ /* 0x000fe400078e0a13 */
[----:B------:R-:W-:Y:S01]  /*05a0*/  IMAD.HI.U32 R16, R17, R3, RZ ;  /* 0x0000000311107227 */ /* 0x000fe200078e00ff */
[----:B---3--:R-:W-:-:S03]  /*05b0*/  PRMT R23, R20, 0x9910, RZ ;  /* 0x0000991014177816 */ /* 0x008fc600000000ff */
[----:B------:R-:W-:Y:S01]  /*05c0*/  IMAD R26, R16, R2, R3 ;  /* 0x00000002101a7224 */ /* 0x000fe200078e0203 */
[----:B------:R-:W-:-:S04]  /*05d0*/  IABS R24, R23 ;  /* 0x0000001700187213 */ /* 0x000fc80000000000 */
[----:B------:R-:W-:Y:S01]  /*05e0*/  ISETP.GT.U32.AND P5, PT, R15, R26, PT ;  /* 0x0000001a0f00720c */ /* 0x000fe20003fa4070 */
[----:B------:R-:W-:-:S04]  /*05f0*/  IMAD.HI.U32 R3, R17, R24, RZ ;  /* 0x0000001811037227 */ /* 0x000fc800078e00ff */
[----:B------:R-:W-:Y:S01]  /*0600*/  IMAD R24, R3, R2, R24 ;  /* 0x0000000203187224 */ /* 0x000fe200078e0218 */
[----:B------:R-:W-:-:S04]  /*0610*/  LOP3.LUT R18, R18, UR4, RZ, 0x3c, !PT ;  /* 0x0000000412127c12 */ /* 0x000fc8000f8e3cff */
[----:B------:R-:W-:-:S03]  /*0620*/  ISETP.GT.U32.AND P6, PT, R15, R24, PT ;  /* 0x000000180f00720c */ /* 0x000fc60003fc4070 */
[----:B------:R-:W-:Y:S01]  /*0630*/  @!P5 IMAD.IADD R26, R26, 0x1, -R15 ;  /* 0x000000011a1ad824 */ /* 0x000fe200078e0a0f */
[----:B----4-:R-:W-:-:S04]  /*0640*/  PRMT R20, R22, 0x9910, RZ ;  /* 0x0000991016147816 */ /* 0x010fc800000000ff */
[----:B------:R-:W-:Y:S02]  /*0650*/  ISETP.GE.U32.AND P4, PT, R26, R15, PT ;  /* 0x0000000f1a00720c */ /* 0x000fe40003f86070 */
[----:B------:R-:W-:Y:S02]  /*0660*/  @!P5 IADD3 R16, R16, 0x1, RZ ;  /* 0x000000011010d810 */ /* 0x000fe40007ffe0ff */
[----:B------:R-:W-:Y:S02]  /*0670*/  IABS R22, R20 ;  /* 0x0000001400167213 */ /* 0x000fe40000000000 */
[----:B------:R-:W-:Y:S01]  /*0680*/  ISETP.GE.AND P5, PT, R18, RZ, PT ;  /* 0x000000ff1200720c */ /* 0x000fe20003fa6270 */
[----:B------:R-:W-:Y:S02]  /*0690*/  @!P6 IMAD.IADD R24, R24, 0x1, -R15 ;  /* 0x000000011818e824 */ /* 0x000fe400078e0a0f */
[----:B------:R-:W-:-:S04]  /*06a0*/  IMAD.HI.U32 R19, R17, R22, RZ ;  /* 0x0000001611137227 */ /* 0x000fc800078e00ff */
[----:B------:R-:W-:Y:S01]  /*06b0*/  @P4 IADD3 R16, R16, 0x1, RZ ;  /* 0x0000000110104810 */ /* 0x000fe20007ffe0ff */
[----:B------:R-:W-:Y:S01]  /*06c0*/  IMAD R22, R19, R2, R22 ;  /* 0x0000000213167224 */ /* 0x000fe200078e0216 */
[----:B------:R-:W-:Y:S02]  /*06d0*/  ISETP.GE.U32.AND P4, PT, R24, R15, PT ;  /* 0x0000000f1800720c */ /* 0x000fe40003f86070 */
[----:B-----5:R-:W-:Y:S02]  /*06e0*/  PRMT R18, R21, 0x9910, RZ ;  /* 0x0000991015127816 */ /* 0x020fe400000000ff */
[----:B------:R-:W-:Y:S01]  /*06f0*/  @!P5 IMAD.MOV R16, RZ, RZ, -R16 ;  /* 0x000000ffff10d224 */ /* 0x000fe200078e0a10 */
[----:B------:R-:W-:Y:S02]  /*0700*/  ISETP.GT.U32.AND P5, PT, R15, R22, PT ;  /* 0x000000160f00720c */ /* 0x000fe40003fa4070 */
[----:B------:R-:W-:Y:S02]  /*0710*/  LOP3.LUT R23, R23, UR4, RZ, 0x3c, !PT ;  /* 0x0000000417177c12 */ /* 0x000fe4000f8e3cff */
[----:B------:R-:W-:-:S02]  /*0720*/  IABS R24, R18 ;  /* 0x0000001200187213 */ /* 0x000fc40000000000 */
[----:B------:R-:W-:Y:S02]  /*0730*/  @!P6 IADD3 R3, R3, 0x1, RZ ;  /* 0x000000010303e810 */ /* 0x000fe40007ffe0ff */
[----:B------:R-:W-:Y:S01]  /*0740*/  ISETP.GE.AND P6, PT, R23, RZ, PT ;  /* 0x000000ff1700720c */ /* 0x000fe20003fc6270 */
[----:B------:R-:W-:Y:S01]  /*0750*/  IMAD.HI.U32 R17, R17, R24, RZ ;  /* 0x0000001811117227 */ /* 0x000fe200078e00ff */
[----:B------:R-:W-:-:S03]  /*0760*/  @P4 IADD3 R3, R3, 0x1, RZ ;  /* 0x0000000103034810 */ /* 0x000fc60007ffe0ff */
[----:B------:R-:W-:Y:S01]  /*0770*/  IMAD R24, R17, R2, R24 ;  /* 0x0000000211187224 */ /* 0x000fe200078e0218 */
[C---:B------:R-:W-:Y:S01]  /*0780*/  @P0 LEA R2, P4, R13.reuse, UR8, 0x1 ;  /* 0x000000080d020c11 */ /* 0x040fe2000f8808ff */
[----:B------:R-:W-:Y:S02]  /*0790*/  @!P5 IMAD.IADD R22, R22, 0x1, -R15 ;  /* 0x000000011616d824 */ /* 0x000fe400078e0a0f */
[----:B------:R-:W-:Y:S01]  /*07a0*/  IMAD.MOV.U32 R21, RZ, RZ, R3 ;  /* 0x000000ffff157224 */ /* 0x000fe200078e0003 */
[----:B------:R-:W-:Y:S02]  /*07b0*/  @P0 LEA.HI.X R3, R13, UR9, R4, 0x1, P4 ;  /* 0x000000090d030c11 */ /* 0x000fe4000a0f0c04 */
[----:B------:R-:W-:Y:S01]  /*07c0*/  ISETP.GE.U32.AND P4, PT, R22, R15, PT ;  /* 0x0000000f1600720c */ /* 0x000fe20003f86070 */
[----:B------:R-:W-:Y:S01]  /*07d0*/  @!P6 IMAD.MOV R21, RZ, RZ, -R21 ;  /* 0x000000ffff15e224 */ /* 0x000fe200078e0a15 */
[----:B------:R-:W-:Y:S02]  /*07e0*/  ISETP.GT.U32.AND P6, PT, R15, R24, PT ;  /* 0x000000180f00720c */ /* 0x000fe40003fc4070 */
[----:B------:R-:W-:-:S02]  /*07f0*/  LOP3.LUT R20, R20, UR4, RZ, 0x3c, !PT ;  /* 0x0000000414147c12 */ /* 0x000fc4000f8e3cff */
[----:B------:R-:W-:Y:S02]  /*0800*/  @!P5 IADD3 R19, R19, 0x1, RZ ;  /* 0x000000011313d810 */ /* 0x000fe40007ffe0ff */
[----:B------:R-:W-:-:S05]  /*0810*/  ISETP.GE.AND P5, PT, R20, RZ, PT ;  /* 0x000000ff1400720c */ /* 0x000fca0003fa6270 */
[----:B------:R-:W-:Y:S02]  /*0820*/  @P4 IADD3 R19, R19, 0x1, RZ ;  /* 0x0000000113134810 */ /* 0x000fe40007ffe0ff */
[C---:B------:R-:W-:Y:S01]  /*0830*/  @P1 LEA R4, P4, R5.reuse, UR8, 0x1 ;  /* 0x0000000805041c11 */ /* 0x040fe2000f8808ff */
[----:B------:R-:W-:Y:S01]  /*0840*/  @!P6 IMAD.IADD R24, R24, 0x1, -R15 ;  /* 0x000000011818e824 */ /* 0x000fe200078e0a0f */
[----:B------:R-:W-:Y:S02]  /*0850*/  LOP3.LUT R18, R18, UR4, RZ, 0x3c, !PT ;  /* 0x0000000412127c12 */ /* 0x000fe4000f8e3cff */
[----:B------:R-:W-:Y:S02]  /*0860*/  @P1 LEA.HI.X R5, R5, UR9, R14, 0x1, P4 ;  /* 0x0000000905051c11 */ /* 0x000fe4000a0f0c0e */
[----:B------:R-:W-:Y:S01]  /*0870*/  @!P5 IMAD.MOV R19, RZ, RZ, -R19 ;  /* 0x000000ffff13d224 */ /* 0x000fe200078e0a13 */
[----:B------:R-:W-:Y:S02]  /*0880*/  ISETP.GE.U32.AND P4, PT, R24, R15, PT ;  /* 0x0000000f1800720c */ /* 0x000fe40003f86070 */
[----:B------:R-:W-:-:S04]  /*0890*/  @P2 LEA R14, P5, R12, UR8, 0x1 ;  /* 0x000000080c0e2c11 */ /* 0x000fc8000f8a08ff */
[----:B------:R-:W-:Y:S02]  /*08a0*/  @P2 LEA.HI.X R15, R12, UR9, R11, 0x1, P5 ;  /* 0x000000090c0f2c11 */ /* 0x000fe4000a8f0c0b */
[----:B------:R-:W-:Y:S02]  /*08b0*/  ISETP.GE.AND P5, PT, R18, RZ, PT ;  /* 0x000000ff1200720c */ /* 0x000fe40003fa6270 */
[----:B------:R-:W-:-:S04]  /*08c0*/  @!P6 IADD3 R17, R17, 0x1, RZ ;  /* 0x000000011111e810 */ /* 0x000fc80007ffe0ff */
[----:B------:R-:W-:Y:S02]  /*08d0*/  @P4 IADD3 R17, R17, 0x1, RZ ;  /* 0x0000000111114810 */ /* 0x000fe40007ffe0ff */
[C---:B------:R-:W-:Y:S02]  /*08e0*/  @P3 LEA R12, P4, R7.reuse, UR8, 0x1 ;  /* 0x00000008070c3c11 */ /* 0x040fe4000f8808ff */
[----:B------:R-:W-:Y:S02]  /*08f0*/  ISETP.NE.AND P6, PT, RZ, UR12, PT ;  /* 0x0000000cff007c0c */ /* 0x000fe4000bfc5270 */
[----:B------:R-:W-:Y:S01]  /*0900*/  LOP3.LUT R18, RZ, UR4, RZ, 0x33, !PT ;  /* 0x00000004ff127c12 */ /* 0x000fe2000f8e33ff */
[----:B------:R-:W-:Y:S01]  /*0910*/  @!P5 IMAD.MOV R17, RZ, RZ, -R17 ;  /* 0x000000ffff11d224 */ /* 0x000fe200078e0a11 */
[----:B------:R-:W-:Y:S01]  /*0920*/  @P3 LEA.HI.X R13, R7, UR9, R10, 0x1, P4 ;  /* 0x00000009070d3c11 */ /* 0x000fe2000a0f0c0a */
[----:B------:R-:W-:Y:S01]  /*0930*/  IMAD.MOV.U32 R7, RZ, RZ, c[0x0][0x0] ;  /* 0x00000000ff077624 */ /* 0x000fe200078e00ff */
[----:B------:R-:W-:-:S02]  /*0940*/  SEL R11, R18, R16, !P6 ;  /* 0x00000010120b7207 */ /* 0x000fc40007000000 */
[C---:B------:R-:W-:Y:S02]  /*0950*/  SEL R21, R18.reuse, R21, !P6 ;  /* 0x0000001512157207 */ /* 0x040fe40007000000 */
[C---:B------:R-:W-:Y:S01]  /*0960*/  SEL R19, R18.reuse, R19, !P6 ;  /* 0x0000001312137207 */ /* 0x040fe20007000000 */
[----:B------:R-:W-:Y:S01]  /*0970*/  IMAD.WIDE.U32 R8, R7, 0x4, R8 ;  /* 0x0000000407087825 */ /* 0x000fe200078e0008 */
[----:B------:R-:W-:Y:S01]  /*0980*/  SEL R17, R18, R17, !P6 ;  /* 0x0000001112117207 */ /* 0x000fe20007000000 */
[----:B------:R0:W-:Y:S04]  /*0990*/  @P0 STG.E.U16 [R2.64], R11 ;  /* 0x0000000b02000986 */ /* 0x0001e8000c10150a */
[----:B------:R0:W-:Y:S01]  /*09a0*/  @P1 STG.E.U16 [R4.64], R21 ;  /* 0x0000001504001986 */ /* 0x0001e2000c10150a */
[----:B------:R-:W-:-:S03]  /*09b0*/  ISETP.GE.U32.AND P0, PT, R8, 0x10000, PT ;  /* 0x000100000800780c */ /* 0x000fc60003f06070 */
[----:B------:R0:W-:Y:S01]  /*09c0*/  @P2 STG.E.U16 [R14.64], R19 ;  /* 0x000000130e002986 */ /* 0x0001e2000c10150a */
[----:B------:R-:W-:-:S03]  /*09d0*/  ISETP.LT.U32.AND P1, PT, R8, UR13, PT ;  /* 0x0000000d08007c0c */ /* 0x000fc6000bf21070 */
[----:B------:R0:W-:Y:S01]  /*09e0*/  @P3 STG.E.U16 [R12.64], R17 ;  /* 0x000000110c003986 */ /* 0x0001e2000c10150a */
[C---:B------:R-:W-:Y:S02]  /*09f0*/  ISETP.GE.U32.AND.EX P0, PT, R9.reuse, RZ, PT, P0 ;  /* 0x000000ff0900720c */ /* 0x040fe40003f06100 */
[----:B------:R-:W-:-:S13]  /*0a00*/  ISETP.LT.AND.EX P1, PT, R9, UR5, PT, P1 ;  /* 0x0000000509007c0c */ /* 0x000fda000bf21310 */
[----:B0-----:R-:W-:Y:S05]  /*0a10*/  @!P0 BRA P1, `(.L_x_3504) ;  /* 0xfffff80000008947 */ /* 0x001fea000083ffff */
[----:B------:R-:W-:Y:S05]  /*0a20*/  EXIT ;  /* 0x000000000000794d */ /* 0x000fea0003800000 */
.L_x_3503:
[----:B------:R-:W0:Y:S02]  /*0a30*/  S2R R5, SR_TID.X ;  /* 0x0000000000057919 */ /* 0x000e240000002100 */
[----:B0-----:R-:W-:-:S05]  /*0a40*/  IMAD.WIDE.U32 R2, R5, 0x4, RZ ;  /* 0x0000000405027825 */ /* 0x001fca00078e00ff */
[----:B------:R-:W-:-:S04]  /*0a50*/  ISETP.GE.U32.AND P0, PT, R2, UR13, PT ;  /* 0x0000000d02007c0c */ /* 0x000fc8000bf06070 */
[----:B------:R-:W-:-:S04]  /*0a60*/  ISETP.GE.AND.EX P0, PT, R3, UR5, PT, P0 ;  /* 0x0000000503007c0c */ /* 0x000fc8000bf06300 */
[----:B------:R-:W-:-:S13]  /*0a70*/  ISETP.GT.U32.OR P0, PT, R5, 0x3fff, P0 ;  /* 0x00003fff0500780c */ /* 0x000fda0000704470 */
[----:B------:R-:W-:Y:S05]  /*0a80*/  @P0 EXIT ;  /* 0x000000000000094d */ /* 0x000fea0003800000 */
[----:B------:R-:W-:Y:S01]  /*0a90*/  UPRMT UR4, UR12, 0x9910, URZ ;  /* 0x000099100c047896 */ /* 0x000fe2000800003f */
[----:B------:R-:W-:Y:S02]  /*0aa0*/  IMAD.MOV.U32 R2, RZ, RZ, RZ ;  /* 0x000000ffff027224 */ /* 0x000fe400078e00ff */
[----:B------:R-:W-:-:S03]  /*0ab0*/  IMAD.MOV.U32 R4, RZ, RZ, RZ ;  /* 0x000000ffff047224 */ /* 0x000fc600078e00ff */
[----:B------:R-:W-:-:S04]  /*0ac0*/  IABS R0, UR4 ;  /* 0x0000000400007c13 */ /* 0x000fc80008000000 */
[----:B------:R-:W0:Y:S08]  /*0ad0*/  I2F.RP R6, R0 ;  /* 0x0000000000067306 */ /* 0x000e300000209400 */
[----:B0-----:R-:W0:Y:S02]  /*0ae0*/  MUFU.RCP R6, R6 ;  /* 0x0000000600067308 */ /* 0x001e240000001000 */
[----:B0-----:R-:W-:-:S06]  /*0af0*/  IADD3 R3, R6, 0xffffffe, RZ ;  /* 0x0ffffffe06037810 */ /* 0x001fcc0007ffe0ff */
[----:B------:R-:W0:Y:S02]  /*0b00*/  F2I.FTZ.U32.TRUNC.NTZ R3, R3 ;  /* 0x0000000300037305 */ /* 0x000e24000021f000 */
[----:B0-----:R-:W-:-:S04]  /*0b10*/  IMAD.MOV R7, RZ, RZ, -R3 ;  /* 0x000000ffff077224 */ /* 0x001fc800078e0a03 */
[----:B------:R-:W-:-:S04]  /*0b20*/  IMAD R7, R7, R0, RZ ;  /* 0x0000000007077224 */ /* 0x000fc800078e02ff */
[----:B------:R-:W-:-:S04]  /*0b30*/  IMAD.HI.U32 R2, R3, R7, R2 ;  /* 0x0000000703027227 */ /* 0x000fc800078e0002 */
.L_x_3505:
[C---:B------:R-:W-:Y:S01]  /*0b40*/  IMAD.SHL.U32 R7, R5.reuse, 0x8, RZ ;  /* 0x0000000805077824 */ /* 0x040fe200078e00ff */
[----:B------:R-:W-:-:S04]  /*0b50*/  SHF.L.U64.HI R16, R5, 0x3, R4 ;  /* 0x0000000305107819 */ /* 0x000fc80000010204 */
[----:B------:R-:W-:-:S04]  /*0b60*/  IADD3 R10, P0, R7, UR6, RZ ;  /* 0x00000006070a7c10 */ /* 0x000fc8000ff1e0ff */
[----:B------:R-:W-:-:S06]  /*0b70*/  IADD3.X R11, R16, UR7, RZ, P0, !PT ;  /* 0x00000007100b7c10 */ /* 0x000fcc00087fe4ff */
[----:B------:R-:W2:Y:S01]  /*0b80*/  LDG.E.64 R10, [R10.64] ;  /* 0x0000000a0a0a7981 */ /* 0x000ea2000c1e1b00 */
[----:B------:R-:W-:Y:S02]  /*0b90*/  IABS R8, UR4 ;  /* 0x0000000400087c13 */ /* 0x000fe40008000000 */
[----:B------:R-:W-:Y:S02]  /*0ba0*/  IABS R6, UR4 ;  /* 0x0000000400067c13 */ /* 0x000fe40008000000 */
[----:B------:R-:W0:Y:S03]  /*0bb0*/  I2F.RP R14, R8 ;  /* 0x00000008000e7306 */ /* 0x000e260000209400 */
[----:B------:R-:W-:-:S05]  /*0bc0*/  IMAD.MOV R13, RZ, RZ, -R6 ;  /* 0x000000ffff0d7224 */ /* 0x000fca00078e0a06 */
[----:B0-----:R-:W0:Y:S02]  /*0bd0*/  MUFU.RCP R14, R14 ;  /* 0x0000000e000e7308 */ /* 0x001e240000001000 */
[----:B0-----:R-:W-:-:S06]  /*0be0*/  IADD3 R3, R14, 0xffffffe, RZ ;  /* 0x0ffffffe0e037810 */ /* 0x001fcc0007ffe0ff */
[----:B------:R-:W0:Y:S02]  /*0bf0*/  F2I.FTZ.U32.TRUNC.NTZ R3, R3 ;  /* 0x0000000300037305 */ /* 0x000e24000021f000 */
[----:B0-----:R-:W-:-:S04]  /*0c00*/  IMAD.MOV R17, RZ, RZ, -R3 ;  /* 0x000000ffff117224 */ /* 0x001fc800078e0a03 */
[----:B------:R-:W-:Y:S01]  /*0c10*/  IMAD R17, R17, R8, RZ ;  /* 0x0000000811117224 */ /* 0x000fe200078e02ff */
[C---:B--2---:R-:W-:Y:S02]  /*0c20*/  PRMT R12, R10.reuse, 0x9910, RZ ;  /* 0x000099100a0c7816 */ /* 0x044fe400000000ff */
[----:B------:R-:W-:Y:S02]  /*0c30*/  PRMT R14, R10, 0xbb32, RZ ;  /* 0x0000bb320a0e7816 */ /* 0x000fe400000000ff */
[----:B------:R-:W-:Y:S02]  /*0c40*/  IABS R9, R12 ;  /* 0x0000000c00097213 */ /* 0x000fe40000000000 */
[----:B------:R-:W-:Y:S02]  /*0c50*/  IABS R10, R14 ;  /* 0x0000000e000a7213 */ /* 0x000fe40000000000 */
[C---:B------:R-:W-:Y:S01]  /*0c60*/  PRMT R15, R11.reuse, 0x9910, RZ ;  /* 0x000099100b0f7816 */ /* 0x040fe200000000ff */
[----:B------:R-:W-:Y:S01]  /*0c70*/  IMAD.HI.U32 R6, R2, R9, RZ ;  /* 0x0000000902067227 */ /* 0x000fe200078e00ff */
[----:B------:R-:W-:-:S02]  /*0c80*/  PRMT R11, R11, 0xbb32, RZ ;  /* 0x0000bb320b0b7816 */ /* 0x000fc400000000ff */
[----:B------:R-:W-:Y:S01]  /*0c90*/  IABS R18, R15 ;  /* 0x0000000f00127213 */ /* 0x000fe20000000000 */
[----:B------:R-:W-:Y:S01]  /*0ca0*/  IMAD R9, R6, R13, R9 ;  /* 0x0000000d06097224 */ /* 0x000fe200078e0209 */
[----:B------:R-:W-:Y:S01]  /*0cb0*/  IABS R20, R11 ;  /* 0x0000000b00147213 */ /* 0x000fe20000000000 */
[----:B------:R-:W-:Y:S01]  /*0cc0*/  IMAD.MOV.U32 R2, RZ, RZ, RZ ;  /* 0x000000ffff027224 */ /* 0x000fe200078e00ff */
[----:B------:R-:W-:Y:S02]  /*0cd0*/  LOP3.LUT R12, R12, UR4, RZ, 0x3c, !PT ;  /* 0x000000040c0c7c12 */ /* 0x000fe4000f8e3cff */
[----:B------:R-:W-:Y:S01]  /*0ce0*/  ISETP.GT.U32.AND P3, PT, R0, R9, PT ;  /* 0x000000090000720c */ /* 0x000fe20003f64070 */
[----:B------:R-:W-:Y:S01]  /*0cf0*/  IMAD.HI.U32 R2, R3, R17, R2 ;  /* 0x0000001103027227 */ /* 0x000fe200078e0002 */
[----:B------:R-:W-:Y:S02]  /*0d00*/  LOP3.LUT R14, R14, UR4, RZ, 0x3c, !PT ;  /* 0x000000040e0e7c12 */ /* 0x000fe4000f8e3cff */
[----:B------:R-:W-:Y:S01]  /*0d10*/  LOP3.LUT R15, R15, UR4, RZ, 0x3c, !PT ;  /* 0x000000040f0f7c12 */ /* 0x000fe2000f8e3cff */
[----:B------:R-:W-:Y:S01]  /*0d20*/  IMAD.MOV.U32 R17, RZ, RZ, R10 ;  /* 0x000000ffff117224 */ /* 0x000fe200078e000a */
[----:B------:R-:W-:Y:S01]  /*0d30*/  LOP3.LUT R11, R11, UR4, RZ, 0x3c, !PT ;  /* 0x000000040b0b7c12 */ /* 0x000fe2000f8e3cff */
[----:B------:R-:W-:Y:S01]  /*0d40*/  IMAD.HI.U32 R3, R2, R20, RZ ;  /* 0x0000001402037227 */ /* 0x000fe200078e00ff */
[----:B------:R-:W-:-:S03]  /*0d50*/  ISETP.GE.AND P1, PT, R12, RZ, PT ;  /* 0x000000ff0c00720c */ /* 0x000fc60003f26270 */
[----:B------:R-:W-:Y:S02]  /*0d60*/  IMAD.HI.U32 R10, R2, R17, RZ ;  /* 0x00000011020a7227 */ /* 0x000fe400078e00ff */
[----:B------:R-:W-:Y:S02]  /*0d70*/  @!P3 IADD3 R6, R6, 0x1, RZ ;  /* 0x000000010606b810 */ /* 0x000fe40007ffe0ff */
[----:B------:R-:W-:Y:S02]  /*0d80*/  @!P3 IMAD.IADD R9, R9, 0x1, -R8 ;  /* 0x000000010909b824 */ /* 0x000fe400078e0a08 */
[----:B------:R-:W-:-:S03]  /*0d90*/  IMAD R17, R10, R13, R17 ;  /* 0x0000000d0a117224 */ /* 0x000fc600078e0211 */
[----:B------:R-:W-:Y:S01]  /*0da0*/  ISETP.GE.U32.AND P0, PT, R9, R0, PT ;  /* 0x000000000900720c */ /* 0x000fe20003f06070 */
[----:B------:R-:W-:Y:S02]  /*0db0*/  IMAD.MOV.U32 R0, RZ, RZ, R8 ;  /* 0x000000ffff007224 */ /* 0x000fe400078e0008 */
[----:B------:R-:W-:-:S03]  /*0dc0*/  IMAD.HI.U32 R9, R2, R18, RZ ;  /* 0x0000001202097227 */ /* 0x000fc600078e00ff */
[----:B------:R-:W-:Y:S01]  /*0dd0*/  ISETP.GT.U32.AND P6, PT, R0, R17, PT ;  /* 0x000000110000720c */ /* 0x000fe20003fc4070 */
[-C--:B------:R-:W-:Y:S02]  /*0de0*/  IMAD R19, R9, R13.reuse, R18 ;  /* 0x0000000d09137224 */ /* 0x080fe400078e0212 */
[----:B------:R-:W-:-:S03]  /*0df0*/  IMAD R13, R3, R13, R20 ;  /* 0x0000000d030d7224 */ /* 0x000fc600078e0214 */
[C---:B------:R-:W-:Y:S02]  /*0e00*/  ISETP.GT.U32.AND P5, PT, R0.reuse, R19, PT ;  /* 0x000000130000720c */ /* 0x040fe40003fa4070 */
[----:B------:R-:W-:Y:S02]  /*0e10*/  ISETP.GT.U32.AND P2, PT, R0, R13, PT ;  /* 0x0000000d0000720c */ /* 0x000fe40003f44070 */
[----:B------:R-:W-:-:S03]  /*0e20*/  @P0 IADD3 R6, R6, 0x1, RZ ;  /* 0x0000000106060810 */ /* 0x000fc60007ffe0ff */
[----:B------:R-:W-:Y:S01]  /*0e30*/  @!P6 IMAD.IADD R17, R17, 0x1, -R8 ;  /* 0x000000011111e824 */ /* 0x000fe200078e0a08 */
[----:B------:R-:W-:Y:S01]  /*0e40*/  @!P6 IADD3 R10, R10, 0x1, RZ ;  /* 0x000000010a0ae810 */ /* 0x000fe20007ffe0ff */
[----:B------:R-:W-:Y:S01]  /*0e50*/  @!P1 IMAD.MOV R6, RZ, RZ, -R6 ;  /* 0x000000ffff069224 */ /* 0x000fe200078e0a06 */
[----:B------:R-:W-:Y:S02]  /*0e60*/  ISETP.GE.AND P6, PT, R14, RZ, PT ;  /* 0x000000ff0e00720c */ /* 0x000fe40003fc6270 */
[-C--:B------:R-:W-:Y:S01]  /*0e70*/  ISETP.GE.U32.AND P4, PT, R17, R0.reuse, PT ;  /* 0x000000001100720c */ /* 0x080fe20003f86070 */
[--C-:B------:R-:W-:Y:S01]  /*0e80*/  @!P5 IMAD.IADD R19, R19, 0x1, -R8.reuse ;  /* 0x000000011313d824 */ /* 0x100fe200078e0a08 */
[----:B------:R-:W-:Y:S01]  /*0e90*/  @!P5 IADD3 R9, R9, 0x1, RZ ;  /* 0x000000010909d810 */ /* 0x000fe20007ffe0ff */
[----:B------:R-:W-:Y:S01]  /*0ea0*/  @!P2 IMAD.IADD R13, R13, 0x1, -R8 ;  /* 0x000000010d0da824 */ /* 0x000fe200078e0a08 */
[----:B------:R-:W-:Y:S02]  /*0eb0*/  ISETP.GE.AND P5, PT, R15, RZ, PT ;  /* 0x000000ff0f00720c */ /* 0x000fe40003fa6270 */
[----:B------:R-:W-:-:S02]  /*0ec0*/  ISETP.GE.U32.AND P3, PT, R19, R0, PT ;  /* 0x000000001300720c */ /* 0x000fc40003f66070 */
[----:B------:R-:W-:Y:S02]  /*0ed0*/  ISETP.GE.U32.AND P0, PT, R13, R0, PT ;  /* 0x000000000d00720c */ /* 0x000fe40003f06070 */
[----:B------:R-:W-:Y:S02]  /*0ee0*/  @!P2 IADD3 R3, R3, 0x1, RZ ;  /* 0x000000010303a810 */ /* 0x000fe40007ffe0ff */
[----:B------:R-:W-:Y:S02]  /*0ef0*/  IADD3 R8, P2, R7, UR8, RZ ;  /* 0x0000000807087c10 */ /* 0x000fe4000ff5e0ff */
[----:B------:R-:W-:Y:S02]  /*0f00*/  @P4 IADD3 R10, R10, 0x1, RZ ;  /* 0x000000010a0a4810 */ /* 0x000fe40007ffe0ff */
[----:B------:R-:W-:Y:S02]  /*0f10*/  ISETP.GE.AND P4, PT, R11, RZ, PT ;  /* 0x000000ff0b00720c */ /* 0x000fe40003f86270 */
[----:B------:R-:W-:Y:S01]  /*0f20*/  LOP3.LUT R11, RZ, UR4, RZ, 0x33, !PT ;  /* 0x00000004ff0b7c12 */ /* 0x000fe2000f8e33ff */
[----:B------:R-:W-:Y:S01]  /*0f30*/  @!P6 IMAD.MOV R10, RZ, RZ, -R10 ;  /* 0x000000ffff0ae224 */ /* 0x000fe200078e0a0a */
[----:B------:R-:W-:-:S02]  /*0f40*/  @P3 IADD3 R9, R9, 0x1, RZ ;  /* 0x0000000109093810 */ /* 0x000fc40007ffe0ff */
[----:B------:R-:W-:Y:S02]  /*0f50*/  @P0 IADD3 R3, R3, 0x1, RZ ;  /* 0x0000000103030810 */ /* 0x000fe40007ffe0ff */
[----:B------:R-:W-:Y:S01]  /*0f60*/  ISETP.NE.AND P3, PT, RZ, UR12, PT ;  /* 0x0000000cff007c0c */ /* 0x000fe2000bf65270 */
[----:B------:R-:W-:Y:S01]  /*0f70*/  @!P5 IMAD.MOV R9, RZ, RZ, -R9 ;  /* 0x000000ffff09d224 */ /* 0x000fe200078e0a09 */
[----:B------:R-:W-:Y:S02]  /*0f80*/  IADD3 R5, P0, R5, c[0x0][0x0], RZ ;  /* 0x0000000005057a10 */ /* 0x000fe40007f1e0ff */
[C---:B------:R-:W-:Y:S01]  /*0f90*/  SEL R6, R11.reuse, R6, !P3 ;  /* 0x000000060b067207 */ /* 0x040fe20005800000 */
[----:B------:R-:W-:Y:S01]  /*0fa0*/  @!P4 IMAD.MOV R3, RZ, RZ, -R3 ;  /* 0x000000ffff03c224 */ /* 0x000fe200078e0a03 */
[C---:B------:R-:W-:Y:S01]  /*0fb0*/  SEL R7, R11.reuse, R10, !P3 ;  /* 0x0000000a0b077207 */ /* 0x040fe20005800000 */
[----:B------:R-:W-:Y:S01]  /*0fc0*/  IMAD.X R4, RZ, RZ, R4, P0 ;  /* 0x000000ffff047224 */ /* 0x000fe200000e0604 */
[----:B------:R-:W-:-:S02]  /*0fd0*/  SEL R10, R11, R9, !P3 ;  /* 0x000000090b0a7207 */ /* 0x000fc40005800000 */
[----:B------:R-:W-:Y:S02]  /*0fe0*/  SEL R3, R11, R3, !P3 ;  /* 0x000000030b037207 */ /* 0x000fe40005800000 */
[----:B------:R-:W-:Y:S02]  /*0ff0*/  PRMT R6, R6, 0x5410, R7 ;  /* 0x0000541006067816 */ /* 0x000fe40000000007 */
[----:B------:R-:W-:Y:S01]  /*1000*/  PRMT R7, R10, 0x5410, R3 ;  /* 0x000054100a077816 */ /* 0x000fe20000000003 */
[C---:B------:R-:W-:Y:S01]  /*1010*/  IMAD.SHL.U32 R3, R5.reuse, 0x4, RZ ;  /* 0x0000000405037824 */ /* 0x040fe200078e00ff */
[----:B------:R-:W-:Y:S02]  /*1020*/  IADD3.X R9, R16, UR9, RZ, P2, !PT ;  /* 0x0000000910097c10 */ /* 0x000fe400097fe4ff */
[----:B------:R-:W-:Y:S02]  /*1030*/  ISETP.LT.U32.AND P1, PT, R5, 0x4000, PT ;  /* 0x000040000500780c */ /* 0x000fe40003f21070 */
[----:B------:R-:W-:Y:S01]  /*1040*/  ISETP.GE.U32.AND P0, PT, R3, UR13, PT ;  /* 0x0000000d03007c0c */ /* 0x000fe2000bf06070 */
[----:B------:R0:W-:Y:S01]  /*1050*/  STG.E.64 [R8.64], R6 ;  /* 0x0000000608007986 */ /* 0x0001e2000c101b0a */
[----:B------:R-:W-:-:S02]  /*1060*/  SHF.L.U64.HI R3, R5, 0x2, R4 ;  /* 0x0000000205037819 */ /* 0x000fc40000010204 */
[----:B------:R-:W-:Y:S02]  /*1070*/  ISETP.LT.U32.AND.EX P1, PT, R4, RZ, PT, P1 ;  /* 0x000000ff0400720c */ /* 0x000fe40003f21110 */
[----:B------:R-:W-:-:S13]  /*1080*/  ISETP.GE.AND.EX P0, PT, R3, UR5, PT, P0 ;  /* 0x0000000503007c0c */ /* 0x000fda000bf06300 */
[----:B0-----:R-:W-:Y:S05]  /*1090*/  @!P0 BRA P1, `(.L_x_3505) ;  /* 0xfffffaa000008947 */ /* 0x001fea000083ffff */
[----:B------:R-:W-:Y:S05]  /*10a0*/  EXIT ;  /* 0x000000000000794d */ /* 0x000fea0003800000 */
.L_x_3506:
        /* <DEDUP_REMOVED lines=13> */
.L_x_4024:


//--------------------- .text._ZN2at6native61_GLOBAL__N__44eb8e94_28_ForeachBinaryOpScalarList_cu_dda10a6925multi_tensor_apply_kernelINS1_28TensorListScalarListMetadataIlLi2EEENS1_25BinaryOpScalarListFunctorIlLi2ELi1ELi1EEEJSt7dividesIlEEEEvT_T0_DpT1_ --------------------------
	.section	.text._ZN2at6native61_GLOBAL__N__44eb8e94_28_ForeachBinaryOpScalarList_cu_dda10a6925multi_tensor_apply_kernelINS1_28TensorListScalarListMetadataIlLi2EEENS1_25BinaryOpScalarListFunctorIlLi2ELi1ELi1EEEJSt7dividesIlEEEEvT_T0_DpT1_,"ax",@progbits
	.sectioninfo	@"SHI_REGISTERS=38"
	.align	128
.text._ZN2at6native61_GLOBAL__N__44eb8e94_28_ForeachBinaryOpScalarList_cu_dda10a6925multi_tensor_apply_kernelINS1_28TensorListScalarListMetadataIlLi2EEENS1_25BinaryOpScalarListFunctorIlLi2ELi1ELi1EEEJSt7dividesIlEEEEvT_T0_DpT1_:
        .type           _ZN2at6native61_GLOBAL__N__44eb8e94_28_ForeachBinaryOpScalarList_cu_dda10a6925multi_tensor_apply_kernelINS1_28TensorListScalarListMetadataIlLi2EEENS1_25BinaryOpScalarListFunctorIlLi2ELi1ELi1EEEJSt7dividesIlEEEEvT_T0_DpT1_,@function
        .size           _ZN2at6native61_GLOBAL__N__44eb8e94_28_ForeachBinaryOpScalarList_cu_dda10a6925multi_tensor_apply_kernelINS1_28TensorListScalarListMetadataIlLi2EEENS1_25BinaryOpScalarListFunctorIlLi2ELi1ELi1EEEJSt7dividesIlEEEEvT_T0_DpT1_,(.L_x_4025 - _ZN2at6native61_GLOBAL__N__44eb8e94_28_ForeachBinaryOpScalarList_cu_dda10a6925multi_tensor_apply_kernelINS1_28TensorListScalarListMetadataIlLi2EEENS1_25BinaryOpScalarListFunctorIlLi2ELi1ELi1EEEJSt7dividesIlEEEEvT_T0_DpT1_)
        .other          _ZN2at6native61_GLOBAL__N__44eb8e94_28_ForeachBinaryOpScalarList_cu_dda10a6925multi_tensor_apply_kernelINS1_28TensorListScalarListMetadataIlLi2EEENS1_25BinaryOpScalarListFunctorIlLi2ELi1ELi1EEEJSt7dividesIlEEEEvT_T0_DpT1_,@"STO_CUDA_ENTRY STV_DEFAULT"
_ZN2at6native61_GLOBAL__N__44eb8e94_28_ForeachBinaryOpScalarList_cu_dda10a6925multi_tensor_apply_kernelINS1_28TensorListScalarListMetadataIlLi2EEENS1_25BinaryOpScalarListFunctorIlLi2ELi1ELi1EEEJSt7dividesIlEEEEvT_T0_DpT1_:
        /* <DEDUP_REMOVED lines=31> */
.L_x_3520:
[----:B0-----:R-:W-:Y:S01]  /*01f0*/  IADD3 R13, P1, R12, UR4, RZ ;  /* 0x000000040c0d7c10 */ /* 0x001fe2000ff3e0ff */
[----:B------:R-:W-:Y:S01]  /*0200*/  IMAD R0, R10, 0x3, RZ ;  /* 0x000000030a007824 */ /* 0x000fe200078e02ff */
[----:B------:R-:W-:Y:S02]  /*0210*/  CS2R R20, SRZ ;  /* 0x0000000000147805 */ /* 0x000fe4000001ff00 */
[C---:B------:R-:W-:Y:S01]  /*0220*/  ISETP.GE.U32.AND P0, PT, R13.reuse, 0x10000, PT ;  /* 0x000100000d00780c */ /* 0x040fe20003f06070 */
[----:B------:R-:W-:Y:S01]  /*0230*/  IMAD.X R8, RZ, RZ, UR5, P1 ;  /* 0x00000005ff087e24 */ /* 0x000fe200088e06ff */
[----:B------:R-:W-:-:S02]  /*0240*/  ISETP.LT.U32.AND P3, PT, R13, UR16, PT ;  /* 0x000000100d007c0c */ /* 0x000fc4000bf61070 */
[----:B------:R-:W-:Y:S02]  /*0250*/  IADD3 R11, P1, R13, c[0x0][0x0], RZ ;  /* 0x000000000d0b7a10 */ /* 0x000fe40007f3e0ff */
[C---:B------:R-:W-:Y:S02]  /*0260*/  ISETP.GE.U32.AND.EX P0, PT, R8.reuse, RZ, PT, P0 ;  /* 0x000000ff0800720c */ /* 0x040fe40003f06100 */
[C---:B------:R-:W-:Y:S01]  /*0270*/  ISETP.GE.U32.AND P6, PT, R11.reuse, 0x10000, PT ;  /* 0x000100000b00780c */ /* 0x040fe20003fc6070 */
[----:B------:R-:W-:Y:S01]  /*0280*/  IMAD.X R4, RZ, RZ, R8, P1 ;  /* 0x000000ffff047224 */ /* 0x000fe200008e0608 */
[----:B------:R-:W-:Y:S02]  /*0290*/  ISETP.LT.AND.EX P0, PT, R8, UR13, !P0, P3 ;  /* 0x0000000d08007c0c */ /* 0x000fe4000c701330 */
[----:B------:R-:W-:Y:S02]  /*02a0*/  ISETP.LT.U32.AND P5, PT, R11, UR16, PT ;  /* 0x000000100b007c0c */ /* 0x000fe4000bfa1070 */
[----:B------:R-:W-:-:S02]  /*02b0*/  ISETP.GE.U32.AND.EX P6, PT, R4, RZ, PT, P6 ;  /* 0x000000ff0400720c */ /* 0x000fc40003fc6160 */
[-C--:B------:R-:W-:Y:S02]  /*02c0*/  IADD3 R0, P2, R0, R13.reuse, RZ ;  /* 0x0000000d00007210 */ /* 0x080fe40007f5e0ff */
[----:B------:R-:W-:Y:S02]  /*02d0*/  LEA R9, P4, R10, R13, 0x1 ;  /* 0x0000000d0a097211 */ /* 0x000fe400078808ff */
[----:B------:R-:W-:Y:S01]  /*02e0*/  ISETP.LT.AND.EX P5, PT, R4, UR13, !P6, P5 ;  /* 0x0000000d04007c0c */ /* 0x000fe2000f7a1350 */
[--C-:B------:R-:W-:Y:S01]  /*02f0*/  IMAD.X R3, RZ, RZ, R8.reuse, P2 ;  /* 0x000000ffff037224 */ /* 0x100fe200010e0608 */
[----:B------:R-:W-:Y:S01]  /*0300*/  ISETP.GE.U32.AND P3, PT, R9, 0x10000, PT ;  /* 0x000100000900780c */ /* 0x000fe20003f66070 */
[----:B------:R-:W-:Y:S01]  /*0310*/  IMAD.X R2, RZ, RZ, R8, P4 ;  /* 0x000000ffff027224 */ /* 0x000fe200020e0608 */
[----:B------:R-:W-:Y:S02]  /*0320*/  @P0 LEA R22, P6, R13, UR6, 0x3 ;  /* 0x000000060d160c11 */ /* 0x000fe4000f8c18ff */
[----:B------:R-:W-:-:S02]  /*0330*/  ISETP.GE.U32.AND P4, PT, R0, 0x10000, PT ;  /* 0x000100000000780c */ /* 0x000fc40003f86070 */
[----:B------:R-:W-:Y:S02]  /*0340*/  @P0 LEA.HI.X R23, R13, UR7, R8, 0x3, P6 ;  /* 0x000000070d170c11 */ /* 0x000fe4000b0f1c08 */
[----:B------:R-:W-:Y:S02]  /*0350*/  ISETP.LT.U32.AND P1, PT, R9, UR16, PT ;  /* 0x0000001009007c0c */ /* 0x000fe4000bf21070 */
[----:B------:R-:W-:Y:S01]  /*0360*/  ISETP.LT.U32.AND P2, PT, R0, UR16, PT ;  /* 0x0000001000007c0c */ /* 0x000fe2000bf41070 */
[----:B------:R-:W2:Y:S01]  /*0370*/  @P0 LDG.E.64 R20, [R22.64] ;  /* 0x0000000e16140981 */ /* 0x000ea2000c1e1b00 */
[C---:B------:R-:W-:Y:S02]  /*0380*/  ISETP.GE.U32.AND.EX P3, PT, R2.reuse, RZ, PT, P3 ;  /* 0x000000ff0200720c */ /* 0x040fe40003f66130 */
[----:B------:R-:W-:Y:S02]  /*0390*/  ISETP.GE.U32.AND.EX P4, PT, R3, RZ, PT, P4 ;  /* 0x000000ff0300720c */ /* 0x000fe40003f86140 */
[----:B------:R-:W-:-:S02]  /*03a0*/  ISETP.LT.AND.EX P1, PT, R2, UR13, !P3, P1 ;  /* 0x0000000d02007c0c */ /* 0x000fc4000df21310 */
[----:B------:R-:W-:Y:S02]  /*03b0*/  ISETP.LT.AND.EX P2, PT, R3, UR13, !P4, P2 ;  /* 0x0000000d03007c0c */ /* 0x000fe4000e741320 */
[C---:B------:R-:W-:Y:S01]  /*03c0*/  @P5 LEA R18, P3, R11.reuse, UR6, 0x3 ;  /* 0x000000060b125c11 */ /* 0x040fe2000f8618ff */
[----:B------:R-:W-:Y:S01]  /*03d0*/  CS2R R26, SRZ ;  /* 0x00000000001a7805 */ /* 0x000fe2000001ff00 */
[----:B------:R-:W-:Y:S01]  /*03e0*/  CS2R R14, SRZ ;  /* 0x00000000000e7805 */ /* 0x000fe2000001ff00 */
[----:B------:R-:W-:Y:S01]  /*03f0*/  CS2R R30, SRZ ;  /* 0x00000000001e7805 */ /* 0x000fe2000001ff00 */
[----:B------:R-:W-:-:S05]  /*0400*/  @P5 LEA.HI.X R19, R11, UR7, R4, 0x3, P3 ;  /* 0x000000070b135c11 */ /* 0x000fca00098f1c04 */
[C---:B------:R-:W-:Y:S01]  /*0410*/  @P1 LEA R16, P4, R9.reuse, UR6, 0x3 ;  /* 0x0000000609101c11 */ /* 0x040fe2000f8818ff */
[----:B------:R0:W5:Y:S01]  /*0420*/  @P5 LDG.E.64 R26, [R18.64] ;  /* 0x0000000e121a5981 */ /* 0x000162000c1e1b00 */
[C---:B------:R-:W-:Y:S02]  /*0430*/  @P2 LEA R6, P6, R0.reuse, UR6, 0x3 ;  /* 0x0000000600062c11 */ /* 0x040fe4000f8c18ff */
[----:B------:R-:W-:Y:S02]  /*0440*/  @P1 LEA.HI.X R17, R9, UR7, R2, 0x3, P4 ;  /* 0x0000000709111c11 */ /* 0x000fe4000a0f1c02 */
[----:B------:R-:W-:-:S03]  /*0450*/  @P2 LEA.HI.X R7, R0, UR7, R3, 0x3, P6 ;  /* 0x0000000700072c11 */ /* 0x000fc6000b0f1c03 */
[----:B------:R0:W5:Y:S04]  /*0460*/  @P1 LDG.E.64 R14, [R16.64] ;  /* 0x0000000e100e1981 */ /* 0x000168000c1e1b00 */
[----:B------:R0:W5:Y:S01]  /*0470*/  @P2 LDG.E.64 R30, [R6.64] ;  /* 0x0000000e061e2981 */ /* 0x000162000c1e1b00 */
[----:B------:R-:W-:Y:S01]  /*0480*/  BSSY B0, `(.L_x_3508) ;  /* 0x0000022000007945 */ /* 0x000fe20003800000 */
[----:B--2---:R-:W-:-:S04]  /*0490*/  LOP3.LUT R5, R21, UR11, RZ, 0xfc, !PT ;  /* 0x0000000b15057c12 */ /* 0x004fc8000f8efcff */
[----:B------:R-:W-:-:S13]  /*04a0*/  ISETP.NE.U32.AND P3, PT, R5, RZ, PT ;  /* 0x000000ff0500720c */ /* 0x000fda0003f65070 */
[----:B------:R-:W-:Y:S05]  /*04b0*/  @!P3 BRA `(.L_x_3509) ;  /* 0x000000b00000b947 */ /* 0x000fea0003800000 */
[----:B0-----:R-:W-:Y:S02]  /*04c0*/  IMAD.U32 R7, RZ, RZ, UR11 ;  /* 0x0000000bff077e24 */ /* 0x001fe4000f8e00ff */
[----:B------:R-:W-:Y:S01]  /*04d0*/  IMAD.U32 R6, RZ, RZ, UR10 ;  /* 0x0000000aff067e24 */ /* 0x000fe2000f8e00ff */
[----:B------:R-:W-:Y:S01]  /*04e0*/  MOV R6, 0x540 ;  /* 0x0000054000067802 */ /* 0x000fe20000000f00 */
[----:B------:R-:W-:Y:S02]  /*04f0*/  IMAD.U32 R16, RZ, RZ, UR10 ;  /* 0x0000000aff107e24 */ /* 0x000fe4000f8e00ff */
[----:B------:R-:W-:Y:S02]  /*0500*/  IMAD.U32 R17, RZ, RZ, UR11 ;  /* 0x0000000bff117e24 */ /* 0x000fe4000f8e00ff */
[----:B------:R-:W-:Y:S02]  /*0510*/  IMAD.MOV.U32 R23, RZ, RZ, R21 ;  /* 0x000000ffff177224 */ /* 0x000fe400078e0015 */
[----:B------:R-:W-:-:S02]  /*0520*/  IMAD.MOV.U32 R5, RZ, RZ, R7 ;  /* 0x000000ffff057224 */ /* 0x000fc400078e0007 */
[----:B-----5:R-:W-:Y:S05]  /*0530*/  CALL.REL.NOINC `($__internal_7_$__cuda_sm20_div_s64) ;  /* 0x000014c000007944 */ /* 0x020fea0003c00000 */
[----:B------:R-:W-:Y:S02]  /*0540*/  IMAD.MOV.U32 R28, RZ, RZ, R18 ;  /* 0x000000ffff1c7224 */ /* 0x000fe400078e0012 */
[----:B------:R-:W-:Y:S01]  /*0550*/  IMAD.MOV.U32 R29, RZ, RZ, R19 ;  /* 0x000000ffff1d7224 */ /* 0x000fe200078e0013 */
[----:B------:R-:W-:Y:S05]  /*0560*/  BRA `(.L_x_3510) ;  /* 0x0000013000007947 */ /* 0x000fea0003800000 */
.L_x_3509:
[----:B0-----:R-:W0:Y:S01]  /*0570*/  I2F.U32.RP R5, UR10 ;  /* 0x0000000a00057d06 */ /* 0x001e220008209000 */
[----:B------:R-:W-:Y:S01]  /*0580*/  IMAD R17, RZ, RZ, -UR10 ;  /* 0x8000000aff117e24 */ /* 0x000fe2000f8e02ff */
[----:B------:R-:W-:Y:S01]  /*0590*/  ISETP.NE.U32.AND P6, PT, RZ, UR10, PT ;  /* 0x0000000aff007c0c */ /* 0x000fe2000bfc5070 */
[----:B------:R-:W-:-:S05]  /*05a0*/  HFMA2.MMA R29, -RZ, RZ, 0, 0 ;  /* 0x00000000ff1d7435 */ /* 0x000fca00000001ff */
[----:B0-----:R-:W0:Y:S02]  /*05b0*/  MUFU.RCP R5, R5 ;  /* 0x0000000500057308 */ /* 0x001e240000001000 */
[----:B0-----:R-:W-:-:S06]  /*05c0*/  IADD3 R6, R5, 0xffffffe, RZ ;  /* 0x0ffffffe05067810 */ /* 0x001fcc0007ffe0ff */
[----:B------:R0:W1:Y:S02]  /*05d0*/  F2I.FTZ.U32.TRUNC.NTZ R7, R6 ;  /* 0x0000000600077305 */ /* 0x000064000021f000 */
[----:B0-----:R-:W-:Y:S02]  /*05e0*/  IMAD.MOV.U32 R6, RZ, RZ, RZ ;  /* 0x000000ffff067224 */ /* 0x001fe400078e00ff */
[----:B-1----:R-:W-:-:S04]  /*05f0*/  IMAD R17, R17, R7, RZ ;  /* 0x0000000711117224 */ /* 0x002fc800078e02ff */
[----:B------:R-:W-:-:S06]  /*0600*/  IMAD.HI.U32 R7, R7, R17, R6 ;  /* 0x0000001107077227 */ /* 0x000fcc00078e0006 */
[----:B------:R-:W-:-:S04]  /*0610*/  IMAD.HI.U32 R28, R7, R20, RZ ;  /* 0x00000014071c7227 */ /* 0x000fc800078e00ff */
[----:B------:R-:W-:-:S04]  /*0620*/  IMAD.MOV R7, RZ, RZ, -R28 ;  /* 0x000000ffff077224 */ /* 0x000fc800078e0a1c */
[----:B------:R-:W-:-:S05]  /*0630*/  IMAD R20, R7, UR10, R20 ;  /* 0x0000000a07147c24 */ /* 0x000fca000f8e0214 */
[----:B------:R-:W-:-:S13]  /*0640*/  ISETP.GE.U32.AND P3, PT, R20, UR10, PT ;  /* 0x0000000a14007c0c */ /* 0x000fda000bf66070 */
[----:B------:R-:W-:Y:S02]  /*0650*/  @P3 IADD3 R20, R20, -UR10, RZ ;  /* 0x8000000a14143c10 */ /* 0x000fe4000fffe0ff */
[----:B------:R-:W-:Y:S02]  /*0660*/  @P3 IADD3 R28, R28, 0x1, RZ ;  /* 0x000000011c1c3810 */ /* 0x000fe40007ffe0ff */
[----:B------:R-:W-:-:S13]  /*0670*/  ISETP.GE.U32.AND P4, PT, R20, UR10, PT ;  /* 0x0000000a14007c0c */ /* 0x000fda000bf86070 */
[----:B------:R-:W-:Y:S02]  /*0680*/  @P4 IADD3 R28, R28, 0x1, RZ ;  /* 0x000000011c1c4810 */ /* 0x000fe40007ffe0ff */
[----:B------:R-:W-:Y:S02]  /*0690*/  @!P6 LOP3.LUT R28, RZ, UR10, RZ, 0x33, !PT ;  /* 0x0000000aff1cec12 */ /* 0x000fe4000f8e33ff */
.L_x_3510:
[----:B------:R-:W-:Y:S05]  /*06a0*/  BSYNC B0 ;  /* 0x0000000000007941 */ /* 0x000fea0003800000 */
.L_x_3508:
[----:B-----5:R-:W-:Y:S01]  /*06b0*/  LOP3.LUT R5, R27, UR11, RZ, 0xfc, !PT ;  /* 0x0000000b1b057c12 */ /* 0x020fe2000f8efcff */
[----:B------:R-:W-:Y:S03]  /*06c0*/  BSSY B0, `(.L_x_3511) ;  /* 0x0000023000007945 */ /* 0x000fe60003800000 */
[----:B------:R-:W-:-:S13]  /*06d0*/  ISETP.NE.U32.AND P3, PT, R5, RZ, PT ;  /* 0x000000ff0500720c */ /* 0x000fda0003f65070 */
[----:B------:R-:W-:Y:S05]  /*06e0*/  @!P3 BRA `(.L_x_3512) ;  /* 0x000000c00000b947 */ /* 0x000fea0003800000 */
[----:B------:R-:W-:Y:S02]  /*06f0*/  IMAD.U32 R7, RZ, RZ, UR11 ;  /* 0x0000000bff077e24 */ /* 0x000fe4000f8e00ff */
[----:B------:R-:W-:Y:S01]  /*0700*/  IMAD.U32 R6, RZ, RZ, UR10 ;  /* 0x0000000aff067e24 */ /* 0x000fe2000f8e00ff */
[----:B------:R-:W-:Y:S01]  /*0710*/  MOV R6, 0x780 ;  /* 0x0000078000067802 */ /* 0x000fe20000000f00 */
[----:B------:R-:W-:Y:S02]  /*0720*/  IMAD.U32 R16, RZ, RZ, UR10 ;  /* 0x0000000aff107e24 */ /* 0x000fe4000f8e00ff */
[----:B------:R-:W-:Y:S02]  /*0730*/  IMAD.U32 R17, RZ, RZ, UR11 ;  /* 0x0000000bff117e24 */ /* 0x000fe4000f8e00ff */
[----:B------:R-:W-:Y:S02]  /*0740*/  IMAD.MOV.U32 R20, RZ, RZ, R26 ;  /* 0x000000ffff147224 */ /* 0x000fe400078e001a */
[----:B------:R-:W-:-:S02]  /*0750*/  IMAD.MOV.U32 R23, RZ, RZ, R27 ;  /* 0x000000ffff177224 */ /* 0x000fc400078e001b */
[----:B------:R-:W-:Y:S02]  /*0760*/  IMAD.MOV.U32 R5, RZ, RZ, R7 ;  /* 0x000000ffff057224 */ /* 0x000fe400078e0007 */
[----:B------:R-:W-:Y:S05]  /*0770*/  CALL.REL.NOINC `($__internal_7_$__cuda_sm20_div_s64) ;  /* 0x0000128000007944 */ /* 0x000fea0003c00000 */
[----:B------:R-:W-:Y:S02]  /*0780*/  IMAD.MOV.U32 R26, RZ, RZ, R18 ;  /* 0x000000ffff1a7224 */ /* 0x000fe400078e0012 */
[----:B------:R-:W-:Y:S01]  /*0790*/  IMAD.MOV.U32 R27, RZ, RZ, R19 ;  /* 0x000000ffff1b7224 */ /* 0x000fe200078e0013 */
[----:B------:R-:W-:Y:S05]  /*07a0*/  BRA `(.L_x_3513) ;  /* 0x0000014000007947 */ /* 0x000fea0003800000 */
.L_x_3512:
[----:B------:R-:W0:Y:S01]  /*07b0*/  I2F.U32.RP R16, UR10 ;  /* 0x0000000a00107d06 */ /* 0x000e220008209000 */
[----:B------:R-:W-:Y:S01]  /*07c0*/  IMAD R5, RZ, RZ, -UR10 ;  /* 0x8000000aff057e24 */ /* 0x000fe2000f8e02ff */
[----:B------:R-:W-:Y:S01]  /*07d0*/  ISETP.NE.U32.AND P6, PT, RZ, UR10, PT ;  /* 0x0000000aff007c0c */ /* 0x000fe2000bfc5070 */
[----:B------:R-:W-:-:S05]  /*07e0*/  IMAD.MOV.U32 R27, RZ, RZ, RZ ;  /* 0x000000ffff1b7224 */ /* 0x000fca00078e00ff */
        /* <DEDUP_REMOVED lines=14> */
[----:B------:R-:W-:-:S05]  /*08d0*/  @!P6 LOP3.LUT R5, RZ, UR10, RZ, 0x33, !PT ;  /* 0x0000000aff05ec12 */ /* 0x000fca000f8e33ff */
[----:B------:R-:W-:Y:S02]  /*08e0*/  IMAD.MOV.U32 R26, RZ, RZ, R5 ;  /* 0x000000ffff1a7224 */ /* 0x000fe400078e0005 */
.L_x_3513:
[----:B------:R-:W-:Y:S05]  /*08f0*/  BSYNC B0 ;  /* 0x0000000000007941 */ /* 0x000fea0003800000 */
.L_x_3511:
[----:B------:R-:W-:Y:S01]  /*0900*/  LOP3.LUT R5, R15, UR11, RZ, 0xfc, !PT ;  /* 0x0000000b0f057c12 */ /* 0x000fe2000f8efcff */
[----:B------:R-:W-:Y:S03]  /*0910*/  BSSY B0, `(.L_x_3514) ;  /* 0x0000023000007945 */ /* 0x000fe60003800000 */
[----:B------:R-:W-:-:S13]  /*0920*/  ISETP.NE.U32.AND P3, PT, R5, RZ, PT ;  /* 0x000000ff0500720c */ /* 0x000fda0003f65070 */
[----:B------:R-:W-:Y:S05]  /*0930*/  @!P3 BRA `(.L_x_3515) ;  /* 0x000000c00000b947 */ /* 0x000fea0003800000 */
        /* <DEDUP_REMOVED lines=8> */
[----:B------:R-:W-:Y:S05]  /*09c0*/  CALL.REL.NOINC `($__internal_7_$__cuda_sm20_div_s64) ;  /* 0x0000103000007944 */ /* 0x000fea0003c00000 */
[----:B------:R-:W-:Y:S02]  /*09d0*/  IMAD.MOV.U32 R14, RZ, RZ, R18 ;  /* 0x000000ffff0e7224 */ /* 0x000fe400078e0012 */
[----:B------:R-:W-:Y:S01]  /*09e0*/  IMAD.MOV.U32 R15, RZ, RZ, R19 ;  /* 0x000000ffff0f7224 */ /* 0x000fe200078e0013 */
[----:B------:R-:W-:Y:S05]  /*09f0*/  BRA `(.L_x_3516) ;  /* 0x0000014000007947 */ /* 0x000fea0003800000 */
.L_x_3515:
[----:B------:R-:W0:Y:S01]  /*0a00*/  I2F.U32.RP R15, UR10 ;  /* 0x0000000a000f7d06 */ /* 0x000e220008209000 */
[----:B------:R-:W-:Y:S01]  /*0a10*/  IMAD R5, RZ, RZ, -UR10 ;  /* 0x8000000aff057e24 */ /* 0x000fe2000f8e02ff */
[----:B------:R-:W-:-:S06]  /*0a20*/  ISETP.NE.U32.AND P6, PT, RZ, UR10, PT ;  /* 0x0000000aff007c0c */ /* 0x000fcc000bfc5070 */
[----:B0-----:R-:W0:Y:S02]  /*0a30*/  MUFU.RCP R15, R15 ;  /* 0x0000000f000f7308 */ /* 0x001e240000001000 */
[----:B0-----:R-:W-:Y:S01]  /*0a40*/  IADD3 R6, R15, 0xffffffe, RZ ;  /* 0x0ffffffe0f067810 */ /* 0x001fe20007ffe0ff */
[----:B------:R-:W-:-:S05]  /*0a50*/  IMAD.MOV.U32 R15, RZ, RZ, RZ ;  /* 0x000000ffff0f7224 */ /* 0x000fca00078e00ff */
        /* <DEDUP_REMOVED lines=14> */
.L_x_3516:
[----:B------:R-:W-:Y:S05]  /*0b40*/  BSYNC B0 ;  /* 0x0000000000007941 */ /* 0x000fea0003800000 */
.L_x_3514:
        /* <DEDUP_REMOVED lines=16> */
.L_x_3518:
        /* <DEDUP_REMOVED lines=19> */
.L_x_3519:
[----:B------:R-:W-:Y:S05]  /*0d80*/  BSYNC B0 ;  /* 0x0000000000007941 */ /* 0x000fea0003800000 */
.L_x_3517:
[----:B------:R-:W-:Y:S01]  /*0d90*/  @P0 LEA R18, P6, R13, UR8, 0x3 ;  /* 0x000000080d120c11 */ /* 0x000fe2000f8c18ff */
[----:B------:R-:W-:Y:S01]  /*0da0*/  ULDC UR12, c[0x0][0x0] ;  /* 0x00000000000c7ab9 */ /* 0x000fe20000000800 */
[----:B------:R-:W-:Y:S01]  /*0db0*/  @P5 LEA R16, P4, R11, UR8, 0x3 ;  /* 0x000000080b105c11 */ /* 0x000fe2000f8818ff */
[----:B------:R-:W-:Y:S01]  /*0dc0*/  UIMAD.WIDE.U32 UR4, UR12, 0x4, UR4 ;  /* 0x000000040c0478a5 */ /* 0x000fe2000f8e0004 */
[----:B------:R-:W-:Y:S02]  /*0dd0*/  @P1 LEA R6, P3, R9, UR8, 0x3 ;  /* 0x0000000809061c11 */ /* 0x000fe4000f8618ff */
[----:B------:R-:W-:Y:S01]  /*0de0*/  @P0 LEA.HI.X R19, R13, UR9, R8, 0x3, P6 ;  /* 0x000000090d130c11 */ /* 0x000fe2000b0f1c08 */
[----:B------:R-:W-:Y:S01]  /*0df0*/  UISETP.LT.U32.AND UP1, UPT, UR4, UR16, UPT ;  /* 0x000000100400728c */ /* 0x000fe2000bf21070 */
[C---:B------:R-:W-:Y:S01]  /*0e00*/  @P2 LEA R8, P6, R0.reuse, UR8, 0x3 ;  /* 0x0000000800082c11 */ /* 0x040fe2000f8c18ff */
        /* <DEDUP_REMOVED lines=16> */
.L_x_3507:
[----:B------:R-:W0:Y:S02]  /*0f10*/  S2R R0, SR_TID.X ;  /* 0x0000000000007919 */ /* 0x000e240000002100 */
[----:B0-----:R-:W-:-:S05]  /*0f20*/  IMAD.WIDE.U32 R2, R0, 0x4, RZ ;  /* 0x0000000400027825 */ /* 0x001fca00078e00ff */
[----:B------:R-:W-:-:S04]  /*0f30*/  ISETP.GE.U32.AND P0, PT, R2, UR16, PT ;  /* 0x0000001002007c0c */ /* 0x000fc8000bf06070 */
[----:B------:R-:W-:-:S04]  /*0f40*/  ISETP.GE.AND.EX P0, PT, R3, UR13, PT, P0 ;  /* 0x0000000d03007c0c */ /* 0x000fc8000bf06300 */
[----:B------:R-:W-:-:S13]  /*0f50*/  ISETP.GT.U32.OR P0, PT, R0, 0x3fff, P0 ;  /* 0x00003fff0000780c */ /* 0x000fda0000704470 */
[----:B------:R-:W-:Y:S05]  /*0f60*/  @P0 EXIT ;  /* 0x000000000000094d */ /* 0x000fea0003800000 */
[----:B------:R-:W-:-:S04]  /*0f70*/  IMAD.MOV.U32 R3, RZ, RZ, RZ ;  /* 0x000000ffff037224 */ /* 0x000fc800078e00ff */
.L_x_3533:
[C---:B------:R-:W-:Y:S01]  /*0f80*/  IMAD.SHL.U32 R2, R0.reuse, 0x20, RZ ;  /* 0x0000002000027824 */ /* 0x040fe200078e00ff */
[----:B------:R-:W-:-:S04]  /*0f90*/  SHF.L.U64.HI R4, R0, 0x5, R3 ;  /* 0x0000000500047819 */ /* 0x000fc80000010203 */
[----:B------:R-:W-:-:S04]  /*0fa0*/  IADD3 R6, P0, R2, UR6, RZ ;  /* 0x0000000602067c10 */ /* 0x000fc8000ff1e0ff */
[----:B------:R-:W-:-:S05]  /*0fb0*/  IADD3.X R7, R4, UR7, RZ, P0, !PT ;  /* 0x0000000704077c10 */ /* 0x000fca00087fe4ff */
[----:B------:R-:W2:Y:S04]  /*0fc0*/  LDG.E.128 R12, [R6.64] ;  /* 0x0000000e060c7981 */ /* 0x000ea8000c1e1d00 */
[----:B------:R0:W5:Y:S01]  /*0fd0*/  LDG.E.128 R8, [R6.64+0x10] ;  /* 0x0000100e06087981 */ /* 0x000162000c1e1d00 */
[----:B------:R-:W-:Y:S01]  /*0fe0*/  BSSY B0, `(.L_x_3521) ;  /* 0x0000024000007945 */ /* 0x000fe20003800000 */
[----:B--2---:R-:W-:-:S04]  /*0ff0*/  LOP3.LUT R5, R13, UR11, RZ, 0xfc, !PT ;  /* 0x0000000b0d057c12 */ /* 0x004fc8000f8efcff */
[----:B------:R-:W-:-:S13]  /*1000*/  ISETP.NE.U32.AND P0, PT, R5, RZ, PT ;  /* 0x000000ff0500720c */ /* 0x000fda0003f05070 */
[----:B------:R-:W-:Y:S05]  /*1010*/  @!P0 BRA `(.L_x_3522) ;  /* 0x000000c000008947 */ /* 0x000fea0003800000 */
[----:B0-----:R-:W-:Y:S01]  /*1020*/  IMAD.U32 R7, RZ, RZ, UR11 ;  /* 0x0000000bff077e24 */ /* 0x001fe2000f8e00ff */
[----:B------:R-:W-:Y:S01]  /*1030*/  MOV R16, UR10 ;  /* 0x0000000a00107c02 */ /* 0x000fe20008000f00 */
[----:B------:R-:W-:Y:S01]  /*1040*/  IMAD.U32 R6, RZ, RZ, UR10 ;  /* 0x0000000aff067e24 */ /* 0x000fe2000f8e00ff */
[----:B------:R-:W-:Y:S01]  /*1050*/  MOV R6, 0x10b0 ;  /* 0x000010b000067802 */ /* 0x000fe20000000f00 */
[----:B------:R-:W-:Y:S02]  /*1060*/  IMAD.U32 R17, RZ, RZ, UR11 ;  /* 0x0000000bff117e24 */ /* 0x000fe4000f8e00ff */
[----:B------:R-:W-:Y:S02]  /*1070*/  IMAD.MOV.U32 R20, RZ, RZ, R12 ;  /* 0x000000ffff147224 */ /* 0x000fe400078e000c */
[----:B------:R-:W-:Y:S02]  /*1080*/  IMAD.MOV.U32 R23, RZ, RZ, R13 ;  /* 0x000000ffff177224 */ /* 0x000fe400078e000d */
[----:B------:R-:W-:-:S02]  /*1090*/  IMAD.MOV.U32 R5, RZ, RZ, R7 ;  /* 0x000000ffff057224 */ /* 0x000fc400078e0007 */
[----:B-----5:R-:W-:Y:S05]  /*10a0*/  CALL.REL.NOINC `($__internal_7_$__cuda_sm20_div_s64) ;  /* 0x0000095000007944 */ /* 0x020fea0003c00000 */
[----:B------:R-:W-:Y:S02]  /*10b0*/  IMAD.MOV.U32 R12, RZ, RZ, R18 ;  /* 0x000000ffff0c7224 */ /* 0x000fe400078e0012 */
[----:B------:R-:W-:Y:S01]  /*10c0*/  IMAD.MOV.U32 R13, RZ, RZ, R19 ;  /* 0x000000ffff0d7224 */ /* 0x000fe200078e0013 */
[----:B------:R-:W-:Y:S05]  /*10d0*/  BRA `(.L_x_3523) ;  /* 0x0000014000007947 */ /* 0x000fea0003800000 */
.L_x_3522:
[----:B0-----:R-:W0:Y:S01]  /*10e0*/  I2F.U32.RP R13, UR10 ;  /* 0x0000000a000d7d06 */ /* 0x001e220008209000 */
        /* <DEDUP_REMOVED lines=19> */
.L_x_3523:
[----:B------:R-:W-:Y:S05]  /*1220*/  BSYNC B0 ;  /* 0x0000000000007941 */ /* 0x000fea0003800000 */
.L_x_3521:
        /* <DEDUP_REMOVED lines=16> */
.L_x_3525:
        /* <DEDUP_REMOVED lines=20> */
.L_x_3526:
[----:B------:R-:W-:Y:S05]  /*1470*/  BSYNC B0 ;  /* 0x0000000000007941 */ /* 0x000fea0003800000 */
.L_x_3524:
[----:B-----5:R-:W-:Y:S01]  /*1480*/  LOP3.LUT R5, R9, UR11, RZ, 0xfc, !PT ;  /* 0x0000000b09057c12 */ /* 0x020fe2000f8efcff */
        /* <DEDUP_REMOVED lines=15> */
.L_x_3528:
        /* <DEDUP_REMOVED lines=20> */
.L_x_3529:
[----:B------:R-:W-:Y:S05]  /*16c0*/  BSYNC B0 ;  /* 0x0000000000007941 */ /* 0x000fea0003800000 */
.L_x_3527:
[----:B------:R-:W-:Y:S01]  /*16d0*/  LOP3.LUT R5, R11, UR11, RZ, 0xfc, !PT ;  /* 0x0000000b0b057c12 */ /* 0x000fe2000f8efcff */
[----:B------:R-:W-:Y:S03]  /*16e0*/  BSSY B0, `(.L_x_3530) ;  /* 0x0000023000007945 */ /* 0x000fe60003800000 */
[----:B------:R-:W-:-:S13]  /*16f0*/  ISETP.NE.U32.AND P0, PT, R5, RZ, PT ;  /* 0x000000ff0500720c */ /* 0x000fda0003f05070 */
[----:B------:R-:W-:Y:S05]  /*1700*/  @!P0 BRA `(.L_x_3531) ;  /* 0x000000c000008947 */ /* 0x000fea0003800000 */
        /* <DEDUP_REMOVED lines=12> */
.L_x_3531:
        /* <DEDUP_REMOVED lines=20> */
.L_x_3532:
[----:B------:R-:W-:Y:S05]  /*1910*/  BSYNC B0 ;  /* 0x0000000000007941 */ /* 0x000fea0003800000 */
.L_x_3530:
[----:B------:R-:W-:-:S04]  /*1920*/  IADD3 R6, P0, R2, UR8, RZ ;  /* 0x0000000802067c10 */ /* 0x000fc8000ff1e0ff */
        /* <DEDUP_REMOVED lines=13> */
        .weak           $__internal_7_$__cuda_sm20_div_s64
        .type           $__internal_7_$__cuda_sm20_div_s64,@function
        .size           $__internal_7_$__cuda_sm20_div_s64,(.L_x_4025 - $__internal_7_$__cuda_sm20_div_s64)
$__internal_7_$__cuda_sm20_div_s64:
[----:B------:R-:W-:Y:S02]  /*1a00*/  IADD3 R19, P4, RZ, -R16, RZ ;  /* 0x80000010ff137210 */ /* 0x000fe40007f9e0ff */
[----:B------:R-:W-:-:S03]  /*1a10*/  ISETP.GE.AND P3, PT, R5, RZ, PT ;  /* 0x000000ff0500720c */ /* 0x000fc60003f66270 */
[----:B------:R-:W-:Y:S01]  /*1a20*/  IMAD.X R22, RZ, RZ, ~R5, P4 ;  /* 0x000000ffff167224 */ /* 0x000fe200020e0e05 */
[----:B------:R-:W-:-:S04]  /*1a30*/  SEL R18, R19, R16, !P3 ;  /* 0x0000001013127207 */ /* 0x000fc80005800000 */
[----:B------:R-:W-:-:S04]  /*1a40*/  SEL R19, R22, R5, !P3 ;  /* 0x0000000516137207 */ /* 0x000fc80005800000 */
[----:B------:R-:W0:Y:S08]  /*1a50*/  I2F.U64.RP R17, R18 ;  /* 0x0000001200117312 */ /* 0x000e300000309000 */
[----:B0-----:R-:W0:Y:S02]  /*1a60*/  MUFU.RCP R21, R17 ;  /* 0x0000001100157308 */ /* 0x001e240000001000 */
[----:B0-----:R-:W-:-:S06]  /*1a70*/  IADD3 R21, R21, 0x1ffffffe, RZ ;  /* 0x1ffffffe15157810 */ /* 0x001fcc0007ffe0ff */
[----:B------:R-:W0:Y:S02]  /*1a80*/  F2I.U64.TRUNC R24, R21 ;  /* 0x0000001500187311 */ /* 0x000e24000020d800 */
[----:B0-----:R-:W-:-:S04]  /*1a90*/  IMAD.WIDE.U32 R32, R24, R18, RZ ;  /* 0x0000001218207225 */ /* 0x001fc800078e00ff */
[C---:B------:R-:W-:Y:S01]  /*1aa0*/  IMAD R7, R24.reuse, R19, R33 ;  /* 0x0000001318077224 */ /* 0x040fe200078e0221 */
[----:B------:R-:W-:Y:S02]  /*1ab0*/  IADD3 R22, P3, RZ, -R32, RZ ;  /* 0x80000020ff167210 */ /* 0x000fe40007f7e0ff */
[----:B------:R-:W-:Y:S01]  /*1ac0*/  MOV R33, R24 ;  /* 0x0000001800217202 */ /* 0x000fe20000000f00 */
[----:B------:R-:W-:Y:S02]  /*1ad0*/  IMAD R7, R25, R18, R7 ;  /* 0x0000001219077224 */ /* 0x000fe400078e0207 */
[----:B------:R-:W-:-:S04]  /*1ae0*/  IMAD.HI.U32 R32, R24, R22, RZ ;  /* 0x0000001618207227 */ /* 0x000fc800078e00ff */
[----:B------:R-:W-:-:S04]  /*1af0*/  IMAD.X R7, RZ, RZ, ~R7, P3 ;  /* 0x000000ffff077224 */ /* 0x000fc800018e0e07 */
[----:B------:R-:W-:-:S04]  /*1b00*/  IMAD.WIDE.U32 R32, P3, R24, R7, R32 ;  /* 0x0000000718207225 */ /* 0x000fc80007860020 */
[----:B------:R-:W-:-:S04]  /*1b10*/  IMAD.HI.U32 R17, R25, R7, RZ ;  /* 0x0000000719117227 */ /* 0x000fc800078e00ff */
[----:B------:R-:W-:-:S04]  /*1b20*/  IMAD.HI.U32 R22, P4, R25, R22, R32 ;  /* 0x0000001619167227 */ /* 0x000fc80007880020 */
[----:B------:R-:W-:Y:S02]  /*1b30*/  IMAD R7, R25, R7, RZ ;  /* 0x0000000719077224 */ /* 0x000fe400078e02ff */
[----:B------:R-:W-:Y:S01]  /*1b40*/  IMAD.X R17, R17, 0x1, R25, P3 ;  /* 0x0000000111117824 */ /* 0x000fe200018e0619 */
[----:B------:R-:W-:Y:S02]  /*1b50*/  IADD3 R25, P6, RZ, -R20, RZ ;  /* 0x80000014ff197210 */ /* 0x000fe40007fde0ff */
[----:B------:R-:W-:-:S04]  /*1b60*/  IADD3 R33, P3, R7, R22, RZ ;  /* 0x0000001607217210 */ /* 0x000fc80007f7e0ff */
[----:B------:R-:W-:Y:S01]  /*1b70*/  IADD3.X R17, RZ, RZ, R17, P3, P4 ;  /* 0x000000ffff117210 */ /* 0x000fe20001fe8411 */
[----:B------:R-:W-:-:S04]  /*1b80*/  IMAD.WIDE.U32 R34, R33, R18, RZ ;  /* 0x0000001221227225 */ /* 0x000fc800078e00ff */
[----:B------:R-:W-:Y:S01]  /*1b90*/  IMAD R24, R33, R19, R35 ;  /* 0x0000001321187224 */ /* 0x000fe200078e0223 */
[----:B------:R-:W-:-:S03]  /*1ba0*/  IADD3 R22, P3, RZ, -R34, RZ ;  /* 0x80000022ff167210 */ /* 0x000fc60007f7e0ff */
[----:B------:R-:W-:Y:S02]  /*1bb0*/  IMAD R24, R17, R18, R24 ;  /* 0x0000001211187224 */ /* 0x000fe400078e0218 */
[----:B------:R-:W-:-:S04]  /*1bc0*/  IMAD.HI.U32 R32, R33, R22, RZ ;  /* 0x0000001621207227 */ /* 0x000fc800078e00ff */
[----:B------:R-:W-:-:S04]  /*1bd0*/  IMAD.X R24, RZ, RZ, ~R24, P3 ;  /* 0x000000ffff187224 */ /* 0x000fc800018e0e18 */
[----:B------:R-:W-:-:S06]  /*1be0*/  IMAD.WIDE.U32 R32, P4, R33, R24, R32 ;  /* 0x0000001821207225 */ /* 0x000fcc0007880020 */
[----:B------:R-:W-:-:S04]  /*1bf0*/  IMAD.HI.U32 R7, P3, R17, R22, R32 ;  /* 0x0000001611077227 */ /* 0x000fc80007860020 */
[----:B------:R-:W-:-:S04]  /*1c00*/  IMAD.HI.U32 R22, R17, R24, RZ ;  /* 0x0000001811167227 */ /* 0x000fc800078e00ff */
[----:B------:R-:W-:Y:S01]  /*1c10*/  IMAD.X R22, R22, 0x1, R17, P4 ;  /* 0x0000000116167824 */ /* 0x000fe200020e0611 */
[----:B------:R-:W-:Y:S01]  /*1c20*/  ISETP.GE.AND P4, PT, R23, RZ, PT ;  /* 0x000000ff1700720c */ /* 0x000fe20003f86270 */
[----:B------:R-:W-:Y:S02]  /*1c30*/  IMAD R24, R17, R24, RZ ;  /* 0x0000001811187224 */ /* 0x000fe400078e02ff */
[----:B------:R-:W-:Y:S01]  /*1c40*/  IMAD.MOV.U32 R33, RZ, RZ, RZ ;  /* 0x000000ffff217224 */ /* 0x000fe200078e00ff */
[----:B------:R-:W-:Y:S01]  /*1c50*/  SEL R25, R25, R20, !P4 ;  /* 0x0000001419197207 */ /* 0x000fe20006000000 */
[----:B------:R-:W-:Y:S01]  /*1c60*/  IMAD.X R20, RZ, RZ, ~R23, P6 ;  /* 0x000000ffff147224 */ /* 0x000fe200030e0e17 */
[----:B------:R-:W-:-:S04]  /*1c70*/  IADD3 R24, P6, R24, R7, RZ ;  /* 0x0000000718187210 */ /* 0x000fc80007fde0ff */
[----:B------:R-:W-:Y:S01]  /*1c80*/  SEL R21, R20, R23, !P4 ;  /* 0x0000001714157207 */ /* 0x000fe20006000000 */
[----:B------:R-:W-:Y:S01]  /*1c90*/  IMAD.HI.U32 R32, R24, R25, RZ ;  /* 0x0000001918207227 */ /* 0x000fe200078e00ff */
[----:B------:R-:W-:-:S05]  /*1ca0*/  IADD3.X R22, RZ, RZ, R22, P6, P3 ;  /* 0x000000ffff167210 */ /* 0x000fca00037e6416 */
[----:B------:R-:W-:-:S04]  /*1cb0*/  IMAD.WIDE.U32 R32, R24, R21, R32 ;  /* 0x0000001518207225 */ /* 0x000fc800078e0020 */
[C---:B------:R-:W-:Y:S02]  /*1cc0*/  IMAD R7, R22.reuse, R21, RZ ;  /* 0x0000001516077224 */ /* 0x040fe400078e02ff */
[----:B------:R-:W-:-:S04]  /*1cd0*/  IMAD.HI.U32 R20, P3, R22, R25, R32 ;  /* 0x0000001916147227 */ /* 0x000fc80007860020 */
[----:B------:R-:W-:Y:S01]  /*1ce0*/  IMAD.HI.U32 R22, R22, R21, RZ ;  /* 0x0000001516167227 */ /* 0x000fe200078e00ff */
[----:B------:R-:W-:-:S03]  /*1cf0*/  IADD3 R7, P4, R7, R20, RZ ;  /* 0x0000001407077210 */ /* 0x000fc60007f9e0ff */
[----:B------:R-:W-:Y:S01]  /*1d00*/  IMAD.X R17, RZ, RZ, R22, P3 ;  /* 0x000000ffff117224 */ /* 0x000fe200018e0616 */
[----:B------:R-:W-:Y:S01]  /*1d10*/  LOP3.LUT R22, R5, R23, RZ, 0x3c, !PT ;  /* 0x0000001705167212 */ /* 0x000fe200078e3cff */
[----:B------:R-:W-:-:S04]  /*1d20*/  IMAD.WIDE.U32 R32, R7, R18, RZ ;  /* 0x0000001207207225 */ /* 0x000fc800078e00ff */
[----:B------:R-:W-:Y:S01]  /*1d30*/  IMAD R20, R7, R19, R33 ;  /* 0x0000001307147224 */ /* 0x000fe200078e0221 */
[----:B------:R-:W-:Y:S01]  /*1d40*/  IADD3 R25, P6, -R32, R25, RZ ;  /* 0x0000001920197210 */ /* 0x000fe20007fde1ff */
[----:B------:R-:W-:-:S03]  /*1d50*/  IMAD.X R17, RZ, RZ, R17, P4 ;  /* 0x000000ffff117224 */ /* 0x000fc600020e0611 */
[-C--:B------:R-:W-:Y:S01]  /*1d60*/  ISETP.GE.U32.AND P4, PT, R25, R18.reuse, PT ;  /* 0x000000121900720c */ /* 0x080fe20003f86070 */
[----:B------:R-:W-:-:S04]  /*1d70*/  IMAD R20, R17, R18, R20 ;  /* 0x0000001211147224 */ /* 0x000fc800078e0214 */
[----:B------:R-:W-:Y:S01]  /*1d80*/  IMAD.X R21, R21, 0x1, ~R20, P6 ;  /* 0x0000000115157824 */ /* 0x000fe200030e0e14 */
[----:B------:R-:W-:-:S04]  /*1d90*/  IADD3 R20, P6, R25, -R18, RZ ;  /* 0x8000001219147210 */ /* 0x000fc80007fde0ff */
[----:B------:R-:W-:-:S04]  /*1da0*/  ISETP.GE.U32.AND.EX P4, PT, R21, R19, PT, P4 ;  /* 0x000000131500720c */ /* 0x000fc80003f86140 */
[----:B------:R-:W-:-:S04]  /*1db0*/  SEL R25, R20, R25, P4 ;  /* 0x0000001914197207 */ /* 0x000fc80002000000 */
[----:B------:R-:W-:Y:S01]  /*1dc0*/  ISETP.GE.U32.AND P3, PT, R25, R18, PT ;  /* 0x000000121900720c */ /* 0x000fe20003f66070 */
[----:B------:R-:W-:Y:S01]  /*1dd0*/  IMAD.X R18, R21, 0x1, ~R19, P6 ;  /* 0x0000000115127824 */ /* 0x000fe200030e0e13 */
[----:B------:R-:W-:-:S04]  /*1de0*/  IADD3 R20, P6, R7, 0x1, RZ ;  /* 0x0000000107147810 */ /* 0x000fc80007fde0ff */
[----:B------:R-:W-:Y:S01]  /*1df0*/  SEL R20, R20, R7, P4 ;  /* 0x0000000714147207 */ /* 0x000fe20002000000 */
[----:B------:R-:W-:Y:S01]  /*1e00*/  IMAD.X R24, RZ, RZ, R17, P6 ;  /* 0x000000ffff187224 */ /* 0x000fe200030e0611 */
[----:B------:R-:W-:Y:S02]  /*1e10*/  SEL R18, R18, R21, P4 ;  /* 0x0000001512127207 */ /* 0x000fe40002000000 */
[----:B------:R-:W-:Y:S02]  /*1e20*/  ISETP.GE.AND P6, PT, R22, RZ, PT ;  /* 0x000000ff1600720c */ /* 0x000fe40003fc6270 */
[----:B------:R-:W-:Y:S02]  /*1e30*/  SEL R24, R24, R17, P4 ;  /* 0x0000001118187207 */ /* 0x000fe40002000000 */
[----:B------:R-:W-:Y:S02]  /*1e40*/  IADD3 R7, P4, R20, 0x1, RZ ;  /* 0x0000000114077810 */ /* 0x000fe40007f9e0ff */
[----:B------:R-:W-:-:S03]  /*1e50*/  ISETP.GE.U32.AND.EX P3, PT, R18, R19, PT, P3 ;  /* 0x000000131200720c */ /* 0x000fc60003f66130 */
[----:B------:R-:W-:Y:S01]  /*1e60*/  IMAD.X R17, RZ, RZ, R24, P4 ;  /* 0x000000ffff117224 */ /* 0x000fe200020e0618 */
[----:B------:R-:W-:-:S04]  /*1e70*/  SEL R7, R7, R20, P3 ;  /* 0x0000001407077207 */ /* 0x000fc80001800000 */
[----:B------:R-:W-:Y:S02]  /*1e80*/  SEL R17, R17, R24, P3 ;  /* 0x0000001811117207 */ /* 0x000fe40001800000 */
[-C--:B------:R-:W-:Y:S02]  /*1e90*/  IADD3 R18, P4, RZ, -R7.reuse, RZ ;  /* 0x80000007ff127210 */ /* 0x080fe40007f9e0ff */
[----:B------:R-:W-:Y:S02]  /*1ea0*/  ISETP.NE.U32.AND P3, PT, R16, RZ, PT ;  /* 0x000000ff1000720c */ /* 0x000fe40003f65070 */
[----:B------:R-:W-:Y:S01]  /*1eb0*/  SEL R18, R18, R7, !P6 ;  /* 0x0000000712127207 */ /* 0x000fe20007000000 */
[----:B------:R-:W-:Y:S01]  /*1ec0*/  IMAD.X R16, RZ, RZ, ~R17, P4 ;  /* 0x000000ffff107224 */ /* 0x000fe200020e0e11 */
[----:B------:R-:W-:Y:S01]  /*1ed0*/  ISETP.NE.AND.EX P3, PT, R5, RZ, PT, P3 ;  /* 0x000000ff0500720c */ /* 0x000fe20003f65330 */
[----:B------:R-:W-:-:S03]  /*1ee0*/  IMAD.MOV.U32 R7, RZ, RZ, 0x0 ;  /* 0x00000000ff077424 */ /* 0x000fc600078e00ff */
[----:B------:R-:W-:Y:S02]  /*1ef0*/  SEL R16, R16, R17, !P6 ;  /* 0x0000001110107207 */ /* 0x000fe40007000000 */
[----:B------:R-:W-:Y:S02]  /*1f00*/  SEL R18, R18, 0xffffffff, P3 ;  /* 0xffffffff12127807 */ /* 0x000fe40001800000 */
[----:B------:R-:W-:Y:S01]  /*1f10*/  SEL R19, R16, 0xffffffff, P3 ;  /* 0xffffffff10137807 */ /* 0x000fe20001800000 */
[----:B------:R-:W-:Y:S06]  /*1f20*/  RET.REL.NODEC R6 `(_ZN2at6native61_GLOBAL__N__44eb8e94_28_ForeachBinaryOpScalarList_cu_dda10a6925multi_tensor_apply_kernelINS1_28TensorListScalarListMetadataIlLi2EEENS1_25BinaryOpScalarListFunctorIlLi2ELi1ELi1EEEJSt7dividesIlEEEEvT_T0_DpT1_) ;  /* 0xffffe0d006007950 */ /* 0x000fec0003c3ffff */
.L_x_3534:
        /* <DEDUP_REMOVED lines=13> */
.L_x_4025:


//--------------------- .text._ZN2at6native61_GLOBAL__N__44eb8e94_28_ForeachBinaryOpScalarList_cu_dda10a6925multi_tensor_apply_kernelINS1_28TensorListScalarListMetadataIiLi2EEENS1_25BinaryOpScalarListFunctorIiLi2ELi1ELi1EEEJSt7dividesIiEEEEvT_T0_DpT1_ --------------------------
	.section	.text._ZN2at6native61_GLOBAL__N__44eb8e94_28_ForeachBinaryOpScalarList_cu_dda10a6925multi_tensor_apply_kernelINS1_28TensorListScalarListMetadataIiLi2EEENS1_25BinaryOpScalarListFunctorIiLi2ELi1ELi1EEEJSt7dividesIiEEEEvT_T0_DpT1_,"ax",@progbits
	.sectioninfo	@"SHI_REGISTERS=29"
	.align	128
.text._ZN2at6native61_GLOBAL__N__44eb8e94_28_ForeachBinaryOpScalarList_cu_dda10a6925multi_tensor_apply_kernelINS1_28TensorListScalarListMetadataIiLi2EEENS1_25BinaryOpScalarListFunctorIiLi2ELi1ELi1EEEJSt7dividesIiEEEEvT_T0_DpT1_:
        .type           _ZN2at6native61_GLOBAL__N__44eb8e94_28_ForeachBinaryOpScalarList_cu_dda10a6925multi_tensor_apply_kernelINS1_28TensorListScalarListMetadataIiLi2EEENS1_25BinaryOpScalarListFunctorIiLi2ELi1ELi1EEEJSt7dividesIiEEEEvT_T0_DpT1_,@function
        .size           _ZN2at6native61_GLOBAL__N__44eb8e94_28_ForeachBinaryOpScalarList_cu_dda10a6925multi_tensor_apply_kernelINS1_28TensorListScalarListMetadataIiLi2EEENS1_25BinaryOpScalarListFunctorIiLi2ELi1ELi1EEEJSt7dividesIiEEEEvT_T0_DpT1_,(.L_x_4027 - _ZN2at6native61_GLOBAL__N__44eb8e94_28_ForeachBinaryOpScalarList_cu_dda10a6925multi_tensor_apply_kernelINS1_28TensorListScalarListMetadataIiLi2EEENS1_25BinaryOpScalarListFunctorIiLi2ELi1ELi1EEEJSt7dividesIiEEEEvT_T0_DpT1_)
        .other          _ZN2at6native61_GLOBAL__N__44eb8e94_28_ForeachBinaryOpScalarList_cu_dda10a6925multi_tensor_apply_kernelINS1_28TensorListScalarListMetadataIiLi2EEENS1_25BinaryOpScalarListFunctorIiLi2ELi1ELi1EEEJSt7dividesIiEEEEvT_T0_DpT1_,@"STO_CUDA_ENTRY STV_DEFAULT"
_ZN2at6native61_GLOBAL__N__44eb8e94_28_ForeachBinaryOpScalarList_cu_dda10a6925multi_tensor_apply_kernelINS1_28TensorListScalarListMetadataIiLi2EEENS1_25BinaryOpScalarListFunctorIiLi2ELi1ELi1EEEJSt7dividesIiEEEEvT_T0_DpT1_:
        /* <DEDUP_REMOVED lines=15> */
[----:B------:R-:W-:-:S04]  /*00f0*/  ULOP3.LUT UR4, UR8, 0xf, UR6, 0xc8, !UPT ;  /* 0x0000000f08047892 */ /* 0x000fc8000f8ec806 */
[----:B------:R-:W-:-:S03]  /*0100*/  ULOP3.LUT UP0, URZ, UR4, 0x3, UR14, 0xf8, !UPT ;  /* 0x00000003043f7892 */ /* 0x000fc6000f80f80e */
[----:B------:R-:W-:Y:S02]  /*0110*/  ULDC UR4, c[0x2][0x8] ;  /* 0x0080020000047ab9 */ /* 0x000fe40000000800 */
[----:B------:R-:W-:Y:S02]  /*0120*/  ULOP3.LUT UP0, URZ, URZ, URZ, URZ, 0xfc, UP0 ;  /* 0x0000003f3f3f7292 */ /* 0x000fe4000800fc3f */
[----:B------:R-:W-:Y:S02]  /*0130*/  UIMAD UR12, UR12, UR13, UR4 ;  /* 0x0000000d0c0c72a4 */ /* 0x000fe4000f8e0204 */
[----:B------:R-:W-:Y:S02]  /*0140*/  UIADD3.X UR4, ~UR5, UR11, URZ, UP1, !UPT ;  /* 0x0000000b05047290 */ /* 0x000fe40008ffe53f */
[----:B------:R-:W-:Y:S01]  /*0150*/  PLOP3.LUT P0, PT, PT, PT, UP0, 0x80, 0x0 ;  /* 0x000000000000781c */ /* 0x000fe20003f0f008 */
[----:B------:R-:W-:-:S07]  /*0160*/  ULDC.64 UR10, c[0x0][0x118] ;  /* 0x00004600000a7ab9 */ /* 0x000fce0000000a00 */
[----:B------:R-:W-:-:S05]  /*0170*/  ULDC UR12, c[0x0][UR12+0x160] ;  /* 0x000058000c0c7abb */ /* 0x000fca0008000800 */
[----:B------:R-:W-:Y:S05]  /*0180*/  @!P0 BRA `(.L_x_3535) ;  /* 0x0000083000008947 */ /* 0x000fea0003800000 */
[----:B------:R-:W-:-:S04]  /*0190*/  UISETP.GE.U32.AND UP0, UPT, UR14, 0x1, UPT ;  /* 0x000000010e00788c */ /* 0x000fc8000bf06070 */
[----:B------:R-:W-:-:S06]  /*01a0*/  UISETP.GE.AND.EX UP0, UPT, UR4, URZ, UPT, UP0 ;  /* 0x0000003f0400728c */ /* 0x000fcc000bf06300 */
[----:B------:R-:W-:-:S13]  /*01b0*/  PLOP3.LUT P0, PT, PT, PT, UP0, 0x80, 0x0 ;  /* 0x000000000000781c */ /* 0x000fda0003f0f008 */
[----:B------:R-:W-:Y:S05]  /*01c0*/  @!P0 EXIT ;  /* 0x000000000000894d */ /* 0x000fea0003800000 */
[----:B------:R-:W0:Y:S01]  /*01d0*/  S2R R0, SR_TID.X ;  /* 0x0000000000007919 */ /* 0x000e220000002100 */
[----:B------:R-:W-:-:S06]  /*01e0*/  CS2R R10, SRZ ;  /* 0x00000000000a7805 */ /* 0x000fcc000001ff00 */
.L_x_3536:
[----:B0-----:R-:W-:Y:S01]  /*01f0*/  IADD3 R19, P1, R0, R10, RZ ;  /* 0x0000000a00137210 */ /* 0x001fe20007f3e0ff */
[----:B------:R-:W-:Y:S01]  /*0200*/  CS2R R20, SRZ ;  /* 0x0000000000147805 */ /* 0x000fe2000001ff00 */
[----:B------:R-:W-:Y:S02]  /*0210*/  IMAD.MOV.U32 R6, RZ, RZ, c[0x0][0x0] ;  /* 0x00000000ff067624 */ /* 0x000fe400078e00ff */
[C---:B------:R-:W-:Y:S01]  /*0220*/  ISETP.GE.U32.AND P0, PT, R19.reuse, 0x10000, PT ;  /* 0x000100001300780c */ /* 0x040fe20003f06070 */
[----:B------:R-:W-:Y:S01]  /*0230*/  IMAD.X R18, RZ, RZ, R11, P1 ;  /* 0x000000ffff127224 */ /* 0x000fe200008e060b */
[C---:B------:R-:W-:Y:S02]  /*0240*/  ISETP.LT.U32.AND P1, PT, R19.reuse, UR14, PT ;  /* 0x0000000e13007c0c */ /* 0x040fe4000bf21070 */
[----:B------:R-:W-:Y:S02]  /*0250*/  IADD3 R8, P2, R19, c[0x0][0x0], RZ ;  /* 0x0000000013087a10 */ /* 0x000fe40007f5e0ff */
        /* <DEDUP_REMOVED lines=10> */
[----:B------:R0:W2:Y:S01]  /*0300*/  @P0 LDG.E R21, [R2.64] ;  /* 0x0000000a02150981 */ /* 0x0000a2000c1e1900 */
[C---:B------:R-:W-:Y:S01]  /*0310*/  ISETP.GE.U32.AND P2, PT, R9.reuse, 0x10000, PT ;  /* 0x000100000900780c */ /* 0x040fe20003f46070 */
[----:B------:R-:W-:Y:S01]  /*0320*/  IMAD.X R14, RZ, RZ, R18, P3 ;  /* 0x000000ffff0e7224 */ /* 0x000fe200018e0612 */
[----:B------:R-:W-:Y:S01]  /*0330*/  ISETP.LT.U32.AND P3, PT, R9, UR14, PT ;  /* 0x0000000e09007c0c */ /* 0x000fe2000bf61070 */
[----:B------:R-:W-:-:S03]  /*0340*/  IMAD R12, R6, 0x3, RZ ;  /* 0x00000003060c7824 */ /* 0x000fc600078e02ff */
[----:B------:R-:W-:-:S04]  /*0350*/  ISETP.GE.U32.AND.EX P2, PT, R14, RZ, PT, P2 ;  /* 0x000000ff0e00720c */ /* 0x000fc80003f46120 */
[----:B------:R-:W-:Y:S02]  /*0360*/  ISETP.LT.AND.EX P2, PT, R14, UR4, !P2, P3 ;  /* 0x000000040e007c0c */ /* 0x000fe4000d741330 */
[----:B------:R-:W-:-:S04]  /*0370*/  @P1 LEA R4, P3, R8, UR6, 0x2 ;  /* 0x0000000608041c11 */ /* 0x000fc8000f8610ff */
[----:B------:R-:W-:-:S05]  /*0380*/  @P1 LEA.HI.X R5, R8, UR7, R15, 0x2, P3 ;  /* 0x0000000708051c11 */ /* 0x000fca00098f140f */
[----:B------:R1:W3:Y:S01]  /*0390*/  @P1 LDG.E R20, [R4.64] ;  /* 0x0000000a04141981 */ /* 0x0002e2000c1e1900 */
[----:B------:R-:W-:Y:S01]  /*03a0*/  IADD3 R12, P5, R12, R19, RZ ;  /* 0x000000130c0c7210 */ /* 0x000fe20007fbe0ff */
[----:B------:R-:W-:Y:S01]  /*03b0*/  IMAD.MOV.U32 R16, RZ, RZ, RZ ;  /* 0x000000ffff107224 */ /* 0x000fe200078e00ff */
[C---:B0-----:R-:W-:Y:S02]  /*03c0*/  @P2 LEA R2, P4, R9.reuse, UR6, 0x2 ;  /* 0x0000000609022c11 */ /* 0x041fe4000f8810ff */
[C---:B------:R-:W-:Y:S01]  /*03d0*/  ISETP.GE.U32.AND P3, PT, R12.reuse, 0x10000, PT ;  /* 0x000100000c00780c */ /* 0x040fe20003f66070 */
[----:B------:R-:W-:Y:S01]  /*03e0*/  IMAD.X R7, RZ, RZ, R18, P5 ;  /* 0x000000ffff077224 */ /* 0x000fe200028e0612 */
[----:B------:R-:W-:Y:S02]  /*03f0*/  @P2 LEA.HI.X R3, R9, UR7, R14, 0x2, P4 ;  /* 0x0000000709032c11 */ /* 0x000fe4000a0f140e */
[----:B------:R-:W-:Y:S02]  /*0400*/  ISETP.LT.U32.AND P4, PT, R12, UR14, PT ;  /* 0x0000000e0c007c0c */ /* 0x000fe4000bf81070 */
[----:B------:R-:W-:Y:S01]  /*0410*/  ISETP.GE.U32.AND.EX P3, PT, R7, RZ, PT, P3 ;  /* 0x000000ff0700720c */ /* 0x000fe20003f66130 */
[----:B------:R0:W4:Y:S01]  /*0420*/  @P2 LDG.E R16, [R2.64] ;  /* 0x0000000a02102981 */ /* 0x000122000c1e1900 */
[----:B------:R-:W-:-:S02]  /*0430*/  IMAD.MOV.U32 R13, RZ, RZ, RZ ;  /* 0x000000ffff0d7224 */ /* 0x000fc400078e00ff */
[----:B------:R-:W-:-:S13]  /*0440*/  ISETP.LT.AND.EX P3, PT, R7, UR4, !P3, P4 ;  /* 0x0000000407007c0c */ /* 0x000fda000df61340 */
[----:B-1----:R-:W-:-:S04]  /*0450*/  @P3 LEA R4, P4, R12, UR6, 0x2 ;  /* 0x000000060c043c11 */ /* 0x002fc8000f8810ff */
[----:B------:R-:W-:-:S05]  /*0460*/  @P3 LEA.HI.X R5, R12, UR7, R7, 0x2, P4 ;  /* 0x000000070c053c11 */ /* 0x000fca000a0f1407 */
[----:B------:R2:W5:Y:S01]  /*0470*/  @P3 LDG.E R13, [R4.64] ;  /* 0x0000000a040d3981 */ /* 0x000562000c1e1900 */
[----:B------:R-:W-:Y:S01]  /*0480*/  IABS R17, UR12 ;  /* 0x0000000c00117c13 */ /* 0x000fe20008000000 */
[----:B------:R-:W-:Y:S01]  /*0490*/  IMAD.WIDE.U32 R10, R6, 0x4, R10 ;  /* 0x00000004060a7825 */ /* 0x000fe200078e000a */
[----:B------:R-:W-:Y:S02]  /*04a0*/  IABS R25, UR12 ;  /* 0x0000000c00197c13 */ /* 0x000fe40008000000 */
[----:B------:R-:W1:Y:S08]  /*04b0*/  I2F.RP R22, R17 ;  /* 0x0000001100167306 */ /* 0x000e700000209400 */
[----:B-1----:R-:W1:Y:S02]  /*04c0*/  MUFU.RCP R22, R22 ;  /* 0x0000001600167308 */ /* 0x002e640000001000 */
[----:B-1----:R-:W-:Y:S01]  /*04d0*/  IADD3 R24, R22, 0xffffffe, RZ ;  /* 0x0ffffffe16187810 */ /* 0x002fe20007ffe0ff */
[----:B------:R-:W-:-:S05]  /*04e0*/  IMAD.MOV R22, RZ, RZ, -R25 ;  /* 0x000000ffff167224 */ /* 0x000fca00078e0a19 */
[----:B0-----:R-:W0:Y:S02]  /*04f0*/  F2I.FTZ.U32.TRUNC.NTZ R3, R24 ;  /* 0x0000001800037305 */ /* 0x001e24000021f000 */
[----:B0-----:R-:W-:-:S04]  /*0500*/  IMAD.MOV R2, RZ, RZ, -R3 ;  /* 0x000000ffff027224 */ /* 0x001fc800078e0a03 */
[----:B------:R-:W-:Y:S02]  /*0510*/  IMAD R23, R2, R17, RZ ;  /* 0x0000001102177224 */ /* 0x000fe400078e02ff */
[----:B------:R-:W-:-:S04]  /*0520*/  IMAD.MOV.U32 R2, RZ, RZ, RZ ;  /* 0x000000ffff027224 */ /* 0x000fc800078e00ff */
[----:B------:R-:W-:Y:S01]  /*0530*/  IMAD.HI.U32 R23, R3, R23, R2 ;  /* 0x0000001703177227 */ /* 0x000fe200078e0002 */
[----:B--2---:R-:W-:Y:S02]  /*0540*/  IABS R4, R21 ;  /* 0x0000001500047213 */ /* 0x004fe40000000000 */
[----:B------:R-:W-:-:S03]  /*0550*/  LOP3.LUT R21, R21, UR12, RZ, 0x3c, !PT ;  /* 0x0000000c15157c12 */ /* 0x000fc6000f8e3cff */
[----:B------:R-:W-:-:S04]  /*0560*/  IMAD.MOV.U32 R2, RZ, RZ, R4 ;  /* 0x000000ffff027224 */ /* 0x000fc800078e0004 */
[----:B------:R-:W-:-:S04]  /*0570*/  IMAD.HI.U32 R3, R23, R2, RZ ;  /* 0x0000000217037227 */ /* 0x000fc800078e00ff */
[----:B------:R-:W-:-:S05]  /*0580*/  IMAD R2, R3, R22, R2 ;  /* 0x0000001603027224 */ /* 0x000fca00078e0202 */
[----:B------:R-:W-:Y:S02]  /*0590*/  ISETP.GT.U32.AND P5, PT, R17, R2, PT ;  /* 0x000000021100720c */ /* 0x000fe40003fa4070 */
[----:B---3--:R-:W-:Y:S02]  /*05a0*/  IABS R5, R20 ;  /* 0x0000001400057213 */ /* 0x008fe40000000000 */
[----:B------:R-:W-:-:S03]  /*05b0*/  LOP3.LUT R20, R20, UR12, RZ, 0x3c, !PT ;  /* 0x0000000c14147c12 */ /* 0x000fc6000f8e3cff */
[----:B------:R-:W-:-:S06]  /*05c0*/  IMAD.HI.U32 R4, R23, R5, RZ ;  /* 0x0000000517047227 */ /* 0x000fcc00078e00ff */
[----:B------:R-:W-:Y:S01]  /*05d0*/  @!P5 IMAD.IADD R2, R2, 0x1, -R17 ;  /* 0x000000010202d824 */ /* 0x000fe200078e0a11 */
[----:B------:R-:W-:Y:S01]  /*05e0*/  @!P5 IADD3 R3, R3, 0x1, RZ ;  /* 0x000000010303d810 */ /* 0x000fe20007ffe0ff */
[----:B------:R-:W-:Y:S01]  /*05f0*/  IMAD R24, R4, R22, R5 ;  /* 0x0000001604187224 */ /* 0x000fe200078e0205 */
[----:B----4-:R-:W-:Y:S02]  /*0600*/  IABS R26, R16 ;  /* 0x00000010001a7213 */ /* 0x010fe40000000000 */
[----:B------:R-:W-:Y:S02]  /*0610*/  ISETP.GE.U32.AND P4, PT, R2, R17, PT ;  /* 0x000000110200720c */ /* 0x000fe40003f86070 */
[----:B------:R-:W-:Y:S01]  /*0620*/  ISETP.GT.U32.AND P6, PT, R17, R24, PT ;  /* 0x000000181100720c */ /* 0x000fe20003fc4070 */
[----:B------:R-:W-:Y:S01]  /*0630*/  IMAD.HI.U32 R5, R23, R26, RZ ;  /* 0x0000001a17057227 */ /* 0x000fe200078e00ff */
[----:B------:R-:W-:Y:S02]  /*0640*/  ISETP.GE.AND P5, PT, R21, RZ, PT ;  /* 0x000000ff1500720c */ /* 0x000fe40003fa6270 */
[----:B------:R-:W-:Y:S01]  /*0650*/  LOP3.LUT R16, R16, UR12, RZ, 0x3c, !PT ;  /* 0x0000000c10107c12 */ /* 0x000fe2000f8e3cff */
[----:B------:R-:W-:-:S06]  /*0660*/  IMAD R26, R5, R22, R26 ;  /* 0x00000016051a7224 */ /* 0x000fcc00078e021a */
[----:B------:R-:W-:Y:S02]  /*0670*/  @P4 IADD3 R3, R3, 0x1, RZ ;  /* 0x0000000103034810 */ /* 0x000fe40007ffe0ff */
[C---:B------:R-:W-:Y:S01]  /*0680*/  @P0 LEA R2, P4, R19.reuse, UR8, 0x2 ;  /* 0x0000000813020c11 */ /* 0x040fe2000f8810ff */
[----:B------:R-:W-:Y:S01]  /*0690*/  @!P6 IMAD.IADD R24, R24, 0x1, -R17 ;  /* 0x000000011818e824 */ /* 0x000fe200078e0a11 */
[----:B------:R-:W-:Y:S01]  /*06a0*/  @!P6 IADD3 R4, R4, 0x1, RZ ;  /* 0x000000010404e810 */ /* 0x000fe20007ffe0ff */
[----:B------:R-:W-:Y:S01]  /*06b0*/  IMAD.MOV.U32 R21, RZ, RZ, R3 ;  /* 0x000000ffff157224 */ /* 0x000fe200078e0003 */
[----:B------:R-:W-:Y:S02]  /*06c0*/  @P0 LEA.HI.X R3, R19, UR9, R18, 0x2, P4 ;  /* 0x0000000913030c11 */ /* 0x000fe4000a0f1412 */
[----:B------:R-:W-:Y:S01]  /*06d0*/  ISETP.GE.U32.AND P4, PT, R24, R17, PT ;  /* 0x000000111800720c */ /* 0x000fe20003f86070 */
[----:B------:R-:W-:Y:S01]  /*06e0*/  @!P5 IMAD.MOV R21, RZ, RZ, -R21 ;  /* 0x000000ffff15d224 */ /* 0x000fe200078e0a15 */
[----:B------:R-:W-:-:S02]  /*06f0*/  ISETP.GT.U32.AND P5, PT, R17, R26, PT ;  /* 0x0000001a1100720c */ /* 0x000fc40003fa4070 */
[----:B-----5:R-:W-:Y:S02]  /*0700*/  IABS R18, R13 ;  /* 0x0000000d00127213 */ /* 0x020fe40000000000 */
[----:B------:R-:W-:Y:S02]  /*0710*/  ISETP.GE.AND P6, PT, R20, RZ, PT ;  /* 0x000000ff1400720c */ /* 0x000fe40003fc6270 */
[----:B------:R-:W-:Y:S01]  /*0720*/  LOP3.LUT R13, R13, UR12, RZ, 0x3c, !PT ;  /* 0x0000000c0d0d7c12 */ /* 0x000fe2000f8e3cff */
[----:B------:R-:W-:-:S04]  /*0730*/  IMAD.HI.U32 R19, R23, R18, RZ ;  /* 0x0000001217137227 */ /* 0x000fc800078e00ff */
[----:B------:R-:W-:Y:S01]  /*0740*/  @P4 IADD3 R4, R4, 0x1, RZ ;  /* 0x0000000104044810 */ /* 0x000fe20007ffe0ff */
[----:B------:R-:W-:Y:S01]  /*0750*/  IMAD R22, R19, R22, R18 ;  /* 0x0000001613167224 */ /* 0x000fe200078e0212 */
[----:B------:R-:W-:Y:S01]  /*0760*/  @!P5 IADD3 R5, R5, 0x1, RZ ;  /* 0x000000010505d810 */ /* 0x000fe20007ffe0ff */
[----:B------:R-:W-:Y:S01]  /*0770*/  @!P5 IMAD.IADD R26, R26, 0x1, -R17 ;  /* 0x000000011a1ad824 */ /* 0x000fe200078e0a11 */
[----:B------:R-:W-:Y:S01]  /*0780*/  ISETP.GE.AND P5, PT, R16, RZ, PT ;  /* 0x000000ff1000720c */ /* 0x000fe20003fa6270 */
[----:B------:R-:W-:-:S03]  /*0790*/  IMAD.MOV.U32 R18, RZ, RZ, R4 ;  /* 0x000000ffff127224 */ /* 0x000fc600078e0004 */
[----:B------:R-:W-:Y:S01]  /*07a0*/  ISETP.GE.U32.AND P4, PT, R26, R17, PT ;  /* 0x000000111a00720c */ /* 0x000fe20003f86070 */
[----:B------:R-:W-:Y:S01]  /*07b0*/  @!P6 IMAD.MOV R18, RZ, RZ, -R18 ;  /* 0x000000ffff12e224 */ /* 0x000fe200078e0a12 */
[----:B------:R-:W-:-:S11]  /*07c0*/  ISETP.GT.U32.AND P6, PT, R17, R22, PT ;  /* 0x000000161100720c */ /* 0x000fd60003fc4070 */
[----:B------:R-:W-:Y:S02]  /*07d0*/  @P4 IADD3 R5, R5, 0x1, RZ ;  /* 0x0000000105054810 */ /* 0x000fe40007ffe0ff */
[----:B------:R-:W-:Y:S01]  /*07e0*/  @P1 LEA R4, P4, R8, UR8, 0x2 ;  /* 0x0000000808041c11 */ /* 0x000fe2000f8810ff */
[----:B------:R-:W-:Y:S01]  /*07f0*/  @!P6 IMAD.IADD R22, R22, 0x1, -R17 ;  /* 0x000000011616e824 */ /* 0x000fe200078e0a11 */
[----:B------:R-:W-:Y:S01]  /*0800*/  @!P6 IADD3 R19, R19, 0x1, RZ ;  /* 0x000000011313e810 */ /* 0x000fe20007ffe0ff */
[----:B------:R-:W-:Y:S01]  /*0810*/  IMAD.MOV.U32 R16, RZ, RZ, R5 ;  /* 0x000000ffff107224 */ /* 0x000fe200078e0005 */
[----:B------:R-:W-:Y:S02]  /*0820*/  @P1 LEA.HI.X R5, R8, UR9, R15, 0x2, P4 ;  /* 0x0000000908051c11 */ /* 0x000fe4000a0f140f */
[----:B------:R-:W-:Y:S01]  /*0830*/  @P2 LEA R8, P4, R9, UR8, 0x2 ;  /* 0x0000000809082c11 */ /* 0x000fe2000f8810ff */
[----:B------:R-:W-:Y:S01]  /*0840*/  @!P5 IMAD.MOV R16, RZ, RZ, -R16 ;  /* 0x000000ffff10d224 */ /* 0x000fe200078e0a10 */
[----:B------:R-:W-:-:S02]  /*0850*/  ISETP.GE.U32.AND P5, PT, R22, R17, PT ;  /* 0x000000111600720c */ /* 0x000fc40003fa6070 */
[----:B------:R-:W-:Y:S02]  /*0860*/  @P2 LEA.HI.X R9, R9, UR9, R14, 0x2, P4 ;  /* 0x0000000909092c11 */ /* 0x000fe4000a0f140e */
[C---:B------:R-:W-:Y:S02]  /*0870*/  @P3 LEA R14, P4, R12.reuse, UR8, 0x2 ;  /* 0x000000080c0e3c11 */ /* 0x040fe4000f8810ff */
[----:B------:R-:W-:Y:S02]  /*0880*/  ISETP.NE.AND P6, PT, RZ, UR12, PT ;  /* 0x0000000cff007c0c */ /* 0x000fe4000bfc5270 */
[----:B------:R-:W-:Y:S02]  /*0890*/  @P3 LEA.HI.X R15, R12, UR9, R7, 0x2, P4 ;  /* 0x000000090c0f3c11 */ /* 0x000fe4000a0f1407 */
[----:B------:R-:W-:Y:S02]  /*08a0*/  ISETP.GE.AND P4, PT, R13, RZ, PT ;  /* 0x000000ff0d00720c */ /* 0x000fe40003f86270 */
[----:B------:R-:W-:-:S02]  /*08b0*/  LOP3.LUT R7, RZ, UR12, RZ, 0x33, !PT ;  /* 0x0000000cff077c12 */ /* 0x000fc4000f8e33ff */
[----:B------:R-:W-:Y:S02]  /*08c0*/  @P5 IADD3 R19, R19, 0x1, RZ ;  /* 0x0000000113135810 */ /* 0x000fe40007ffe0ff */
[C---:B------:R-:W-:Y:S02]  /*08d0*/  SEL R21, R7.reuse, R21, !P6 ;  /* 0x0000001507157207 */ /* 0x040fe40007000000 */
[C---:B------:R-:W-:Y:S02]  /*08e0*/  SEL R13, R7.reuse, R18, !P6 ;  /* 0x00000012070d7207 */ /* 0x040fe40007000000 */
[----:B------:R-:W-:Y:S01]  /*08f0*/  SEL R17, R7, R16, !P6 ;  /* 0x0000001007117207 */ /* 0x000fe20007000000 */
[----:B------:R0:W-:Y:S01]  /*0900*/  @P0 STG.E [R2.64], R21 ;  /* 0x0000001502000986 */ /* 0x0001e2000c10190a */
[C---:B------:R-:W-:Y:S01]  /*0910*/  ISETP.GE.U32.AND P0, PT, R10.reuse, 0x10000, PT ;  /* 0x000100000a00780c */ /* 0x040fe20003f06070 */
[----:B------:R-:W-:Y:S02]  /*0920*/  @!P4 IMAD.MOV R19, RZ, RZ, -R19 ;  /* 0x000000ffff13c224 */ /* 0x000fe400078e0a13 */
[----:B------:R0:W-:Y:S01]  /*0930*/  @P1 STG.E [R4.64], R13 ;  /* 0x0000000d04001986 */ /* 0x0001e2000c10190a */
[----:B------:R-:W-:-:S02]  /*0940*/  ISETP.LT.U32.AND P1, PT, R10, UR14, PT ;  /* 0x0000000e0a007c0c */ /* 0x000fc4000bf21070 */
[----:B------:R-:W-:Y:S01]  /*0950*/  SEL R7, R7, R19, !P6 ;  /* 0x0000001307077207 */ /* 0x000fe20007000000 */
[----:B------:R0:W-:Y:S01]  /*0960*/  @P2 STG.E [R8.64], R17 ;  /* 0x0000001108002986 */ /* 0x0001e2000c10190a */
[C---:B------:R-:W-:Y:S02]  /*0970*/  ISETP.GE.U32.AND.EX P0, PT, R11.reuse, RZ, PT, P0 ;  /* 0x000000ff0b00720c */ /* 0x040fe40003f06100 */
[----:B------:R-:W-:Y:S01]  /*0980*/  ISETP.LT.AND.EX P1, PT, R11, UR4, PT, P1 ;  /* 0x000000040b007c0c */ /* 0x000fe2000bf21310 */
[----:B------:R0:W-:-:S12]  /*0990*/  @P3 STG.E [R14.64], R7 ;  /* 0x000000070e003986 */ /* 0x0001d8000c10190a */
[----:B0-----:R-:W-:Y:S05]  /*09a0*/  @!P0 BRA P1, `(.L_x_3536) ;  /* 0xfffff84000008947 */ /* 0x001fea000083ffff */
[----:B------:R-:W-:Y:S05]  /*09b0*/  EXIT ;  /* 0x000000000000794d */ /* 0x000fea0003800000 */
.L_x_3535:
[----:B------:R-:W0:Y:S02]  /*09c0*/  S2R R3, SR_TID.X ;  /* 0x0000000000037919 */ /* 0x000e240000002100 */
[----:B0-----:R-:W-:-:S05]  /*09d0*/  IMAD.WIDE.U32 R4, R3, 0x4, RZ ;  /* 0x0000000403047825 */ /* 0x001fca00078e00ff */
[----:B------:R-:W-:-:S04]  /*09e0*/  ISETP.GE.U32.AND P0, PT, R4, UR14, PT ;  /* 0x0000000e04007c0c */ /* 0x000fc8000bf06070 */
[----:B------:R-:W-:-:S04]  /*09f0*/  ISETP.GE.AND.EX P0, PT, R5, UR4, PT, P0 ;  /* 0x0000000405007c0c */ /* 0x000fc8000bf06300 */
[----:B------:R-:W-:-:S13]  /*0a00*/  ISETP.GT.U32.OR P0, PT, R3, 0x3fff, P0 ;  /* 0x00003fff0300780c */ /* 0x000fda0000704470 */
[----:B------:R-:W-:Y:S05]  /*0a10*/  @P0 EXIT ;  /* 0x000000000000094d */ /* 0x000fea0003800000 */
[----:B------:R-:W-:Y:S01]  /*0a20*/  IABS R0, UR12 ;  /* 0x0000000c00007c13 */ /* 0x000fe20008000000 */
[----:B------:R-:W-:Y:S02]  /*0a30*/  IMAD.MOV.U32 R8, RZ, RZ, RZ ;  /* 0x000000ffff087224 */ /* 0x000fe400078e00ff */
[----:B------:R-:W-:Y:S01]  /*0a40*/  IMAD.MOV.U32 R2, RZ, RZ, RZ ;  /* 0x000000ffff027224 */ /* 0x000fe200078e00ff */
[----:B------:R-:W0:Y:S08]  /*0a50*/  I2F.RP R4, R0 ;  /* 0x0000000000047306 */ /* 0x000e300000209400 */
[----:B0-----:R-:W0:Y:S02]  /*0a60*/  MUFU.RCP R4, R4 ;  /* 0x0000000400047308 */ /* 0x001e240000001000 */
[----:B0-----:R-:W-:-:S06]  /*0a70*/  IADD3 R9, R4, 0xffffffe, RZ ;  /* 0x0ffffffe04097810 */ /* 0x001fcc0007ffe0ff */
[----:B------:R-:W0:Y:S02]  /*0a80*/  F2I.FTZ.U32.TRUNC.NTZ R9, R9 ;  /* 0x0000000900097305 */ /* 0x000e24000021f000 */
[----:B0-----:R-:W-:-:S04]  /*0a90*/  IMAD.MOV R5, RZ, RZ, -R9 ;  /* 0x000000ffff057224 */ /* 0x001fc800078e0a09 */
[----:B------:R-:W-:-:S04]  /*0aa0*/  IMAD R5, R5, R0, RZ ;  /* 0x0000000005057224 */ /* 0x000fc800078e02ff */
[----:B------:R-:W-:-:S04]  /*0ab0*/  IMAD.HI.U32 R8, R9, R5, R8 ;  /* 0x0000000509087227 */ /* 0x000fc800078e0008 */
.L_x_3537:
[C---:B------:R-:W-:Y:S01]  /*0ac0*/  IMAD.SHL.U32 R10, R3.reuse, 0x10, RZ ;  /* 0x00000010030a7824 */ /* 0x040fe200078e00ff */
[----:B------:R-:W-:-:S04]  /*0ad0*/  SHF.L.U64.HI R16, R3, 0x4, R2 ;  /* 0x0000000403107819 */ /* 0x000fc80000010202 */
[----:B------:R-:W-:-:S04]  /*0ae0*/  IADD3 R4, P0, R10, UR6, RZ ;  /* 0x000000060a047c10 */ /* 0x000fc8000ff1e0ff */
[----:B------:R-:W-:-:S06]  /*0af0*/  IADD3.X R5, R16, UR7, RZ, P0, !PT ;  /* 0x0000000710057c10 */ /* 0x000fcc00087fe4ff */
[----:B------:R-:W2:Y:S01]  /*0b00*/  LDG.E.128 R4, [R4.64] ;  /* 0x0000000a04047981 */ /* 0x000ea2000c1e1d00 */
[----:B------:R-:W-:Y:S02]  /*0b10*/  IABS R11, UR12 ;  /* 0x0000000c000b7c13 */ /* 0x000fe40008000000 */
[----:B------:R-:W-:Y:S02]  /*0b20*/  IABS R9, UR12 ;  /* 0x0000000c00097c13 */ /* 0x000fe40008000000 */
[----:B------:R-:W0:Y:S03]  /*0b30*/  I2F.RP R14, R11 ;  /* 0x0000000b000e7306 */ /* 0x000e260000209400 */
[----:B------:R-:W-:-:S05]  /*0b40*/  IMAD.MOV R15, RZ, RZ, -R9 ;  /* 0x000000ffff0f7224 */ /* 0x000fca00078e0a09 */
[----:B0-----:R-:W0:Y:S02]  /*0b50*/  MUFU.RCP R14, R14 ;  /* 0x0000000e000e7308 */ /* 0x001e240000001000 */
[----:B0-----:R-:W-:-:S06]  /*0b60*/  IADD3 R13, R14, 0xffffffe, RZ ;  /* 0x0ffffffe0e0d7810 */ /* 0x001fcc0007ffe0ff */
[----:B------:R-:W0:Y:S01]  /*0b70*/  F2I.FTZ.U32.TRUNC.NTZ R13, R13 ;  /* 0x0000000d000d7305 */ /* 0x000e22000021f000 */
[----:B--2---:R-:W-:Y:S02]  /*0b80*/  IABS R12, R7 ;  /* 0x00000007000c7213 */ /* 0x004fe40000000000 */
[----:B------:R-:W-:Y:S02]  /*0b90*/  IABS R14, R6 ;  /* 0x00000006000e7213 */ /* 0x000fe40000000000 */
[----:B------:R-:W-:Y:S01]  /*0ba0*/  IABS R18, R5 ;  /* 0x0000000500127213 */ /* 0x000fe20000000000 */
[----:B------:R-:W-:Y:S01]  /*0bb0*/  IMAD.HI.U32 R9, R8, R12, RZ ;  /* 0x0000000c08097227 */ /* 0x000fe200078e00ff */
[----:B------:R-:W-:Y:S02]  /*0bc0*/  IABS R21, R4 ;  /* 0x0000000400157213 */ /* 0x000fe40000000000 */
[----:B------:R-:W-:Y:S01]  /*0bd0*/  LOP3.LUT R7, R7, UR12, RZ, 0x3c, !PT ;  /* 0x0000000c07077c12 */ /* 0x000fe2000f8e3cff */
[----:B------:R-:W-:Y:S01]  /*0be0*/  IMAD R17, R9, R15, R12 ;  /* 0x0000000f09117224 */ /* 0x000fe200078e020c */
[----:B------:R-:W-:Y:S01]  /*0bf0*/  LOP3.LUT R6, R6, UR12, RZ, 0x3c, !PT ;  /* 0x0000000c06067c12 */ /* 0x000fe2000f8e3cff */
[----:B0-----:R-:W-:Y:S01]  /*0c00*/  IMAD.MOV R8, RZ, RZ, -R13 ;  /* 0x000000ffff087224 */ /* 0x001fe200078e0a0d */
[----:B------:R-:W-:Y:S01]  /*0c10*/  LOP3.LUT R5, R5, UR12, RZ, 0x3c, !PT ;  /* 0x0000000c05057c12 */ /* 0x000fe2000f8e3cff */
[----:B------:R-:W-:Y:S01]  /*0c20*/  IMAD.MOV.U32 R12, RZ, RZ, RZ ;  /* 0x000000ffff0c7224 */ /* 0x000fe200078e00ff */
[----:B------:R-:W-:Y:S01]  /*0c30*/  ISETP.GT.U32.AND P3, PT, R0, R17, PT ;  /* 0x000000110000720c */ /* 0x000fe20003f64070 */
[----:B------:R-:W-:Y:S01]  /*0c40*/  IMAD R19, R8, R11, RZ ;  /* 0x0000000b08137224 */ /* 0x000fe200078e02ff */
[----:B------:R-:W-:-:S03]  /*0c50*/  LOP3.LUT R4, R4, UR12, RZ, 0x3c, !PT ;  /* 0x0000000c04047c12 */ /* 0x000fc6000f8e3cff */
[----:B------:R-:W-:-:S04]  /*0c60*/  IMAD.HI.U32 R8, R13, R19, R12 ;  /* 0x000000130d087227 */ /* 0x000fc800078e000c */
[----:B------:R-:W-:Y:S02]  /*0c70*/  IMAD.MOV.U32 R19, RZ, RZ, R14 ;  /* 0x000000ffff137224 */ /* 0x000fe400078e000e */
[C---:B------:R-:W-:Y:S02]  /*0c80*/  IMAD.HI.U32 R13, R8.reuse, R18, RZ ;  /* 0x00000012080d7227 */ /* 0x040fe400078e00ff */
[----:B------:R-:W-:Y:S02]  /*0c90*/  @!P3 IADD3 R9, R9, 0x1, RZ ;  /* 0x000000010909b810 */ /* 0x000fe40007ffe0ff */
[----:B------:R-:W-:Y:S02]  /*0ca0*/  @!P3 IMAD.IADD R17, R17, 0x1, -R11 ;  /* 0x000000011111b824 */ /* 0x000fe400078e0a0b */
[----:B------:R-:W-:-:S03]  /*0cb0*/  IMAD.HI.U32 R14, R8, R19, RZ ;  /* 0x00000013080e7227 */ /* 0x000fc600078e00ff */
[----:B------:R-:W-:Y:S01]  /*0cc0*/  ISETP.GE.U32.AND P1, PT, R17, R0, PT ;  /* 0x000000001100720c */ /* 0x000fe20003f26070 */
[----:B------:R-:W-:Y:S02]  /*0cd0*/  IMAD R17, R14, R15, R19 ;  /* 0x0000000f0e117224 */ /* 0x000fe400078e0213 */
[----:B------:R-:W-:Y:S02]  /*0ce0*/  IMAD.MOV.U32 R0, RZ, RZ, R11 ;  /* 0x000000ffff007224 */ /* 0x000fe400078e000b */
[----:B------:R-:W-:-:S03]  /*0cf0*/  IMAD.HI.U32 R12, R8, R21, RZ ;  /* 0x00000015080c7227 */ /* 0x000fc600078e00ff */
[----:B------:R-:W-:Y:S01]  /*0d00*/  ISETP.GT.U32.AND P2, PT, R0, R17, PT ;  /* 0x000000110000720c */ /* 0x000fe20003f44070 */
[-C--:B------:R-:W-:Y:S02]  /*0d10*/  IMAD R19, R13, R15.reuse, R18 ;  /* 0x0000000f0d137224 */ /* 0x080fe400078e0212 */
[----:B------:R-:W-:Y:S02]  /*0d20*/  IMAD R15, R12, R15, R21 ;  /* 0x0000000f0c0f7224 */ /* 0x000fe400078e0215 */
[----:B------:R-:W-:Y:S02]  /*0d30*/  @P1 IADD3 R9, R9, 0x1, RZ ;  /* 0x0000000109091810 */ /* 0x000fe40007ffe0ff */
[C---:B------:R-:W-:Y:S02]  /*0d40*/  ISETP.GT.U32.AND P5, PT, R0.reuse, R19, PT ;  /* 0x000000130000720c */ /* 0x040fe40003fa4070 */
[----:B------:R-:W-:Y:S02]  /*0d50*/  ISETP.GT.U32.AND P0, PT, R0, R15, PT ;  /* 0x0000000f0000720c */ /* 0x000fe40003f04070 */
[----:B------:R-:W-:-:S02]  /*0d60*/  ISETP.GE.AND P1, PT, R6, RZ, PT ;  /* 0x000000ff0600720c */ /* 0x000fc40003f26270 */
[--C-:B------:R-:W-:Y:S01]  /*0d70*/  @!P2 IMAD.IADD R17, R17, 0x1, -R11.reuse ;  /* 0x000000011111a824 */ /* 0x100fe200078e0a0b */
[----:B------:R-:W-:Y:S02]  /*0d80*/  @!P2 IADD3 R14, R14, 0x1, RZ ;  /* 0x000000010e0ea810 */ /* 0x000fe40007ffe0ff */
[----:B------:R-:W-:Y:S02]  /*0d90*/  ISETP.GE.AND P2, PT, R7, RZ, PT ;  /* 0x000000ff0700720c */ /* 0x000fe40003f46270 */
[----:B------:R-:W-:Y:S02]  /*0da0*/  ISETP.GE.U32.AND P6, PT, R17, R0, PT ;  /* 0x000000001100720c */ /* 0x000fe40003fc6070 */
[--C-:B------:R-:W-:Y:S01]  /*0db0*/  @!P5 IMAD.IADD R19, R19, 0x1, -R11.reuse ;  /* 0x000000011313d824 */ /* 0x100fe200078e0a0b */
[----:B------:R-:W-:Y:S01]  /*0dc0*/  @!P5 IADD3 R13, R13, 0x1, RZ ;  /* 0x000000010d0dd810 */ /* 0x000fe20007ffe0ff */
[----:B------:R-:W-:Y:S01]  /*0dd0*/  @!P0 IMAD.IADD R15, R15, 0x1, -R11 ;  /* 0x000000010f0f8824 */ /* 0x000fe200078e0a0b */
[----:B------:R-:W-:-:S02]  /*0de0*/  ISETP.GE.AND P5, PT, R4, RZ, PT ;  /* 0x000000ff0400720c */ /* 0x000fc40003fa6270 */
[-C--:B------:R-:W-:Y:S02]  /*0df0*/  ISETP.GE.U32.AND P4, PT, R19, R0.reuse, PT ;  /* 0x000000001300720c */ /* 0x080fe40003f86070 */
[----:B------:R-:W-:Y:S02]  /*0e00*/  ISETP.GE.U32.AND P3, PT, R15, R0, PT ;  /* 0x000000000f00720c */ /* 0x000fe40003f66070 */
[----:B------:R-:W-:Y:S01]  /*0e10*/  @!P0 IADD3 R12, R12, 0x1, RZ ;  /* 0x000000010c0c8810 */ /* 0x000fe20007ffe0ff */
[----:B------:R-:W-:Y:S01]  /*0e20*/  @!P2 IMAD.MOV R9, RZ, RZ, -R9 ;  /* 0x000000ffff09a224 */ /* 0x000fe200078e0a09 */
[----:B------:R-:W-:Y:S02]  /*0e30*/  @P6 IADD3 R14, R14, 0x1, RZ ;  /* 0x000000010e0e6810 */ /* 0x000fe40007ffe0ff */
[----:B------:R-:W-:Y:S02]  /*0e40*/  ISETP.GE.AND P6, PT, R5, RZ, PT ;  /* 0x000000ff0500720c */ /* 0x000fe40003fc6270 */
[----:B------:R-:W-:Y:S01]  /*0e50*/  ISETP.NE.AND P0, PT, RZ, UR12, PT ;  /* 0x0000000cff007c0c */ /* 0x000fe2000bf05270 */
[----:B------:R-:W-:Y:S01]  /*0e60*/  @!P1 IMAD.MOV R14, RZ, RZ, -R14 ;  /* 0x000000ffff0e9224 */ /* 0x000fe200078e0a0e */
[----:B------:R-:W-:-:S02]  /*0e70*/  LOP3.LUT R4, RZ, UR12, RZ, 0x33, !PT ;  /* 0x0000000cff047c12 */ /* 0x000fc4000f8e33ff */
[----:B------:R-:W-:Y:S02]  /*0e80*/  @P4 IADD3 R13, R13, 0x1, RZ ;  /* 0x000000010d0d4810 */ /* 0x000fe40007ffe0ff */
[----:B------:R-:W-:Y:S02]  /*0e90*/  @P3 IADD3 R12, R12, 0x1, RZ ;  /* 0x000000010c0c3810 */ /* 0x000fe40007ffe0ff */
[C---:B------:R-:W-:Y:S02]  /*0ea0*/  SEL R7, R4.reuse, R9, !P0 ;  /* 0x0000000904077207 */ /* 0x040fe40004000000 */
[----:B------:R-:W-:Y:S01]  /*0eb0*/  SEL R6, R4, R14, !P0 ;  /* 0x0000000e04067207 */ /* 0x000fe20004000000 */
[----:B------:R-:W-:Y:S01]  /*0ec0*/  @!P6 IMAD.MOV R13, RZ, RZ, -R13 ;  /* 0x000000ffff0de224 */ /* 0x000fe200078e0a0d */
[----:B------:R-:W-:Y:S01]  /*0ed0*/  IADD3 R10, P4, R10, UR8, RZ ;  /* 0x000000080a0a7c10 */ /* 0x000fe2000ff9e0ff */
[----:B------:R-:W-:-:S03]  /*0ee0*/  @!P5 IMAD.MOV R12, RZ, RZ, -R12 ;  /* 0x000000ffff0cd224 */ /* 0x000fc600078e0a0c */
[C---:B------:R-:W-:Y:S02]  /*0ef0*/  SEL R5, R4.reuse, R13, !P0 ;  /* 0x0000000d04057207 */ /* 0x040fe40004000000 */
[----:B------:R-:W-:Y:S02]  /*0f00*/  SEL R4, R4, R12, !P0 ;  /* 0x0000000c04047207 */ /* 0x000fe40004000000 */
[----:B------:R-:W-:Y:S02]  /*0f10*/  IADD3 R3, P0, R3, c[0x0][0x0], RZ ;  /* 0x0000000003037a10 */ /* 0x000fe40007f1e0ff */
[----:B------:R-:W-:Y:S02]  /*0f20*/  IADD3.X R11, R16, UR9, RZ, P4, !PT ;  /* 0x00000009100b7c10 */ /* 0x000fe4000a7fe4ff */
[C---:B------:R-:W-:Y:S01]  /*0f30*/  ISETP.LT.U32.AND P1, PT, R3.reuse, 0x4000, PT ;  /* 0x000040000300780c */ /* 0x040fe20003f21070 */
[----:B------:R-:W-:Y:S02]  /*0f40*/  IMAD.SHL.U32 R9, R3, 0x4, RZ ;  /* 0x0000000403097824 */ /* 0x000fe400078e00ff */
[----:B------:R-:W-:Y:S01]  /*0f50*/  IMAD.X R2, RZ, RZ, R2, P0 ;  /* 0x000000ffff027224 */ /* 0x000fe200000e0602 */
[----:B------:R0:W-:Y:S02]  /*0f60*/  STG.E.128 [R10.64], R4 ;  /* 0x000000040a007986 */ /* 0x0001e4000c101d0a */
[----:B------:R-:W-:-:S02]  /*0f70*/  ISETP.GE.U32.AND P0, PT, R9, UR14, PT ;  /* 0x0000000e09007c0c */ /* 0x000fc4000bf06070 */
[----:B------:R-:W-:Y:S02]  /*0f80*/  SHF.L.U64.HI R9, R3, 0x2, R2 ;  /* 0x0000000203097819 */ /* 0x000fe40000010202 */
[----:B------:R-:W-:Y:S02]  /*0f90*/  ISETP.LT.U32.AND.EX P1, PT, R2, RZ, PT, P1 ;  /* 0x000000ff0200720c */ /* 0x000fe40003f21110 */
[----:B------:R-:W-:-:S13]  /*0fa0*/  ISETP.GE.AND.EX P0, PT, R9, UR4, PT, P0 ;  /* 0x0000000409007c0c */ /* 0x000fda000bf06300 */
[----:B0-----:R-:W-:Y:S05]  /*0fb0*/  @!P0 BRA P1, `(.L_x_3537) ;  /* 0xfffffb0000008947 */ /* 0x001fea000083ffff */
[----:B------:R-:W-:Y:S05]  /*0fc0*/  EXIT ;  /* 0x000000000000794d */ /* 0x000fea0003800000 */
.L_x_3538:
        /* <DEDUP_REMOVED lines=11> */
.L_x_4027:


//--------------------- .text._ZN2at6native61_GLOBAL__N__44eb8e94_28_ForeachBinaryOpScalarList_cu_dda10a6925multi_tensor_apply_kernelINS1_28TensorListScalarListMetadataIaLi2EEENS1_25BinaryOpScalarListFunctorIaLi2ELi1ELi1EEEJSt7dividesIaEEEEvT_T0_DpT1_ --------------------------
	.section	.text._ZN2at6native61_GLOBAL__N__44eb8e94_28_ForeachBinaryOpScalarList_cu_dda10a6925multi_tensor_apply_kernelINS1_28TensorListScalarListMetadataIaLi2EEENS1_25BinaryOpScalarListFunctorIaLi2ELi1ELi1EEEJSt7dividesIaEEEEvT_T0_DpT1_,"ax",@progbits
	.sectioninfo	@"SHI_REGISTERS=30"
	.align	128
.text._ZN2at6native61_GLOBAL__N__44eb8e94_28_ForeachBinaryOpScalarList_cu_dda10a6925multi_tensor_apply_kernelINS1_28TensorListScalarListMetadataIaLi2EEENS1_25BinaryOpScalarListFunctorIaLi2ELi1ELi1EEEJSt7dividesIaEEEEvT_T0_DpT1_:
        .type           _ZN2at6native61_GLOBAL__N__44eb8e94_28_ForeachBinaryOpScalarList_cu_dda10a6925multi_tensor_apply_kernelINS1_28TensorListScalarListMetadataIaLi2EEENS1_25BinaryOpScalarListFunctorIaLi2ELi1ELi1EEEJSt7dividesIaEEEEvT_T0_DpT1_,@function
        .size           _ZN2at6native61_GLOBAL__N__44eb8e94_28_ForeachBinaryOpScalarList_cu_dda10a6925multi_tensor_apply_kernelINS1_28TensorListScalarListMetadataIaLi2EEENS1_25BinaryOpScalarListFunctorIaLi2ELi1ELi1EEEJSt7dividesIaEEEEvT_T0_DpT1_,(.L_x_4028 - _ZN2at6native61_GLOBAL__N__44eb8e94_28_ForeachBinaryOpScalarList_cu_dda10a6925multi_tensor_apply_kernelINS1_28TensorListScalarListMetadataIaLi2EEENS1_25BinaryOpScalarListFunctorIaLi2ELi1ELi1EEEJSt7dividesIaEEEEvT_T0_DpT1_)
        .other          _ZN2at6native61_GLOBAL__N__44eb8e94_28_ForeachBinaryOpScalarList_cu_dda10a6925multi_tensor_apply_kernelINS1_28TensorListScalarListMetadataIaLi2EEENS1_25BinaryOpScalarListFunctorIaLi2ELi1ELi1EEEJSt7dividesIaEEEEvT_T0_DpT1_,@"STO_CUDA_ENTRY STV_DEFAULT"
_ZN2at6native61_GLOBAL__N__44eb8e94_28_ForeachBinaryOpScalarList_cu_dda10a6925multi_tensor_apply_kernelINS1_28TensorListScalarListMetadataIaLi2EEENS1_25BinaryOpScalarListFunctorIaLi2ELi1ELi1EEEJSt7dividesIaEEEEvT_T0_DpT1_:
        /* <DEDUP_REMOVED lines=33> */
.L_x_3540:
[----:B0-----:R-:W-:Y:S02]  /*0210*/  IADD3 R17, P1, R0, R10, RZ ;  /* 0x0000000a00117210 */ /* 0x001fe40007f3e0ff */
[----:B------:R-:W-:Y:S02]  /*0220*/  PRMT R23, RZ, 0x7610, R23 ;  /* 0x00007610ff177816 */ /* 0x000fe40000000017 */
[C---:B------:R-:W-:Y:S01]  /*0230*/  ISETP.GE.U32.AND P0, PT, R17.reuse, 0x10000, PT ;  /* 0x000100001100780c */ /* 0x040fe20003f06070 */
[----:B------:R-:W-:Y:S01]  /*0240*/  IMAD.X R21, RZ, RZ, R11, P1 ;  /* 0x000000ffff157224 */ /* 0x000fe200008e060b */
[C---:B------:R-:W-:Y:S02]  /*0250*/  ISETP.LT.U32.AND P1, PT, R17.reuse, UR14, PT ;  /* 0x0000000e11007c0c */ /* 0x040fe4000bf21070 */
[----:B------:R-:W-:-:S02]  /*0260*/  IADD3 R9, P2, R17, c[0x0][0x0], RZ ;  /* 0x0000000011097a10 */ /* 0x000fc40007f5e0ff */
[----:B------:R-:W-:-:S04]  /*0270*/  ISETP.GE.U32.AND.EX P0, PT, R21, RZ, PT, P0 ;  /* 0x000000ff1500720c */ /* 0x000fc80003f06100 */
[----:B------:R-:W-:-:S13]  /*0280*/  ISETP.LT.AND.EX P0, PT, R21, UR10, !P0, P1 ;  /* 0x0000000a15007c0c */ /* 0x000fda000c701310 */
[----:B------:R-:W-:-:S04]  /*0290*/  @P0 IADD3 R2, P1, R17, UR16, RZ ;  /* 0x0000001011020c10 */ /* 0x000fc8000ff3e0ff */
[----:B------:R-:W-:-:S05]  /*02a0*/  @P0 IADD3.X R3, R21, UR6, RZ, P1, !PT ;  /* 0x0000000615030c10 */ /* 0x000fca0008ffe4ff */
[----:B------:R0:W2:Y:S01]  /*02b0*/  @P0 LDG.E.U8 R23, [R2.64] ;  /* 0x0000000c02170981 */ /* 0x0000a2000c1e1100 */
[----:B------:R-:W-:Y:S01]  /*02c0*/  IMAD.X R12, RZ, RZ, R21, P2 ;  /* 0x000000ffff0c7224 */ /* 0x000fe200010e0615 */
[C---:B------:R-:W-:Y:S01]  /*02d0*/  ISETP.GE.U32.AND P1, PT, R9.reuse, 0x10000, PT ;  /* 0x000100000900780c */ /* 0x040fe20003f26070 */
[----:B------:R-:W-:Y:S01]  /*02e0*/  IMAD R14, R8, 0x3, RZ ;  /* 0x00000003080e7824 */ /* 0x000fe200078e02ff */
[----:B------:R-:W-:Y:S02]  /*02f0*/  ISETP.LT.U32.AND P3, PT, R9, UR14, PT ;  /* 0x0000000e09007c0c */ /* 0x000fe4000bf61070 */
[----:B------:R-:W-:Y:S02]  /*0300*/  ISETP.GE.U32.AND.EX P1, PT, R12, RZ, PT, P1 ;  /* 0x000000ff0c00720c */ /* 0x000fe40003f26110 */
[-C--:B------:R-:W-:Y:S02]  /*0310*/  LEA R13, P4, R8, R17.reuse, 0x1 ;  /* 0x00000011080d7211 */ /* 0x080fe400078808ff */
[----:B------:R-:W-:-:S02]  /*0320*/  IADD3 R14, P5, R14, R17, RZ ;  /* 0x000000110e0e7210 */ /* 0x000fc40007fbe0ff */
[----:B------:R-:W-:Y:S01]  /*0330*/  ISETP.LT.AND.EX P1, PT, R12, UR10, !P1, P3 ;  /* 0x0000000a0c007c0c */ /* 0x000fe2000cf21330 */
[--C-:B------:R-:W-:Y:S01]  /*0340*/  IMAD.X R15, RZ, RZ, R21.reuse, P4 ;  /* 0x000000ffff0f7224 */ /* 0x100fe200020e0615 */
[----:B------:R-:W-:Y:S01]  /*0350*/  ISETP.GE.U32.AND P2, PT, R13, 0x10000, PT ;  /* 0x000100000d00780c */ /* 0x000fe20003f46070 */
[----:B------:R-:W-:Y:S01]  /*0360*/  IMAD.X R22, RZ, RZ, R21, P5 ;  /* 0x000000ffff167224 */ /* 0x000fe200028e0615 */
[C---:B------:R-:W-:Y:S02]  /*0370*/  ISETP.GE.U32.AND P4, PT, R14.reuse, 0x10000, PT ;  /* 0x000100000e00780c */ /* 0x040fe40003f86070 */
[----:B------:R-:W-:Y:S02]  /*0380*/  ISETP.GE.U32.AND.EX P5, PT, R15, RZ, PT, P2 ;  /* 0x000000ff0f00720c */ /* 0x000fe40003fa6120 */
[----:B------:R-:W-:Y:S02]  /*0390*/  ISETP.LT.U32.AND P2, PT, R14, UR14, PT ;  /* 0x0000000e0e007c0c */ /* 0x000fe4000bf41070 */
[----:B------:R-:W-:-:S02]  /*03a0*/  ISETP.GE.U32.AND.EX P4, PT, R22, RZ, PT, P4 ;  /* 0x000000ff1600720c */ /* 0x000fc40003f86140 */
[----:B------:R-:W-:Y:S02]  /*03b0*/  ISETP.LT.U32.AND P3, PT, R13, UR14, PT ;  /* 0x0000000e0d007c0c */ /* 0x000fe4000bf61070 */
[----:B------:R-:W-:Y:S02]  /*03c0*/  ISETP.LT.AND.EX P2, PT, R22, UR10, !P4, P2 ;  /* 0x0000000a16007c0c */ /* 0x000fe4000e741320 */
[----:B------:R-:W-:Y:S02]  /*03d0*/  @P1 IADD3 R6, P4, R9, UR16, RZ ;  /* 0x0000001009061c10 */ /* 0x000fe4000ff9e0ff */
[----:B------:R-:W-:Y:S02]  /*03e0*/  ISETP.LT.AND.EX P3, PT, R15, UR10, !P5, P3 ;  /* 0x0000000a0f007c0c */ /* 0x000fe4000ef61330 */
[----:B------:R-:W-:Y:S02]  /*03f0*/  PRMT R18, RZ, 0x7610, R18 ;  /* 0x00007610ff127816 */ /* 0x000fe40000000012 */
[----:B------:R-:W-:-:S05]  /*0400*/  @P1 IADD3.X R7, R12, UR6, RZ, P4, !PT ;  /* 0x000000060c071c10 */ /* 0x000fca000a7fe4ff */
[----:B------:R1:W3:Y:S01]  /*0410*/  @P1 LDG.E.U8 R18, [R6.64] ;  /* 0x0000000c06121981 */ /* 0x0002e2000c1e1100 */
[----:B------:R-:W-:-:S03]  /*0420*/  @P2 IADD3 R4, P5, R14, UR16, RZ ;  /* 0x000000100e042c10 */ /* 0x000fc6000ffbe0ff */
[----:B0-----:R-:W-:Y:S02]  /*0430*/  @P3 IADD3 R2, P4, R13, UR16, RZ ;  /* 0x000000100d023c10 */ /* 0x001fe4000ff9e0ff */
[----:B------:R-:W-:Y:S02]  /*0440*/  PRMT R20, RZ, 0x7610, R20 ;  /* 0x00007610ff147816 */ /* 0x000fe40000000014 */
[----:B------:R-:W-:Y:S02]  /*0450*/  @P3 IADD3.X R3, R15, UR6, RZ, P4, !PT ;  /* 0x000000060f033c10 */ /* 0x000fe4000a7fe4ff */
[----:B------:R-:W-:Y:S02]  /*0460*/  PRMT R19, RZ, 0x7610, R19 ;  /* 0x00007610ff137816 */ /* 0x000fe40000000013 */
[----:B------:R-:W-:Y:S01]  /*0470*/  @P2 IADD3.X R5, R22, UR6, RZ, P5, !PT ;  /* 0x0000000616052c10 */ /* 0x000fe2000affe4ff */
[----:B------:R0:W4:Y:S04]  /*0480*/  @P3 LDG.E.U8 R20, [R2.64] ;  /* 0x0000000c02143981 */ /* 0x000128000c1e1100 */
[----:B------:R5:W4:Y:S01]  /*0490*/  @P2 LDG.E.U8 R19, [R4.64] ;  /* 0x0000000c04132981 */ /* 0x000b22000c1e1100 */
[----:B------:R-:W-:-:S04]  /*04a0*/  IABS R16, UR5 ;  /* 0x0000000500107c13 */ /* 0x000fc80008000000 */
[----:B------:R-:W0:Y:S08]  /*04b0*/  I2F.RP R24, R16 ;  /* 0x0000001000187306 */ /* 0x000e300000209400 */
[----:B0-----:R-:W1:Y:S02]  /*04c0*/  MUFU.RCP R24, R24 ;  /* 0x0000001800187308 */ /* 0x001e640000001000 */
[----:B-1----:R-:W-:-:S06]  /*04d0*/  IADD3 R7, R24, 0xffffffe, RZ ;  /* 0x0ffffffe18077810 */ /* 0x002fcc0007ffe0ff */
[----:B------:R-:W0:Y:S01]  /*04e0*/  F2I.FTZ.U32.TRUNC.NTZ R7, R7 ;  /* 0x0000000700077305 */ /* 0x000e22000021f000 */
[----:B------:R-:W-:Y:S01]  /*04f0*/  IMAD.MOV.U32 R6, RZ, RZ, RZ ;  /* 0x000000ffff067224 */ /* 0x000fe200078e00ff */
[----:B-----5:R-:W-:Y:S01]  /*0500*/  IABS R4, UR5 ;  /* 0x0000000500047c13 */ /* 0x020fe20008000000 */
[----:B0-----:R-:W-:-:S04]  /*0510*/  IMAD.MOV R3, RZ, RZ, -R7 ;  /* 0x000000ffff037224 */ /* 0x001fc800078e0a07 */
[----:B------:R-:W-:-:S04]  /*0520*/  IMAD R3, R3, R16, RZ ;  /* 0x0000001003037224 */ /* 0x000fc800078e02ff */
[----:B------:R-:W-:-:S04]  /*0530*/  IMAD.HI.U32 R6, R7, R3, R6 ;  /* 0x0000000307067227 */ /* 0x000fc800078e0006 */
[----:B------:R-:W-:Y:S01]  /*0540*/  IMAD.MOV R3, RZ, RZ, -R4 ;  /* 0x000000ffff037224 */ /* 0x000fe200078e0a04 */
[----:B--2---:R-:W-:-:S04]  /*0550*/  LOP3.LUT R23, R23, 0xffff, RZ, 0xc0, !PT ;  /* 0x0000ffff17177812 */ /* 0x004fc800078ec0ff */
[----:B------:R-:W-:-:S04]  /*0560*/  PRMT R5, R23, 0x8880, RZ ;  /* 0x0000888017057816 */ /* 0x000fc800000000ff */
[----:B------:R-:W-:-:S05]  /*0570*/  IABS R2, R5 ;  /* 0x0000000500027213 */ /* 0x000fca0000000000 */
[----:B------:R-:W-:-:S04]  /*0580*/  IMAD.MOV.U32 R7, RZ, RZ, R2 ;  /* 0x000000ffff077224 */ /* 0x000fc800078e0002 */
[----:B------:R-:W-:-:S04]  /*0590*/  IMAD.HI.U32 R2, R6, R7, RZ ;  /* 0x0000000706027227 */ /* 0x000fc800078e00ff */
[----:B------:R-:W-:-:S05]  /*05a0*/  IMAD R7, R2, R3, R7 ;  /* 0x0000000302077224 */ /* 0x000fca00078e0207 */
[----:B------:R-:W-:Y:S02]  /*05b0*/  ISETP.GT.U32.AND P6, PT, R16, R7, PT ;  /* 0x000000071000720c */ /* 0x000fe40003fc4070 */
[----:B---3--:R-:W-:-:S11]  /*05c0*/  LOP3.LUT R18, R18, 0xffff, RZ, 0xc0, !PT ;  /* 0x0000ffff12127812 */ /* 0x008fd600078ec0ff */
[----:B------:R-:W-:Y:S01]  /*05d0*/  @!P6 IMAD.IADD R7, R7, 0x1, -R16 ;  /* 0x000000010707e824 */ /* 0x000fe200078e0a10 */
[----:B------:R-:W-:-:S04]  /*05e0*/  PRMT R4, R18, 0x8880, RZ ;  /* 0x0000888012047816 */ /* 0x000fc800000000ff */
[----:B------:R-:W-:Y:S02]  /*05f0*/  ISETP.GE.U32.AND P4, PT, R7, R16, PT ;  /* 0x000000100700720c */ /* 0x000fe40003f86070 */
[----:B------:R-:W-:Y:S02]  /*0600*/  IABS R23, R4 ;  /* 0x0000000400177213 */ /* 0x000fe40000000000 */
[----:B------:R-:W-:-:S03]  /*0610*/  LOP3.LUT R5, R5, UR5, RZ, 0x3c, !PT ;  /* 0x0000000505057c12 */ /* 0x000fc6000f8e3cff */
[----:B------:R-:W-:Y:S01]  /*0620*/  IMAD.HI.U32 R18, R6, R23, RZ ;  /* 0x0000001706127227 */ /* 0x000fe200078e00ff */
[----:B----4-:R-:W-:Y:S02]  /*0630*/  LOP3.LUT R20, R20, 0xffff, RZ, 0xc0, !PT ;  /* 0x0000ffff14147812 */ /* 0x010fe400078ec0ff */
[----:B------:R-:W-:Y:S01]  /*0640*/  ISETP.GE.AND P5, PT, R5, RZ, PT ;  /* 0x000000ff0500720c */ /* 0x000fe20003fa6270 */
[----:B------:R-:W-:Y:S01]  /*0650*/  IMAD R23, R18, R3, R23 ;  /* 0x0000000312177224 */ /* 0x000fe200078e0217 */
[----:B------:R-:W-:Y:S02]  /*0660*/  LOP3.LUT R19, R19, 0xffff, RZ, 0xc0, !PT ;  /* 0x0000ffff13137812 */ /* 0x000fe400078ec0ff */
[----:B------:R-:W-:Y:S02]  /*0670*/  @!P6 IADD3 R2, R2, 0x1, RZ ;  /* 0x000000010202e810 */ /* 0x000fe40007ffe0ff */
[----:B------:R-:W-:Y:S02]  /*0680*/  PRMT R7, R20, 0x8880, RZ ;  /* 0x0000888014077816 */ /* 0x000fe400000000ff */
[----:B------:R-:W-:-:S02]  /*0690*/  PRMT R19, R19, 0x8880, RZ ;  /* 0x0000888013137816 */ /* 0x000fc400000000ff */
[----:B------:R-:W-:Y:S02]  /*06a0*/  @P4 IADD3 R2, R2, 0x1, RZ ;  /* 0x0000000102024810 */ /* 0x000fe40007ffe0ff */
[----:B------:R-:W-:Y:S02]  /*06b0*/  IABS R27, R7 ;  /* 0x00000007001b7213 */ /* 0x000fe40000000000 */
[----:B------:R-:W-:Y:S01]  /*06c0*/  ISETP.GT.U32.AND P6, PT, R16, R23, PT ;  /* 0x000000171000720c */ /* 0x000fe20003fc4070 */
[----:B------:R-:W-:Y:S01]  /*06d0*/  IMAD.MOV.U32 R24, RZ, RZ, R2 ;  /* 0x000000ffff187224 */ /* 0x000fe200078e0002 */
[----:B------:R-:W-:Y:S01]  /*06e0*/  IABS R25, R19 ;  /* 0x0000001300197213 */ /* 0x000fe20000000000 */
[C---:B------:R-:W-:Y:S01]  /*06f0*/  IMAD.HI.U32 R20, R6.reuse, R27, RZ ;  /* 0x0000001b06147227 */ /* 0x040fe200078e00ff */
[----:B------:R-:W-:Y:S02]  /*0700*/  ISETP.NE.AND P4, PT, RZ, UR4, PT ;  /* 0x00000004ff007c0c */ /* 0x000fe4000bf85270 */
[----:B------:R-:W-:Y:S01]  /*0710*/  LOP3.LUT R5, RZ, UR5, RZ, 0x33, !PT ;  /* 0x00000005ff057c12 */ /* 0x000fe2000f8e33ff */
[----:B------:R-:W-:-:S04]  /*0720*/  IMAD.HI.U32 R6, R6, R25, RZ ;  /* 0x0000001906067227 */ /* 0x000fc800078e00ff */
[----:B------:R-:W-:Y:S01]  /*0730*/  @!P5 IMAD.MOV R24, RZ, RZ, -R24 ;  /* 0x000000ffff18d224 */ /* 0x000fe200078e0a18 */
[----:B------:R-:W-:Y:S01]  /*0740*/  @P0 IADD3 R2, P5, R17, UR15, RZ ;  /* 0x0000000f11020c10 */ /* 0x000fe2000ffbe0ff */
[-C--:B------:R-:W-:Y:S02]  /*0750*/  IMAD R27, R20, R3.reuse, R27 ;  /* 0x00000003141b7224 */ /* 0x080fe400078e021b */
[----:B------:R-:W-:Y:S01]  /*0760*/  IMAD R25, R6, R3, R25 ;  /* 0x0000000306197224 */ /* 0x000fe200078e0219 */
[----:B------:R-:W-:Y:S01]  /*0770*/  @P0 IADD3.X R3, R21, UR8, RZ, P5, !PT ;  /* 0x0000000815030c10 */ /* 0x000fe2000affe4ff */
[----:B------:R-:W-:Y:S01]  /*0780*/  @!P6 IMAD.IADD R23, R23, 0x1, -R16 ;  /* 0x000000011717e824 */ /* 0x000fe200078e0a10 */
[----:B------:R-:W-:Y:S02]  /*0790*/  SEL R17, R5, R24, !P4 ;  /* 0x0000001805117207 */ /* 0x000fe40006000000 */
[----:B------:R-:W-:Y:S02]  /*07a0*/  ISETP.GT.U32.AND P5, PT, R16, R27, PT ;  /* 0x0000001b1000720c */ /* 0x000fe40003fa4070 */
[----:B------:R-:W-:Y:S01]  /*07b0*/  @!P6 IADD3 R18, R18, 0x1, RZ ;  /* 0x000000011212e810 */ /* 0x000fe20007ffe0ff */
[----:B------:R0:W-:Y:S01]  /*07c0*/  @P0 STG.E.U8 [R2.64], R17 ;  /* 0x0000001102000986 */ /* 0x0001e2000c10110c */
[----:B------:R-:W-:-:S02]  /*07d0*/  ISETP.GT.U32.AND P6, PT, R16, R25, PT ;  /* 0x000000191000720c */ /* 0x000fc40003fc4070 */
[----:B------:R-:W-:-:S07]  /*07e0*/  ISETP.GE.U32.AND P0, PT, R23, R16, PT ;  /* 0x000000101700720c */ /* 0x000fce0003f06070 */
[----:B------:R-:W-:-:S04]  /*07f0*/  @!P5 IMAD.IADD R27, R27, 0x1, -R16 ;  /* 0x000000011b1bd824 */ /* 0x000fc800078e0a10 */
[----:B------:R-:W-:Y:S02]  /*0800*/  @!P6 IMAD.IADD R25, R25, 0x1, -R16 ;  /* 0x000000011919e824 */ /* 0x000fe400078e0a10 */
[----:B------:R-:W-:Y:S02]  /*0810*/  @P0 IADD3 R18, R18, 0x1, RZ ;  /* 0x0000000112120810 */ /* 0x000fe40007ffe0ff */
[-C--:B------:R-:W-:Y:S02]  /*0820*/  ISETP.GE.U32.AND P0, PT, R27, R16.reuse, PT ;  /* 0x000000101b00720c */ /* 0x080fe40003f06070 */
[----:B------:R-:W-:Y:S02]  /*0830*/  @!P5 IADD3 R20, R20, 0x1, RZ ;  /* 0x000000011414d810 */ /* 0x000fe40007ffe0ff */
[----:B------:R-:W-:Y:S02]  /*0840*/  ISETP.GE.U32.AND P5, PT, R25, R16, PT ;  /* 0x000000101900720c */ /* 0x000fe40003fa6070 */
[----:B------:R-:W-:-:S02]  /*0850*/  LOP3.LUT R4, R4, UR5, RZ, 0x3c, !PT ;  /* 0x0000000504047c12 */ /* 0x000fc4000f8e3cff */
[----:B------:R-:W-:Y:S02]  /*0860*/  @!P6 IADD3 R6, R6, 0x1, RZ ;  /* 0x000000010606e810 */ /* 0x000fe40007ffe0ff */
[----:B------:R-:W-:Y:S02]  /*0870*/  LOP3.LUT R7, R7, UR5, RZ, 0x3c, !PT ;  /* 0x0000000507077c12 */ /* 0x000fe4000f8e3cff */
[----:B------:R-:W-:Y:S02]  /*0880*/  LOP3.LUT R19, R19, UR5, RZ, 0x3c, !PT ;  /* 0x0000000513137c12 */ /* 0x000fe4000f8e3cff */
[----:B------:R-:W-:Y:S02]  /*0890*/  @P0 IADD3 R20, R20, 0x1, RZ ;  /* 0x0000000114140810 */ /* 0x000fe40007ffe0ff */
[----:B------:R-:W-:Y:S02]  /*08a0*/  ISETP.GE.AND P0, PT, R4, RZ, PT ;  /* 0x000000ff0400720c */ /* 0x000fe40003f06270 */
[----:B------:R-:W-:-:S02]  /*08b0*/  @P5 IADD3 R6, R6, 0x1, RZ ;  /* 0x0000000106065810 */ /* 0x000fc40007ffe0ff */
[----:B------:R-:W-:Y:S02]  /*08c0*/  ISETP.GE.AND P6, PT, R7, RZ, PT ;  /* 0x000000ff0700720c */ /* 0x000fe40003fc6270 */
[----:B------:R-:W-:-:S07]  /*08d0*/  ISETP.GE.AND P5, PT, R19, RZ, PT ;  /* 0x000000ff1300720c */ /* 0x000fce0003fa6270 */
[----:B------:R-:W-:Y:S01]  /*08e0*/  @!P0 IMAD.MOV R18, RZ, RZ, -R18 ;  /* 0x000000ffff128224 */ /* 0x000fe200078e0a12 */
[----:B0-----:R-:W-:-:S03]  /*08f0*/  @P1 IADD3 R2, P0, R9, UR15, RZ ;  /* 0x0000000f09021c10 */ /* 0x001fc6000ff1e0ff */
[----:B------:R-:W-:Y:S02]  /*0900*/  @!P6 IMAD.MOV R20, RZ, RZ, -R20 ;  /* 0x000000ffff14e224 */ /* 0x000fe400078e0a14 */
[----:B------:R-:W-:Y:S01]  /*0910*/  @!P5 IMAD.MOV R6, RZ, RZ, -R6 ;  /* 0x000000ffff06d224 */ /* 0x000fe200078e0a06 */
[----:B------:R-:W-:Y:S02]  /*0920*/  @P3 IADD3 R4, P6, R13, UR15, RZ ;  /* 0x0000000f0d043c10 */ /* 0x000fe4000ffde0ff */
[----:B------:R-:W-:Y:S01]  /*0930*/  @P1 IADD3.X R3, R12, UR8, RZ, P0, !PT ;  /* 0x000000080c031c10 */ /* 0x000fe200087fe4ff */
[----:B------:R-:W-:Y:S01]  /*0940*/  IMAD.MOV.U32 R17, RZ, RZ, c[0x0][0x0] ;  /* 0x00000000ff117624 */ /* 0x000fe200078e00ff */
[----:B------:R-:W-:Y:S02]  /*0950*/  @P2 IADD3 R14, P0, R14, UR15, RZ ;  /* 0x0000000f0e0e2c10 */ /* 0x000fe4000ff1e0ff */
[C---:B------:R-:W-:Y:S02]  /*0960*/  SEL R7, R5.reuse, R18, !P4 ;  /* 0x0000001205077207 */ /* 0x040fe40006000000 */
[----:B------:R-:W-:-:S02]  /*0970*/  SEL R9, R5, R20, !P4 ;  /* 0x0000001405097207 */ /* 0x000fc40006000000 */
[----:B------:R-:W-:Y:S02]  /*0980*/  SEL R13, R5, R6, !P4 ;  /* 0x00000006050d7207 */ /* 0x000fe40006000000 */
[----:B------:R-:W-:Y:S01]  /*0990*/  @P3 IADD3.X R5, R15, UR8, RZ, P6, !PT ;  /* 0x000000080f053c10 */ /* 0x000fe2000b7fe4ff */
[----:B------:R-:W-:Y:S01]  /*09a0*/  IMAD.WIDE.U32 R10, R17, 0x4, R10 ;  /* 0x00000004110a7825 */ /* 0x000fe200078e000a */
[----:B------:R-:W-:Y:S01]  /*09b0*/  @P2 IADD3.X R15, R22, UR8, RZ, P0, !PT ;  /* 0x00000008160f2c10 */ /* 0x000fe200087fe4ff */
[----:B------:R0:W-:Y:S04]  /*09c0*/  @P1 STG.E.U8 [R2.64], R7 ;  /* 0x0000000702001986 */ /* 0x0001e8000c10110c */
[----:B------:R0:W-:Y:S01]  /*09d0*/  @P3 STG.E.U8 [R4.64], R9 ;  /* 0x0000000904003986 */ /* 0x0001e2000c10110c */
[----:B------:R-:W-:-:S02]  /*09e0*/  ISETP.GE.U32.AND P0, PT, R10, 0x10000, PT ;  /* 0x000100000a00780c */ /* 0x000fc40003f06070 */
[----:B------:R-:W-:Y:S01]  /*09f0*/  ISETP.LT.U32.AND P1, PT, R10, UR14, PT ;  /* 0x0000000e0a007c0c */ /* 0x000fe2000bf21070 */
[----:B------:R0:W-:Y:S01]  /*0a00*/  @P2 STG.E.U8 [R14.64], R13 ;  /* 0x0000000d0e002986 */ /* 0x0001e2000c10110c */
[C---:B------:R-:W-:Y:S02]  /*0a10*/  ISETP.GE.U32.AND.EX P0, PT, R11.reuse, RZ, PT, P0 ;  /* 0x000000ff0b00720c */ /* 0x040fe40003f06100 */
[----:B------:R-:W-:-:S13]  /*0a20*/  ISETP.LT.AND.EX P1, PT, R11, UR10, PT, P1 ;  /* 0x0000000a0b007c0c */ /* 0x000fda000bf21310 */
[----:B0-----:R-:W-:Y:S05]  /*0a30*/  @!P0 BRA P1, `(.L_x_3540) ;  /* 0xfffff7d000008947 */ /* 0x001fea000083ffff */
[----:B------:R-:W-:Y:S05]  /*0a40*/  EXIT ;  /* 0x000000000000794d */ /* 0x000fea0003800000 */
.L_x_3539:
        /* <DEDUP_REMOVED lines=17> */
.L_x_3541:
[C---:B------:R-:W-:Y:S01]  /*0b60*/  IMAD.SHL.U32 R5, R3.reuse, 0x4, RZ ;  /* 0x0000000403057824 */ /* 0x040fe200078e00ff */
[----:B------:R-:W-:-:S04]  /*0b70*/  SHF.L.U64.HI R16, R3, 0x2, R2 ;  /* 0x0000000203107819 */ /* 0x000fc80000010202 */
[----:B------:R-:W-:-:S04]  /*0b80*/  IADD3 R12, P0, R5, UR16, RZ ;  /* 0x00000010050c7c10 */ /* 0x000fc8000ff1e0ff */
[----:B------:R-:W-:-:S05]  /*0b90*/  IADD3.X R13, R16, UR6, RZ, P0, !PT ;  /* 0x00000006100d7c10 */ /* 0x000fca00087fe4ff */
[----:B------:R-:W2:Y:S01]  /*0ba0*/  LDG.E R12, [R12.64] ;  /* 0x0000000c0c0c7981 */ /* 0x000ea2000c1e1900 */
[----:B------:R-:W-:Y:S02]  /*0bb0*/  IABS R9, UR5 ;  /* 0x0000000500097c13 */ /* 0x000fe40008000000 */
[----:B------:R-:W-:Y:S02]  /*0bc0*/  IABS R6, UR5 ;  /* 0x0000000500067c13 */ /* 0x000fe40008000000 */
[----:B------:R-:W0:Y:S03]  /*0bd0*/  I2F.RP R14, R9 ;  /* 0x00000009000e7306 */ /* 0x000e260000209400 */
[----:B------:R-:W-:-:S05]  /*0be0*/  IMAD.MOV R11, RZ, RZ, -R6 ;  /* 0x000000ffff0b7224 */ /* 0x000fca00078e0a06 */
[----:B0-----:R-:W0:Y:S02]  /*0bf0*/  MUFU.RCP R14, R14 ;  /* 0x0000000e000e7308 */ /* 0x001e240000001000 */
[----:B0-----:R-:W-:-:S06]  /*0c00*/  IADD3 R7, R14, 0xffffffe, RZ ;  /* 0x0ffffffe0e077810 */ /* 0x001fcc0007ffe0ff */
[----:B------:R-:W0:Y:S02]  /*0c10*/  F2I.FTZ.U32.TRUNC.NTZ R7, R7 ;  /* 0x0000000700077305 */ /* 0x000e24000021f000 */
[----:B0-----:R-:W-:Y:S01]  /*0c20*/  IMAD.MOV R14, RZ, RZ, -R7 ;  /* 0x000000ffff0e7224 */ /* 0x001fe200078e0a07 */
[C---:B--2---:R-:W-:Y:S02]  /*0c30*/  PRMT R10, R12.reuse, 0x8880, RZ ;  /* 0x000088800c0a7816 */ /* 0x044fe400000000ff */
[----:B------:R-:W-:Y:S02]  /*0c40*/  PRMT R6, R12, 0x7772, RZ ;  /* 0x000077720c067816 */ /* 0x000fe400000000ff */
[----:B------:R-:W-:Y:S02]  /*0c50*/  IABS R15, R10 ;  /* 0x0000000a000f7213 */ /* 0x000fe40000000000 */
[----:B------:R-:W-:Y:S01]  /*0c60*/  PRMT R17, R6, 0x8880, RZ ;  /* 0x0000888006117816 */ /* 0x000fe200000000ff */
[----:B------:R-:W-:Y:S01]  /*0c70*/  IMAD.MOV.U32 R6, RZ, RZ, RZ ;  /* 0x000000ffff067224 */ /* 0x000fe200078e00ff */
[----:B------:R-:W-:Y:S01]  /*0c80*/  LOP3.LUT R10, R10, UR5, RZ, 0x3c, !PT ;  /* 0x000000050a0a7c12 */ /* 0x000fe2000f8e3cff */
[----:B------:R-:W-:Y:S01]  /*0c90*/  IMAD.HI.U32 R8, R4, R15, RZ ;  /* 0x0000000f04087227 */ /* 0x000fe200078e00ff */
[----:B------:R-:W-:-:S03]  /*0ca0*/  PRMT R4, R12, 0x7771, RZ ;  /* 0x000077710c047816 */ /* 0x000fc600000000ff */
[----:B------:R-:W-:Y:S01]  /*0cb0*/  IMAD R15, R8, R11, R15 ;  /* 0x0000000b080f7224 */ /* 0x000fe200078e020f */
[----:B------:R-:W-:Y:S02]  /*0cc0*/  PRMT R13, R4, 0x8880, RZ ;  /* 0x00008880040d7816 */ /* 0x000fe400000000ff */
[----:B------:R-:W-:Y:S01]  /*0cd0*/  PRMT R4, R12, 0x7773, RZ ;  /* 0x000077730c047816 */ /* 0x000fe200000000ff */
[----:B------:R-:W-:Y:S01]  /*0ce0*/  IMAD.MOV.U32 R12, RZ, RZ, R17 ;  /* 0x000000ffff0c7224 */ /* 0x000fe200078e0011 */
[----:B------:R-:W-:Y:S01]  /*0cf0*/  ISETP.GT.U32.AND P2, PT, R0, R15, PT ;  /* 0x0000000f0000720c */ /* 0x000fe20003f44070 */
[----:B------:R-:W-:Y:S01]  /*0d00*/  IMAD R17, R14, R9, RZ ;  /* 0x000000090e117224 */ /* 0x000fe200078e02ff */
[----:B------:R-:W-:Y:S02]  /*0d10*/  IABS R14, R13 ;  /* 0x0000000d000e7213 */ /* 0x000fe40000000000 */
[----:B------:R-:W-:Y:S01]  /*0d20*/  PRMT R18, R4, 0x8880, RZ ;  /* 0x0000888004127816 */ /* 0x000fe200000000ff */
[----:B------:R-:W-:Y:S01]  /*0d30*/  IMAD.HI.U32 R4, R7, R17, R6 ;  /* 0x0000001107047227 */ /* 0x000fe200078e0006 */
[----:B------:R-:W-:-:S02]  /*0d40*/  IABS R19, R12 ;  /* 0x0000000c00137213 */ /* 0x000fc40000000000 */
[----:B------:R-:W-:Y:S01]  /*0d50*/  LOP3.LUT R13, R13, UR5, RZ, 0x3c, !PT ;  /* 0x000000050d0d7c12 */ /* 0x000fe2000f8e3cff */
[----:B------:R-:W-:Y:S01]  /*0d60*/  IMAD.MOV.U32 R7, RZ, RZ, R14 ;  /* 0x000000ffff077224 */ /* 0x000fe200078e000e */
[----:B------:R-:W-:Y:S01]  /*0d70*/  LOP3.LUT R12, R12, UR5, RZ, 0x3c, !PT ;  /* 0x000000050c0c7c12 */ /* 0x000fe2000f8e3cff */
[----:B------:R-:W-:Y:S02]  /*0d80*/  IMAD.MOV.U32 R17, RZ, RZ, R18 ;  /* 0x000000ffff117224 */ /* 0x000fe400078e0012 */
[----:B------:R-:W-:Y:S01]  /*0d90*/  @!P2 IMAD.IADD R15, R15, 0x1, -R9 ;  /* 0x000000010f0fa824 */ /* 0x000fe200078e0a09 */
[----:B------:R-:W-:Y:S01]  /*0da0*/  @!P2 IADD3 R8, R8, 0x1, RZ ;  /* 0x000000010808a810 */ /* 0x000fe20007ffe0ff */
[C---:B------:R-:W-:Y:S01]  /*0db0*/  IMAD.HI.U32 R14, R4.reuse, R7, RZ ;  /* 0x00000007040e7227 */ /* 0x040fe200078e00ff */
[----:B------:R-:W-:Y:S02]  /*0dc0*/  IABS R21, R17 ;  /* 0x0000001100157213 */ /* 0x000fe40000000000 */
[----:B------:R-:W-:Y:S01]  /*0dd0*/  ISETP.GE.U32.AND P3, PT, R15, R0, PT ;  /* 0x000000000f00720c */ /* 0x000fe20003f66070 */
[----:B------:R-:W-:Y:S01]  /*0de0*/  IMAD.HI.U32 R6, R4, R19, RZ ;  /* 0x0000001304067227 */ /* 0x000fe200078e00ff */
[----:B------:R-:W-:-:S02]  /*0df0*/  ISETP.GE.AND P2, PT, R10, RZ, PT ;  /* 0x000000ff0a00720c */ /* 0x000fc40003f46270 */
[----:B------:R-:W-:Y:S01]  /*0e00*/  LOP3.LUT R17, R17, UR5, RZ, 0x3c, !PT ;  /* 0x0000000511117c12 */ /* 0x000fe2000f8e3cff */
[-C--:B------:R-:W-:Y:S02]  /*0e10*/  IMAD R7, R14, R11.reuse, R7 ;  /* 0x0000000b0e077224 */ /* 0x080fe400078e0207 */
[----:B------:R-:W-:Y:S02]  /*0e20*/  IMAD.MOV.U32 R0, RZ, RZ, R9 ;  /* 0x000000ffff007224 */ /* 0x000fe400078e0009 */
[----:B------:R-:W-:Y:S02]  /*0e30*/  IMAD R15, R6, R11, R19 ;  /* 0x0000000b060f7224 */ /* 0x000fe400078e0213 */
[----:B------:R-:W-:Y:S01]  /*0e40*/  IMAD.HI.U32 R18, R4, R21, RZ ;  /* 0x0000001504127227 */ /* 0x000fe200078e00ff */
[C---:B------:R-:W-:Y:S02]  /*0e50*/  ISETP.GT.U32.AND P6, PT, R0.reuse, R7, PT ;  /* 0x000000070000720c */ /* 0x040fe40003fc4070 */
[----:B------:R-:W-:Y:S01]  /*0e60*/  ISETP.GT.U32.AND P5, PT, R0, R15, PT ;  /* 0x0000000f0000720c */ /* 0x000fe20003fa4070 */
[----:B------:R-:W-:Y:S01]  /*0e70*/  IMAD R11, R18, R11, R21 ;  /* 0x0000000b120b7224 */ /* 0x000fe200078e0215 */
[----:B------:R-:W-:-:S02]  /*0e80*/  @P3 IADD3 R8, R8, 0x1, RZ ;  /* 0x0000000108083810 */ /* 0x000fc40007ffe0ff */
[----:B------:R-:W-:Y:S02]  /*0e90*/  ISETP.GE.AND P3, PT, R13, RZ, PT ;  /* 0x000000ff0d00720c */ /* 0x000fe40003f66270 */
[----:B------:R-:W-:Y:S01]  /*0ea0*/  ISETP.GT.U32.AND P0, PT, R0, R11, PT ;  /* 0x0000000b0000720c */ /* 0x000fe20003f04070 */
[----:B------:R-:W-:-:S04]  /*0eb0*/  @!P2 IMAD.MOV R8, RZ, RZ, -R8 ;  /* 0x000000ffff08a224 */ /* 0x000fc800078e0a08 */
[--C-:B------:R-:W-:Y:S01]  /*0ec0*/  @!P6 IMAD.IADD R7, R7, 0x1, -R9.reuse ;  /* 0x000000010707e824 */ /* 0x100fe200078e0a09 */
[----:B------:R-:W-:Y:S01]  /*0ed0*/  @!P6 IADD3 R14, R14, 0x1, RZ ;  /* 0x000000010e0ee810 */ /* 0x000fe20007ffe0ff */
[--C-:B------:R-:W-:Y:S01]  /*0ee0*/  @!P5 IMAD.IADD R15, R15, 0x1, -R9.reuse ;  /* 0x000000010f0fd824 */ /* 0x100fe200078e0a09 */
[----:B------:R-:W-:Y:S02]  /*0ef0*/  @!P5 IADD3 R6, R6, 0x1, RZ ;  /* 0x000000010606d810 */ /* 0x000fe40007ffe0ff */
[-C--:B------:R-:W-:Y:S02]  /*0f00*/  ISETP.GE.U32.AND P4, PT, R7, R0.reuse, PT ;  /* 0x000000000700720c */ /* 0x080fe40003f86070 */
[----:B------:R-:W-:Y:S01]  /*0f10*/  ISETP.GE.U32.AND P1, PT, R15, R0, PT ;  /* 0x000000000f00720c */ /* 0x000fe20003f26070 */
[----:B------:R-:W-:Y:S01]  /*0f20*/  @!P0 IMAD.IADD R11, R11, 0x1, -R9 ;  /* 0x000000010b0b8824 */ /* 0x000fe200078e0a09 */
[----:B------:R-:W-:Y:S02]  /*0f30*/  ISETP.GE.AND P5, PT, R12, RZ, PT ;  /* 0x000000ff0c00720c */ /* 0x000fe40003fa6270 */
[----:B------:R-:W-:-:S02]  /*0f40*/  LOP3.LUT R9, RZ, UR5, RZ, 0x33, !PT ;  /* 0x00000005ff097c12 */ /* 0x000fc4000f8e33ff */
[----:B------:R-:W-:Y:S02]  /*0f50*/  ISETP.GE.U32.AND P6, PT, R11, R0, PT ;  /* 0x000000000b00720c */ /* 0x000fe40003fc6070 */
[----:B------:R-:W-:-:S03]  /*0f60*/  @!P0 IADD3 R18, R18, 0x1, RZ ;  /* 0x0000000112128810 */ /* 0x000fc60007ffe0ff */
[----:B------:R-:W-:Y:S02]  /*0f70*/  @P4 IADD3 R14, R14, 0x1, RZ ;  /* 0x000000010e0e4810 */ /* 0x000fe40007ffe0ff */
[----:B------:R-:W-:Y:S02]  /*0f80*/  ISETP.GE.AND P4, PT, R17, RZ, PT ;  /* 0x000000ff1100720c */ /* 0x000fe40003f86270 */
[----:B------:R-:W-:Y:S01]  /*0f90*/  @P1 IADD3 R6, R6, 0x1, RZ ;  /* 0x0000000106061810 */ /* 0x000fe20007ffe0ff */
[----:B------:R-:W-:Y:S01]  /*0fa0*/  @!P3 IMAD.MOV R14, RZ, RZ, -R14 ;  /* 0x000000ffff0eb224 */ /* 0x000fe200078e0a0e */
[----:B------:R-:W-:Y:S02]  /*0fb0*/  ISETP.NE.AND P1, PT, RZ, UR4, PT ;  /* 0x00000004ff007c0c */ /* 0x000fe4000bf25270 */
[----:B------:R-:W-:Y:S01]  /*0fc0*/  @P6 IADD3 R18, R18, 0x1, RZ ;  /* 0x0000000112126810 */ /* 0x000fe20007ffe0ff */
[----:B------:R-:W-:Y:S01]  /*0fd0*/  @!P5 IMAD.MOV R6, RZ, RZ, -R6 ;  /* 0x000000ffff06d224 */ /* 0x000fe200078e0a06 */
[----:B------:R-:W-:-:S02]  /*0fe0*/  SEL R7, R9, R8, !P1 ;  /* 0x0000000809077207 */ /* 0x000fc40004800000 */
[C---:B------:R-:W-:Y:S02]  /*0ff0*/  SEL R14, R9.reuse, R14, !P1 ;  /* 0x0000000e090e7207 */ /* 0x040fe40004800000 */
[----:B------:R-:W-:Y:S01]  /*1000*/  SEL R8, R9, R6, !P1 ;  /* 0x0000000609087207 */ /* 0x000fe20004800000 */
[----:B------:R-:W-:Y:S01]  /*1010*/  @!P4 IMAD.MOV R18, RZ, RZ, -R18 ;  /* 0x000000ffff12c224 */ /* 0x000fe200078e0a12 */
[----:B------:R-:W-:Y:S02]  /*1020*/  PRMT R7, R14, 0x7604, R7 ;  /* 0x000076040e077816 */ /* 0x000fe40000000007 */
[----:B------:R-:W-:Y:S02]  /*1030*/  IADD3 R6, P0, R5, UR15, RZ ;  /* 0x0000000f05067c10 */ /* 0x000fe4000ff1e0ff */
[----:B------:R-:W-:Y:S02]  /*1040*/  PRMT R5, R8, 0x7054, R7 ;  /* 0x0000705408057816 */ /* 0x000fe40000000007 */
[----:B------:R-:W-:-:S02]  /*1050*/  IADD3.X R7, R16, UR8, RZ, P0, !PT ;  /* 0x0000000810077c10 */ /* 0x000fc400087fe4ff */
[----:B------:R-:W-:Y:S02]  /*1060*/  IADD3 R3, P0, R3, c[0x0][0x0], RZ ;  /* 0x0000000003037a10 */ /* 0x000fe40007f1e0ff */
[----:B------:R-:W-:Y:S02]  /*1070*/  SEL R18, R9, R18, !P1 ;  /* 0x0000001209127207 */ /* 0x000fe40004800000 */
        /* <DEDUP_REMOVED lines=11> */
.L_x_3542:
        /* <DEDUP_REMOVED lines=13> */
.L_x_4028:


//--------------------- .text._ZN2at6native61_GLOBAL__N__44eb8e94_28_ForeachBinaryOpScalarList_cu_dda10a6925multi_tensor_apply_kernelINS1_28TensorListScalarListMetadataIhLi2EEENS1_25BinaryOpScalarListFunctorIhLi2ELi1ELi1EEEJSt7dividesIhEEEEvT_T0_DpT1_ --------------------------
	.section	.text._ZN2at6native61_GLOBAL__N__44eb8e94_28_ForeachBinaryOpScalarList_cu_dda10a6925multi_tensor_apply_kernelINS1_28TensorListScalarListMetadataIhLi2EEENS1_25BinaryOpScalarListFunctorIhLi2ELi1ELi1EEEJSt7dividesIhEEEEvT_T0_DpT1_,"ax",@progbits
	.sectioninfo	@"SHI_REGISTERS=34"
	.align	128
.text._ZN2at6native61_GLOBAL__N__44eb8e94_28_ForeachBinaryOpScalarList_cu_dda10a6925multi_tensor_apply_kernelINS1_28TensorListScalarListMetadataIhLi2EEENS1_25BinaryOpScalarListFunctorIhLi2ELi1ELi1EEEJSt7dividesIhEEEEvT_T0_DpT1_:
        .type           _ZN2at6native61_GLOBAL__N__44eb8e94_28_ForeachBinaryOpScalarList_cu_dda10a6925multi_tensor_apply_kernelINS1_28TensorListScalarListMetadataIhLi2EEENS1_25BinaryOpScalarListFunctorIhLi2ELi1ELi1EEEJSt7dividesIhEEEEvT_T0_DpT1_,@function
        .size           _ZN2at6native61_GLOBAL__N__44eb8e94_28_ForeachBinaryOpScalarList_cu_dda10a6925multi_tensor_apply_kernelINS1_28TensorListScalarListMetadataIhLi2EEENS1_25BinaryOpScalarListFunctorIhLi2ELi1ELi1EEEJSt7dividesIhEEEEvT_T0_DpT1_,(.L_x_4029 - _ZN2at6native61_GLOBAL__N__44eb8e94_28_ForeachBinaryOpScalarList_cu_dda10a6925multi_tensor_apply_kernelINS1_28TensorListScalarListMetadataIhLi2EEENS1_25BinaryOpScalarListFunctorIhLi2ELi1ELi1EEEJSt7dividesIhEEEEvT_T0_DpT1_)
        .other          _ZN2at6native61_GLOBAL__N__44eb8e94_28_ForeachBinaryOpScalarList_cu_dda10a6925multi_tensor_apply_kernelINS1_28TensorListScalarListMetadataIhLi2EEENS1_25BinaryOpScalarListFunctorIhLi2ELi1ELi1EEEJSt7dividesIhEEEEvT_T0_DpT1_,@"STO_CUDA_ENTRY STV_DEFAULT"
_ZN2at6native61_GLOBAL__N__44eb8e94_28_ForeachBinaryOpScalarList_cu_dda10a6925multi_tensor_apply_kernelINS1_28TensorListScalarListMetadataIhLi2EEENS1_25BinaryOpScalarListFunctorIhLi2ELi1ELi1EEEJSt7dividesIhEEEEvT_T0_DpT1_:
        /* <DEDUP_REMOVED lines=15> */
[C---:B-1----:R-:W-:Y:S02]  /*00f0*/  IADD3 R2, P2, R6.reuse, R8, RZ ;  /* 0x0000000806027210 */ /* 0x042fe40007f5e0ff */
[----:B--2---:R-:W-:-:S04]  /*0100*/  IADD3 R3, P3, -R6, R10, RZ ;  /* 0x0000000a06037210 */ /* 0x004fc80007f7e1ff */
[----:B------:R-:W-:Y:S01]  /*0110*/  LOP3.LUT R4, R3, R2, R0, 0xfe, !PT ;  /* 0x0000000203047212 */ /* 0x000fe200078efe00 */
[----:B------:R-:W-:-:S03]  /*0120*/  IMAD.X R6, R11, 0x1, ~R7, P3 ;  /* 0x000000010b067824 */ /* 0x000fc600018e0e07 */
[----:B------:R-:W-:Y:S01]  /*0130*/  LOP3.LUT P0, RZ, R4, 0x3, RZ, 0xc0, !PT ;  /* 0x0000000304ff7812 */ /* 0x000fe2000780c0ff */
[C---:B------:R-:W-:Y:S02]  /*0140*/  IMAD.X R4, R7.reuse, 0x1, R5, P1 ;  /* 0x0000000107047824 */ /* 0x040fe400008e0605 */
[----:B------:R-:W-:-:S10]  /*0150*/  IMAD.X R5, R7, 0x1, R9, P2 ;  /* 0x0000000107057824 */ /* 0x000fd400010e0609 */
        /* <DEDUP_REMOVED lines=8> */
.L_x_3544:
[----:B0-----:R-:W-:Y:S01]  /*01e0*/  IADD3 R11, P0, R7, R9, RZ ;  /* 0x00000009070b7210 */ /* 0x001fe20007f1e0ff */
[----:B------:R-:W-:Y:S01]  /*01f0*/  IMAD R16, R8, 0x3, RZ ;  /* 0x0000000308107824 */ /* 0x000fe200078e02ff */
[----:B------:R-:W-:Y:S02]  /*0200*/  PRMT R23, RZ, 0x7610, R23 ;  /* 0x00007610ff177816 */ /* 0x000fe40000000017 */
[C---:B------:R-:W-:Y:S01]  /*0210*/  IADD3 R13, P3, R11.reuse, c[0x0][0x0], RZ ;  /* 0x000000000b0d7a10 */ /* 0x040fe20007f7e0ff */
[----:B------:R-:W-:Y:S01]  /*0220*/  IMAD.X R12, RZ, RZ, R10, P0 ;  /* 0x000000ffff0c7224 */ /* 0x000fe200000e060a */
[----:B------:R-:W-:-:S02]  /*0230*/  ISETP.GE.U32.AND P1, PT, R11, 0x10000, PT ;  /* 0x000100000b00780c */ /* 0x000fc40003f26070 */
[----:B------:R-:W-:Y:S01]  /*0240*/  ISETP.LT.U32.AND P0, PT, R11, R3, PT ;  /* 0x000000030b00720c */ /* 0x000fe20003f01070 */
[--C-:B------:R-:W-:Y:S01]  /*0250*/  IMAD.X R14, RZ, RZ, R12.reuse, P3 ;  /* 0x000000ffff0e7224 */ /* 0x100fe200018e060c */
[----:B------:R-:W-:Y:S02]  /*0260*/  ISETP.GE.U32.AND.EX P1, PT, R12, RZ, PT, P1 ;  /* 0x000000ff0c00720c */ /* 0x000fe40003f26110 */
[----:B------:R-:W-:Y:S02]  /*0270*/  LEA R15, P5, R8, R11, 0x1 ;  /* 0x0000000b080f7211 */ /* 0x000fe400078a08ff */
[C---:B------:R-:W-:Y:S02]  /*0280*/  ISETP.GE.U32.AND P2, PT, R13.reuse, 0x10000, PT ;  /* 0x000100000d00780c */ /* 0x040fe40003f46070 */
[----:B------:R-:W-:Y:S01]  /*0290*/  ISETP.LT.AND.EX P1, PT, R12, R6, !P1, P0 ;  /* 0x000000060c00720c */ /* 0x000fe20004f21300 */
[----:B------:R-:W-:Y:S01]  /*02a0*/  IMAD.X R17, RZ, RZ, R12, P5 ;  /* 0x000000ffff117224 */ /* 0x000fe200028e060c */
[----:B------:R-:W-:-:S02]  /*02b0*/  ISETP.LT.U32.AND P3, PT, R13, R3, PT ;  /* 0x000000030d00720c */ /* 0x000fc40003f61070 */
[C---:B------:R-:W-:Y:S02]  /*02c0*/  ISETP.GE.U32.AND.EX P0, PT, R14.reuse, RZ, PT, P2 ;  /* 0x000000ff0e00720c */ /* 0x040fe40003f06120 */
[C---:B------:R-:W-:Y:S02]  /*02d0*/  ISETP.GE.U32.AND P2, PT, R15.reuse, 0x10000, PT ;  /* 0x000100000f00780c */ /* 0x040fe40003f46070 */
[----:B------:R-:W-:Y:S02]  /*02e0*/  ISETP.LT.AND.EX P0, PT, R14, R6, !P0, P3 ;  /* 0x000000060e00720c */ /* 0x000fe40004701330 */
[----:B------:R-:W-:Y:S02]  /*02f0*/  ISETP.LT.U32.AND P3, PT, R15, R3, PT ;  /* 0x000000030f00720c */ /* 0x000fe40003f61070 */
[----:B------:R-:W-:Y:S02]  /*0300*/  ISETP.GE.U32.AND.EX P6, PT, R17, RZ, PT, P2 ;  /* 0x000000ff1100720c */ /* 0x000fe40003fc6120 */
[----:B------:R-:W-:-:S02]  /*0310*/  IADD3 R16, P4, R16, R11, RZ ;  /* 0x0000000b10107210 */ /* 0x000fc40007f9e0ff */
[----:B------:R-:W-:Y:S02]  /*0320*/  ISETP.LT.AND.EX P3, PT, R17, R6, !P6, P3 ;  /* 0x000000061100720c */ /* 0x000fe40007761330 */
[C---:B------:R-:W-:Y:S01]  /*0330*/  ISETP.GE.U32.AND P2, PT, R16.reuse, 0x10000, PT ;  /* 0x000100001000780c */ /* 0x040fe20003f46070 */
[----:B------:R-:W-:Y:S01]  /*0340*/  IMAD.X R18, RZ, RZ, R12, P4 ;  /* 0x000000ffff127224 */ /* 0x000fe200020e060c */
[----:B------:R-:W-:Y:S02]  /*0350*/  ISETP.LT.U32.AND P4, PT, R16, R3, PT ;  /* 0x000000031000720c */ /* 0x000fe40003f81070 */
[----:B------:R-:W-:Y:S02]  /*0360*/  @P1 IADD3 R30, P5, R11, R0, RZ ;  /* 0x000000000b1e1210 */ /* 0x000fe40007fbe0ff */
[----:B------:R-:W-:-:S03]  /*0370*/  ISETP.GE.U32.AND.EX P2, PT, R18, RZ, PT, P2 ;  /* 0x000000ff1200720c */ /* 0x000fc60003f46120 */
[----:B------:R-:W-:Y:S01]  /*0380*/  @P1 IMAD.X R31, R12, 0x1, R4, P5 ;  /* 0x000000010c1f1824 */ /* 0x000fe200028e0604 */
[----:B------:R-:W-:Y:S02]  /*0390*/  ISETP.LT.AND.EX P2, PT, R18, R6, !P2, P4 ;  /* 0x000000061200720c */ /* 0x000fe40005741340 */
[-C--:B------:R-:W-:Y:S02]  /*03a0*/  @P3 IADD3 R28, P4, R15, R0.reuse, RZ ;  /* 0x000000000f1c3210 */ /* 0x080fe40007f9e0ff */
[----:B------:R-:W-:Y:S01]  /*03b0*/  PRMT R26, RZ, 0x7610, R26 ;  /* 0x00007610ff1a7816 */ /* 0x000fe2000000001a */
[----:B------:R-:W2:Y:S01]  /*03c0*/  @P1 LDG.E.U8 R23, [R30.64] ;  /* 0x000000041e171981 */ /* 0x000ea2000c1e1100 */
[----:B------:R-:W-:Y:S01]  /*03d0*/  @P0 IADD3 R20, P5, R13, R0, RZ ;  /* 0x000000000d140210 */ /* 0x000fe20007fbe0ff */
[----:B------:R-:W-:-:S05]  /*03e0*/  @P3 IMAD.X R29, R17, 0x1, R4, P4 ;  /* 0x00000001111d3824 */ /* 0x000fca00020e0604 */
[----:B------:R0:W5:Y:S01]  /*03f0*/  @P3 LDG.E.U8 R26, [R28.64] ;  /* 0x000000041c1a3981 */ /* 0x000162000c1e1100 */
[----:B------:R-:W-:Y:S01]  /*0400*/  PRMT R22, RZ, 0x7610, R22 ;  /* 0x00007610ff167816 */ /* 0x000fe20000000016 */
[----:B------:R-:W-:-:S05]  /*0410*/  @P0 IMAD.X R21, R14, 0x1, R4, P5 ;  /* 0x000000010e150824 */ /* 0x000fca00028e0604 */
[----:B------:R1:W5:Y:S01]  /*0420*/  @P0 LDG.E.U8 R22, [R20.64] ;  /* 0x0000000414160981 */ /* 0x000362000c1e1100 */
[----:B------:R-:W-:Y:S02]  /*0430*/  PRMT R19, RZ, 0x7610, R19 ;  /* 0x00007610ff137816 */ /* 0x000fe40000000013 */
[----:B-1----:R-:W-:-:S05]  /*0440*/  @P2 IADD3 R20, P4, R16, R0, RZ ;  /* 0x0000000010142210 */ /* 0x002fca0007f9e0ff */
[----:B------:R-:W-:-:S05]  /*0450*/  @P2 IMAD.X R21, R18, 0x1, R4, P4 ;  /* 0x0000000112152824 */ /* 0x000fca00020e0604 */
[----:B------:R1:W5:Y:S02]  /*0460*/  @P2 LDG.E.U8 R19, [R20.64] ;  /* 0x0000000414132981 */ /* 0x000364000c1e1100 */
[----:B-1----:R-:W-:Y:S02]  /*0470*/  MOV R21, 0x4a0 ;  /* 0x000004a000157802 */ /* 0x002fe40000000f00 */
[----:B--2---:R-:W-:Y:S02]  /*0480*/  LOP3.LUT R23, R23, 0xff, RZ, 0xc0, !PT ;  /* 0x000000ff17177812 */ /* 0x004fe400078ec0ff */
[----:B0----5:R-:W-:Y:S05]  /*0490*/  CALL.REL.NOINC `($__internal_8_$__cuda_sm20_div_u16) ;  /* 0x0000052000007944 */ /* 0x021fea0003c00000 */
[----:B------:R-:W-:Y:S01]  /*04a0*/  IMAD.MOV.U32 R20, RZ, RZ, R23 ;  /* 0x000000ffff147224 */ /* 0x000fe200078e0017 */
[----:B------:R-:W-:Y:S02]  /*04b0*/  LOP3.LUT R23, R22, 0xff, RZ, 0xc0, !PT ;  /* 0x000000ff16177812 */ /* 0x000fe400078ec0ff */
[----:B------:R-:W-:Y:S02]  /*04c0*/  MOV R21, 0x4e0 ;  /* 0x000004e000157802 */ /* 0x000fe40000000f00 */
[----:B------:R-:W-:Y:S05]  /*04d0*/  CALL.REL.NOINC `($__internal_8_$__cuda_sm20_div_u16) ;  /* 0x000004e000007944 */ /* 0x000fea0003c00000 */
[----:B------:R-:W-:Y:S01]  /*04e0*/  IMAD.MOV.U32 R22, RZ, RZ, R23 ;  /* 0x000000ffff167224 */ /* 0x000fe200078e0017 */
[----:B------:R-:W-:Y:S02]  /*04f0*/  LOP3.LUT R23, R26, 0xff, RZ, 0xc0, !PT ;  /* 0x000000ff1a177812 */ /* 0x000fe400078ec0ff */
[----:B------:R-:W-:-:S02]  /*0500*/  MOV R21, 0x520 ;  /* 0x0000052000157802 */ /* 0x000fc40000000f00 */
[----:B------:R-:W-:Y:S05]  /*0510*/  CALL.REL.NOINC `($__internal_8_$__cuda_sm20_div_u16) ;  /* 0x000004a000007944 */ /* 0x000fea0003c00000 */
[----:B------:R-:W-:Y:S01]  /*0520*/  IMAD.MOV.U32 R26, RZ, RZ, R23 ;  /* 0x000000ffff1a7224 */ /* 0x000fe200078e0017 */
[----:B------:R-:W-:-:S02]  /*0530*/  LOP3.LUT R23, R19, 0xff, RZ, 0xc0, !PT ;  /* 0x000000ff13177812 */ /* 0x000fc400078ec0ff */
[----:B------:R-:W-:Y:S02]  /*0540*/  MOV R21, 0x560 ;  /* 0x0000056000157802 */ /* 0x000fe40000000f00 */
[----:B------:R-:W-:Y:S05]  /*0550*/  CALL.REL.NOINC `($__internal_8_$__cuda_sm20_div_u16) ;  /* 0x0000046000007944 */ /* 0x000fea0003c00000 */
[-C--:B------:R-:W-:Y:S01]  /*0560*/  @P1 IADD3 R28, P5, R11, R2.reuse, RZ ;  /* 0x000000020b1c1210 */ /* 0x080fe20007fbe0ff */
[----:B------:R-:W-:Y:S01]  /*0570*/  IMAD.MOV.U32 R11, RZ, RZ, R10 ;  /* 0x000000ffff0b7224 */ /* 0x000fe200078e000a */
[-C--:B------:R-:W-:Y:S01]  /*0580*/  @P0 IADD3 R30, P4, R13, R2.reuse, RZ ;  /* 0x000000020d1e0210 */ /* 0x080fe20007f9e0ff */
[----:B------:R-:W-:Y:S01]  /*0590*/  IMAD.MOV.U32 R10, RZ, RZ, R9 ;  /* 0x000000ffff0a7224 */ /* 0x000fe200078e0009 */
[-C--:B------:R-:W-:Y:S01]  /*05a0*/  @P2 IADD3 R16, P6, R16, R2.reuse, RZ ;  /* 0x0000000210102210 */ /* 0x080fe20007fde0ff */
[--C-:B------:R-:W-:Y:S01]  /*05b0*/  @P1 IMAD.X R29, R12, 0x1, R5.reuse, P5 ;  /* 0x000000010c1d1824 */ /* 0x100fe200028e0605 */
[----:B------:R-:W-:Y:S01]  /*05c0*/  @P3 IADD3 R12, P5, R15, R2, RZ ;  /* 0x000000020f0c3210 */ /* 0x000fe20007fbe0ff */
[----:B------:R-:W-:Y:S02]  /*05d0*/  IMAD.MOV.U32 R15, RZ, RZ, c[0x0][0x0] ;  /* 0x00000000ff0f7624 */ /* 0x000fe400078e00ff */
[--C-:B------:R-:W-:Y:S01]  /*05e0*/  @P0 IMAD.X R31, R14, 0x1, R5.reuse, P4 ;  /* 0x000000010e1f0824 */ /* 0x100fe200020e0605 */
[----:B------:R0:W-:Y:S01]  /*05f0*/  @P1 STG.E.U8 [R28.64], R20 ;  /* 0x000000141c001986 */ /* 0x0001e2000c101104 */
[----:B------:R-:W-:-:S02]  /*0600*/  @P3 IMAD.X R13, R17, 0x1, R5, P5 ;  /* 0x00000001110d3824 */ /* 0x000fc400028e0605 */
[----:B------:R-:W-:Y:S01]  /*0610*/  @P2 IMAD.X R17, R18, 0x1, R5, P6 ;  /* 0x0000000112112824 */ /* 0x000fe200030e0605 */
[----:B------:R0:W-:Y:S01]  /*0620*/  @P0 STG.E.U8 [R30.64], R22 ;  /* 0x000000161e000986 */ /* 0x0001e2000c101104 */
[----:B------:R-:W-:-:S03]  /*0630*/  IMAD.WIDE.U32 R10, R15, 0x4, R10 ;  /* 0x000000040f0a7825 */ /* 0x000fc600078e000a */
[----:B------:R0:W-:Y:S01]  /*0640*/  @P3 STG.E.U8 [R12.64], R26 ;  /* 0x0000001a0c003986 */ /* 0x0001e2000c101104 */
[----:B------:R-:W-:Y:S01]  /*0650*/  IMAD.MOV.U32 R9, RZ, RZ, R10 ;  /* 0x000000ffff097224 */ /* 0x000fe200078e000a */
[C---:B------:R-:W-:Y:S02]  /*0660*/  ISETP.GE.U32.AND P0, PT, R10.reuse, 0x10000, PT ;  /* 0x000100000a00780c */ /* 0x040fe40003f06070 */
[----:B------:R0:W-:Y:S01]  /*0670*/  @P2 STG.E.U8 [R16.64], R23 ;  /* 0x0000001710002986 */ /* 0x0001e2000c101104 */
[----:B------:R-:W-:Y:S01]  /*0680*/  ISETP.LT.U32.AND P1, PT, R10, R3, PT ;  /* 0x000000030a00720c */ /* 0x000fe20003f21070 */
[----:B------:R-:W-:Y:S01]  /*0690*/  IMAD.MOV.U32 R10, RZ, RZ, R11 ;  /* 0x000000ffff0a7224 */ /* 0x000fe200078e000b */
[C---:B------:R-:W-:Y:S02]  /*06a0*/  ISETP.GE.U32.AND.EX P0, PT, R11.reuse, RZ, PT, P0 ;  /* 0x000000ff0b00720c */ /* 0x040fe40003f06100 */
[----:B------:R-:W-:-:S13]  /*06b0*/  ISETP.LT.AND.EX P1, PT, R11, R6, PT, P1 ;  /* 0x000000060b00720c */ /* 0x000fda0003f21310 */
[----:B0-----:R-:W-:Y:S05]  /*06c0*/  @!P0 BRA P1, `(.L_x_3544) ;  /* 0xfffffb1000008947 */ /* 0x001fea000083ffff */
[----:B------:R-:W-:Y:S05]  /*06d0*/  EXIT ;  /* 0x000000000000794d */ /* 0x000fea0003800000 */
.L_x_3543:
[----:B0-----:R-:W0:Y:S02]  /*06e0*/  S2R R11, SR_TID.X ;  /* 0x00000000000b7919 */ /* 0x001e240000002100 */
[----:B0-----:R-:W-:-:S05]  /*06f0*/  IMAD.WIDE.U32 R8, R11, 0x4, RZ ;  /* 0x000000040b087825 */ /* 0x001fca00078e00ff */
[----:B------:R-:W-:-:S04]  /*0700*/  ISETP.GE.U32.AND P0, PT, R8, R3, PT ;  /* 0x000000030800720c */ /* 0x000fc80003f06070 */
[----:B------:R-:W-:-:S04]  /*0710*/  ISETP.GE.AND.EX P0, PT, R9, R6, PT, P0 ;  /* 0x000000060900720c */ /* 0x000fc80003f06300 */
[----:B------:R-:W-:-:S13]  /*0720*/  ISETP.GT.U32.OR P0, PT, R11, 0x3fff, P0 ;  /* 0x00003fff0b00780c */ /* 0x000fda0000704470 */
[----:B------:R-:W-:Y:S05]  /*0730*/  @P0 EXIT ;  /* 0x000000000000094d */ /* 0x000fea0003800000 */
[----:B------:R-:W-:-:S04]  /*0740*/  IMAD.MOV.U32 R10, RZ, RZ, RZ ;  /* 0x000000ffff0a7224 */ /* 0x000fc800078e00ff */
.L_x_3545:
[C---:B------:R-:W-:Y:S01]  /*0750*/  IMAD.SHL.U32 R15, R11.reuse, 0x4, RZ ;  /* 0x000000040b0f7824 */ /* 0x040fe200078e00ff */
[----:B------:R-:W-:-:S04]  /*0760*/  SHF.L.U64.HI R7, R11, 0x2, R10 ;  /* 0x000000020b077819 */ /* 0x000fc8000001020a */
[----:B------:R-:W-:-:S05]  /*0770*/  IADD3 R12, P0, R15, R0, RZ ;  /* 0x000000000f0c7210 */ /* 0x000fca0007f1e0ff */
[----:B------:R-:W-:-:S05]  /*0780*/  IMAD.X R13, R7, 0x1, R4, P0 ;  /* 0x00000001070d7824 */ /* 0x000fca00000e0604 */
[----:B------:R-:W2:Y:S01]  /*0790*/  LDG.E R12, [R12.64] ;  /* 0x000000040c0c7981 */ /* 0x000ea2000c1e1900 */
[----:B------:R-:W-:Y:S02]  /*07a0*/  IADD3 R14, P0, R15, R2, RZ ;  /* 0x000000020f0e7210 */ /* 0x000fe40007f1e0ff */
[----:B------:R-:W-:-:S03]  /*07b0*/  MOV R21, 0x820 ;  /* 0x0000082000157802 */ /* 0x000fc60000000f00 */
[----:B------:R-:W-:Y:S01]  /*07c0*/  IMAD.X R15, R7, 0x1, R5, P0 ;  /* 0x00000001070f7824 */ /* 0x000fe200000e0605 */
[C---:B--2---:R-:W-:Y:S02]  /*07d0*/  PRMT R7, R12.reuse, 0x7770, RZ ;  /* 0x000077700c077816 */ /* 0x044fe400000000ff */
[C---:B------:R-:W-:Y:S02]  /*07e0*/  PRMT R8, R12.reuse, 0x7771, RZ ;  /* 0x000077710c087816 */ /* 0x040fe400000000ff */
[C---:B------:R-:W-:Y:S02]  /*07f0*/  PRMT R9, R12.reuse, 0x7772, RZ ;  /* 0x000077720c097816 */ /* 0x040fe400000000ff */
[----:B------:R-:W-:Y:S02]  /*0800*/  PRMT R23, R12, 0x7773, RZ ;  /* 0x000077730c177816 */ /* 0x000fe400000000ff */
[----:B------:R-:W-:Y:S05]  /*0810*/  CALL.REL.NOINC `($__internal_8_$__cuda_sm20_div_u16) ;  /* 0x000001a000007944 */ /* 0x000fea0003c00000 */
[----:B------:R-:W-:Y:S01]  /*0820*/  IMAD.MOV.U32 R12, RZ, RZ, R23 ;  /* 0x000000ffff0c7224 */ /* 0x000fe200078e0017 */
[----:B------:R-:W-:Y:S01]  /*0830*/  MOV R21, 0x860 ;  /* 0x0000086000157802 */ /* 0x000fe20000000f00 */
[----:B------:R-:W-:Y:S02]  /*0840*/  IMAD.MOV.U32 R23, RZ, RZ, R9 ;  /* 0x000000ffff177224 */ /* 0x000fe400078e0009 */
[----:B------:R-:W-:Y:S05]  /*0850*/  CALL.REL.NOINC `($__internal_8_$__cuda_sm20_div_u16) ;  /* 0x0000016000007944 */ /* 0x000fea0003c00000 */
[----:B------:R-:W-:Y:S01]  /*0860*/  IMAD.MOV.U32 R9, RZ, RZ, R23 ;  /* 0x000000ffff097224 */ /* 0x000fe200078e0017 */
[----:B------:R-:W-:Y:S01]  /*0870*/  MOV R21, 0x8a0 ;  /* 0x000008a000157802 */ /* 0x000fe20000000f00 */
[----:B------:R-:W-:-:S02]  /*0880*/  IMAD.MOV.U32 R23, RZ, RZ, R8 ;  /* 0x000000ffff177224 */ /* 0x000fc400078e0008 */
[----:B------:R-:W-:Y:S05]  /*0890*/  CALL.REL.NOINC `($__internal_8_$__cuda_sm20_div_u16) ;  /* 0x0000012000007944 */ /* 0x000fea0003c00000 */
[----:B------:R-:W-:Y:S01]  /*08a0*/  IMAD.MOV.U32 R8, RZ, RZ, R23 ;  /* 0x000000ffff087224 */ /* 0x000fe200078e0017 */
[----:B------:R-:W-:Y:S01]  /*08b0*/  MOV R21, 0x8e0 ;  /* 0x000008e000157802 */ /* 0x000fe20000000f00 */
[----:B------:R-:W-:-:S02]  /*08c0*/  IMAD.MOV.U32 R23, RZ, RZ, R7 ;  /* 0x000000ffff177224 */ /* 0x000fc400078e0007 */
[----:B------:R-:W-:Y:S05]  /*08d0*/  CALL.REL.NOINC `($__internal_8_$__cuda_sm20_div_u16) ;  /* 0x000000e000007944 */ /* 0x000fea0003c00000 */
[----:B------:R-:W-:Y:S02]  /*08e0*/  PRMT R8, R8, 0x7604, R23 ;  /* 0x0000760408087816 */ /* 0x000fe40000000017 */
[----:B------:R-:W-:-:S02]  /*08f0*/  IADD3 R11, P0, R11, c[0x0][0x0], RZ ;  /* 0x000000000b0b7a10 */ /* 0x000fc40007f1e0ff */
        /* <DEDUP_REMOVED lines=12> */
        .weak           $__internal_8_$__cuda_sm20_div_u16
        .type           $__internal_8_$__cuda_sm20_div_u16,@function
        .size           $__internal_8_$__cuda_sm20_div_u16,(.L_x_4029 - $__internal_8_$__cuda_sm20_div_u16)
$__internal_8_$__cuda_sm20_div_u16:
[----:B------:R-:W0:Y:S01]  /*09c0*/  I2F.U16 R24, R25 ;  /* 0x0000001900187306 */ /* 0x000e220000101000 */
[----:B------:R-:W-:Y:S02]  /*09d0*/  IMAD.MOV.U32 R27, RZ, RZ, 0x4b800000 ;  /* 0x4b800000ff1b7424 */ /* 0x000fe400078e00ff */
[----:B------:R-:W-:Y:S02]  /*09e0*/  IMAD.MOV.U32 R28, RZ, RZ, R21 ;  /* 0x000000ffff1c7224 */ /* 0x000fe400078e0015 */
[----:B------:R-:W-:-:S03]  /*09f0*/  IMAD.MOV.U32 R29, RZ, RZ, 0x0 ;  /* 0x00000000ff1d7424 */ /* 0x000fc600078e00ff */
[----:B------:R-:W-:Y:S01]  /*0a00*/  I2F.U16.RZ R23, R23 ;  /* 0x0000001700177306 */ /* 0x000fe2000010d000 */
[C---:B0-----:R-:W-:Y:S02]  /*0a10*/  FSETP.GEU.AND P5, PT, |R24|.reuse, 1.175494350822287508e-38, PT ;  /* 0x008000001800780b */ /* 0x041fe40003fae200 */
[----:B------:R-:W-:Y:S02]  /*0a20*/  FSETP.GT.AND P4, PT, |R24|, 8.50705917302346158658e+37, PT ;  /* 0x7e8000001800780b */ /* 0x000fe40003f84200 */
[----:B------:R-:W-:-:S04]  /*0a30*/  FSEL R27, R27, 1, !P5 ;  /* 0x3f8000001b1b7808 */ /* 0x000fc80006800000 */
[----:B------:R-:W-:Y:S02]  /*0a40*/  FSEL R27, R27, 0.25, !P4 ;  /* 0x3e8000001b1b7808 */ /* 0x000fe40006000000 */
[----:B------:R-:W-:-:S03]  /*0a50*/  ISETP.NE.U32.AND P4, PT, R25, RZ, PT ;  /* 0x000000ff1900720c */ /* 0x000fc60003f85070 */
[----:B------:R-:W-:-:S06]  /*0a60*/  FMUL R24, R24, R27 ;  /* 0x0000001b18187220 */ /* 0x000fcc0000400000 */
[----:B------:R-:W0:Y:S02]  /*0a70*/  MUFU.RCP R24, R24 ;  /* 0x0000001800187308 */ /* 0x000e240000001000 */
[----:B0-----:R-:W-:-:S05]  /*0a80*/  FMUL R24, R27, R24 ;  /* 0x000000181b187220 */ /* 0x001fca0000400000 */
[----:B------:R-:W-:-:S05]  /*0a90*/  IADD3 R24, R24, 0x2, RZ ;  /* 0x0000000218187810 */ /* 0x000fca0007ffe0ff */
[----:B------:R-:W-:-:S06]  /*0aa0*/  FMUL.RZ R23, R23, R24 ;  /* 0x0000001817177220 */ /* 0x000fcc000040c000 */
[----:B------:R-:W0:Y:S02]  /*0ab0*/  F2I.U32.TRUNC.NTZ R23, R23 ;  /* 0x0000001700177305 */ /* 0x000e24000020f000 */
[----:B0-----:R-:W-:Y:S01]  /*0ac0*/  LOP3.LUT R23, R23, 0xffff, RZ, 0xc0, !PT ;  /* 0x0000ffff17177812 */ /* 0x001fe200078ec0ff */
[----:B------:R-:W-:Y:S01]  /*0ad0*/  @!P4 IMAD.MOV.U32 R23, RZ, RZ, -0x1 ;  /* 0xffffffffff17c424 */ /* 0x000fe200078e00ff */
[----:B------:R-:W-:Y:S06]  /*0ae0*/  RET.REL.NODEC R28 `(_ZN2at6native61_GLOBAL__N__44eb8e94_28_ForeachBinaryOpScalarList_cu_dda10a6925multi_tensor_apply_kernelINS1_28TensorListScalarListMetadataIhLi2EEENS1_25BinaryOpScalarListFunctorIhLi2ELi1ELi1EEEJSt7dividesIhEEEEvT_T0_DpT1_) ;  /* 0xfffff5101c007950 */ /* 0x000fec0003c3ffff */
.L_x_3546:
        /* <DEDUP_REMOVED lines=9> */
.L_x_4029:


//--------------------- .text._ZN2at6native61_GLOBAL__N__44eb8e94_28_ForeachBinaryOpScalarList_cu_dda10a6925multi_tensor_apply_kernelINS1_28TensorListScalarListMetadataIfLi1EEENS1_25BinaryOpScalarListFunctorIN3c108BFloat16ELi1ELi1ELi0EEEJSt7dividesIfEEEEvT_T0_DpT1_ --------------------------
	.section	.text._ZN2at6native61_GLOBAL__N__44eb8e94_28_ForeachBinaryOpScalarList_cu_dda10a6925multi_tensor_apply_kernelINS1_28TensorListScalarListMetadataIfLi1EEENS1_25BinaryOpScalarListFunctorIN3c108BFloat16ELi1ELi1ELi0EEEJSt7dividesIfEEEEvT_T0_DpT1_,"ax",@progbits
	.sectioninfo	@"SHI_REGISTERS=26"
	.align	128
.text._ZN2at6native61_GLOBAL__N__44eb8e94_28_ForeachBinaryOpScalarList_cu_dda10a6925multi_tensor_apply_kernelINS1_28TensorListScalarListMetadataIfLi1EEENS1_25BinaryOpScalarListFunctorIN3c108BFloat16ELi1ELi1ELi0EEEJSt7dividesIfEEEEvT_T0_DpT1_:
        .type           _ZN2at6native61_GLOBAL__N__44eb8e94_28_ForeachBinaryOpScalarList_cu_dda10a6925multi_tensor_apply_kernelINS1_28TensorListScalarListMetadataIfLi1EEENS1_25BinaryOpScalarListFunctorIN3c108BFloat16ELi1ELi1ELi0EEEJSt7dividesIfEEEEvT_T0_DpT1_,@function
        .size           _ZN2at6native61_GLOBAL__N__44eb8e94_28_ForeachBinaryOpScalarList_cu_dda10a6925multi_tensor_apply_kernelINS1_28TensorListScalarListMetadataIfLi1EEENS1_25BinaryOpScalarListFunctorIN3c108BFloat16ELi1ELi1ELi0EEEJSt7dividesIfEEEEvT_T0_DpT1_,(.L_x_4031 - _ZN2at6native61_GLOBAL__N__44eb8e94_28_ForeachBinaryOpScalarList_cu_dda10a6925multi_tensor_apply_kernelINS1_28TensorListScalarListMetadataIfLi1EEENS1_25BinaryOpScalarListFunctorIN3c108BFloat16ELi1ELi1ELi0EEEJSt7dividesIfEEEEvT_T0_DpT1_)
        .other          _ZN2at6native61_GLOBAL__N__44eb8e94_28_ForeachBinaryOpScalarList_cu_dda10a6925multi_tensor_apply_kernelINS1_28TensorListScalarListMetadataIfLi1EEENS1_25BinaryOpScalarListFunctorIN3c108BFloat16ELi1ELi1ELi0EEEJSt7dividesIfEEEEvT_T0_DpT1_,@"STO_CUDA_ENTRY STV_DEFAULT"
_ZN2at6native61_GLOBAL__N__44eb8e94_28_ForeachBinaryOpScalarList_cu_dda10a6925multi_tensor_apply_kernelINS1_28TensorListScalarListMetadataIfLi1EEENS1_25BinaryOpScalarListFunctorIN3c108BFloat16ELi1ELi1ELi0EEEJSt7dividesIfEEEEvT_T0_DpT1_:
        /* <DEDUP_REMOVED lines=26> */
.L_x_3548:
[----:B0-----:R-:W-:Y:S01]  /*01a0*/  IADD3 R11, P0, R14, R16, RZ ;  /* 0x000000100e0b7210 */ /* 0x001fe20007f1e0ff */
[----:B------:R-:W-:Y:S01]  /*01b0*/  IMAD R18, R15, 0x3, RZ ;  /* 0x000000030f127824 */ /* 0x000fe200078e02ff */
[----:B------:R-:W-:Y:S02]  /*01c0*/  PRMT R19, RZ, 0x7610, R19 ;  /* 0x00007610ff137816 */ /* 0x000fe40000000013 */
[----:B------:R-:W-:Y:S01]  /*01d0*/  IADD3 R9, P1, R11, c[0x0][0x0], RZ ;  /* 0x000000000b097a10 */ /* 0x000fe20007f3e0ff */
[----:B------:R-:W-:Y:S01]  /*01e0*/  IMAD.X R20, RZ, RZ, R17, P0 ;  /* 0x000000ffff147224 */ /* 0x000fe200000e0611 */
[----:B------:R-:W-:Y:S02]  /*01f0*/  LEA R7, P4, R15, R11, 0x1 ;  /* 0x0000000b0f077211 */ /* 0x000fe400078808ff */
[C---:B------:R-:W-:Y:S01]  /*0200*/  LEA R8, P5, R9.reuse, R2, 0x1 ;  /* 0x0000000209087211 */ /* 0x040fe200078a08ff */
[--C-:B------:R-:W-:Y:S01]  /*0210*/  IMAD.X R10, RZ, RZ, R20.reuse, P1 ;  /* 0x000000ffff0a7224 */ /* 0x100fe200008e0614 */
[----:B------:R-:W-:Y:S01]  /*0220*/  ISETP.GE.U32.AND P3, PT, R9, 0x10000, PT ;  /* 0x000100000900780c */ /* 0x000fe20003f66070 */
[----:B------:R-:W-:Y:S01]  /*0230*/  IMAD.X R6, RZ, RZ, R20, P4 ;  /* 0x000000ffff067224 */ /* 0x000fe200020e0614 */
[----:B------:R-:W-:-:S02]  /*0240*/  ISETP.GE.U32.AND P2, PT, R7, 0x10000, PT ;  /* 0x000100000700780c */ /* 0x000fc40003f46070 */
[C---:B------:R-:W-:Y:S02]  /*0250*/  ISETP.LT.U32.AND P0, PT, R9.reuse, R0, PT ;  /* 0x000000000900720c */ /* 0x040fe40003f01070 */
[----:B------:R-:W-:Y:S02]  /*0260*/  LEA.HI.X R9, R9, R3, R10, 0x1, P5 ;  /* 0x0000000309097211 */ /* 0x000fe400028f0c0a */
[----:B------:R-:W-:Y:S02]  /*0270*/  ISETP.GE.U32.AND.EX P3, PT, R10, RZ, PT, P3 ;  /* 0x000000ff0a00720c */ /* 0x000fe40003f66130 */
[----:B------:R-:W-:Y:S02]  /*0280*/  ISETP.GE.U32.AND.EX P5, PT, R6, RZ, PT, P2 ;  /* 0x000000ff0600720c */ /* 0x000fe40003fa6120 */
[----:B------:R-:W-:Y:S02]  /*0290*/  LEA R12, P4, R7, R2, 0x1 ;  /* 0x00000002070c7211 */ /* 0x000fe400078808ff */
[----:B------:R-:W-:-:S02]  /*02a0*/  ISETP.GE.U32.AND P2, PT, R11, 0x10000, PT ;  /* 0x000100000b00780c */ /* 0x000fc40003f46070 */
[----:B------:R-:W-:Y:S02]  /*02b0*/  ISETP.LT.AND.EX P0, PT, R10, R5, !P3, P0 ;  /* 0x000000050a00720c */ /* 0x000fe40005f01300 */
[CC--:B------:R-:W-:Y:S02]  /*02c0*/  ISETP.LT.U32.AND P1, PT, R7.reuse, R0.reuse, PT ;  /* 0x000000000700720c */ /* 0x0c0fe40003f21070 */
[----:B------:R-:W-:Y:S02]  /*02d0*/  LEA.HI.X R13, R7, R3, R6, 0x1, P4 ;  /* 0x00000003070d7211 */ /* 0x000fe400020f0c06 */
[----:B------:R-:W-:Y:S02]  /*02e0*/  ISETP.LT.U32.AND P3, PT, R11, R0, PT ;  /* 0x000000000b00720c */ /* 0x000fe40003f61070 */
[----:B------:R-:W-:Y:S02]  /*02f0*/  ISETP.GE.U32.AND.EX P6, PT, R20, RZ, PT, P2 ;  /* 0x000000ff1400720c */ /* 0x000fe40003fc6120 */
[----:B------:R-:W-:-:S02]  /*0300*/  IADD3 R7, P4, R18, R11, RZ ;  /* 0x0000000b12077210 */ /* 0x000fc40007f9e0ff */
[-C--:B------:R-:W-:Y:S02]  /*0310*/  ISETP.LT.AND.EX P3, PT, R20, R5.reuse, !P6, P3 ;  /* 0x000000051400720c */ /* 0x080fe40007761330 */
[----:B------:R-:W-:Y:S01]  /*0320*/  ISETP.LT.AND.EX P1, PT, R6, R5, !P5, P1 ;  /* 0x000000050600720c */ /* 0x000fe20006f21310 */
[----:B------:R-:W-:Y:S01]  /*0330*/  IMAD.X R18, RZ, RZ, R20, P4 ;  /* 0x000000ffff127224 */ /* 0x000fe200020e0614 */
[----:B------:R-:W-:Y:S02]  /*0340*/  ISETP.GE.U32.AND P2, PT, R7, 0x10000, PT ;  /* 0x000100000700780c */ /* 0x000fe40003f46070 */
[----:B------:R-:W-:Y:S02]  /*0350*/  LEA R10, P5, R11, R2, 0x1 ;  /* 0x000000020b0a7211 */ /* 0x000fe400078a08ff */
[----:B------:R-:W-:Y:S02]  /*0360*/  ISETP.LT.U32.AND P4, PT, R7, R0, PT ;  /* 0x000000000700720c */ /* 0x000fe40003f81070 */
[----:B------:R-:W-:-:S02]  /*0370*/  ISETP.GE.U32.AND.EX P2, PT, R18, RZ, PT, P2 ;  /* 0x000000ff1200720c */ /* 0x000fc40003f46120 */
[--C-:B------:R-:W-:Y:S02]  /*0380*/  LEA.HI.X R11, R11, R3, R20.reuse, 0x1, P5 ;  /* 0x000000030b0b7211 */ /* 0x100fe400028f0c14 */
[----:B------:R-:W-:Y:S02]  /*0390*/  ISETP.LT.AND.EX P2, PT, R18, R5, !P2, P4 ;  /* 0x000000051200720c */ /* 0x000fe40005741340 */
[C---:B------:R-:W-:Y:S01]  /*03a0*/  LEA R6, P6, R7.reuse, R2, 0x1 ;  /* 0x0000000207067211 */ /* 0x040fe200078c08ff */
[----:B------:R-:W2:Y:S01]  /*03b0*/  @P3 LDG.E.U16 R19, [R10.64] ;  /* 0x000000040a133981 */ /* 0x000ea2000c1e1500 */
[----:B------:R-:W-:Y:S02]  /*03c0*/  PRMT R20, RZ, 0x7610, R20 ;  /* 0x00007610ff147816 */ /* 0x000fe40000000014 */
[----:B------:R-:W-:Y:S02]  /*03d0*/  PRMT R22, RZ, 0x7610, R22 ;  /* 0x00007610ff167816 */ /* 0x000fe40000000016 */
[----:B------:R-:W-:-:S02]  /*03e0*/  LEA.HI.X R7, R7, R3, R18, 0x1, P6 ;  /* 0x0000000307077211 */ /* 0x000fc400030f0c12 */
[----:B------:R-:W3:Y:S01]  /*03f0*/  @P0 LDG.E.U16 R20, [R8.64] ;  /* 0x0000000408140981 */ /* 0x000ee2000c1e1500 */
[----:B------:R-:W-:-:S03]  /*0400*/  PRMT R21, RZ, 0x7610, R21 ;  /* 0x00007610ff157816 */ /* 0x000fc60000000015 */
[----:B------:R-:W4:Y:S04]  /*0410*/  @P2 LDG.E.U16 R22, [R6.64] ;  /* 0x0000000406162981 */ /* 0x000f28000c1e1500 */
[----:B------:R-:W5:Y:S01]  /*0420*/  @P1 LDG.E.U16 R21, [R12.64] ;  /* 0x000000040c151981 */ /* 0x000f62000c1e1500 */
[----:B------:R-:W0:Y:S01]  /*0430*/  MUFU.RCP R18, R4 ;  /* 0x0000000400127308 */ /* 0x000e220000001000 */
[----:B--2---:R-:W-:-:S05]  /*0440*/  PRMT R19, RZ, 0x5410, R19 ;  /* 0x00005410ff137816 */ /* 0x004fca0000000013 */
[----:B0-----:R-:W-:Y:S01]  /*0450*/  FMUL.FTZ R19, R19, R18 ;  /* 0x0000001213137220 */ /* 0x001fe20000410000 */
[----:B---3--:R-:W-:-:S04]  /*0460*/  PRMT R23, RZ, 0x5410, R20 ;  /* 0x00005410ff177816 */ /* 0x008fc80000000014 */
[----:B------:R-:W-:Y:S02]  /*0470*/  F2FP.BF16.PACK_AB R20, RZ, R19 ;  /* 0x00000013ff14723e */ /* 0x000fe400000010ff */
[----:B----4-:R-:W-:Y:S02]  /*0480*/  PRMT R19, RZ, 0x5410, R22 ;  /* 0x00005410ff137816 */ /* 0x010fe40000000016 */
[----:B-----5:R-:W-:-:S03]  /*0490*/  PRMT R21, RZ, 0x5410, R21 ;  /* 0x00005410ff157816 */ /* 0x020fc60000000015 */
[-C--:B------:R-:W-:Y:S02]  /*04a0*/  FMUL.FTZ R19, R19, R18.reuse ;  /* 0x0000001213137220 */ /* 0x080fe40000410000 */
[----:B------:R-:W-:-:S03]  /*04b0*/  FMUL.FTZ R23, R23, R18 ;  /* 0x0000001217177220 */ /* 0x000fc60000410000 */
[----:B------:R-:W-:Y:S01]  /*04c0*/  F2FP.BF16.PACK_AB R19, RZ, R19 ;  /* 0x00000013ff13723e */ /* 0x000fe200000010ff */
[----:B------:R-:W-:Y:S01]  /*04d0*/  FMUL.FTZ R21, R21, R18 ;  /* 0x0000001215157220 */ /* 0x000fe20000410000 */
[----:B------:R0:W-:Y:S01]  /*04e0*/  @P3 STG.E.U16 [R10.64], R20 ;  /* 0x000000140a003986 */ /* 0x0001e2000c101504 */
[----:B------:R-:W-:-:S03]  /*04f0*/  F2FP.BF16.PACK_AB R23, RZ, R23 ;  /* 0x00000017ff17723e */ /* 0x000fc600000010ff */
[----:B------:R-:W-:Y:S02]  /*0500*/  F2FP.BF16.PACK_AB R21, RZ, R21 ;  /* 0x00000015ff15723e */ /* 0x000fe400000010ff */
[----:B0-----:R-:W-:Y:S01]  /*0510*/  PRMT R11, R19, 0x7610, R11 ;  /* 0x00007610130b7816 */ /* 0x001fe2000000000b */
[----:B------:R-:W-:Y:S01]  /*0520*/  IMAD.MOV.U32 R19, RZ, RZ, c[0x0][0x0] ;  /* 0x00000000ff137624 */ /* 0x000fe200078e00ff */
[----:B------:R0:W-:Y:S03]  /*0530*/  @P0 STG.E.U16 [R8.64], R23 ;  /* 0x0000001708000986 */ /* 0x0001e6000c101504 */
[----:B------:R-:W-:Y:S01]  /*0540*/  IMAD.WIDE.U32 R16, R19, 0x4, R16 ;  /* 0x0000000413107825 */ /* 0x000fe200078e0010 */
[----:B------:R0:W-:Y:S04]  /*0550*/  @P1 STG.E.U16 [R12.64], R21 ;  /* 0x000000150c001986 */ /* 0x0001e8000c101504 */
[----:B------:R0:W-:Y:S01]  /*0560*/  @P2 STG.E.U16 [R6.64], R11 ;  /* 0x0000000b06002986 */ /* 0x0001e2000c101504 */
[----:B------:R-:W-:-:S02]  /*0570*/  ISETP.GE.U32.AND P0, PT, R16, 0x10000, PT ;  /* 0x000100001000780c */ /* 0x000fc40003f06070 */
[----:B------:R-:W-:Y:S02]  /*0580*/  ISETP.LT.U32.AND P1, PT, R16, R0, PT ;  /* 0x000000001000720c */ /* 0x000fe40003f21070 */
[C---:B------:R-:W-:Y:S02]  /*0590*/  ISETP.GE.U32.AND.EX P0, PT, R17.reuse, RZ, PT, P0 ;  /* 0x000000ff1100720c */ /* 0x040fe40003f06100 */
[----:B------:R-:W-:-:S13]  /*05a0*/  ISETP.LT.AND.EX P1, PT, R17, R5, PT, P1 ;  /* 0x000000051100720c */ /* 0x000fda0003f21310 */
[----:B0-----:R-:W-:Y:S05]  /*05b0*/  @!P0 BRA P1, `(.L_x_3548) ;  /* 0xfffffbe000008947 */ /* 0x001fea000083ffff */
[----:B------:R-:W-:Y:S05]  /*05c0*/  EXIT ;  /* 0x000000000000794d */ /* 0x000fea0003800000 */
.L_x_3547:
[----:B0-2---:R-:W0:Y:S02]  /*05d0*/  S2R R13, SR_TID.X ;  /* 0x00000000000d7919 */ /* 0x005e240000002100 */
[----:B0-----:R-:W-:-:S05]  /*05e0*/  IMAD.WIDE.U32 R6, R13, 0x4, RZ ;  /* 0x000000040d067825 */ /* 0x001fca00078e00ff */
[----:B------:R-:W-:-:S04]  /*05f0*/  ISETP.GE.U32.AND P0, PT, R6, R0, PT ;  /* 0x000000000600720c */ /* 0x000fc80003f06070 */
[----:B------:R-:W-:-:S04]  /*0600*/  ISETP.GE.AND.EX P0, PT, R7, R5, PT, P0 ;  /* 0x000000050700720c */ /* 0x000fc80003f06300 */
[----:B------:R-:W-:-:S13]  /*0610*/  ISETP.GT.U32.OR P0, PT, R13, 0x3fff, P0 ;  /* 0x00003fff0d00780c */ /* 0x000fda0000704470 */
[----:B------:R-:W-:Y:S05]  /*0620*/  @P0 EXIT ;  /* 0x000000000000094d */ /* 0x000fea0003800000 */
[----:B------:R0:W1:Y:S01]  /*0630*/  MUFU.RCP R15, R4 ;  /* 0x00000004000f7308 */ /* 0x0000620000001000 */
[----:B------:R-:W-:-:S07]  /*0640*/  IMAD.MOV.U32 R12, RZ, RZ, RZ ;  /* 0x000000ffff0c7224 */ /* 0x000fce00078e00ff */
.L_x_3549:
[----:B------:R-:W-:-:S04]  /*0650*/  LEA R6, P0, R13, R2, 0x3 ;  /* 0x000000020d067211 */ /* 0x000fc800078018ff */
[----:B------:R-:W-:-:S05]  /*0660*/  LEA.HI.X R7, R13, R3, R12, 0x3, P0 ;  /* 0x000000030d077211 */ /* 0x000fca00000f1c0c */
[----:B------:R-:W2:Y:S01]  /*0670*/  LDG.E.64 R8, [R6.64] ;  /* 0x0000000406087981 */ /* 0x000ea2000c1e1b00 */
[----:B------:R-:W-:-:S04]  /*0680*/  IADD3 R13, P0, R13, c[0x0][0x0], RZ ;  /* 0x000000000d0d7a10 */ /* 0x000fc80007f1e0ff */
[----:B------:R-:W-:Y:S01]  /*0690*/  ISETP.LT.U32.AND P1, PT, R13, 0x4000, PT ;  /* 0x000040000d00780c */ /* 0x000fe20003f21070 */
[----:B------:R-:W-:-:S05]  /*06a0*/  IMAD.X R12, RZ, RZ, R12, P0 ;  /* 0x000000ffff0c7224 */ /* 0x000fca00000e060c */
[----:B------:R-:W-:Y:S02]  /*06b0*/  ISETP.LT.U32.AND.EX P1, PT, R12, RZ, PT, P1 ;  /* 0x000000ff0c00720c */ /* 0x000fe40003f21110 */
[--C-:B0-2---:R-:W-:Y:S02]  /*06c0*/  PRMT R4, RZ, 0x5410, R8.reuse ;  /* 0x00005410ff047816 */ /* 0x105fe40000000008 */
[----:B------:R-:W-:Y:S02]  /*06d0*/  PRMT R8, RZ, 0x7610, R8 ;  /* 0x00007610ff087816 */ /* 0x000fe40000000008 */
[--C-:B------:R-:W-:Y:S01]  /*06e0*/  PRMT R10, RZ, 0x5410, R9.reuse ;  /* 0x00005410ff0a7816 */ /* 0x100fe20000000009 */
[-C--:B-1----:R-:W-:Y:S01]  /*06f0*/  FMUL.FTZ R4, R4, R15.reuse ;  /* 0x0000000f04047220 */ /* 0x082fe20000410000 */
[----:B------:R-:W-:Y:S01]  /*0700*/  PRMT R11, RZ, 0x7610, R9 ;  /* 0x00007610ff0b7816 */ /* 0x000fe20000000009 */
[-C--:B------:R-:W-:Y:S02]  /*0710*/  FMUL.FTZ R9, R8, R15.reuse ;  /* 0x0000000f08097220 */ /* 0x080fe40000410000 */
[----:B------:R-:W-:-:S02]  /*0720*/  FMUL.FTZ R10, R10, R15 ;  /* 0x0000000f0a0a7220 */ /* 0x000fc40000410000 */
[----:B------:R-:W-:Y:S01]  /*0730*/  FMUL.FTZ R11, R11, R15 ;  /* 0x0000000f0b0b7220 */ /* 0x000fe20000410000 */
[----:B------:R-:W-:Y:S02]  /*0740*/  F2FP.BF16.PACK_AB R8, R9, R4 ;  /* 0x000000040908723e */ /* 0x000fe400000010ff */
[----:B------:R-:W-:Y:S02]  /*0750*/  SHF.L.U64.HI R4, R13, 0x2, R12 ;  /* 0x000000020d047819 */ /* 0x000fe4000001020c */
[----:B------:R-:W-:Y:S01]  /*0760*/  F2FP.BF16.PACK_AB R9, R11, R10 ;  /* 0x0000000a0b09723e */ /* 0x000fe200000010ff */
[----:B------:R-:W-:-:S04]  /*0770*/  IMAD.SHL.U32 R11, R13, 0x4, RZ ;  /* 0x000000040d0b7824 */ /* 0x000fc800078e00ff */
[----:B------:R0:W-:Y:S01]  /*0780*/  STG.E.64 [R6.64], R8 ;  /* 0x0000000806007986 */ /* 0x0001e2000c101b04 */
[----:B------:R-:W-:-:S04]  /*0790*/  ISETP.GE.U32.AND P0, PT, R11, R0, PT ;  /* 0x000000000b00720c */ /* 0x000fc80003f06070 */
[----:B------:R-:W-:-:S13]  /*07a0*/  ISETP.GE.AND.EX P0, PT, R4, R5, PT, P0 ;  /* 0x000000050400720c */ /* 0x000fda0003f06300 */
[----:B0-----:R-:W-:Y:S05]  /*07b0*/  @!P0 BRA P1, `(.L_x_3549) ;  /* 0xfffffe9000008947 */ /* 0x001fea000083ffff */
[----:B------:R-:W-:Y:S05]  /*07c0*/  EXIT ;  /* 0x000000000000794d */ /* 0x000fea0003800000 */
.L_x_3550:
        /* <DEDUP_REMOVED lines=11> */
.L_x_4031:


//--------------------- .text._ZN2at6native61_GLOBAL__N__44eb8e94_28_ForeachBinaryOpScalarList_cu_dda10a6925multi_tensor_apply_kernelINS1_28TensorListScalarListMetadataIfLi1EEENS1_25BinaryOpScalarListFunctorIN3c104HalfELi1ELi1ELi0EEEJSt7dividesIfEEEEvT_T0_DpT1_ --------------------------
	.section	.text._ZN2at6native61_GLOBAL__N__44eb8e94_28_ForeachBinaryOpScalarList_cu_dda10a6925multi_tensor_apply_kernelINS1_28TensorListScalarListMetadataIfLi1EEENS1_25BinaryOpScalarListFunctorIN3c104HalfELi1ELi1ELi0EEEJSt7dividesIfEEEEvT_T0_DpT1_,"ax",@progbits
	.sectioninfo	@"SHI_REGISTERS=28"
	.align	128
.text._ZN2at6native61_GLOBAL__N__44eb8e94_28_ForeachBinaryOpScalarList_cu_dda10a6925multi_tensor_apply_kernelINS1_28TensorListScalarListMetadataIfLi1EEENS1_25BinaryOpScalarListFunctorIN3c104HalfELi1ELi1ELi0EEEJSt7dividesIfEEEEvT_T0_DpT1_:
        .type           _ZN2at6native61_GLOBAL__N__44eb8e94_28_ForeachBinaryOpScalarList_cu_dda10a6925multi_tensor_apply_kernelINS1_28TensorListScalarListMetadataIfLi1EEENS1_25BinaryOpScalarListFunctorIN3c104HalfELi1ELi1ELi0EEEJSt7dividesIfEEEEvT_T0_DpT1_,@function
        .size           _ZN2at6native61_GLOBAL__N__44eb8e94_28_ForeachBinaryOpScalarList_cu_dda10a6925multi_tensor_apply_kernelINS1_28TensorListScalarListMetadataIfLi1EEENS1_25BinaryOpScalarListFunctorIN3c104HalfELi1ELi1ELi0EEEJSt7dividesIfEEEEvT_T0_DpT1_,(.L_x_4032 - _ZN2at6native61_GLOBAL__N__44eb8e94_28_ForeachBinaryOpScalarList_cu_dda10a6925multi_tensor_apply_kernelINS1_28TensorListScalarListMetadataIfLi1EEENS1_25BinaryOpScalarListFunctorIN3c104HalfELi1ELi1ELi0EEEJSt7dividesIfEEEEvT_T0_DpT1_)
        .other          _ZN2at6native61_GLOBAL__N__44eb8e94_28_ForeachBinaryOpScalarList_cu_dda10a6925multi_tensor_apply_kernelINS1_28TensorListScalarListMetadataIfLi1EEENS1_25BinaryOpScalarListFunctorIN3c104HalfELi1ELi1ELi0EEEJSt7dividesIfEEEEvT_T0_DpT1_,@"STO_CUDA_ENTRY STV_DEFAULT"
_ZN2at6native61_GLOBAL__N__44eb8e94_28_ForeachBinaryOpScalarList_cu_dda10a6925multi_tensor_apply_kernelINS1_28TensorListScalarListMetadataIfLi1EEENS1_25BinaryOpScalarListFunctorIN3c104HalfELi1ELi1ELi0EEEJSt7dividesIfEEEEvT_T0_DpT1_:
        /* <DEDUP_REMOVED lines=26> */
.L_x_3552:
        /* <DEDUP_REMOVED lines=11> */
[----:B------:R-:W-:Y:S02]  /*0250*/  ISETP.LT.U32.AND P0, PT, R9, R0, PT ;  /* 0x000000000900720c */ /* 0x000fe40003f01070 */
[----:B------:R-:W-:Y:S02]  /*0260*/  LEA R12, P4, R7, R2, 0x1 ;  /* 0x00000002070c7211 */ /* 0x000fe400078808ff */
[----:B------:R-:W-:Y:S02]  /*0270*/  LEA.HI.X R9, R9, R3, R10, 0x1, P5 ;  /* 0x0000000309097211 */ /* 0x000fe400028f0c0a */
[----:B------:R-:W-:Y:S02]  /*0280*/  ISETP.GE.U32.AND.EX P3, PT, R10, RZ, PT, P3 ;  /* 0x000000ff0a00720c */ /* 0x000fe40003f66130 */
[----:B------:R-:W-:Y:S02]  /*0290*/  ISETP.GE.U32.AND.EX P5, PT, R6, RZ, PT, P2 ;  /* 0x000000ff0600720c */ /* 0x000fe40003fa6120 */
[----:B------:R-:W-:-:S02]  /*02a0*/  ISETP.GE.U32.AND P2, PT, R11, 0x10000, PT ;  /* 0x000100000b00780c */ /* 0x000fc40003f46070 */
[CC--:B------:R-:W-:Y:S02]  /*02b0*/  ISETP.LT.U32.AND P1, PT, R7.reuse, R0.reuse, PT ;  /* 0x000000000700720c */ /* 0x0c0fe40003f21070 */
[----:B------:R-:W-:Y:S02]  /*02c0*/  LEA.HI.X R13, R7, R3, R6, 0x1, P4 ;  /* 0x00000003070d7211 */ /* 0x000fe400020f0c06 */
[----:B------:R-:W-:Y:S02]  /*02d0*/  IADD3 R7, P4, R18, R11, RZ ;  /* 0x0000000b12077210 */ /* 0x000fe40007f9e0ff */
[----:B------:R-:W-:Y:S02]  /*02e0*/  ISETP.LT.AND.EX P0, PT, R10, R5, !P3, P0 ;  /* 0x000000050a00720c */ /* 0x000fe40005f01300 */
[----:B------:R-:W-:Y:S01]  /*02f0*/  ISETP.LT.U32.AND P3, PT, R11, R0, PT ;  /* 0x000000000b00720c */ /* 0x000fe20003f61070 */
[----:B------:R-:W-:Y:S01]  /*0300*/  IMAD.X R18, RZ, RZ, R20, P4 ;  /* 0x000000ffff127224 */ /* 0x000fe200020e0614 */
[----:B------:R-:W-:-:S02]  /*0310*/  ISETP.GE.U32.AND.EX P6, PT, R20, RZ, PT, P2 ;  /* 0x000000ff1400720c */ /* 0x000fc40003fc6120 */
[----:B------:R-:W-:Y:S02]  /*0320*/  ISETP.GE.U32.AND P2, PT, R7, 0x10000, PT ;  /* 0x000100000700780c */ /* 0x000fe40003f46070 */
[-C--:B------:R-:W-:Y:S02]  /*0330*/  ISETP.LT.AND.EX P3, PT, R20, R5.reuse, !P6, P3 ;  /* 0x000000051400720c */ /* 0x080fe40007761330 */
[----:B------:R-:W-:Y:S02]  /*0340*/  ISETP.LT.AND.EX P1, PT, R6, R5, !P5, P1 ;  /* 0x000000050600720c */ /* 0x000fe40006f21310 */
[----:B------:R-:W-:Y:S02]  /*0350*/  LEA R10, P5, R11, R2, 0x1 ;  /* 0x000000020b0a7211 */ /* 0x000fe400078a08ff */
[----:B------:R-:W-:Y:S02]  /*0360*/  ISETP.LT.U32.AND P4, PT, R7, R0, PT ;  /* 0x000000000700720c */ /* 0x000fe40003f81070 */
[----:B------:R-:W-:-:S02]  /*0370*/  ISETP.GE.U32.AND.EX P2, PT, R18, RZ, PT, P2 ;  /* 0x000000ff1200720c */ /* 0x000fc40003f46120 */
[--C-:B------:R-:W-:Y:S02]  /*0380*/  LEA.HI.X R11, R11, R3, R20.reuse, 0x1, P5 ;  /* 0x000000030b0b7211 */ /* 0x100fe400028f0c14 */
[----:B------:R-:W-:Y:S02]  /*0390*/  ISETP.LT.AND.EX P2, PT, R18, R5, !P2, P4 ;  /* 0x000000051200720c */ /* 0x000fe40005741340 */
[----:B------:R-:W-:Y:S01]  /*03a0*/  LEA R6, P6, R7, R2, 0x1 ;  /* 0x0000000207067211 */ /* 0x000fe200078c08ff */
[----:B------:R-:W2:Y:S01]  /*03b0*/  @P3 LDG.E.U16 R19, [R10.64] ;  /* 0x000000040a133981 */ /* 0x000ea2000c1e1500 */
[----:B------:R-:W-:Y:S02]  /*03c0*/  PRMT R20, RZ, 0x7610, R20 ;  /* 0x00007610ff147816 */ /* 0x000fe40000000014 */
[----:B------:R-:W-:Y:S02]  /*03d0*/  PRMT R21, RZ, 0x7610, R21 ;  /* 0x00007610ff157816 */ /* 0x000fe40000000015 */
[----:B------:R-:W-:-:S02]  /*03e0*/  PRMT R22, RZ, 0x7610, R22 ;  /* 0x00007610ff167816 */ /* 0x000fc40000000016 */
[----:B------:R-:W-:Y:S01]  /*03f0*/  LEA.HI.X R7, R7, R3, R18, 0x1, P6 ;  /* 0x0000000307077211 */ /* 0x000fe200030f0c12 */
[----:B------:R-:W3:Y:S04]  /*0400*/  @P0 LDG.E.U16 R20, [R8.64] ;  /* 0x0000000408140981 */ /* 0x000ee8000c1e1500 */
[----:B------:R-:W4:Y:S04]  /*0410*/  @P1 LDG.E.U16 R21, [R12.64] ;  /* 0x000000040c151981 */ /* 0x000f28000c1e1500 */
[----:B------:R-:W5:Y:S01]  /*0420*/  @P2 LDG.E.U16 R22, [R6.64] ;  /* 0x0000000406162981 */ /* 0x000f62000c1e1500 */
[----:B------:R-:W0:Y:S01]  /*0430*/  MUFU.RCP R18, R4 ;  /* 0x0000000400127308 */ /* 0x000e220000001000 */
[----:B--2---:R-:W-:-:S05]  /*0440*/  HADD2.F32 R19, -RZ, R19.H0_H0 ;  /* 0x20000013ff137230 */ /* 0x004fca0000004100 */
[-C--:B0-----:R-:W-:Y:S01]  /*0450*/  FMUL.FTZ R19, R19, R18.reuse ;  /* 0x0000001213137220 */ /* 0x081fe20000410000 */
[----:B---3--:R-:W-:Y:S02]  /*0460*/  HADD2.F32 R23, -RZ, R20.H0_H0 ;  /* 0x20000014ff177230 */ /* 0x008fe40000004100 */
[----:B----4-:R-:W-:Y:S02]  /*0470*/  HADD2.F32 R21, -RZ, R21.H0_H0 ;  /* 0x20000015ff157230 */ /* 0x010fe40000004100 */
[----:B------:R-:W-:Y:S01]  /*0480*/  F2FP.PACK_AB R19, RZ, R19 ;  /* 0x00000013ff13723e */ /* 0x000fe200000000ff */
[----:B-----5:R-:W-:Y:S01]  /*0490*/  HADD2.F32 R25, -RZ, R22.H0_H0 ;  /* 0x20000016ff197230 */ /* 0x020fe20000004100 */
[-C--:B------:R-:W-:Y:S02]  /*04a0*/  FMUL.FTZ R23, R23, R18.reuse ;  /* 0x0000001217177220 */ /* 0x080fe40000410000 */
[-C--:B------:R-:W-:Y:S02]  /*04b0*/  FMUL.FTZ R21, R21, R18.reuse ;  /* 0x0000001215157220 */ /* 0x080fe40000410000 */
[----:B------:R-:W-:Y:S01]  /*04c0*/  FMUL.FTZ R25, R25, R18 ;  /* 0x0000001219197220 */ /* 0x000fe20000410000 */
        /* <DEDUP_REMOVED lines=16> */
.L_x_3551:
        /* <DEDUP_REMOVED lines=8> */
.L_x_3553:
[----:B------:R-:W-:-:S04]  /*0650*/  LEA R6, P0, R13, R2, 0x3 ;  /* 0x000000020d067211 */ /* 0x000fc800078018ff */
[----:B------:R-:W-:-:S05]  /*0660*/  LEA.HI.X R7, R13, R3, R12, 0x3, P0 ;  /* 0x000000030d077211 */ /* 0x000fca00000f1c0c */
[----:B------:R-:W2:Y:S01]  /*0670*/  LDG.E.64 R8, [R6.64] ;  /* 0x0000000406087981 */ /* 0x000ea2000c1e1b00 */
[----:B------:R-:W-:-:S04]  /*0680*/  IADD3 R13, P0, R13, c[0x0][0x0], RZ ;  /* 0x000000000d0d7a10 */ /* 0x000fc80007f1e0ff */
[----:B------:R-:W-:Y:S01]  /*0690*/  ISETP.LT.U32.AND P1, PT, R13, 0x4000, PT ;  /* 0x000040000d00780c */ /* 0x000fe20003f21070 */
[----:B------:R-:W-:-:S05]  /*06a0*/  IMAD.X R12, RZ, RZ, R12, P0 ;  /* 0x000000ffff0c7224 */ /* 0x000fca00000e060c */
[----:B------:R-:W-:Y:S01]  /*06b0*/  ISETP.LT.U32.AND.EX P1, PT, R12, RZ, PT, P1 ;  /* 0x000000ff0c00720c */ /* 0x000fe20003f21110 */
[--C-:B0-2---:R-:W-:Y:S02]  /*06c0*/  HADD2.F32 R4, -RZ, R8.reuse.H0_H0 ;  /* 0x20000008ff047230 */ /* 0x105fe40000004100 */
[----:B------:R-:W-:Y:S02]  /*06d0*/  HADD2.F32 R8, -RZ, R8.H1_H1 ;  /* 0x30000008ff087230 */ /* 0x000fe40000004100 */
[--C-:B------:R-:W-:Y:S01]  /*06e0*/  HADD2.F32 R10, -RZ, R9.reuse.H0_H0 ;  /* 0x20000009ff0a7230 */ /* 0x100fe20000004100 */
[-C--:B-1----:R-:W-:Y:S01]  /*06f0*/  FMUL.FTZ R4, R4, R15.reuse ;  /* 0x0000000f04047220 */ /* 0x082fe20000410000 */
[----:B------:R-:W-:Y:S01]  /*0700*/  HADD2.F32 R11, -RZ, R9.H1_H1 ;  /* 0x30000009ff0b7230 */ /* 0x000fe20000004100 */
[-C--:B------:R-:W-:Y:S02]  /*0710*/  FMUL.FTZ R9, R8, R15.reuse ;  /* 0x0000000f08097220 */ /* 0x080fe40000410000 */
[----:B------:R-:W-:-:S02]  /*0720*/  FMUL.FTZ R10, R10, R15 ;  /* 0x0000000f0a0a7220 */ /* 0x000fc40000410000 */
[----:B------:R-:W-:Y:S01]  /*0730*/  FMUL.FTZ R11, R11, R15 ;  /* 0x0000000f0b0b7220 */ /* 0x000fe20000410000 */
[----:B------:R-:W-:Y:S02]  /*0740*/  F2FP.PACK_AB R8, R9, R4 ;  /* 0x000000040908723e */ /* 0x000fe400000000ff */
[----:B------:R-:W-:Y:S02]  /*0750*/  SHF.L.U64.HI R4, R13, 0x2, R12 ;  /* 0x000000020d047819 */ /* 0x000fe4000001020c */
[----:B------:R-:W-:Y:S01]  /*0760*/  F2FP.PACK_AB R9, R11, R10 ;  /* 0x0000000a0b09723e */ /* 0x000fe200000000ff */
[----:B------:R-:W-:-:S04]  /*0770*/  IMAD.SHL.U32 R11, R13, 0x4, RZ ;  /* 0x000000040d0b7824 */ /* 0x000fc800078e00ff */
[----:B------:R0:W-:Y:S01]  /*0780*/  STG.E.64 [R6.64], R8 ;  /* 0x0000000806007986 */ /* 0x0001e2000c101b04 */
[----:B------:R-:W-:-:S04]  /*0790*/  ISETP.GE.U32.AND P0, PT, R11, R0, PT ;  /* 0x000000000b00720c */ /* 0x000fc80003f06070 */
[----:B------:R-:W-:-:S13]  /*07a0*/  ISETP.GE.AND.EX P0, PT, R4, R5, PT, P0 ;  /* 0x000000050400720c */ /* 0x000fda0003f06300 */
[----:B0-----:R-:W-:Y:S05]  /*07b0*/  @!P0 BRA P1, `(.L_x_3553) ;  /* 0xfffffe9000008947 */ /* 0x001fea000083ffff */
[----:B------:R-:W-:Y:S05]  /*07c0*/  EXIT ;  /* 0x000000000000794d */ /* 0x000fea0003800000 */
.L_x_3554:
        /* <DEDUP_REMOVED lines=11> */
.L_x_4032:


//--------------------- .text._ZN2at6native61_GLOBAL__N__44eb8e94_28_ForeachBinaryOpScalarList_cu_dda10a6925multi_tensor_apply_kernelINS1_28TensorListScalarListMetadataIbLi1EEENS1_25BinaryOpScalarListFunctorIbLi1ELi1ELi0EEEJSt7dividesIbEEEEvT_T0_DpT1_ --------------------------
	.section	.text._ZN2at6native61_GLOBAL__N__44eb8e94_28_ForeachBinaryOpScalarList_cu_dda10a6925multi_tensor_apply_kernelINS1_28TensorListScalarListMetadataIbLi1EEENS1_25BinaryOpScalarListFunctorIbLi1ELi1ELi0EEEJSt7dividesIbEEEEvT_T0_DpT1_,"ax",@progbits
	.sectioninfo	@"SHI_REGISTERS=28"
	.align	128
.text._ZN2at6native61_GLOBAL__N__44eb8e94_28_ForeachBinaryOpScalarList_cu_dda10a6925multi_tensor_apply_kernelINS1_28TensorListScalarListMetadataIbLi1EEENS1_25BinaryOpScalarListFunctorIbLi1ELi1ELi0EEEJSt7dividesIbEEEEvT_T0_DpT1_:
        .type           _ZN2at6native61_GLOBAL__N__44eb8e94_28_ForeachBinaryOpScalarList_cu_dda10a6925multi_tensor_apply_kernelINS1_28TensorListScalarListMetadataIbLi1EEENS1_25BinaryOpScalarListFunctorIbLi1ELi1ELi0EEEJSt7dividesIbEEEEvT_T0_DpT1_,@function
        .size           _ZN2at6native61_GLOBAL__N__44eb8e94_28_ForeachBinaryOpScalarList_cu_dda10a6925multi_tensor_apply_kernelINS1_28TensorListScalarListMetadataIbLi1EEENS1_25BinaryOpScalarListFunctorIbLi1ELi1ELi0EEEJSt7dividesIbEEEEvT_T0_DpT1_,(.L_x_4033 - _ZN2at6native61_GLOBAL__N__44eb8e94_28_ForeachBinaryOpScalarList_cu_dda10a6925multi_tensor_apply_kernelINS1_28TensorListScalarListMetadataIbLi1EEENS1_25BinaryOpScalarListFunctorIbLi1ELi1ELi0EEEJSt7dividesIbEEEEvT_T0_DpT1_)
        .other          _ZN2at6native61_GLOBAL__N__44eb8e94_28_ForeachBinaryOpScalarList_cu_dda10a6925multi_tensor_apply_kernelINS1_28TensorListScalarListMetadataIbLi1EEENS1_25BinaryOpScalarListFunctorIbLi1ELi1ELi0EEEJSt7dividesIbEEEEvT_T0_DpT1_,@"STO_CUDA_ENTRY STV_DEFAULT"
_ZN2at6native61_GLOBAL__N__44eb8e94_28_ForeachBinaryOpScalarList_cu_dda10a6925multi_tensor_apply_kernelINS1_28TensorListScalarListMetadataIbLi1EEENS1_25BinaryOpScalarListFunctorIbLi1ELi1ELi0EEEJSt7dividesIbEEEEvT_T0_DpT1_:
        /* <DEDUP_REMOVED lines=10> */
[----:B------:R-:W1:Y:S01]  /*00a0*/  LDC.64 R6, c[0x0][R8+0x460] ;  /* 0x0001180008067b82 */ /* 0x000e620000000a00 */
[----:B0-----:R-:W-:-:S05]  /*00b0*/  IADD3 R0, P1, R4, R12, RZ ;  /* 0x0000000c04007210 */ /* 0x001fca0007f3e0ff */
[----:B------:R-:W-:Y:S01]  /*00c0*/  IMAD.X R2, R5, 0x1, R13, P1 ;  /* 0x0000000105027824 */ /* 0x000fe200008e060d */
[----:B-1----:R-:W-:-:S04]  /*00d0*/  IADD3 R3, P2, -R12, R6, RZ ;  /* 0x000000060c037210 */ /* 0x002fc80007f5e1ff */
[----:B------:R-:W-:Y:S01]  /*00e0*/  LOP3.LUT P0, RZ, R3, 0x3, R0, 0xc8, !PT ;  /* 0x0000000303ff7812 */ /* 0x000fe2000780c800 */
[----:B------:R-:W-:-:S12]  /*00f0*/  IMAD.X R12, R7, 0x1, ~R13, P2 ;  /* 0x00000001070c7824 */ /* 0x000fd800010e0e0d */
[----:B------:R-:W-:Y:S05]  /*0100*/  @!P0 BRA `(.L_x_3555) ;  /* 0x0000043000008947 */ /* 0x000fea0003800000 */
[----:B------:R-:W-:-:S04]  /*0110*/  ISETP.GE.U32.AND P0, PT, R3, 0x1, PT ;  /* 0x000000010300780c */ /* 0x000fc80003f06070 */
[----:B------:R-:W-:-:S13]  /*0120*/  ISETP.GE.AND.EX P0, PT, R12, RZ, PT, P0 ;  /* 0x000000ff0c00720c */ /* 0x000fda0003f06300 */
[----:B------:R-:W-:Y:S05]  /*0130*/  @!P0 EXIT ;  /* 0x000000000000894d */ /* 0x000fea0003800000 */
[----:B------:R-:W0:Y:S01]  /*0140*/  S2R R13, SR_TID.X ;  /* 0x00000000000d7919 */ /* 0x000e220000002100 */
[----:B------:R-:W-:Y:S01]  /*0150*/  IMAD.MOV.U32 R14, RZ, RZ, c[0x0][0x0] ;  /* 0x00000000ff0e7624 */ /* 0x000fe200078e00ff */
[----:B------:R-:W-:-:S06]  /*0160*/  CS2R R16, SRZ ;  /* 0x0000000000107805 */ /* 0x000fcc000001ff00 */
.L_x_3556:
        /* <DEDUP_REMOVED lines=9> */
[----:B------:R-:W-:Y:S01]  /*0200*/  IADD3 R4, P4, R4, R9, RZ ;  /* 0x0000000904047210 */ /* 0x000fe20007f9e0ff */
[--C-:B------:R-:W-:Y:S01]  /*0210*/  IMAD.X R11, RZ, RZ, R21.reuse, P0 ;  /* 0x000000ffff0b7224 */ /* 0x100fe200000e0615 */
[C---:B------:R-:W-:Y:S02]  /*0220*/  ISETP.GE.U32.AND P3, PT, R6.reuse, 0x10000, PT ;  /* 0x000100000600780c */ /* 0x040fe40003f66070 */
[----:B------:R-:W-:Y:S01]  /*0230*/  ISETP.GE.U32.AND.EX P5, PT, R21, RZ, PT, P5 ;  /* 0x000000ff1500720c */ /* 0x000fe20003fa6150 */
[----:B------:R-:W-:Y:S01]  /*0240*/  IMAD.X R5, RZ, RZ, R21, P4 ;  /* 0x000000ffff057224 */ /* 0x000fe200020e0615 */
[----:B------:R-:W-:Y:S02]  /*0250*/  ISETP.LT.U32.AND P1, PT, R6, R3, PT ;  /* 0x000000030600720c */ /* 0x000fe40003f21070 */
[----:B------:R-:W-:Y:S02]  /*0260*/  ISETP.GE.U32.AND.EX P3, PT, R7, RZ, PT, P3 ;  /* 0x000000ff0700720c */ /* 0x000fe40003f66130 */
[----:B------:R-:W-:-:S02]  /*0270*/  ISETP.LT.AND.EX P2, PT, R21, R12, !P5, P2 ;  /* 0x0000000c1500720c */ /* 0x000fc40006f41320 */
[----:B------:R-:W-:Y:S02]  /*0280*/  ISETP.GE.U32.AND P5, PT, R10, 0x10000, PT ;  /* 0x000100000a00780c */ /* 0x000fe40003fa6070 */
[----:B------:R-:W-:Y:S02]  /*0290*/  IADD3 R6, P6, R6, R0, RZ ;  /* 0x0000000006067210 */ /* 0x000fe40007fde0ff */
[----:B------:R-:W-:Y:S02]  /*02a0*/  ISETP.GE.U32.AND P0, PT, R4, 0x10000, PT ;  /* 0x000100000400780c */ /* 0x000fe40003f06070 */
[C---:B------:R-:W-:Y:S01]  /*02b0*/  ISETP.LT.AND.EX P1, PT, R7.reuse, R12, !P3, P1 ;  /* 0x0000000c0700720c */ /* 0x040fe20005f21310 */
[----:B------:R-:W-:Y:S01]  /*02c0*/  IMAD.X R7, R7, 0x1, R2, P6 ;  /* 0x0000000107077824 */ /* 0x000fe200030e0602 */
        /* <DEDUP_REMOVED lines=11> */
[--C-:B------:R-:W-:Y:S01]  /*0380*/  IMAD.X R11, R11, 0x1, R2.reuse, P5 ;  /* 0x000000010b0b7824 */ /* 0x100fe200028e0602 */
[----:B------:R-:W-:Y:S01]  /*0390*/  PRMT R19, RZ, 0x7610, R19 ;  /* 0x00007610ff137816 */ /* 0x000fe20000000013 */
[----:B------:R-:W-:Y:S01]  /*03a0*/  IMAD.X R5, R5, 0x1, R2, P4 ;  /* 0x0000000105057824 */ /* 0x000fe200020e0602 */
[----:B------:R-:W-:Y:S01]  /*03b0*/  PRMT R18, RZ, 0x7610, R18 ;  /* 0x00007610ff127816 */ /* 0x000fe20000000012 */
[----:B------:R-:W2:Y:S04]  /*03c0*/  @P2 LDG.E.U8 R20, [R8.64] ;  /* 0x0000000408142981 */ /* 0x000ea8000c1e1100 */
[----:B------:R-:W3:Y:S04]  /*03d0*/  @P1 LDG.E.U8 R15, [R6.64] ;  /* 0x00000004060f1981 */ /* 0x000ee8000c1e1100 */
[----:B------:R-:W4:Y:S04]  /*03e0*/  @P3 LDG.E.U8 R19, [R10.64] ;  /* 0x000000040a133981 */ /* 0x000f28000c1e1100 */
[----:B------:R-:W5:Y:S01]  /*03f0*/  @P0 LDG.E.U8 R18, [R4.64] ;  /* 0x0000000404120981 */ /* 0x000f62000c1e1100 */
[----:B------:R-:W-:-:S04]  /*0400*/  IMAD.MOV.U32 R25, RZ, RZ, c[0x0][0x0] ;  /* 0x00000000ff197624 */ /* 0x000fc800078e00ff */
[----:B------:R-:W-:Y:S01]  /*0410*/  IMAD.WIDE.U32 R16, R25, 0x4, R16 ;  /* 0x0000000419107825 */ /* 0x000fe200078e0010 */
[----:B--2---:R-:W-:Y:S02]  /*0420*/  @P2 LOP3.LUT P6, RZ, R20, 0xff, RZ, 0xc0, !PT ;  /* 0x000000ff14ff2812 */ /* 0x004fe400078cc0ff */
[----:B---3--:R-:W-:Y:S02]  /*0430*/  @P1 LOP3.LUT P5, RZ, R15, 0xff, RZ, 0xc0, !PT ;  /* 0x000000ff0fff1812 */ /* 0x008fe400078ac0ff */
[----:B------:R-:W-:Y:S02]  /*0440*/  @P2 SEL R15, RZ, 0x1, !P6 ;  /* 0x00000001ff0f2807 */ /* 0x000fe40007000000 */
[----:B----4-:R-:W-:Y:S02]  /*0450*/  @P3 LOP3.LUT P4, RZ, R19, 0xff, RZ, 0xc0, !PT ;  /* 0x000000ff13ff3812 */ /* 0x010fe4000788c0ff */
[----:B------:R-:W-:Y:S01]  /*0460*/  @P1 SEL R19, RZ, 0x1, !P5 ;  /* 0x00000001ff131807 */ /* 0x000fe20006800000 */
[----:B------:R0:W-:Y:S01]  /*0470*/  @P2 STG.E.U8 [R8.64], R15 ;  /* 0x0000000f08002986 */ /* 0x0001e2000c101104 */
[----:B-----5:R-:W-:-:S02]  /*0480*/  @P0 LOP3.LUT P6, RZ, R18, 0xff, RZ, 0xc0, !PT ;  /* 0x000000ff12ff0812 */ /* 0x020fc400078cc0ff */
[----:B------:R-:W-:Y:S01]  /*0490*/  @P3 SEL R21, RZ, 0x1, !P4 ;  /* 0x00000001ff153807 */ /* 0x000fe20006000000 */
[----:B------:R0:W-:Y:S01]  /*04a0*/  @P1 STG.E.U8 [R6.64], R19 ;  /* 0x0000001306001986 */ /* 0x0001e2000c101104 */
[----:B------:R-:W-:Y:S02]  /*04b0*/  @P0 SEL R23, RZ, 0x1, !P6 ;  /* 0x00000001ff170807 */ /* 0x000fe40007000000 */
[C---:B------:R-:W-:Y:S01]  /*04c0*/  ISETP.LT.U32.AND P1, PT, R16.reuse, R3, PT ;  /* 0x000000031000720c */ /* 0x040fe20003f21070 */
[----:B------:R0:W-:Y:S03]  /*04d0*/  @P3 STG.E.U8 [R10.64], R21 ;  /* 0x000000150a003986 */ /* 0x0001e6000c101104 */
[----:B------:R-:W-:Y:S01]  /*04e0*/  ISETP.LT.AND.EX P1, PT, R17, R12, PT, P1 ;  /* 0x0000000c1100720c */ /* 0x000fe20003f21310 */
[----:B------:R0:W-:Y:S01]  /*04f0*/  @P0 STG.E.U8 [R4.64], R23 ;  /* 0x0000001704000986 */ /* 0x0001e2000c101104 */
[----:B------:R-:W-:-:S04]  /*0500*/  ISETP.GE.U32.AND P0, PT, R16, 0x10000, PT ;  /* 0x000100001000780c */ /* 0x000fc80003f06070 */
[----:B------:R-:W-:-:S13]  /*0510*/  ISETP.GE.U32.AND.EX P0, PT, R17, RZ, PT, P0 ;  /* 0x000000ff1100720c */ /* 0x000fda0003f06100 */
[----:B0-----:R-:W-:Y:S05]  /*0520*/  @!P0 BRA P1, `(.L_x_3556) ;  /* 0xfffffc4000008947 */ /* 0x001fea000083ffff */
[----:B------:R-:W-:Y:S05]  /*0530*/  EXIT ;  /* 0x000000000000794d */ /* 0x000fea0003800000 */
.L_x_3555:
[----:B------:R-:W0:Y:S02]  /*0540*/  S2R R11, SR_TID.X ;  /* 0x00000000000b7919 */ /* 0x000e240000002100 */
[----:B0-----:R-:W-:-:S05]  /*0550*/  IMAD.WIDE.U32 R4, R11, 0x4, RZ ;  /* 0x000000040b047825 */ /* 0x001fca00078e00ff */
[----:B------:R-:W-:-:S04]  /*0560*/  ISETP.GE.U32.AND P0, PT, R4, R3, PT ;  /* 0x000000030400720c */ /* 0x000fc80003f06070 */
[----:B------:R-:W-:-:S04]  /*0570*/  ISETP.GE.AND.EX P0, PT, R5, R12, PT, P0 ;  /* 0x0000000c0500720c */ /* 0x000fc80003f06300 */
[----:B------:R-:W-:-:S13]  /*0580*/  ISETP.GT.U32.OR P0, PT, R11, 0x3fff, P0 ;  /* 0x00003fff0b00780c */ /* 0x000fda0000704470 */
[----:B------:R-:W-:Y:S05]  /*0590*/  @P0 EXIT ;  /* 0x000000000000094d */ /* 0x000fea0003800000 */
[----:B------:R-:W-:Y:S02]  /*05a0*/  IMAD.MOV.U32 R10, RZ, RZ, RZ ;  /* 0x000000ffff0a7224 */ /* 0x000fe400078e00ff */
.L_x_3557:
[----:B------:R-:W-:-:S04]  /*05b0*/  LEA R4, P0, R11, R0, 0x2 ;  /* 0x000000000b047211 */ /* 0x000fc800078010ff */
[----:B------:R-:W-:-:S05]  /*05c0*/  LEA.HI.X R5, R11, R2, R10, 0x2, P0 ;  /* 0x000000020b057211 */ /* 0x000fca00000f140a */
[----:B------:R-:W2:Y:S02]  /*05d0*/  LDG.E R9, [R4.64] ;  /* 0x0000000404097981 */ /* 0x000ea4000c1e1900 */
[C---:B--2---:R-:W-:Y:S02]  /*05e0*/  PRMT R6, R9.reuse, 0x7770, RZ ;  /* 0x0000777009067816 */ /* 0x044fe400000000ff */
[C---:B------:R-:W-:Y:S02]  /*05f0*/  PRMT R7, R9.reuse, 0x7771, RZ ;  /* 0x0000777109077816 */ /* 0x040fe400000000ff */
[----:B------:R-:W-:Y:S02]  /*0600*/  PRMT R8, R9, 0x7772, RZ ;  /* 0x0000777209087816 */ /* 0x000fe400000000ff */
[----:B------:R-:W-:Y:S02]  /*0610*/  ISETP.NE.AND P0, PT, R6, RZ, PT ;  /* 0x000000ff0600720c */ /* 0x000fe40003f05270 */
[----:B------:R-:W-:-:S02]  /*0620*/  ISETP.NE.AND P1, PT, R7, RZ, PT ;  /* 0x000000ff0700720c */ /* 0x000fc40003f25270 */
[----:B------:R-:W-:Y:S02]  /*0630*/  ISETP.NE.AND P2, PT, R8, RZ, PT ;  /* 0x000000ff0800720c */ /* 0x000fe40003f45270 */
[----:B------:R-:W-:Y:S02]  /*0640*/  PRMT R6, R9, 0x7773, RZ ;  /* 0x0000777309067816 */ /* 0x000fe400000000ff */
[----:B------:R-:W-:Y:S02]  /*0650*/  SEL R7, RZ, 0x1, !P0 ;  /* 0x00000001ff077807 */ /* 0x000fe40004000000 */
[----:B------:R-:W-:Y:S02]  /*0660*/  SEL R8, RZ, 0x1, !P1 ;  /* 0x00000001ff087807 */ /* 0x000fe40004800000 */
[----:B------:R-:W-:Y:S02]  /*0670*/  ISETP.NE.AND P0, PT, R6, RZ, PT ;  /* 0x000000ff0600720c */ /* 0x000fe40003f05270 */
[----:B------:R-:W-:-:S02]  /*0680*/  SEL R6, RZ, 0x1, !P2 ;  /* 0x00000001ff067807 */ /* 0x000fc40005000000 */
[----:B------:R-:W-:Y:S02]  /*0690*/  PRMT R9, R8, 0x7604, R7 ;  /* 0x0000760408097816 */ /* 0x000fe40000000007 */
[----:B------:R-:W-:Y:S02]  /*06a0*/  SEL R7, RZ, 0x1, !P0 ;  /* 0x00000001ff077807 */ /* 0x000fe40004000000 */
[----:B------:R-:W-:Y:S02]  /*06b0*/  PRMT R6, R6, 0x7054, R9 ;  /* 0x0000705406067816 */ /* 0x000fe40000000009 */
[----:B------:R-:W-:Y:S02]  /*06c0*/  IADD3 R11, P0, R11, c[0x0][0x0], RZ ;  /* 0x000000000b0b7a10 */ /* 0x000fe40007f1e0ff */
[----:B------:R-:W-:Y:S02]  /*06d0*/  PRMT R7, R7, 0x654, R6 ;  /* 0x0000065407077816 */ /* 0x000fe40000000006 */
[C---:B------:R-:W-:Y:S01]  /*06e0*/  ISETP.LT.U32.AND P1, PT, R11.reuse, 0x4000, PT ;  /* 0x000040000b00780c */ /* 0x040fe20003f21070 */
[----:B------:R-:W-:-:S02]  /*06f0*/  IMAD.SHL.U32 R6, R11, 0x4, RZ ;  /* 0x000000040b067824 */ /* 0x000fc400078e00ff */
[----:B------:R-:W-:Y:S01]  /*0700*/  IMAD.X R10, RZ, RZ, R10, P0 ;  /* 0x000000ffff0a7224 */ /* 0x000fe200000e060a */
[----:B------:R0:W-:Y:S02]  /*0710*/  STG.E [R4.64], R7 ;  /* 0x0000000704007986 */ /* 0x0001e4000c101904 */
[----:B------:R-:W-:Y:S02]  /*0720*/  ISETP.GE.U32.AND P0, PT, R6, R3, PT ;  /* 0x000000030600720c */ /* 0x000fe40003f06070 */
[----:B------:R-:W-:Y:S02]  /*0730*/  SHF.L.U64.HI R9, R11, 0x2, R10 ;  /* 0x000000020b097819 */ /* 0x000fe4000001020a */
[----:B------:R-:W-:Y:S02]  /*0740*/  ISETP.LT.U32.AND.EX P1, PT, R10, RZ, PT, P1 ;  /* 0x000000ff0a00720c */ /* 0x000fe40003f21110 */
[----:B------:R-:W-:-:S13]  /*0750*/  ISETP.GE.AND.EX P0, PT, R9, R12, PT, P0 ;  /* 0x0000000c0900720c */ /* 0x000fda0003f06300 */
[----:B0-----:R-:W-:Y:S05]  /*0760*/  @!P0 BRA P1, `(.L_x_3557) ;  /* 0xfffffe4000008947 */ /* 0x001fea000083ffff */
[----:B------:R-:W-:Y:S05]  /*0770*/  EXIT ;  /* 0x000000000000794d */ /* 0x000fea0003800000 */
.L_x_3558:
        /* <DEDUP_REMOVED lines=16> */
.L_x_4033:


//--------------------- .text._ZN2at6native61_GLOBAL__N__44eb8e94_28_ForeachBinaryOpScalarList_cu_dda10a6925multi_tensor_apply_kernelINS1_28TensorListScalarListMetadataIN3c107complexIfEELi1EEENS1_25BinaryOpScalarListFunctorIS6_Li1ELi1ELi0EEEJSt7dividesIS6_EEEEvT_T0_DpT1_ --------------------------
	.section	.text._ZN2at6native61_GLOBAL__N__44eb8e94_28_ForeachBinaryOpScalarList_cu_dda10a6925multi_tensor_apply_kernelINS1_28TensorListScalarListMetadataIN3c107complexIfEELi1EEENS1_25BinaryOpScalarListFunctorIS6_Li1ELi1ELi0EEEJSt7dividesIS6_EEEEvT_T0_DpT1_,"ax",@progbits
	.sectioninfo	@"SHI_REGISTERS=29"
	.align	128
.text._ZN2at6native61_GLOBAL__N__44eb8e94_28_ForeachBinaryOpScalarList_cu_dda10a6925multi_tensor_apply_kernelINS1_28TensorListScalarListMetadataIN3c107complexIfEELi1EEENS1_25BinaryOpScalarListFunctorIS6_Li1ELi1ELi0EEEJSt7dividesIS6_EEEEvT_T0_DpT1_:
        .type           _ZN2at6native61_GLOBAL__N__44eb8e94_28_ForeachBinaryOpScalarList_cu_dda10a6925multi_tensor_apply_kernelINS1_28TensorListScalarListMetadataIN3c107complexIfEELi1EEENS1_25BinaryOpScalarListFunctorIS6_Li1ELi1ELi0EEEJSt7dividesIS6_EEEEvT_T0_DpT1_,@function
        .size           _ZN2at6native61_GLOBAL__N__44eb8e94_28_ForeachBinaryOpScalarList_cu_dda10a6925multi_tensor_apply_kernelINS1_28TensorListScalarListMetadataIN3c107complexIfEELi1EEENS1_25BinaryOpScalarListFunctorIS6_Li1ELi1ELi0EEEJSt7dividesIS6_EEEEvT_T0_DpT1_,(.L_x_4034 - _ZN2at6native61_GLOBAL__N__44eb8e94_28_ForeachBinaryOpScalarList_cu_dda10a6925multi_tensor_apply_kernelINS1_28TensorListScalarListMetadataIN3c107complexIfEELi1EEENS1_25BinaryOpScalarListFunctorIS6_Li1ELi1ELi0EEEJSt7dividesIS6_EEEEvT_T0_DpT1_)
        .other          _ZN2at6native61_GLOBAL__N__44eb8e94_28_ForeachBinaryOpScalarList_cu_dda10a6925multi_tensor_apply_kernelINS1_28TensorListScalarListMetadataIN3c107complexIfEELi1EEENS1_25BinaryOpScalarListFunctorIS6_Li1ELi1ELi0EEEJSt7dividesIS6_EEEEvT_T0_DpT1_,@"STO_CUDA_ENTRY STV_DEFAULT"
_ZN2at6native61_GLOBAL__N__44eb8e94_28_ForeachBinaryOpScalarList_cu_dda10a6925multi_tensor_apply_kernelINS1_28TensorListScalarListMetadataIN3c107complexIfEELi1EEENS1_25BinaryOpScalarListFunctorIS6_Li1ELi1ELi0EEEJSt7dividesIS6_EEEEvT_T0_DpT1_:
[----:B------:R-:W-:Y:S02]  /*0000*/  MOV R1, c[0x0][0x28] ;  /* 0x00000a0000017a02 */ /* 0x000fe40000000f00 */
[----:B------:R-:W0:Y:S01]  /*0010*/  S2UR UR5, SR_CTAID.X ;  /* 0x00000000000579c3 */ /* 0x000e220000002500 */
[----:B------:R-:W-:Y:S02]  /*0020*/  UMOV UR6, 0x4 ;  /* 0x0000000400067882 */ /* 0x000fe40000000000 */
[----:B------:R-:W-:Y:S02]  /*0030*/  ULDC UR7, c[0x2][0x0] ;  /* 0x0080000000077ab9 */ /* 0x000fe40000000800 */
[----:B0-----:R-:W-:Y:S02]  /*0040*/  ULDC.U8 UR4, c[0x0][UR5+0xa60] ;  /* 0x0002980005047abb */ /* 0x001fe40008000000 */
[----:B------:R-:W-:Y:S02]  /*0050*/  USHF.L.U32 UR4, UR4, 0x3, URZ ;  /* 0x0000000304047899 */ /* 0x000fe4000800063f */
[----:B------:R-:W-:-:S04]  /*0060*/  UIMAD UR5, UR5, UR6, UR7 ;  /* 0x00000006050572a4 */ /* 0x000fc8000f8e0207 */
[----:B------:R-:W-:-:S06]  /*0070*/  MOV R2, UR4 ;  /* 0x0000000400027c02 */ /* 0x000fcc0008000f00 */
[----:B------:R-:W0:Y:S01]  /*0080*/  LDC.64 R2, c[0x0][R2+0x760] ;  /* 0x0001d80002027b82 */ /* 0x000e220000000a00 */
[----:B------:R-:W-:Y:S02]  /*0090*/  ULDC.64 UR10, c[0x0][UR4+0x460] ;  /* 0x00011800040a7abb */ /* 0x000fe40008000a00 */
[----:B------:R-:W-:Y:S02]  /*00a0*/  ULDC UR8, c[0x0][UR5+0x160] ;  /* 0x0000580005087abb */ /* 0x000fe40008000800 */
[----:B------:R-:W-:Y:S02]  /*00b0*/  UIMAD.WIDE UR6, UR8, 0x10000, URZ ;  /* 0x00010000080678a5 */ /* 0x000fe4000f8e023f */
[----:B------:R-:W-:Y:S02]  /*00c0*/  ULDC.64 UR4, c[0x0][UR4+0x160] ;  /* 0x0000580004047abb */ /* 0x000fe40008000a00 */
[----:B------:R-:W-:Y:S02]  /*00d0*/  UIADD3 UR12, UP1, -UR6, UR10, URZ ;  /* 0x0000000a060c7290 */ /* 0x000fe4000ff3e13f */
[----:B------:R-:W-:-:S02]  /*00e0*/  UIMAD.WIDE UR8, UR8, 0x80000, UR4 ;  /* 0x00080000080878a5 */ /* 0x000fc4000f8e0204 */
[----:B------:R-:W-:Y:S02]  /*00f0*/  ULOP3.LUT UR4, UR12, 0x3, URZ, 0xc0, !UPT ;  /* 0x000000030c047892 */ /* 0x000fe4000f8ec03f */
[----:B------:R-:W-:Y:S02]  /*0100*/  UIADD3.X UR6, ~UR7, UR11, URZ, UP1, !UPT ;  /* 0x0000000b07067290 */ /* 0x000fe40008ffe53f */
[----:B------:R-:W-:Y:S02]  /*0110*/  ULOP3.LUT UP0, URZ, UR4, 0x1f, UR8, 0xf8, !UPT ;  /* 0x0000001f043f7892 */ /* 0x000fe4000f80f808 */
        /* <DEDUP_REMOVED lines=17> */
.L_x_3572:
[----:B-1----:R-:W-:Y:S01]  /*0230*/  IADD3 R9, P1, R22, UR4, RZ ;  /* 0x0000000416097c10 */ /* 0x002fe2000ff3e0ff */
[----:B------:R-:W-:Y:S01]  /*0240*/  CS2R R16, SRZ ;  /* 0x0000000000107805 */ /* 0x000fe2000001ff00 */
[----:B------:R-:W-:Y:S01]  /*0250*/  LEA R8, R0, R0, 0x1 ;  /* 0x0000000000087211 */ /* 0x000fe200078e08ff */
[----:B------:R-:W-:Y:S01]  /*0260*/  CS2R R18, SRZ ;  /* 0x0000000000127805 */ /* 0x000fe2000001ff00 */
[----:B------:R-:W-:-:S02]  /*0270*/  IADD3 R4, P2, R9, c[0x0][0x0], RZ ;  /* 0x0000000009047a10 */ /* 0x000fc40007f5e0ff */
[----:B------:R-:W-:Y:S02]  /*0280*/  IADD3.X R14, RZ, UR5, RZ, P1, !PT ;  /* 0x00000005ff0e7c10 */ /* 0x000fe40008ffe4ff */
[C---:B------:R-:W-:Y:S02]  /*0290*/  ISETP.GE.U32.AND P1, PT, R4.reuse, 0x10000, PT ;  /* 0x000100000400780c */ /* 0x040fe40003f26070 */
[----:B------:R-:W-:Y:S02]  /*02a0*/  IADD3.X R5, RZ, R14, RZ, P2, !PT ;  /* 0x0000000eff057210 */ /* 0x000fe400017fe4ff */
[C---:B------:R-:W-:Y:S02]  /*02b0*/  LEA R12, P3, R4.reuse, UR8, 0x3 ;  /* 0x00000008040c7c11 */ /* 0x040fe4000f8618ff */
[----:B------:R-:W-:Y:S02]  /*02c0*/  ISETP.LT.U32.AND P2, PT, R4, UR12, PT ;  /* 0x0000000c04007c0c */ /* 0x000fe4000bf41070 */
[----:B------:R-:W-:-:S02]  /*02d0*/  ISETP.GE.U32.AND.EX P1, PT, R5, RZ, PT, P1 ;  /* 0x000000ff0500720c */ /* 0x000fc40003f26110 */
[----:B------:R-:W-:Y:S02]  /*02e0*/  LEA.HI.X R13, R4, UR9, R5, 0x3, P3 ;  /* 0x00000009040d7c11 */ /* 0x000fe400098f1c05 */
[----:B------:R-:W-:Y:S02]  /*02f0*/  ISETP.GE.U32.AND P3, PT, R9, 0x10000, PT ;  /* 0x000100000900780c */ /* 0x000fe40003f66070 */
[----:B------:R-:W-:Y:S02]  /*0300*/  LEA R6, P4, R0, R9, 0x1 ;  /* 0x0000000900067211 */ /* 0x000fe400078808ff */
[----:B------:R-:W-:Y:S02]  /*0310*/  ISETP.LT.AND.EX P1, PT, R5, UR6, !P1, P2 ;  /* 0x0000000605007c0c */ /* 0x000fe4000cf21320 */
[----:B------:R-:W-:Y:S02]  /*0320*/  ISETP.LT.U32.AND P2, PT, R9, UR12, PT ;  /* 0x0000000c09007c0c */ /* 0x000fe4000bf41070 */
[----:B------:R-:W-:-:S02]  /*0330*/  ISETP.GE.U32.AND.EX P3, PT, R14, RZ, PT, P3 ;  /* 0x000000ff0e00720c */ /* 0x000fc40003f66130 */
[----:B------:R-:W-:Y:S02]  /*0340*/  IADD3.X R7, RZ, R14, RZ, P4, !PT ;  /* 0x0000000eff077210 */ /* 0x000fe400027fe4ff */
[----:B------:R-:W-:Y:S02]  /*0350*/  IADD3 R4, P5, R8, R9, RZ ;  /* 0x0000000908047210 */ /* 0x000fe40007fbe0ff */
[----:B------:R-:W-:Y:S02]  /*0360*/  ISETP.GE.U32.AND P4, PT, R6, 0x10000, PT ;  /* 0x000100000600780c */ /* 0x000fe40003f86070 */
[----:B------:R-:W-:Y:S01]  /*0370*/  ISETP.LT.AND.EX P2, PT, R14, UR6, !P3, P2 ;  /* 0x000000060e007c0c */ /* 0x000fe2000df41320 */
[----:B------:R0:W5:Y:S01]  /*0380*/  @P1 LDG.E.64 R18, [R12.64] ;  /* 0x0000000a0c121981 */ /* 0x000162000c1e1b00 */
[----:B------:R-:W-:Y:S02]  /*0390*/  ISETP.LT.U32.AND P3, PT, R6, UR12, PT ;  /* 0x0000000c06007c0c */ /* 0x000fe4000bf61070 */
[----:B------:R-:W-:-:S02]  /*03a0*/  ISETP.GE.U32.AND.EX P4, PT, R7, RZ, PT, P4 ;  /* 0x000000ff0700720c */ /* 0x000fc40003f86140 */
[----:B------:R-:W-:Y:S02]  /*03b0*/  IADD3.X R5, RZ, R14, RZ, P5, !PT ;  /* 0x0000000eff057210 */ /* 0x000fe40002ffe4ff */
[----:B------:R-:W-:Y:S02]  /*03c0*/  LEA R10, P6, R9, UR8, 0x3 ;  /* 0x00000008090a7c11 */ /* 0x000fe4000f8c18ff */
[C---:B------:R-:W-:Y:S02]  /*03d0*/  ISETP.GE.U32.AND P5, PT, R4.reuse, 0x10000, PT ;  /* 0x000100000400780c */ /* 0x040fe40003fa6070 */
[----:B------:R-:W-:Y:S02]  /*03e0*/  ISETP.LT.AND.EX P3, PT, R7, UR6, !P4, P3 ;  /* 0x0000000607007c0c */ /* 0x000fe4000e761330 */
[----:B------:R-:W-:Y:S02]  /*03f0*/  LEA.HI.X R11, R9, UR9, R14, 0x3, P6 ;  /* 0x00000009090b7c11 */ /* 0x000fe4000b0f1c0e */
[----:B------:R-:W-:Y:S01]  /*0400*/  ISETP.LT.U32.AND P4, PT, R4, UR12, PT ;  /* 0x0000000c04007c0c */ /* 0x000fe2000bf81070 */
[----:B------:R-:W-:Y:S01]  /*0410*/  CS2R R14, SRZ ;  /* 0x00000000000e7805 */ /* 0x000fe2000001ff00 */
[----:B------:R-:W-:Y:S01]  /*0420*/  ISETP.GE.U32.AND.EX P5, PT, R5, RZ, PT, P5 ;  /* 0x000000ff0500720c */ /* 0x000fe20003fa6150 */
[----:B------:R0:W5:Y:S01]  /*0430*/  @P2 LDG.E.64 R16, [R10.64] ;  /* 0x0000000a0a102981 */ /* 0x000162000c1e1b00 */
[----:B------:R-:W-:-:S02]  /*0440*/  LEA R8, P6, R6, UR8, 0x3 ;  /* 0x0000000806087c11 */ /* 0x000fc4000f8c18ff */
[----:B------:R-:W-:Y:S02]  /*0450*/  ISETP.LT.AND.EX P4, PT, R5, UR6, !P5, P4 ;  /* 0x0000000605007c0c */ /* 0x000fe4000ef81340 */
[----:B------:R-:W-:Y:S02]  /*0460*/  LEA.HI.X R9, R6, UR9, R7, 0x3, P6 ;  /* 0x0000000906097c11 */ /* 0x000fe4000b0f1c07 */
[----:B------:R-:W-:-:S03]  /*0470*/  LEA R6, P6, R4, UR8, 0x3 ;  /* 0x0000000804067c11 */ /* 0x000fc6000f8c18ff */
[----:B------:R0:W5:Y:S01]  /*0480*/  @P3 LDG.E.64 R14, [R8.64] ;  /* 0x0000000a080e3981 */ /* 0x000162000c1e1b00 */
[----:B------:R-:W-:Y:S02]  /*0490*/  LEA.HI.X R7, R4, UR9, R5, 0x3, P6 ;  /* 0x0000000904077c11 */ /* 0x000fe4000b0f1c05 */
[----:B------:R-:W-:-:S06]  /*04a0*/  CS2R R4, SRZ ;  /* 0x0000000000047805 */ /* 0x000fcc000001ff00 */
        /* <DEDUP_REMOVED lines=13> */
.L_x_3561:
[----:B------:R-:W0:Y:S08]  /*0580*/  MUFU.RCP R23, R21 ;  /* 0x0000001500177308 */ /* 0x000e300000001000 */
[----:B------:R-:W1:Y:S01]  /*0590*/  MUFU.RCP R24, R20 ;  /* 0x0000001400187308 */ /* 0x000e620000001000 */
[----:B0----5:R-:W-:-:S02]  /*05a0*/  FMUL.FTZ R16, R23, R16 ;  /* 0x0000001017107220 */ /* 0x021fc40000410000 */
[----:B-1----:R-:W-:Y:S01]  /*05b0*/  FMUL.FTZ R17, R24, R17 ;  /* 0x0000001118117220 */ /* 0x002fe20000410000 */
[----:B------:R-:W-:Y:S05]  /*05c0*/  BRA `(.L_x_3562) ;  /* 0x0000008000007947 */ /* 0x000fea0003800000 */
.L_x_3560:
        /* <DEDUP_REMOVED lines=8> */
.L_x_3562:
        /* <DEDUP_REMOVED lines=11> */
.L_x_3564:
[----:B------:R-:W0:Y:S08]  /*0700*/  MUFU.RCP R23, R21 ;  /* 0x0000001500177308 */ /* 0x000e300000001000 */
[----:B------:R-:W1:Y:S01]  /*0710*/  MUFU.RCP R24, R20 ;  /* 0x0000001400187308 */ /* 0x000e620000001000 */
[----:B0-----:R-:W-:-:S02]  /*0720*/  FMUL.FTZ R18, R23, R18 ;  /* 0x0000001217127220 */ /* 0x001fc40000410000 */
[----:B-1----:R-:W-:Y:S01]  /*0730*/  FMUL.FTZ R19, R24, R19 ;  /* 0x0000001318137220 */ /* 0x002fe20000410000 */
[----:B------:R-:W-:Y:S05]  /*0740*/  BRA `(.L_x_3565) ;  /* 0x0000008000007947 */ /* 0x000fea0003800000 */
.L_x_3563:
        /* <DEDUP_REMOVED lines=8> */
.L_x_3565:
        /* <DEDUP_REMOVED lines=11> */
.L_x_3567:
[----:B------:R-:W0:Y:S08]  /*0880*/  MUFU.RCP R23, R21 ;  /* 0x0000001500177308 */ /* 0x000e300000001000 */
[----:B------:R-:W1:Y:S01]  /*0890*/  MUFU.RCP R24, R20 ;  /* 0x0000001400187308 */ /* 0x000e620000001000 */
[----:B0-----:R-:W-:-:S02]  /*08a0*/  FMUL.FTZ R14, R23, R14 ;  /* 0x0000000e170e7220 */ /* 0x001fc40000410000 */
[----:B-1----:R-:W-:Y:S01]  /*08b0*/  FMUL.FTZ R15, R24, R15 ;  /* 0x0000000f180f7220 */ /* 0x002fe20000410000 */
[----:B------:R-:W-:Y:S05]  /*08c0*/  BRA `(.L_x_3568) ;  /* 0x0000008000007947 */ /* 0x000fea0003800000 */
.L_x_3566:
        /* <DEDUP_REMOVED lines=8> */
.L_x_3568:
        /* <DEDUP_REMOVED lines=11> */
.L_x_3570:
[----:B------:R-:W0:Y:S08]  /*0a00*/  MUFU.RCP R23, R21 ;  /* 0x0000001500177308 */ /* 0x000e300000001000 */
[----:B------:R-:W1:Y:S01]  /*0a10*/  MUFU.RCP R24, R20 ;  /* 0x0000001400187308 */ /* 0x000e620000001000 */
[----:B0-----:R-:W-:-:S02]  /*0a20*/  FMUL.FTZ R4, R23, R4 ;  /* 0x0000000417047220 */ /* 0x001fc40000410000 */
[----:B-1----:R-:W-:Y:S01]  /*0a30*/  FMUL.FTZ R5, R24, R5 ;  /* 0x0000000518057220 */ /* 0x002fe20000410000 */
[----:B------:R-:W-:Y:S05]  /*0a40*/  BRA `(.L_x_3571) ;  /* 0x0000008000007947 */ /* 0x000fea0003800000 */
.L_x_3569:
        /* <DEDUP_REMOVED lines=8> */
.L_x_3571:
[----:B------:R-:W-:Y:S01]  /*0ad0*/  ULDC UR7, c[0x0][0x0] ;  /* 0x0000000000077ab9 */ /* 0x000fe20000000800 */
[----:B------:R0:W-:Y:S01]  /*0ae0*/  @P2 STG.E.64 [R10.64], R16 ;  /* 0x000000100a002986 */ /* 0x0001e2000c101b0a */
[----:B------:R-:W-:-:S03]  /*0af0*/  UIMAD.WIDE.U32 UR4, UR7, 0x4, UR4 ;  /* 0x00000004070478a5 */ /* 0x000fc6000f8e0004 */
[----:B------:R0:W-:Y:S01]  /*0b00*/  @P1 STG.E.64 [R12.64], R18 ;  /* 0x000000120c001986 */ /* 0x0001e2000c101b0a */
[----:B------:R-:W-:Y:S02]  /*0b10*/  UISETP.LT.U32.AND UP1, UPT, UR4, UR12, UPT ;  /* 0x0000000c0400728c */ /* 0x000fe4000bf21070 */
[----:B------:R-:W-:Y:S01]  /*0b20*/  UISETP.GE.U32.AND UP0, UPT, UR4, 0x10000, UPT ;  /* 0x000100000400788c */ /* 0x000fe2000bf06070 */
[----:B------:R0:W-:Y:S01]  /*0b30*/  @P3 STG.E.64 [R8.64], R14 ;  /* 0x0000000e08003986 */ /* 0x0001e2000c101b0a */
[----:B------:R-:W-:Y:S02]  /*0b40*/  MOV R25, UR5 ;  /* 0x0000000500197c02 */ /* 0x000fe40008000f00 */
[----:B------:R-:W-:Y:S01]  /*0b50*/  UISETP.GE.U32.AND.EX UP0, UPT, UR5, URZ, UPT, UP0 ;  /* 0x0000003f0500728c */ /* 0x000fe2000bf06100 */
[----:B------:R0:W-:Y:S01]  /*0b60*/  @P4 STG.E.64 [R6.64], R4 ;  /* 0x0000000406004986 */ /* 0x0001e2000c101b0a */
[----:B------:R-:W-:Y:S02]  /*0b70*/  PLOP3.LUT P1, PT, PT, PT, UP1, 0x80, 0x0 ;  /* 0x000000000000781c */ /* 0x000fe40003f2f018 */
[----:B------:R-:W-:-:S02]  /*0b80*/  MOV R24, UR4 ;  /* 0x0000000400187c02 */ /* 0x000fc40008000f00 */
[----:B------:R-:W-:Y:S02]  /*0b90*/  ISETP.LT.AND.EX P1, PT, R25, UR6, PT, P1 ;  /* 0x0000000619007c0c */ /* 0x000fe4000bf21310 */
[----:B------:R-:W-:-:S13]  /*0ba0*/  PLOP3.LUT P2, PT, PT, PT, UP0, 0x80, 0x0 ;  /* 0x000000000000781c */ /* 0x000fda0003f4f008 */
[----:B0-----:R-:W-:Y:S05]  /*0bb0*/  @!P2 BRA P1, `(.L_x_3572) ;  /* 0xfffff6700000a947 */ /* 0x001fea000083ffff */
[----:B------:R-:W-:Y:S05]  /*0bc0*/  EXIT ;  /* 0x000000000000794d */ /* 0x000fea0003800000 */
.L_x_3559:
        /* <DEDUP_REMOVED lines=12> */
[----:B------:R-:W-:Y:S02]  /*0c90*/  PLOP3.LUT P0, PT, P0, P1, PT, 0x2, 0x0 ;  /* 0x000000000000781c */ /* 0x000fe40000702072 */
.L_x_3585:
[----:B0-----:R-:W-:-:S04]  /*0ca0*/  LEA R12, P1, R0, UR8, 0x5 ;  /* 0x00000008000c7c11 */ /* 0x001fc8000f8228ff */
[----:B------:R-:W-:-:S05]  /*0cb0*/  LEA.HI.X R13, R0, UR9, R15, 0x5, P1 ;  /* 0x00000009000d7c11 */ /* 0x000fca00088f2c0f */
[----:B------:R0:W5:Y:S04]  /*0cc0*/  LDG.E.128 R8, [R12.64] ;  /* 0x0000000a0c087981 */ /* 0x000168000c1e1d00 */
[----:B------:R0:W5:Y:S01]  /*0cd0*/  LDG.E.128 R4, [R12.64+0x10] ;  /* 0x0000100a0c047981 */ /* 0x000162000c1e1d00 */
[----:B------:R-:W-:Y:S05]  /*0ce0*/  @!P3 BRA `(.L_x_3573) ;  /* 0x000000f00000b947 */ /* 0x000fea0003800000 */
[----:B------:R-:W-:Y:S05]  /*0cf0*/  @P0 BRA `(.L_x_3574) ;  /* 0x0000009000000947 */ /* 0x000fea0003800000 */
[----:B------:R-:W1:Y:S02]  /*0d00*/  MUFU.RCP R18, R2 ;  /* 0x0000000200127308 */ /* 0x000e640000001000 */
[----:B-1----:R-:W-:-:S04]  /*0d10*/  FMUL.FTZ R18, R3, R18 ;  /* 0x0000001203127220 */ /* 0x002fc80000410000 */
[----:B------:R-:W-:Y:S02]  /*0d20*/  FFMA.FTZ R19, R3, R18, R2 ;  /* 0x0000001203137223 */ /* 0x000fe40000010002 */
[C---:B-----5:R-:W-:Y:S02]  /*0d30*/  FFMA.FTZ R17, R18.reuse, R9, R8 ;  /* 0x0000000912117223 */ /* 0x060fe40000010008 */
[----:B------:R-:W1:Y:S01]  /*0d40*/  MUFU.RCP R20, R19 ;  /* 0x0000001300147308 */ /* 0x000e620000001000 */
[----:B------:R-:W-:Y:S02]  /*0d50*/  FFMA.FTZ R9, R18, -R8, R9 ;  /* 0x8000000812097223 */ /* 0x000fe40000010009 */
[C---:B-1----:R-:W-:Y:S02]  /*0d60*/  FMUL.FTZ R8, R20.reuse, R17 ;  /* 0x0000001114087220 */ /* 0x042fe40000410000 */
[----:B------:R-:W-:Y:S01]  /*0d70*/  FMUL.FTZ R9, R20, R9 ;  /* 0x0000000914097220 */ /* 0x000fe20000410000 */
[----:B------:R-:W-:Y:S05]  /*0d80*/  BRA `(.L_x_3575) ;  /* 0x000000d000007947 */ /* 0x000fea0003800000 */
.L_x_3574:
[----:B------:R-:W1:Y:S08]  /*0d90*/  MUFU.RCP R17, R14 ;  /* 0x0000000e00117308 */ /* 0x000e700000001000 */
[----:B------:R-:W2:Y:S01]  /*0da0*/  MUFU.RCP R18, R16 ;  /* 0x0000001000127308 */ /* 0x000ea20000001000 */
[----:B-1---5:R-:W-:-:S02]  /*0db0*/  FMUL.FTZ R8, R8, R17 ;  /* 0x0000001108087220 */ /* 0x022fc40000410000 */
[----:B--2---:R-:W-:Y:S01]  /*0dc0*/  FMUL.FTZ R9, R9, R18 ;  /* 0x0000001209097220 */ /* 0x004fe20000410000 */
[----:B------:R-:W-:Y:S05]  /*0dd0*/  BRA `(.L_x_3575) ;  /* 0x0000008000007947 */ /* 0x000fea0003800000 */
.L_x_3573:
[----:B------:R-:W1:Y:S02]  /*0de0*/  MUFU.RCP R17, R3 ;  /* 0x0000000300117308 */ /* 0x000e640000001000 */
[----:B-1----:R-:W-:-:S04]  /*0df0*/  FMUL.FTZ R18, R2, R17 ;  /* 0x0000001102127220 */ /* 0x002fc80000410000 */
[----:B------:R-:W-:Y:S02]  /*0e00*/  FFMA.FTZ R19, R2, R18, R3 ;  /* 0x0000001202137223 */ /* 0x000fe40000010003 */
[C---:B-----5:R-:W-:Y:S02]  /*0e10*/  FFMA.FTZ R17, R18.reuse, R8, R9 ;  /* 0x0000000812117223 */ /* 0x060fe40000010009 */
[----:B------:R-:W1:Y:S01]  /*0e20*/  MUFU.RCP R20, R19 ;  /* 0x0000001300147308 */ /* 0x000e620000001000 */
[----:B------:R-:W-:Y:S02]  /*0e30*/  FFMA.FTZ R9, R18, R9, -R8 ;  /* 0x0000000912097223 */ /* 0x000fe40000010808 */
[C---:B-1----:R-:W-:Y:S02]  /*0e40*/  FMUL.FTZ R8, R20.reuse, R17 ;  /* 0x0000001114087220 */ /* 0x042fe40000410000 */
[----:B------:R-:W-:-:S03]  /*0e50*/  FMUL.FTZ R9, R20, R9 ;  /* 0x0000000914097220 */ /* 0x000fc60000410000 */
.L_x_3575:
[----:B------:R-:W-:Y:S05]  /*0e60*/  @!P3 BRA `(.L_x_3576) ;  /* 0x000000f00000b947 */ /* 0x000fea0003800000 */
[----:B------:R-:W-:Y:S05]  /*0e70*/  @P0 BRA `(.L_x_3577) ;  /* 0x0000009000000947 */ /* 0x000fea0003800000 */
[----:B------:R-:W1:Y:S02]  /*0e80*/  MUFU.RCP R18, R2 ;  /* 0x0000000200127308 */ /* 0x000e640000001000 */
[----:B-1----:R-:W-:-:S04]  /*0e90*/  FMUL.FTZ R18, R3, R18 ;  /* 0x0000001203127220 */ /* 0x002fc80000410000 */
[----:B------:R-:W-:Y:S02]  /*0ea0*/  FFMA.FTZ R19, R3, R18, R2 ;  /* 0x0000001203137223 */ /* 0x000fe40000010002 */
[C---:B------:R-:W-:Y:S02]  /*0eb0*/  FFMA.FTZ R17, R18.reuse, R11, R10 ;  /* 0x0000000b12117223 */ /* 0x040fe4000001000a */
[----:B------:R-:W1:Y:S01]  /*0ec0*/  MUFU.RCP R20, R19 ;  /* 0x0000001300147308 */ /* 0x000e620000001000 */
[----:B------:R-:W-:Y:S02]  /*0ed0*/  FFMA.FTZ R11, R18, -R10, R11 ;  /* 0x8000000a120b7223 */ /* 0x000fe4000001000b */
[C---:B-1----:R-:W-:Y:S02]  /*0ee0*/  FMUL.FTZ R10, R20.reuse, R17 ;  /* 0x00000011140a7220 */ /* 0x042fe40000410000 */
[----:B------:R-:W-:Y:S01]  /*0ef0*/  FMUL.FTZ R11, R20, R11 ;  /* 0x0000000b140b7220 */ /* 0x000fe20000410000 */
[----:B------:R-:W-:Y:S05]  /*0f00*/  BRA `(.L_x_3578) ;  /* 0x000000d000007947 */ /* 0x000fea0003800000 */
.L_x_3577:
[----:B------:R-:W1:Y:S08]  /*0f10*/  MUFU.RCP R17, R14 ;  /* 0x0000000e00117308 */ /* 0x000e700000001000 */
[----:B------:R-:W2:Y:S01]  /*0f20*/  MUFU.RCP R18, R16 ;  /* 0x0000001000127308 */ /* 0x000ea20000001000 */
[----:B-1----:R-:W-:-:S02]  /*0f30*/  FMUL.FTZ R10, R10, R17 ;  /* 0x000000110a0a7220 */ /* 0x002fc40000410000 */
[----:B--2---:R-:W-:Y:S01]  /*0f40*/  FMUL.FTZ R11, R11, R18 ;  /* 0x000000120b0b7220 */ /* 0x004fe20000410000 */
[----:B------:R-:W-:Y:S05]  /*0f50*/  BRA `(.L_x_3578) ;  /* 0x0000008000007947 */ /* 0x000fea0003800000 */
.L_x_3576:
[----:B------:R-:W1:Y:S02]  /*0f60*/  MUFU.RCP R17, R3 ;  /* 0x0000000300117308 */ /* 0x000e640000001000 */
[----:B-1----:R-:W-:-:S04]  /*0f70*/  FMUL.FTZ R18, R2, R17 ;  /* 0x0000001102127220 */ /* 0x002fc80000410000 */
[----:B------:R-:W-:Y:S02]  /*0f80*/  FFMA.FTZ R19, R2, R18, R3 ;  /* 0x0000001202137223 */ /* 0x000fe40000010003 */
[C---:B------:R-:W-:Y:S02]  /*0f90*/  FFMA.FTZ R17, R18.reuse, R10, R11 ;  /* 0x0000000a12117223 */ /* 0x040fe4000001000b */
[----:B------:R-:W1:Y:S01]  /*0fa0*/  MUFU.RCP R20, R19 ;  /* 0x0000001300147308 */ /* 0x000e620000001000 */
[----:B------:R-:W-:Y:S02]  /*0fb0*/  FFMA.FTZ R11, R18, R11, -R10 ;  /* 0x0000000b120b7223 */ /* 0x000fe4000001080a */
[C---:B-1----:R-:W-:Y:S02]  /*0fc0*/  FMUL.FTZ R10, R20.reuse, R17 ;  /* 0x00000011140a7220 */ /* 0x042fe40000410000 */
[----:B------:R-:W-:-:S03]  /*0fd0*/  FMUL.FTZ R11, R20, R11 ;  /* 0x0000000b140b7220 */ /* 0x000fc60000410000 */
.L_x_3578:
        /* <DEDUP_REMOVED lines=11> */
.L_x_3580:
[----:B------:R-:W1:Y:S08]  /*1090*/  MUFU.RCP R17, R14 ;  /* 0x0000000e00117308 */ /* 0x000e700000001000 */
[----:B------:R-:W2:Y:S01]  /*10a0*/  MUFU.RCP R18, R16 ;  /* 0x0000001000127308 */ /* 0x000ea20000001000 */
[----:B-1----:R-:W-:-:S02]  /*10b0*/  FMUL.FTZ R4, R4, R17 ;  /* 0x0000001104047220 */ /* 0x002fc40000410000 */
[----:B--2---:R-:W-:Y:S01]  /*10c0*/  FMUL.FTZ R5, R5, R18 ;  /* 0x0000001205057220 */ /* 0x004fe20000410000 */
[----:B------:R-:W-:Y:S05]  /*10d0*/  BRA `(.L_x_3581) ;  /* 0x0000008000007947 */ /* 0x000fea0003800000 */
.L_x_3579:
        /* <DEDUP_REMOVED lines=8> */
.L_x_3581:
        /* <DEDUP_REMOVED lines=11> */
.L_x_3583:
[----:B------:R-:W1:Y:S08]  /*1210*/  MUFU.RCP R17, R14 ;  /* 0x0000000e00117308 */ /* 0x000e700000001000 */
[----:B------:R-:W2:Y:S01]  /*1220*/  MUFU.RCP R18, R16 ;  /* 0x0000001000127308 */ /* 0x000ea20000001000 */
[----:B-1----:R-:W-:-:S02]  /*1230*/  FMUL.FTZ R6, R6, R17 ;  /* 0x0000001106067220 */ /* 0x002fc40000410000 */
[----:B--2---:R-:W-:Y:S01]  /*1240*/  FMUL.FTZ R7, R7, R18 ;  /* 0x0000001207077220 */ /* 0x004fe20000410000 */
[----:B------:R-:W-:Y:S05]  /*1250*/  BRA `(.L_x_3584) ;  /* 0x0000008000007947 */ /* 0x000fea0003800000 */
.L_x_3582:
        /* <DEDUP_REMOVED lines=8> */
.L_x_3584:
[----:B------:R-:W-:Y:S01]  /*12e0*/  IADD3 R0, P1, R0, c[0x0][0x0], RZ ;  /* 0x0000000000007a10 */ /* 0x000fe20007f3e0ff */
[----:B------:R1:W-:Y:S03]  /*12f0*/  STG.E.128 [R12.64], R8 ;  /* 0x000000080c007986 */ /* 0x0003e6000c101d0a */
[----:B------:R-:W-:Y:S01]  /*1300*/  SHF.L.U32 R17, R0, 0x2, RZ ;  /* 0x0000000200117819 */ /* 0x000fe200000006ff */
[----:B------:R1:W-:Y:S01]  /*1310*/  STG.E.128 [R12.64+0x10], R4 ;  /* 0x000010040c007986 */ /* 0x0003e2000c101d0a */
[----:B------:R-:W-:-:S02]  /*1320*/  IADD3.X R15, RZ, R15, RZ, P1, !PT ;  /* 0x0000000fff0f7210 */ /* 0x000fc40000ffe4ff */
[----:B------:R-:W-:Y:S02]  /*1330*/  ISETP.GE.U32.AND P1, PT, R17, UR12, PT ;  /* 0x0000000c11007c0c */ /* 0x000fe4000bf26070 */
[C---:B------:R-:W-:Y:S02]  /*1340*/  SHF.L.U64.HI R17, R0.reuse, 0x2, R15 ;  /* 0x0000000200117819 */ /* 0x040fe4000001020f */
[----:B------:R-:W-:Y:S02]  /*1350*/  ISETP.LT.U32.AND P2, PT, R0, 0x4000, PT ;  /* 0x000040000000780c */ /* 0x000fe40003f41070 */
[----:B------:R-:W-:Y:S02]  /*1360*/  ISETP.GE.AND.EX P1, PT, R17, UR6, PT, P1 ;  /* 0x0000000611007c0c */ /* 0x000fe4000bf26310 */
[----:B------:R-:W-:-:S13]  /*1370*/  ISETP.LT.U32.AND.EX P2, PT, R15, RZ, PT, P2 ;  /* 0x000000ff0f00720c */ /* 0x000fda0003f41120 */
[----:B-1----:R-:W-:Y:S05]  /*1380*/  @!P1 BRA P2, `(.L_x_3585) ;  /* 0xfffff91000009947 */ /* 0x002fea000103ffff */
[----:B------:R-:W-:Y:S05]  /*1390*/  EXIT ;  /* 0x000000000000794d */ /* 0x000fea0003800000 */
.L_x_3586:
        /* <DEDUP_REMOVED lines=14> */
.L_x_4034:


//--------------------- .text._ZN2at6native61_GLOBAL__N__44eb8e94_28_ForeachBinaryOpScalarList_cu_dda10a6925multi_tensor_apply_kernelINS1_28TensorListScalarListMetadataIN3c107complexIdEELi1EEENS1_25BinaryOpScalarListFunctorIS6_Li1ELi1ELi0EEEJSt7dividesIS6_EEEEvT_T0_DpT1_ --------------------------
	.section	.text._ZN2at6native61_GLOBAL__N__44eb8e94_28_ForeachBinaryOpScalarList_cu_dda10a6925multi_tensor_apply_kernelINS1_28TensorListScalarListMetadataIN3c107complexIdEELi1EEENS1_25BinaryOpScalarListFunctorIS6_Li1ELi1ELi0EEEJSt7dividesIS6_EEEEvT_T0_DpT1_,"ax",@progbits
	.sectioninfo	@"SHI_REGISTERS=62"
	.align	128
.text._ZN2at6native61_GLOBAL__N__44eb8e94_28_ForeachBinaryOpScalarList_cu_dda10a6925multi_tensor_apply_kernelINS1_28TensorListScalarListMetadataIN3c107complexIdEELi1EEENS1_25BinaryOpScalarListFunctorIS6_Li1ELi1ELi0EEEJSt7dividesIS6_EEEEvT_T0_DpT1_:
        .type           _ZN2at6native61_GLOBAL__N__44eb8e94_28_ForeachBinaryOpScalarList_cu_dda10a6925multi_tensor_apply_kernelINS1_28TensorListScalarListMetadataIN3c107complexIdEELi1EEENS1_25BinaryOpScalarListFunctorIS6_Li1ELi1ELi0EEEJSt7dividesIS6_EEEEvT_T0_DpT1_,@function
        .size           _ZN2at6native61_GLOBAL__N__44eb8e94_28_ForeachBinaryOpScalarList_cu_dda10a6925multi_tensor_apply_kernelINS1_28TensorListScalarListMetadataIN3c107complexIdEELi1EEENS1_25BinaryOpScalarListFunctorIS6_Li1ELi1ELi0EEEJSt7dividesIS6_EEEEvT_T0_DpT1_,(.L_x_4035 - _ZN2at6native61_GLOBAL__N__44eb8e94_28_ForeachBinaryOpScalarList_cu_dda10a6925multi_tensor_apply_kernelINS1_28TensorListScalarListMetadataIN3c107complexIdEELi1EEENS1_25BinaryOpScalarListFunctorIS6_Li1ELi1ELi0EEEJSt7dividesIS6_EEEEvT_T0_DpT1_)
        .other          _ZN2at6native61_GLOBAL__N__44eb8e94_28_ForeachBinaryOpScalarList_cu_dda10a6925multi_tensor_apply_kernelINS1_28TensorListScalarListMetadataIN3c107complexIdEELi1EEENS1_25BinaryOpScalarListFunctorIS6_Li1ELi1ELi0EEEJSt7dividesIS6_EEEEvT_T0_DpT1_,@"STO_CUDA_ENTRY STV_DEFAULT"
_ZN2at6native61_GLOBAL__N__44eb8e94_28_ForeachBinaryOpScalarList_cu_dda10a6925multi_tensor_apply_kernelINS1_28TensorListScalarListMetadataIN3c107complexIdEELi1EEENS1_25BinaryOpScalarListFunctorIS6_Li1ELi1ELi0EEEJSt7dividesIS6_EEEEvT_T0_DpT1_:
        /* <DEDUP_REMOVED lines=60> */
[----:B------:R-:W-:Y:S05]  /*03c0*/  CALL.REL.NOINC `($__internal_10_$__cuda_sm20_div_rn_f64_full) ;  /* 0x000035d000007944 */ /* 0x000fea0003c00000 */
[----:B------:R-:W-:Y:S01]  /*03d0*/  IMAD.MOV.U32 R50, RZ, RZ, R2 ;  /* 0x000000ffff327224 */ /* 0x000fe200078e0002 */
[----:B------:R-:W-:Y:S02]  /*03e0*/  MOV R51, R3 ;  /* 0x0000000300337202 */ /* 0x000fe40000000f00 */
.L_x_3588:
        /* <DEDUP_REMOVED lines=16> */
[----:B01----:R-:W-:Y:S05]  /*04f0*/  CALL.REL.NOINC `($__internal_9_$__cuda_sm20_dblrcp_rn_slowpath_v3) ;  /* 0x000031d000007944 */ /* 0x003fea0003c00000 */
[----:B------:R-:W-:Y:S02]  /*0500*/  IMAD.MOV.U32 R48, RZ, RZ, R36 ;  /* 0x000000ffff307224 */ /* 0x000fe400078e0024 */
[----:B------:R-:W-:Y:S02]  /*0510*/  IMAD.MOV.U32 R49, RZ, RZ, R37 ;  /* 0x000000ffff317224 */ /* 0x000fe400078e0025 */
.L_x_3590:
[----:B------:R-:W-:Y:S05]  /*0520*/  BSYNC B0 ;  /* 0x0000000000007941 */ /* 0x000fea0003800000 */
.L_x_3589:
        /* <DEDUP_REMOVED lines=31> */
[----:B-1----:R-:W-:Y:S05]  /*0720*/  CALL.REL.NOINC `($__internal_10_$__cuda_sm20_div_rn_f64_full) ;  /* 0x0000327000007944 */ /* 0x002fea0003c00000 */
[----:B------:R-:W-:Y:S02]  /*0730*/  IMAD.MOV.U32 R46, RZ, RZ, R2 ;  /* 0x000000ffff2e7224 */ /* 0x000fe400078e0002 */
[----:B------:R-:W-:Y:S02]  /*0740*/  IMAD.MOV.U32 R47, RZ, RZ, R3 ;  /* 0x000000ffff2f7224 */ /* 0x000fe400078e0003 */
.L_x_3591:
        /* <DEDUP_REMOVED lines=16> */
[----:B012---:R-:W-:Y:S05]  /*0850*/  CALL.REL.NOINC `($__internal_9_$__cuda_sm20_dblrcp_rn_slowpath_v3) ;  /* 0x00002e7000007944 */ /* 0x007fea0003c00000 */
[----:B------:R-:W-:Y:S02]  /*0860*/  IMAD.MOV.U32 R44, RZ, RZ, R36 ;  /* 0x000000ffff2c7224 */ /* 0x000fe400078e0024 */
[----:B------:R-:W-:Y:S02]  /*0870*/  IMAD.MOV.U32 R45, RZ, RZ, R37 ;  /* 0x000000ffff2d7224 */ /* 0x000fe400078e0025 */
.L_x_3593:
[----:B------:R-:W-:Y:S05]  /*0880*/  BSYNC B0 ;  /* 0x0000000000007941 */ /* 0x000fea0003800000 */
.L_x_3592:
[----:B------:R-:W3:Y:S01]  /*0890*/  S2R R41, SR_TID.X ;  /* 0x0000000000297919 */ /* 0x000ee20000002100 */
[----:B------:R-:W-:Y:S01]  /*08a0*/  IMAD.MOV.U32 R40, RZ, RZ, c[0x0][0x0] ;  /* 0x00000000ff287624 */ /* 0x000fe200078e00ff */
[----:B------:R-:W-:Y:S02]  /*08b0*/  UMOV UR4, URZ ;  /* 0x0000003f00047c82 */ /* 0x000fe40008000000 */
[----:B------:R-:W-:Y:S02]  /*08c0*/  UMOV UR5, URZ ;  /* 0x0000003f00057c82 */ /* 0x000fe40008000000 */
.L_x_3618:
        /* <DEDUP_REMOVED lines=78> */
[----:B01-3--:R-:W-:Y:S05]  /*0db0*/  CALL.REL.NOINC `($__internal_10_$__cuda_sm20_div_rn_f64_full) ;  /* 0x00002be000007944 */ /* 0x00bfea0003c00000 */
[----:B------:R-:W-:Y:S02]  /*0dc0*/  IMAD.MOV.U32 R16, RZ, RZ, R2 ;  /* 0x000000ffff107224 */ /* 0x000fe400078e0002 */
[----:B------:R-:W-:Y:S02]  /*0dd0*/  IMAD.MOV.U32 R17, RZ, RZ, R3 ;  /* 0x000000ffff117224 */ /* 0x000fe400078e0003 */
.L_x_3597:
[----:B------:R-:W-:Y:S05]  /*0de0*/  BSYNC B1 ;  /* 0x0000000000017941 */ /* 0x000fea0003800000 */
.L_x_3596:
        /* <DEDUP_REMOVED lines=23> */
[----:B01----:R-:W-:Y:S05]  /*0f60*/  CALL.REL.NOINC `($__internal_10_$__cuda_sm20_div_rn_f64_full) ;  /* 0x00002a3000007944 */ /* 0x003fea0003c00000 */
[----:B------:R-:W-:Y:S01]  /*0f70*/  MOV R18, R2 ;  /* 0x0000000200127202 */ /* 0x000fe20000000f00 */
[----:B------:R-:W-:Y:S02]  /*0f80*/  IMAD.MOV.U32 R19, RZ, RZ, R3 ;  /* 0x000000ffff137224 */ /* 0x000fe400078e0003 */
.L_x_3599:
[----:B------:R-:W-:Y:S05]  /*0f90*/  BSYNC B1 ;  /* 0x0000000000017941 */ /* 0x000fea0003800000 */
.L_x_3598:
[----:B------:R-:W-:Y:S05]  /*0fa0*/  BRA `(.L_x_3595) ;  /* 0x0000004000007947 */ /* 0x000fea0003800000 */
.L_x_3594:
[----:B---3-5:R-:W0:-:S04]  /*0fb0*/  DFMA R16, R8, R50, R10 ;  /* 0x000000320810722b */ /* 0x028e08000000000a */
[----:B------:R-:W3:-:S04]  /*0fc0*/  DFMA R8, R10, R50, -R8 ;  /* 0x000000320a08722b */ /* 0x000ec80000000808 */
[----:B01----:R0:W1:-:S04]  /*0fd0*/  DMUL R16, R16, R48 ;  /* 0x0000003010107228 */ /* 0x0030480000000000 */
[----:B---3--:R0:W3:-:S06]  /*0fe0*/  DMUL R18, R8, R48 ;  /* 0x0000003008127228 */ /* 0x0080cc0000000000 */
.L_x_3595:
        /* <DEDUP_REMOVED lines=31> */
[----:B-123--:R-:W-:Y:S05]  /*11e0*/  CALL.REL.NOINC `($__internal_10_$__cuda_sm20_div_rn_f64_full) ;  /* 0x000027b000007944 */ /* 0x00efea0003c00000 */
[----:B------:R-:W-:Y:S01]  /*11f0*/  IMAD.MOV.U32 R12, RZ, RZ, R2 ;  /* 0x000000ffff0c7224 */ /* 0x000fe200078e0002 */
[----:B------:R-:W-:Y:S02]  /*1200*/  MOV R13, R3 ;  /* 0x00000003000d7202 */ /* 0x000fe40000000f00 */
.L_x_3603:
[----:B------:R-:W-:Y:S05]  /*1210*/  BSYNC B1 ;  /* 0x0000000000017941 */ /* 0x000fea0003800000 */
.L_x_3602:
        /* <DEDUP_REMOVED lines=23> */
[----:B-1-3--:R-:W-:Y:S05]  /*1390*/  CALL.REL.NOINC `($__internal_10_$__cuda_sm20_div_rn_f64_full) ;  /* 0x0000260000007944 */ /* 0x00afea0003c00000 */
[----:B------:R-:W-:Y:S02]  /*13a0*/  IMAD.MOV.U32 R14, RZ, RZ, R2 ;  /* 0x000000ffff0e7224 */ /* 0x000fe400078e0002 */
[----:B------:R-:W-:Y:S02]  /*13b0*/  IMAD.MOV.U32 R15, RZ, RZ, R3 ;  /* 0x000000ffff0f7224 */ /* 0x000fe400078e0003 */
.L_x_3605:
[----:B------:R-:W-:Y:S05]  /*13c0*/  BSYNC B1 ;  /* 0x0000000000017941 */ /* 0x000fea0003800000 */
.L_x_3604:
[----:B------:R-:W-:Y:S05]  /*13d0*/  BRA `(.L_x_3601) ;  /* 0x0000004000007947 */ /* 0x000fea0003800000 */
.L_x_3600:
[----:B------:R-:W1:-:S04]  /*13e0*/  DFMA R12, R28, R50, R30 ;  /* 0x000000321c0c722b */ /* 0x000e48000000001e */
[----:B------:R-:W2:-:S04]  /*13f0*/  DFMA R14, R30, R50, -R28 ;  /* 0x000000321e0e722b */ /* 0x000e88000000081c */
[----:B-1----:R1:W4:-:S04]  /*1400*/  DMUL R12, R12, R48 ;  /* 0x000000300c0c7228 */ /* 0x0023080000000000 */
[----:B--2---:R1:W2:-:S06]  /*1410*/  DMUL R14, R14, R48 ;  /* 0x000000300e0e7228 */ /* 0x00428c0000000000 */
.L_x_3601:
        /* <DEDUP_REMOVED lines=31> */
[----:B-1234-:R-:W-:Y:S05]  /*1610*/  CALL.REL.NOINC `($__internal_10_$__cuda_sm20_div_rn_f64_full) ;  /* 0x0000238000007944 */ /* 0x01efea0003c00000 */
[----:B------:R-:W-:Y:S02]  /*1620*/  IMAD.MOV.U32 R28, RZ, RZ, R2 ;  /* 0x000000ffff1c7224 */ /* 0x000fe400078e0002 */
[----:B------:R-:W-:Y:S02]  /*1630*/  IMAD.MOV.U32 R29, RZ, RZ, R3 ;  /* 0x000000ffff1d7224 */ /* 0x000fe400078e0003 */
.L_x_3609:
[----:B------:R-:W-:Y:S05]  /*1640*/  BSYNC B1 ;  /* 0x0000000000017941 */ /* 0x000fea0003800000 */
.L_x_3608:
        /* <DEDUP_REMOVED lines=23> */
[----:B--234-:R-:W-:Y:S05]  /*17c0*/  CALL.REL.NOINC `($__internal_10_$__cuda_sm20_div_rn_f64_full) ;  /* 0x000021d000007944 */ /* 0x01cfea0003c00000 */
[----:B------:R-:W-:Y:S02]  /*17d0*/  IMAD.MOV.U32 R30, RZ, RZ, R2 ;  /* 0x000000ffff1e7224 */ /* 0x000fe400078e0002 */
[----:B------:R-:W-:Y:S02]  /*17e0*/  IMAD.MOV.U32 R31, RZ, RZ, R3 ;  /* 0x000000ffff1f7224 */ /* 0x000fe400078e0003 */
.L_x_3611:
[----:B------:R-:W-:Y:S05]  /*17f0*/  BSYNC B1 ;  /* 0x0000000000017941 */ /* 0x000fea0003800000 */
.L_x_3610:
[----:B------:R-:W-:Y:S05]  /*1800*/  BRA `(.L_x_3607) ;  /* 0x0000004000007947 */ /* 0x000fea0003800000 */
.L_x_3606:
[----:B------:R-:W4:-:S04]  /*1810*/  DFMA R28, R24, R50, R26 ;  /* 0x00000032181c722b */ /* 0x000f08000000001a */
[----:B------:R-:W5:-:S04]  /*1820*/  DFMA R24, R26, R50, -R24 ;  /* 0x000000321a18722b */ /* 0x000f480000000818 */
[----:B----4-:R4:W0:-:S04]  /*1830*/  DMUL R28, R28, R48 ;  /* 0x000000301c1c7228 */ /* 0x0108080000000000 */
[----:B-----5:R4:W1:-:S06]  /*1840*/  DMUL R30, R24, R48 ;  /* 0x00000030181e7228 */ /* 0x02084c0000000000 */
.L_x_3607:
        /* <DEDUP_REMOVED lines=31> */
[----:B012-4-:R-:W-:Y:S05]  /*1a40*/  CALL.REL.NOINC `($__internal_10_$__cuda_sm20_div_rn_f64_full) ;  /* 0x00001f5000007944 */ /* 0x017fea0003c00000 */
[----:B------:R-:W-:Y:S01]  /*1a50*/  IMAD.MOV.U32 R24, RZ, RZ, R2 ;  /* 0x000000ffff187224 */ /* 0x000fe200078e0002 */
[----:B------:R-:W-:Y:S02]  /*1a60*/  MOV R25, R3 ;  /* 0x0000000300197202 */ /* 0x000fe40000000f00 */
.L_x_3615:
[----:B------:R-:W-:Y:S05]  /*1a70*/  BSYNC B1 ;  /* 0x0000000000017941 */ /* 0x000fea0003800000 */
.L_x_3614:
        /* <DEDUP_REMOVED lines=23> */
[----:B012---:R-:W-:Y:S05]  /*1bf0*/  CALL.REL.NOINC `($__internal_10_$__cuda_sm20_div_rn_f64_full) ;  /* 0x00001da000007944 */ /* 0x007fea0003c00000 */
[----:B------:R-:W-:Y:S01]  /*1c00*/  MOV R26, R2 ;  /* 0x00000002001a7202 */ /* 0x000fe20000000f00 */
[----:B------:R-:W-:Y:S02]  /*1c10*/  IMAD.MOV.U32 R27, RZ, RZ, R3 ;  /* 0x000000ffff1b7224 */ /* 0x000fe400078e0003 */
.L_x_3617:
[----:B------:R-:W-:Y:S05]  /*1c20*/  BSYNC B1 ;  /* 0x0000000000017941 */ /* 0x000fea0003800000 */
.L_x_3616:
[----:B------:R-:W-:Y:S05]  /*1c30*/  BRA `(.L_x_3613) ;  /* 0x0000004000007947 */ /* 0x000fea0003800000 */
.L_x_3612:
[----:B----4-:R-:W0:-:S04]  /*1c40*/  DFMA R24, R20, R50, R22 ;  /* 0x000000321418722b */ /* 0x010e080000000016 */
[----:B------:R-:W4:-:S04]  /*1c50*/  DFMA R20, R22, R50, -R20 ;  /* 0x000000321614722b */ /* 0x000f080000000814 */
[----:B0-----:R0:W3:-:S04]  /*1c60*/  DMUL R24, R24, R48 ;  /* 0x0000003018187228 */ /* 0x0010c80000000000 */
[----:B----4-:R0:W4:-:S04]  /*1c70*/  DMUL R26, R20, R48 ;  /* 0x00000030141a7228 */ /* 0x0101080000000000 */
.L_x_3613:
        /* <DEDUP_REMOVED lines=24> */
.L_x_3587:
[----:B------:R-:W0:Y:S02]  /*1e00*/  S2R R33, SR_TID.X ;  /* 0x0000000000217919 */ /* 0x000e240000002100 */
[----:B0-----:R-:W-:-:S05]  /*1e10*/  IMAD.WIDE.U32 R2, R33, 0x4, RZ ;  /* 0x0000000421027825 */ /* 0x001fca00078e00ff */
[----:B------:R-:W-:-:S04]  /*1e20*/  ISETP.GE.U32.AND P0, PT, R2, UR16, PT ;  /* 0x0000001002007c0c */ /* 0x000fc8000bf06070 */
[----:B------:R-:W-:-:S04]  /*1e30*/  ISETP.GE.AND.EX P0, PT, R3, UR10, PT, P0 ;  /* 0x0000000a03007c0c */ /* 0x000fc8000bf06300 */
[----:B------:R-:W-:-:S13]  /*1e40*/  ISETP.GT.U32.OR P0, PT, R33, 0x3fff, P0 ;  /* 0x00003fff2100780c */ /* 0x000fda0000704470 */
[----:B------:R-:W-:Y:S05]  /*1e50*/  @P0 EXIT ;  /* 0x000000000000094d */ /* 0x000fea0003800000 */
[----:B------:R-:W0:Y:S01]  /*1e60*/  MUFU.RCP64H R3, UR7 ;  /* 0x0000000700037d08 */ /* 0x000e220008001800 */
[----:B------:R-:W-:Y:S01]  /*1e70*/  MOV R4, UR6 ;  /* 0x0000000600047c02 */ /* 0x000fe20008000f00 */
[----:B------:R-:W-:Y:S01]  /*1e80*/  IMAD.U32 R5, RZ, RZ, UR7 ;  /* 0x00000007ff057e24 */ /* 0x000fe2000f8e00ff */
[----:B------:R-:W-:Y:S01]  /*1e90*/  MOV R7, UR7 ;  /* 0x0000000700077c02 */ /* 0x000fe20008000f00 */
[----:B------:R-:W-:Y:S01]  /*1ea0*/  IMAD.MOV.U32 R2, RZ, RZ, 0x1 ;  /* 0x00000001ff027424 */ /* 0x000fe200078e00ff */
[----:B------:R-:W-:Y:S01]  /*1eb0*/  MOV R32, RZ ;  /* 0x000000ff00207202 */ /* 0x000fe20000000f00 */
        /* <DEDUP_REMOVED lines=26> */
[----:B------:R-:W-:Y:S05]  /*2060*/  CALL.REL.NOINC `($__internal_10_$__cuda_sm20_div_rn_f64_full) ;  /* 0x0000193000007944 */ /* 0x000fea0003c00000 */
[----:B------:R-:W-:Y:S02]  /*2070*/  IMAD.MOV.U32 R44, RZ, RZ, R2 ;  /* 0x000000ffff2c7224 */ /* 0x000fe400078e0002 */
[----:B------:R-:W-:Y:S02]  /*2080*/  IMAD.MOV.U32 R45, RZ, RZ, R3 ;  /* 0x000000ffff2d7224 */ /* 0x000fe400078e0003 */
.L_x_3619:
[----:B------:R-:W-:Y:S01]  /*2090*/  MOV R6, UR12 ;  /* 0x0000000c00067c02 */ /* 0x000fe20008000f00 */
[----:B------:R-:W-:Y:S01]  /*20a0*/  IMAD.U32 R7, RZ, RZ, UR13 ;  /* 0x0000000dff077e24 */ /* 0x000fe2000f8e00ff */
        /* <DEDUP_REMOVED lines=17> */
.L_x_3621:
[----:B------:R-:W-:Y:S05]  /*21c0*/  BSYNC B0 ;  /* 0x0000000000007941 */ /* 0x000fea0003800000 */
.L_x_3620:
[----:B------:R-:W2:Y:S01]  /*21d0*/  MUFU.RCP64H R3, UR13 ;  /* 0x0000000d00037d08 */ /* 0x000ea20008001800 */
[----:B0-----:R-:W-:Y:S01]  /*21e0*/  MOV R4, UR12 ;  /* 0x0000000c00047c02 */ /* 0x001fe20008000f00 */
[----:B------:R-:W-:Y:S01]  /*21f0*/  IMAD.U32 R5, RZ, RZ, UR13 ;  /* 0x0000000dff057e24 */ /* 0x000fe2000f8e00ff */
[----:B------:R-:W-:Y:S01]  /*2200*/  MOV R7, UR13 ;  /* 0x0000000d00077c02 */ /* 0x000fe20008000f00 */
[----:B------:R-:W-:Y:S01]  /*2210*/  IMAD.MOV.U32 R2, RZ, RZ, 0x1 ;  /* 0x00000001ff027424 */ /* 0x000fe200078e00ff */
[----:B------:R-:W0:Y:S01]  /*2220*/  DSETP.NEU.AND P1, PT, RZ, |UR6|, PT ;  /* 0x40000006ff007e2a */ /* 0x000e22000bf2d000 */
[----:B------:R-:W-:-:S05]  /*2230*/  IMAD.U32 R6, RZ, RZ, UR12 ;  /* 0x0000000cff067e24 */ /* 0x000fca000f8e00ff */
[----:B0-----:R-:W-:-:S04]  /*2240*/  DSETP.EQ.AND P1, PT, RZ, |UR12|, !P1 ;  /* 0x4000000cff007e2a */ /* 0x001fc8000cf22000 */
[----:B--2---:R-:W0:-:S06]  /*2250*/  DFMA R4, R2, -R4, 1 ;  /* 0x3ff000000204742b */ /* 0x004e0c0000000804 */
[----:B0-----:R-:W0:-:S06]  /*2260*/  DFMA R4, R4, R4, R4 ;  /* 0x000000040404722b */ /* 0x001e0c0000000004 */
[----:B0-----:R-:W0:-:S06]  /*2270*/  DFMA R4, R2, R4, R2 ;  /* 0x000000040204722b */ /* 0x001e0c0000000002 */
[----:B0-----:R-:W0:-:S06]  /*2280*/  DFMA R2, R4, -R6, 1 ;  /* 0x3ff000000402742b */ /* 0x001e0c0000000806 */
[----:B0-----:R0:W2:Y:S02]  /*2290*/  DFMA R2, R4, R2, R4 ;  /* 0x000000020402722b */ /* 0x0010a40000000004 */
[----:B0-----:R-:W-:Y:S02]  /*22a0*/  IMAD.U32 R4, RZ, RZ, UR12 ;  /* 0x0000000cff047e24 */ /* 0x001fe4000f8e00ff */
[----:B------:R-:W-:Y:S02]  /*22b0*/  IMAD.U32 R5, RZ, RZ, UR13 ;  /* 0x0000000dff057e24 */ /* 0x000fe4000f8e00ff */
        /* <DEDUP_REMOVED lines=18> */
[----:B-1----:R-:W-:Y:S05]  /*23e0*/  CALL.REL.NOINC `($__internal_10_$__cuda_sm20_div_rn_f64_full) ;  /* 0x000015b000007944 */ /* 0x002fea0003c00000 */
[----:B------:R-:W-:Y:S02]  /*23f0*/  IMAD.MOV.U32 R38, RZ, RZ, R2 ;  /* 0x000000ffff267224 */ /* 0x000fe400078e0002 */
[----:B------:R-:W-:-:S02]  /*2400*/  IMAD.MOV.U32 R39, RZ, RZ, R3 ;  /* 0x000000ffff277224 */ /* 0x000fc400078e0003 */
.L_x_3622:
        /* <DEDUP_REMOVED lines=17> */
.L_x_3624:
[----:B------:R-:W-:Y:S05]  /*2520*/  BSYNC B0 ;  /* 0x0000000000007941 */ /* 0x000fea0003800000 */
.L_x_3623:
[----:B--2---:R-:W-:-:S04]  /*2530*/  LEA R34, P0, R33, UR8, 0x6 ;  /* 0x0000000821227c11 */ /* 0x004fc8000f8030ff */
[----:B------:R-:W-:-:S05]  /*2540*/  LEA.HI.X R35, R33, UR9, R32, 0x6, P0 ;  /* 0x0000000921237c11 */ /* 0x000fca00080f3420 */
[----:B------:R3:W5:Y:S04]  /*2550*/  LDG.E.128 R8, [R34.64] ;  /* 0x0000000e22087981 */ /* 0x000768000c1e1d00 */
[----:B------:R3:W5:Y:S04]  /*2560*/  LDG.E.128 R28, [R34.64+0x10] ;  /* 0x0000100e221c7981 */ /* 0x000768000c1e1d00 */
[----:B------:R3:W5:Y:S04]  /*2570*/  LDG.E.128 R24, [R34.64+0x20] ;  /* 0x0000200e22187981 */ /* 0x000768000c1e1d00 */
[----:B-1----:R3:W5:Y:S01]  /*2580*/  LDG.E.128 R20, [R34.64+0x30] ;  /* 0x0000300e22147981 */ /* 0x002762000c1e1d00 */
[----:B------:R-:W-:-:S02]  /*2590*/  IMAD.U32 R2, RZ, RZ, UR12 ;  /* 0x0000000cff027e24 */ /* 0x000fc4000f8e00ff */
[----:B------:R-:W-:-:S06]  /*25a0*/  IMAD.U32 R3, RZ, RZ, UR13 ;  /* 0x0000000dff037e24 */ /* 0x000fcc000f8e00ff */
[----:B------:R-:W4:-:S14]  /*25b0*/  DSETP.GE.AND P2, PT, |R2|, |UR6|, PT ;  /* 0x4000000602007e2a */ /* 0x000f1c000bf46200 */
[----:B----4-:R-:W-:Y:S05]  /*25c0*/  @!P2 BRA `(.L_x_3625) ;  /* 0x000003b00000a947 */ /* 0x010fea0003800000 */
[----:B---3-5:R-:W3:-:S04]  /*25d0*/  @!P1 DFMA R16, R10, R38, R8 ;  /* 0x000000260a10922b */ /* 0x028ec80000000008 */
[----:B------:R-:W4:-:S04]  /*25e0*/  @!P1 DFMA R18, R8, -R38, R10 ;  /* 0x800000260812922b */ /* 0x000f08000000000a */
[----:B--23--:R2:W3:-:S04]  /*25f0*/  @!P1 DMUL R16, R16, R36 ;  /* 0x0000002410109228 */ /* 0x00c4c80000000000 */
[----:B----4-:R2:W4:Y:S01]  /*2600*/  @!P1 DMUL R18, R18, R36 ;  /* 0x0000002412129228 */ /* 0x0105220000000000 */
[----:B------:R-:W-:Y:S05]  /*2610*/  @!P1 BRA `(.L_x_3626) ;  /* 0x000003a000009947 */ /* 0x000fea0003800000 */
[----:B---3--:R-:W3:Y:S01]  /*2620*/  DADD R2, -RZ, |UR12| ;  /* 0x4000000cff027e29 */ /* 0x008ee20008000100 */
[----:B------:R-:W-:Y:S01]  /*2630*/  IMAD.U32 R6, RZ, RZ, UR12 ;  /* 0x0000000cff067e24 */ /* 0x000fe2000f8e00ff */
[----:B------:R-:W-:Y:S01]  /*2640*/  MOV R7, UR13 ;  /* 0x0000000d00077c02 */ /* 0x000fe20008000f00 */
[----:B0-----:R-:W-:Y:S01]  /*2650*/  IMAD.MOV.U32 R4, RZ, RZ, 0x1 ;  /* 0x00000001ff047424 */ /* 0x001fe200078e00ff */
[----:B------:R-:W-:Y:S01]  /*2660*/  FSETP.GEU.AND P3, PT, |R9|, 6.5827683646048100446e-37, PT ;  /* 0x036000000900780b */ /* 0x000fe20003f6e200 */
[----:B------:R-:W-:Y:S01]  /*2670*/  IMAD.U32 R12, RZ, RZ, UR12 ;  /* 0x0000000cff0c7e24 */ /* 0x000fe2000f8e00ff */
[----:B---3--:R-:W0:Y:S01]  /*2680*/  MUFU.RCP64H R5, R3 ;  /* 0x0000000300057308 */ /* 0x008e220000001800 */
        /* <DEDUP_REMOVED lines=13> */
[----:B------:R-:W-:Y:S02]  /*2760*/  MOV R4, R8 ;  /* 0x0000000800047202 */ /* 0x000fe40000000f00 */
[----:B------:R-:W-:Y:S02]  /*2770*/  MOV R0, 0x2790 ;  /* 0x0000279000007802 */ /* 0x000fe40000000f00 */
[----:B-12-4-:R-:W-:Y:S05]  /*2780*/  CALL.REL.NOINC `($__internal_10_$__cuda_sm20_div_rn_f64_full) ;  /* 0x0000121000007944 */ /* 0x016fea0003c00000 */
[----:B------:R-:W-:Y:S02]  /*2790*/  IMAD.MOV.U32 R16, RZ, RZ, R2 ;  /* 0x000000ffff107224 */ /* 0x000fe400078e0002 */
[----:B------:R-:W-:Y:S02]  /*27a0*/  IMAD.MOV.U32 R17, RZ, RZ, R3 ;  /* 0x000000ffff117224 */ /* 0x000fe400078e0003 */
.L_x_3628:
[----:B------:R-:W-:Y:S05]  /*27b0*/  BSYNC B1 ;  /* 0x0000000000017941 */ /* 0x000fea0003800000 */
.L_x_3627:
        /* <DEDUP_REMOVED lines=13> */
[----:B0---4-:R-:W0:-:S06]  /*2890*/  DFMA R18, R6, R4, R6 ;  /* 0x000000040612722b */ /* 0x011e0c0000000006 */
        /* <DEDUP_REMOVED lines=9> */
[----:B-12---:R-:W-:Y:S05]  /*2930*/  CALL.REL.NOINC `($__internal_10_$__cuda_sm20_div_rn_f64_full) ;  /* 0x0000106000007944 */ /* 0x006fea0003c00000 */
[----:B------:R-:W-:Y:S02]  /*2940*/  IMAD.MOV.U32 R18, RZ, RZ, R2 ;  /* 0x000000ffff127224 */ /* 0x000fe400078e0002 */
[----:B------:R-:W-:Y:S02]  /*2950*/  IMAD.MOV.U32 R19, RZ, RZ, R3 ;  /* 0x000000ffff137224 */ /* 0x000fe400078e0003 */
.L_x_3630:
[----:B------:R-:W-:Y:S05]  /*2960*/  BSYNC B1 ;  /* 0x0000000000017941 */ /* 0x000fea0003800000 */
.L_x_3629:
[----:B------:R-:W-:Y:S05]  /*2970*/  BRA `(.L_x_3626) ;  /* 0x0000004000007947 */ /* 0x000fea0003800000 */
.L_x_3625:
[----:B---3-5:R-:W3:-:S04]  /*2980*/  DFMA R16, R8, R44, R10 ;  /* 0x0000002c0810722b */ /* 0x028ec8000000000a */
[----:B------:R-:W4:-:S04]  /*2990*/  DFMA R8, R10, R44, -R8 ;  /* 0x0000002c0a08722b */ /* 0x000f080000000808 */
[----:B-1-3--:R1:W3:-:S04]  /*29a0*/  DMUL R16, R16, R40 ;  /* 0x0000002810107228 */ /* 0x00a2c80000000000 */
[----:B----4-:R1:W4:-:S06]  /*29b0*/  DMUL R18, R8, R40 ;  /* 0x0000002808127228 */ /* 0x01030c0000000000 */
.L_x_3626:
[----:B---3--:R-:W-:Y:S05]  /*29c0*/  @!P2 BRA `(.L_x_3631) ;  /* 0x000003c00000a947 */ /* 0x008fea0003800000 */
[----:B------:R-:W3:-:S04]  /*29d0*/  @!P1 DFMA R12, R30, R38, R28 ;  /* 0x000000261e0c922b */ /* 0x000ec8000000001c */
[----:B------:R-:W5:-:S04]  /*29e0*/  @!P1 DFMA R14, R28, -R38, R30 ;  /* 0x800000261c0e922b */ /* 0x000f48000000001e */
[----:B--23--:R2:W3:-:S04]  /*29f0*/  @!P1 DMUL R12, R12, R36 ;  /* 0x000000240c0c9228 */ /* 0x00c4c80000000000 */
[----:B-----5:R2:W0:Y:S01]  /*2a00*/  @!P1 DMUL R14, R14, R36 ;  /* 0x000000240e0e9228 */ /* 0x0204220000000000 */
[----:B------:R-:W-:Y:S05]  /*2a10*/  @!P1 BRA `(.L_x_3632) ;  /* 0x000003b000009947 */ /* 0x000fea0003800000 */
[----:B---3--:R-:W3:Y:S01]  /*2a20*/  DADD R2, -RZ, |UR12| ;  /* 0x4000000cff027e29 */ /* 0x008ee20008000100 */
[----:B------:R-:W-:Y:S01]  /*2a30*/  MOV R6, UR12 ;  /* 0x0000000c00067c02 */ /* 0x000fe20008000f00 */
[----:B------:R-:W-:Y:S01]  /*2a40*/  IMAD.U32 R7, RZ, RZ, UR13 ;  /* 0x0000000dff077e24 */ /* 0x000fe2000f8e00ff */
[----:B-1----:R-:W-:Y:S01]  /*2a50*/  MOV R9, UR13 ;  /* 0x0000000d00097c02 */ /* 0x002fe20008000f00 */
[----:B0-----:R-:W-:Y:S01]  /*2a60*/  IMAD.MOV.U32 R4, RZ, RZ, 0x1 ;  /* 0x00000001ff047424 */ /* 0x001fe200078e00ff */
[----:B------:R-:W-:Y:S01]  /*2a70*/  FSETP.GEU.AND P3, PT, |R29|, 6.5827683646048100446e-37, PT ;  /* 0x036000001d00780b */ /* 0x000fe20003f6e200 */
[----:B---3--:R-:W0:Y:S01]  /*2a80*/  MUFU.RCP64H R5, R3 ;  /* 0x0000000300057308 */ /* 0x008e220000001800 */
        /* <DEDUP_REMOVED lines=16> */
[----:B--2-4-:R-:W-:Y:S05]  /*2b90*/  CALL.REL.NOINC `($__internal_10_$__cuda_sm20_div_rn_f64_full) ;  /* 0x00000e0000007944 */ /* 0x014fea0003c00000 */
[----:B------:R-:W-:Y:S01]  /*2ba0*/  IMAD.MOV.U32 R12, RZ, RZ, R2 ;  /* 0x000000ffff0c7224 */ /* 0x000fe200078e0002 */
[----:B------:R-:W-:Y:S02]  /*2bb0*/  MOV R13, R3 ;  /* 0x00000003000d7202 */ /* 0x000fe40000000f00 */
.L_x_3634:
[----:B------:R-:W-:Y:S05]  /*2bc0*/  BSYNC B1 ;  /* 0x0000000000017941 */ /* 0x000fea0003800000 */
.L_x_3633:
        /* <DEDUP_REMOVED lines=24> */
[----:B------:R-:W-:Y:S01]  /*2d50*/  MOV R14, R2 ;  /* 0x00000002000e7202 */ /* 0x000fe20000000f00 */
[----:B------:R-:W-:Y:S02]  /*2d60*/  IMAD.MOV.U32 R15, RZ, RZ, R3 ;  /* 0x000000ffff0f7224 */ /* 0x000fe400078e0003 */
.L_x_3636:
[----:B------:R-:W-:Y:S05]  /*2d70*/  BSYNC B1 ;  /* 0x0000000000017941 */ /* 0x000fea0003800000 */
.L_x_3635:
[----:B------:R-:W-:Y:S05]  /*2d80*/  BRA `(.L_x_3632) ;  /* 0x0000004000007947 */ /* 0x000fea0003800000 */
.L_x_3631:
[----:B------:R-:W3:-:S04]  /*2d90*/  DFMA R12, R28, R44, R30 ;  /* 0x0000002c1c0c722b */ /* 0x000ec8000000001e */
[----:B------:R-:W5:-:S04]  /*2da0*/  DFMA R14, R30, R44, -R28 ;  /* 0x0000002c1e0e722b */ /* 0x000f48000000081c */
[----:B-1-3--:R1:W3:-:S04]  /*2db0*/  DMUL R12, R12, R40 ;  /* 0x000000280c0c7228 */ /* 0x00a2c80000000000 */
[----:B-----5:R1:W0:-:S06]  /*2dc0*/  DMUL R14, R14, R40 ;  /* 0x000000280e0e7228 */ /* 0x02020c0000000000 */
.L_x_3632:
[----:B---3--:R-:W-:Y:S05]  /*2dd0*/  @!P2 BRA `(.L_x_3637) ;  /* 0x000003c00000a947 */ /* 0x008fea0003800000 */
[----:B------:R-:W3:-:S04]  /*2de0*/  @!P1 DFMA R28, R26, R38, R24 ;  /* 0x000000261a1c922b */ /* 0x000ec80000000018 */
[----:B------:R-:W5:-:S04]  /*2df0*/  @!P1 DFMA R30, R24, -R38, R26 ;  /* 0x80000026181e922b */ /* 0x000f48000000001a */
[----:B--23--:R2:W3:-:S04]  /*2e00*/  @!P1 DMUL R28, R28, R36 ;  /* 0x000000241c1c9228 */ /* 0x00c4c80000000000 */
[----:B-----5:R2:W4:Y:S01]  /*2e10*/  @!P1 DMUL R30, R30, R36 ;  /* 0x000000241e1e9228 */ /* 0x0205220000000000 */
[----:B------:R-:W-:Y:S05]  /*2e20*/  @!P1 BRA `(.L_x_3638) ;  /* 0x000003b000009947 */ /* 0x000fea0003800000 */
[----:B---3--:R-:W3:Y:S01]  /*2e30*/  DADD R2, -RZ, |UR12| ;  /* 0x4000000cff027e29 */ /* 0x008ee20008000100 */
[----:B------:R-:W-:Y:S01]  /*2e40*/  IMAD.U32 R6, RZ, RZ, UR12 ;  /* 0x0000000cff067e24 */ /* 0x000fe2000f8e00ff */
[----:B0-----:R-:W-:Y:S01]  /*2e50*/  MOV R4, 0x1 ;  /* 0x0000000100047802 */ /* 0x001fe20000000f00 */
[----:B------:R-:W-:Y:S01]  /*2e60*/  IMAD.U32 R7, RZ, RZ, UR13 ;  /* 0x0000000dff077e24 */ /* 0x000fe2000f8e00ff */
[----:B------:R-:W-:Y:S01]  /*2e70*/  FSETP.GEU.AND P3, PT, |R25|, 6.5827683646048100446e-37, PT ;  /* 0x036000001900780b */ /* 0x000fe20003f6e200 */
[----:B-1----:R-:W-:Y:S01]  /*2e80*/  IMAD.U32 R8, RZ, RZ, UR12 ;  /* 0x0000000cff087e24 */ /* 0x002fe2000f8e00ff */
        /* <DEDUP_REMOVED lines=17> */
[----:B--2-4-:R-:W-:Y:S05]  /*2fa0*/  CALL.REL.NOINC `($__internal_10_$__cuda_sm20_div_rn_f64_full) ;  /* 0x000009f000007944 */ /* 0x014fea0003c00000 */
[----:B------:R-:W-:Y:S02]  /*2fb0*/  IMAD.MOV.U32 R28, RZ, RZ, R2 ;  /* 0x000000ffff1c7224 */ /* 0x000fe400078e0002 */
[----:B------:R-:W-:Y:S02]  /*2fc0*/  IMAD.MOV.U32 R29, RZ, RZ, R3 ;  /* 0x000000ffff1d7224 */ /* 0x000fe400078e0003 */
.L_x_3640:
[----:B------:R-:W-:Y:S05]  /*2fd0*/  BSYNC B1 ;  /* 0x0000000000017941 */ /* 0x000fea0003800000 */
.L_x_3639:
        /* <DEDUP_REMOVED lines=23> */
[----:B--2---:R-:W-:Y:S05]  /*3150*/  CALL.REL.NOINC `($__internal_10_$__cuda_sm20_div_rn_f64_full) ;  /* 0x0000084000007944 */ /* 0x004fea0003c00000 */
[----:B------:R-:W-:Y:S02]  /*3160*/  IMAD.MOV.U32 R30, RZ, RZ, R2 ;  /* 0x000000ffff1e7224 */ /* 0x000fe400078e0002 */
[----:B------:R-:W-:Y:S02]  /*3170*/  IMAD.MOV.U32 R31, RZ, RZ, R3 ;  /* 0x000000ffff1f7224 */ /* 0x000fe400078e0003 */
.L_x_3642:
[----:B------:R-:W-:Y:S05]  /*3180*/  BSYNC B1 ;  /* 0x0000000000017941 */ /* 0x000fea0003800000 */
.L_x_3641:
[----:B------:R-:W-:Y:S05]  /*3190*/  BRA `(.L_x_3638) ;  /* 0x0000004000007947 */ /* 0x000fea0003800000 */
.L_x_3637:
[----:B------:R-:W3:-:S04]  /*31a0*/  DFMA R28, R24, R44, R26 ;  /* 0x0000002c181c722b */ /* 0x000ec8000000001a */
[----:B------:R-:W5:-:S04]  /*31b0*/  DFMA R24, R26, R44, -R24 ;  /* 0x0000002c1a18722b */ /* 0x000f480000000818 */
[----:B-1-3--:R1:W3:-:S04]  /*31c0*/  DMUL R28, R28, R40 ;  /* 0x000000281c1c7228 */ /* 0x00a2c80000000000 */
[----:B-----5:R1:W4:-:S06]  /*31d0*/  DMUL R30, R24, R40 ;  /* 0x00000028181e7228 */ /* 0x02030c0000000000 */
.L_x_3638:
[----:B---3--:R-:W-:Y:S05]  /*31e0*/  @!P2 BRA `(.L_x_3643) ;  /* 0x000003c00000a947 */ /* 0x008fea0003800000 */
[----:B-1----:R-:W1:-:S04]  /*31f0*/  @!P1 DFMA R24, R22, R38, R20 ;  /* 0x000000261618922b */ /* 0x002e480000000014 */
[----:B------:R-:W3:-:S04]  /*3200*/  @!P1 DFMA R26, R20, -R38, R22 ;  /* 0x80000026141a922b */ /* 0x000ec80000000016 */
[----:B-12---:R1:W2:-:S04]  /*3210*/  @!P1 DMUL R24, R24, R36 ;  /* 0x0000002418189228 */ /* 0x0062880000000000 */
[----:B---3--:R1:W3:Y:S01]  /*3220*/  @!P1 DMUL R26, R26, R36 ;  /* 0x000000241a1a9228 */ /* 0x0082e20000000000 */
[----:B------:R-:W-:Y:S05]  /*3230*/  @!P1 BRA `(.L_x_3644) ;  /* 0x000003b000009947 */ /* 0x000fea0003800000 */
[----:B--2---:R-:W2:Y:S01]  /*3240*/  DADD R2, -RZ, |UR12| ;  /* 0x4000000cff027e29 */ /* 0x004ea20008000100 */
[----:B------:R-:W-:Y:S01]  /*3250*/  MOV R6, UR12 ;  /* 0x0000000c00067c02 */ /* 0x000fe20008000f00 */
[----:B------:R-:W-:Y:S01]  /*3260*/  IMAD.U32 R7, RZ, RZ, UR13 ;  /* 0x0000000dff077e24 */ /* 0x000fe2000f8e00ff */
[----:B------:R-:W-:Y:S01]  /*3270*/  MOV R9, UR13 ;  /* 0x0000000d00097c02 */ /* 0x000fe20008000f00 */
[----:B0-----:R-:W-:Y:S01]  /*3280*/  IMAD.MOV.U32 R4, RZ, RZ, 0x1 ;  /* 0x00000001ff047424 */ /* 0x001fe200078e00ff */
[----:B------:R-:W-:Y:S01]  /*3290*/  FSETP.GEU.AND P2, PT, |R21|, 6.5827683646048100446e-37, PT ;  /* 0x036000001500780b */ /* 0x000fe20003f4e200 */
[----:B--2---:R-:W0:Y:S01]  /*32a0*/  MUFU.RCP64H R5, R3 ;  /* 0x0000000300057308 */ /* 0x004e220000001800 */
        /* <DEDUP_REMOVED lines=16> */
[----:B-1-34-:R-:W-:Y:S05]  /*33b0*/  CALL.REL.NOINC `($__internal_10_$__cuda_sm20_div_rn_f64_full) ;  /* 0x000005e000007944 */ /* 0x01afea0003c00000 */
[----:B------:R-:W-:Y:S01]  /*33c0*/  IMAD.MOV.U32 R24, RZ, RZ, R2 ;  /* 0x000000ffff187224 */ /* 0x000fe200078e0002 */
[----:B------:R-:W-:Y:S02]  /*33d0*/  MOV R25, R3 ;  /* 0x0000000300197202 */ /* 0x000fe40000000f00 */
.L_x_3646:
[----:B------:R-:W-:Y:S05]  /*33e0*/  BSYNC B1 ;  /* 0x0000000000017941 */ /* 0x000fea0003800000 */
.L_x_3645:
        /* <DEDUP_REMOVED lines=13> */
[----:B0--3--:R-:W0:-:S06]  /*34c0*/  DFMA R26, R6, R4, R6 ;  /* 0x00000004061a722b */ /* 0x009e0c0000000006 */
        /* <DEDUP_REMOVED lines=9> */
[----:B-1--4-:R-:W-:Y:S05]  /*3560*/  CALL.REL.NOINC `($__internal_10_$__cuda_sm20_div_rn_f64_full) ;  /* 0x0000043000007944 */ /* 0x012fea0003c00000 */
[----:B------:R-:W-:Y:S01]  /*3570*/  MOV R26, R2 ;  /* 0x00000002001a7202 */ /* 0x000fe20000000f00 */
[----:B------:R-:W-:Y:S02]  /*3580*/  IMAD.MOV.U32 R27, RZ, RZ, R3 ;  /* 0x000000ffff1b7224 */ /* 0x000fe400078e0003 */
.L_x_3648:
[----:B------:R-:W-:Y:S05]  /*3590*/  BSYNC B1 ;  /* 0x0000000000017941 */ /* 0x000fea0003800000 */
.L_x_3647:
[----:B------:R-:W-:Y:S05]  /*35a0*/  BRA `(.L_x_3644) ;  /* 0x0000004000007947 */ /* 0x000fea0003800000 */
.L_x_3643:
[----:B-1----:R-:W1:-:S04]  /*35b0*/  DFMA R24, R20, R44, R22 ;  /* 0x0000002c1418722b */ /* 0x002e480000000016 */
[----:B------:R-:W3:-:S04]  /*35c0*/  DFMA R20, R22, R44, -R20 ;  /* 0x0000002c1614722b */ /* 0x000ec80000000814 */
[----:B-1----:R1:W4:-:S04]  /*35d0*/  DMUL R24, R24, R40 ;  /* 0x0000002818187228 */ /* 0x0023080000000000 */
[----:B---3--:R1:W3:-:S04]  /*35e0*/  DMUL R26, R20, R40 ;  /* 0x00000028141a7228 */ /* 0x0082c80000000000 */
.L_x_3644:
[----:B--2-4-:R-:W-:Y:S01]  /*35f0*/  IADD3 R33, P0, R33, c[0x0][0x0], RZ ;  /* 0x0000000021217a10 */ /* 0x014fe20007f1e0ff */
[----:B------:R2:W-:Y:S03]  /*3600*/  STG.E.128 [R34.64], R16 ;  /* 0x0000001022007986 */ /* 0x0005e6000c101d0e */
[C---:B------:R-:W-:Y:S01]  /*3610*/  ISETP.LT.U32.AND P2, PT, R33.reuse, 0x4000, PT ;  /* 0x000040002100780c */ /* 0x040fe20003f41070 */
[----:B------:R-:W-:Y:S01]  /*3620*/  IMAD.SHL.U32 R0, R33, 0x4, RZ ;  /* 0x0000000421007824 */ /* 0x000fe200078e00ff */
[----:B0-----:R2:W-:Y:S01]  /*3630*/  STG.E.128 [R34.64+0x10], R12 ;  /* 0x0000100c22007986 */ /* 0x0015e2000c101d0e */
[----:B------:R-:W-:-:S03]  /*3640*/  IMAD.X R32, RZ, RZ, R32, P0 ;  /* 0x000000ffff207224 */ /* 0x000fc600000e0620 */
[----:B------:R2:W-:Y:S01]  /*3650*/  STG.E.128 [R34.64+0x20], R28 ;  /* 0x0000201c22007986 */ /* 0x0005e2000c101d0e */
[----:B------:R-:W-:Y:S02]  /*3660*/  ISETP.GE.U32.AND P0, PT, R0, UR16, PT ;  /* 0x0000001000007c0c */ /* 0x000fe4000bf06070 */
[----:B------:R-:W-:Y:S01]  /*3670*/  SHF.L.U64.HI R0, R33, 0x2, R32 ;  /* 0x0000000221007819 */ /* 0x000fe20000010220 */
[----:B---3--:R2:W-:Y:S01]  /*3680*/  STG.E.128 [R34.64+0x30], R24 ;  /* 0x0000301822007986 */ /* 0x0085e2000c101d0e */
[----:B------:R-:W-:Y:S02]  /*3690*/  ISETP.LT.U32.AND.EX P2, PT, R32, RZ, PT, P2 ;  /* 0x000000ff2000720c */ /* 0x000fe40003f41120 */
[----:B------:R-:W-:-:S13]  /*36a0*/  ISETP.GE.AND.EX P0, PT, R0, UR10, PT, P0 ;  /* 0x0000000a00007c0c */ /* 0x000fda000bf06300 */
[----:B------:R-:W-:Y:S05]  /*36b0*/  @!P0 BRA P2, `(.L_x_3623) ;  /* 0xffffee7000008947 */ /* 0x000fea000103ffff */
[----:B------:R-:W-:Y:S05]  /*36c0*/  EXIT ;  /* 0x000000000000794d */ /* 0x000fea0003800000 */
        .weak           $__internal_9_$__cuda_sm20_dblrcp_rn_slowpath_v3
        .type           $__internal_9_$__cuda_sm20_dblrcp_rn_slowpath_v3,@function
        .size           $__internal_9_$__cuda_sm20_dblrcp_rn_slowpath_v3,($__internal_10_$__cuda_sm20_div_rn_f64_full - $__internal_9_$__cuda_sm20_dblrcp_rn_slowpath_v3)
$__internal_9_$__cuda_sm20_dblrcp_rn_slowpath_v3:
        /* <DEDUP_REMOVED lines=27> */
.L_x_3652:
        /* <DEDUP_REMOVED lines=10> */
.L_x_3650:
[----:B------:R-:W-:Y:S01]  /*3920*/  LOP3.LUT R3, R9, 0x80000, RZ, 0xfc, !PT ;  /* 0x0008000009037812 */ /* 0x000fe200078efcff */
[----:B------:R-:W-:Y:S02]  /*3930*/  IMAD.MOV.U32 R2, RZ, RZ, R8 ;  /* 0x000000ffff027224 */ /* 0x000fe400078e0008 */
.L_x_3651:
[----:B------:R-:W-:Y:S05]  /*3940*/  BSYNC B1 ;  /* 0x0000000000017941 */ /* 0x000fea0003800000 */
.L_x_3649:
[----:B01----:R-:W-:Y:S01]  /*3950*/  IMAD.MOV.U32 R36, RZ, RZ, R2 ;  /* 0x000000ffff247224 */ /* 0x003fe200078e0002 */
[----:B------:R-:W-:Y:S01]  /*3960*/  MOV R37, R3 ;  /* 0x0000000300257202 */ /* 0x000fe20000000f00 */
[----:B------:R-:W-:Y:S02]  /*3970*/  IMAD.MOV.U32 R2, RZ, RZ, R0 ;  /* 0x000000ffff027224 */ /* 0x000fe400078e0000 */
[----:B------:R-:W-:-:S04]  /*3980*/  IMAD.MOV.U32 R3, RZ, RZ, 0x0 ;  /* 0x00000000ff037424 */ /* 0x000fc800078e00ff */
[----:B------:R-:W-:Y:S05]  /*3990*/  RET.REL.NODEC R2 `(_ZN2at6native61_GLOBAL__N__44eb8e94_28_ForeachBinaryOpScalarList_cu_dda10a6925multi_tensor_apply_kernelINS1_28TensorListScalarListMetadataIN3c107complexIdEELi1EEENS1_25BinaryOpScalarListFunctorIS6_Li1ELi1ELi0EEEJSt7dividesIS6_EEEEvT_T0_DpT1_) ;  /* 0xffffc66002007950 */ /* 0x000fea0003c3ffff */
        .weak           $__internal_10_$__cuda_sm20_div_rn_f64_full
        .type           $__internal_10_$__cuda_sm20_div_rn_f64_full,@function
        .size           $__internal_10_$__cuda_sm20_div_rn_f64_full,(.L_x_4035 - $__internal_10_$__cuda_sm20_div_rn_f64_full)
$__internal_10_$__cuda_sm20_div_rn_f64_full:
        /* <DEDUP_REMOVED lines=73> */
.L_x_3654:
        /* <DEDUP_REMOVED lines=17> */
.L_x_3657:
[----:B------:R-:W-:Y:S01]  /*3f40*/  LOP3.LUT R3, R43, 0x80000, RZ, 0xfc, !PT ;  /* 0x000800002b037812 */ /* 0x000fe200078efcff */
[----:B------:R-:W-:-:S03]  /*3f50*/  IMAD.MOV.U32 R58, RZ, RZ, R42 ;  /* 0x000000ffff3a7224 */ /* 0x000fc600078e002a */
[----:B------:R-:W-:Y:S01]  /*3f60*/  MOV R59, R3 ;  /* 0x00000003003b7202 */ /* 0x000fe20000000f00 */
[----:B------:R-:W-:Y:S05]  /*3f70*/  BRA `(.L_x_3655) ;  /* 0x0000003000007947 */ /* 0x000fea0003800000 */
.L_x_3656:
[----:B------:R-:W-:Y:S01]  /*3f80*/  LOP3.LUT R3, R55, 0x80000, RZ, 0xfc, !PT ;  /* 0x0008000037037812 */ /* 0x000fe200078efcff */
[----:B------:R-:W-:-:S04]  /*3f90*/  IMAD.MOV.U32 R58, RZ, RZ, R54 ;  /* 0x000000ffff3a7224 */ /* 0x000fc800078e0036 */
[----:B------:R-:W-:Y:S02]  /*3fa0*/  IMAD.MOV.U32 R59, RZ, RZ, R3 ;  /* 0x000000ffff3b7224 */ /* 0x000fe400078e0003 */
.L_x_3655:
[----:B------:R-:W-:Y:S05]  /*3fb0*/  BSYNC B0 ;  /* 0x0000000000007941 */ /* 0x000fea0003800000 */
.L_x_3653:
[----:B------:R-:W-:Y:S01]  /*3fc0*/  IMAD.MOV.U32 R4, RZ, RZ, R0 ;  /* 0x000000ffff047224 */ /* 0x000fe200078e0000 */
[----:B------:R-:W-:Y:S01]  /*3fd0*/  MOV R3, R59 ;  /* 0x0000003b00037202 */ /* 0x000fe20000000f00 */
[----:B------:R-:W-:Y:S02]  /*3fe0*/  IMAD.MOV.U32 R5, RZ, RZ, 0x0 ;  /* 0x00000000ff057424 */ /* 0x000fe400078e00ff */
[----:B------:R-:W-:Y:S02]  /*3ff0*/  IMAD.MOV.U32 R2, RZ, RZ, R58 ;  /* 0x000000ffff027224 */ /* 0x000fe400078e003a */
[----:B------:R-:W-:Y:S05]  /*4000*/  RET.REL.NODEC R4 `(_ZN2at6native61_GLOBAL__N__44eb8e94_28_ForeachBinaryOpScalarList_cu_dda10a6925multi_tensor_apply_kernelINS1_28TensorListScalarListMetadataIN3c107complexIdEELi1EEENS1_25BinaryOpScalarListFunctorIS6_Li1ELi1ELi0EEEJSt7dividesIS6_EEEEvT_T0_DpT1_) ;  /* 0xffffbff004007950 */ /* 0x000fea0003c3ffff */
.L_x_3658:
        /* <DEDUP_REMOVED lines=15> */
.L_x_4035:


//--------------------- .text._ZN2at6native61_GLOBAL__N__44eb8e94_28_ForeachBinaryOpScalarList_cu_dda10a6925multi_tensor_apply_kernelINS1_28TensorListScalarListMetadataIfLi1EEENS1_25BinaryOpScalarListFunctorIfLi1ELi1ELi0EEEJSt7dividesIfEEEEvT_T0_DpT1_ --------------------------
	.section	.text._ZN2at6native61_GLOBAL__N__44eb8e94_28_ForeachBinaryOpScalarList_cu_dda10a6925multi_tensor_apply_kernelINS1_28TensorListScalarListMetadataIfLi1EEENS1_25BinaryOpScalarListFunctorIfLi1ELi1ELi0EEEJSt7dividesIfEEEEvT_T0_DpT1_,"ax",@progbits
	.sectioninfo	@"SHI_REGISTERS=30"
	.align	128
.text._ZN2at6native61_GLOBAL__N__44eb8e94_28_ForeachBinaryOpScalarList_cu_dda10a6925multi_tensor_apply_kernelINS1_28TensorListScalarListMetadataIfLi1EEENS1_25BinaryOpScalarListFunctorIfLi1ELi1ELi0EEEJSt7dividesIfEEEEvT_T0_DpT1_:
        .type           _ZN2at6native61_GLOBAL__N__44eb8e94_28_ForeachBinaryOpScalarList_cu_dda10a6925multi_tensor_apply_kernelINS1_28TensorListScalarListMetadataIfLi1EEENS1_25BinaryOpScalarListFunctorIfLi1ELi1ELi0EEEJSt7dividesIfEEEEvT_T0_DpT1_,@function
        .size           _ZN2at6native61_GLOBAL__N__44eb8e94_28_ForeachBinaryOpScalarList_cu_dda10a6925multi_tensor_apply_kernelINS1_28TensorListScalarListMetadataIfLi1EEENS1_25BinaryOpScalarListFunctorIfLi1ELi1ELi0EEEJSt7dividesIfEEEEvT_T0_DpT1_,(.L_x_4038 - _ZN2at6native61_GLOBAL__N__44eb8e94_28_ForeachBinaryOpScalarList_cu_dda10a6925multi_tensor_apply_kernelINS1_28TensorListScalarListMetadataIfLi1EEENS1_25BinaryOpScalarListFunctorIfLi1ELi1ELi0EEEJSt7dividesIfEEEEvT_T0_DpT1_)
        .other          _ZN2at6native61_GLOBAL__N__44eb8e94_28_ForeachBinaryOpScalarList_cu_dda10a6925multi_tensor_apply_kernelINS1_28TensorListScalarListMetadataIfLi1EEENS1_25BinaryOpScalarListFunctorIfLi1ELi1ELi0EEEJSt7dividesIfEEEEvT_T0_DpT1_,@"STO_CUDA_ENTRY STV_DEFAULT"
_ZN2at6native61_GLOBAL__N__44eb8e94_28_ForeachBinaryOpScalarList_cu_dda10a6925multi_tensor_apply_kernelINS1_28TensorListScalarListMetadataIfLi1EEENS1_25BinaryOpScalarListFunctorIfLi1ELi1ELi0EEEJSt7dividesIfEEEEvT_T0_DpT1_:
        /* <DEDUP_REMOVED lines=13> */
[----:B0-----:R-:W-:-:S05]  /*00d0*/  IADD3 R0, P1, -R6, R8, RZ ;  /* 0x0000000806007210 */ /* 0x001fca0007f3e1ff */
[----:B------:R-:W-:Y:S02]  /*00e0*/  IMAD.X R4, R9, 0x1, ~R7, P1 ;  /* 0x0000000109047824 */ /* 0x000fe400008e0e07 */
[----:B-1----:R-:W-:Y:S01]  /*00f0*/  IMAD.WIDE R2, R11, 0x40000, R2 ;  /* 0x000400000b027825 */ /* 0x002fe200078e0202 */
[----:B------:R-:W-:-:S04]  /*0100*/  LOP3.LUT R11, R0, 0x3, RZ, 0xc0, !PT ;  /* 0x00000003000b7812 */ /* 0x000fc800078ec0ff */
        /* <DEDUP_REMOVED lines=9> */
.L_x_3660:
[----:B0-----:R-:W-:Y:S01]  /*01a0*/  IADD3 R21, P0, R14, R16, RZ ;  /* 0x000000100e157210 */ /* 0x001fe20007f1e0ff */
[----:B------:R-:W-:-:S03]  /*01b0*/  IMAD R6, R15, 0x3, RZ ;  /* 0x000000030f067824 */ /* 0x000fc600078e02ff */
[----:B------:R-:W-:Y:S01]  /*01c0*/  IADD3 R7, P1, R21, c[0x0][0x0], RZ ;  /* 0x0000000015077a10 */ /* 0x000fe20007f3e0ff */
[----:B------:R-:W-:Y:S01]  /*01d0*/  IMAD.X R23, RZ, RZ, R17, P0 ;  /* 0x000000ffff177224 */ /* 0x000fe200000e0611 */
[----:B------:R-:W-:Y:S02]  /*01e0*/  LEA R11, P4, R15, R21, 0x1 ;  /* 0x000000150f0b7211 */ /* 0x000fe400078808ff */
[C---:B------:R-:W-:Y:S01]  /*01f0*/  ISETP.GE.U32.AND P0, PT, R7.reuse, 0x10000, PT ;  /* 0x000100000700780c */ /* 0x040fe20003f06070 */
[--C-:B------:R-:W-:Y:S01]  /*0200*/  IMAD.X R13, RZ, RZ, R23.reuse, P1 ;  /* 0x000000ffff0d7224 */ /* 0x100fe200008e0617 */
[C---:B------:R-:W-:Y:S01]  /*0210*/  LEA R8, P3, R7.reuse, R2, 0x2 ;  /* 0x0000000207087211 */ /* 0x040fe200078610ff */
[----:B------:R-:W-:Y:S01]  /*0220*/  IMAD.X R19, RZ, RZ, R23, P4 ;  /* 0x000000ffff137224 */ /* 0x000fe200020e0617 */
[----:B------:R-:W-:Y:S02]  /*0230*/  ISETP.LT.U32.AND P2, PT, R7, R0, PT ;  /* 0x000000000700720c */ /* 0x000fe40003f41070 */
[----:B------:R-:W-:-:S02]  /*0240*/  ISETP.GE.U32.AND.EX P0, PT, R13, RZ, PT, P0 ;  /* 0x000000ff0d00720c */ /* 0x000fc40003f06100 */
[----:B------:R-:W-:Y:S02]  /*0250*/  ISETP.GE.U32.AND P1, PT, R11, 0x10000, PT ;  /* 0x000100000b00780c */ /* 0x000fe40003f26070 */
[----:B------:R-:W-:Y:S02]  /*0260*/  LEA.HI.X R9, R7, R3, R13, 0x2, P3 ;  /* 0x0000000307097211 */ /* 0x000fe400018f140d */
[----:B------:R-:W-:Y:S02]  /*0270*/  ISETP.LT.AND.EX P0, PT, R13, R4, !P0, P2 ;  /* 0x000000040d00720c */ /* 0x000fe40004701320 */
[C---:B------:R-:W-:Y:S02]  /*0280*/  ISETP.LT.U32.AND P3, PT, R11.reuse, R0, PT ;  /* 0x000000000b00720c */ /* 0x040fe40003f61070 */
[----:B------:R-:W-:Y:S02]  /*0290*/  LEA R12, P4, R11, R2, 0x2 ;  /* 0x000000020b0c7211 */ /* 0x000fe400078810ff */
[----:B------:R-:W-:-:S02]  /*02a0*/  ISETP.GE.U32.AND.EX P1, PT, R19, RZ, PT, P1 ;  /* 0x000000ff1300720c */ /* 0x000fc40003f26110 */
[----:B------:R-:W-:Y:S02]  /*02b0*/  IADD3 R7, P5, R6, R21, RZ ;  /* 0x0000001506077210 */ /* 0x000fe40007fbe0ff */
[----:B------:R-:W-:Y:S02]  /*02c0*/  ISETP.GE.U32.AND P2, PT, R21, 0x10000, PT ;  /* 0x000100001500780c */ /* 0x000fe40003f46070 */
[----:B------:R-:W-:Y:S02]  /*02d0*/  LEA.HI.X R13, R11, R3, R19, 0x2, P4 ;  /* 0x000000030b0d7211 */ /* 0x000fe400020f1413 */
[----:B------:R-:W-:Y:S01]  /*02e0*/  ISETP.LT.AND.EX P1, PT, R19, R4, !P1, P3 ;  /* 0x000000041300720c */ /* 0x000fe20004f21330 */
[----:B------:R-:W-:Y:S01]  /*02f0*/  IMAD.X R19, RZ, RZ, R23, P5 ;  /* 0x000000ffff137224 */ /* 0x000fe200028e0617 */
[----:B------:R-:W-:Y:S02]  /*0300*/  ISETP.LT.U32.AND P3, PT, R21, R0, PT ;  /* 0x000000001500720c */ /* 0x000fe40003f61070 */
[----:B------:R-:W-:-:S02]  /*0310*/  ISETP.GE.U32.AND.EX P4, PT, R23, RZ, PT, P2 ;  /* 0x000000ff1700720c */ /* 0x000fc40003f86120 */
[----:B------:R-:W-:Y:S02]  /*0320*/  ISETP.GE.U32.AND P2, PT, R7, 0x10000, PT ;  /* 0x000100000700780c */ /* 0x000fe40003f46070 */
[----:B------:R-:W-:Y:S02]  /*0330*/  ISETP.LT.AND.EX P3, PT, R23, R4, !P4, P3 ;  /* 0x000000041700720c */ /* 0x000fe40006761330 */
[----:B------:R-:W-:Y:S02]  /*0340*/  ISETP.LT.U32.AND P4, PT, R7, R0, PT ;  /* 0x000000000700720c */ /* 0x000fe40003f81070 */
[----:B------:R-:W-:Y:S02]  /*0350*/  ISETP.GE.U32.AND.EX P2, PT, R19, RZ, PT, P2 ;  /* 0x000000ff1300720c */ /* 0x000fe40003f46120 */
[----:B------:R-:W-:Y:S02]  /*0360*/  LEA R6, P6, R7, R2, 0x2 ;  /* 0x0000000207067211 */ /* 0x000fe400078c10ff */
[----:B------:R-:W-:-:S02]  /*0370*/  ISETP.LT.AND.EX P2, PT, R19, R4, !P2, P4 ;  /* 0x000000041300720c */ /* 0x000fc40005741340 */
[----:B------:R-:W-:Y:S02]  /*0380*/  LEA R10, P5, R21, R2, 0x2 ;  /* 0x00000002150a7211 */ /* 0x000fe400078a10ff */
[-C--:B------:R-:W-:Y:S02]  /*0390*/  LEA.HI.X R7, R7, R3.reuse, R19, 0x2, P6 ;  /* 0x0000000307077211 */ /* 0x080fe400030f1413 */
[----:B------:R-:W-:Y:S01]  /*03a0*/  CS2R R18, SRZ ;  /* 0x0000000000127805 */ /* 0x000fe2000001ff00 */
[----:B------:R-:W-:Y:S02]  /*03b0*/  LEA.HI.X R11, R21, R3, R23, 0x2, P5 ;  /* 0x00000003150b7211 */ /* 0x000fe400028f1417 */
[----:B------:R-:W-:-:S03]  /*03c0*/  CS2R R20, SRZ ;  /* 0x0000000000147805 */ /* 0x000fc6000001ff00 */
[----:B------:R-:W2:Y:S04]  /*03d0*/  @P3 LDG.E R19, [R10.64] ;  /* 0x000000040a133981 */ /* 0x000ea8000c1e1900 */
[----:B------:R-:W3:Y:S04]  /*03e0*/  @P0 LDG.E R18, [R8.64] ;  /* 0x0000000408120981 */ /* 0x000ee8000c1e1900 */
[----:B------:R-:W4:Y:S04]  /*03f0*/  @P1 LDG.E R21, [R12.64] ;  /* 0x000000040c151981 */ /* 0x000f28000c1e1900 */
[----:B------:R-:W5:Y:S01]  /*0400*/  @P2 LDG.E R20, [R6.64] ;  /* 0x0000000406142981 */ /* 0x000f62000c1e1900 */
[----:B------:R-:W2:Y:S01]  /*0410*/  MUFU.RCP R22, R5 ;  /* 0x0000000500167308 */ /* 0x000ea20000001000 */
[----:B------:R-:W-:-:S04]  /*0420*/  IMAD.MOV.U32 R27, RZ, RZ, c[0x0][0x0] ;  /* 0x00000000ff1b7624 */ /* 0x000fc800078e00ff */
[----:B------:R-:W-:-:S04]  /*0430*/  IMAD.WIDE.U32 R16, R27, 0x4, R16 ;  /* 0x000000041b107825 */ /* 0x000fc800078e0010 */
[C---:B--2---:R-:W-:Y:S02]  /*0440*/  FMUL.FTZ R19, R22.reuse, R19 ;  /* 0x0000001316137220 */ /* 0x044fe40000410000 */
[----:B---3--:R-:W-:-:S03]  /*0450*/  FMUL.FTZ R23, R22, R18 ;  /* 0x0000001216177220 */ /* 0x008fc60000410000 */
[----:B------:R0:W-:Y:S01]  /*0460*/  @P3 STG.E [R10.64], R19 ;  /* 0x000000130a003986 */ /* 0x0001e2000c101904 */
[----:B----4-:R-:W-:-:S03]  /*0470*/  FMUL.FTZ R21, R22, R21 ;  /* 0x0000001516157220 */ /* 0x010fc60000410000 */
[----:B------:R0:W-:Y:S01]  /*0480*/  @P0 STG.E [R8.64], R23 ;  /* 0x0000001708000986 */ /* 0x0001e2000c101904 */
[----:B------:R-:W-:Y:S01]  /*0490*/  ISETP.GE.U32.AND P0, PT, R16, 0x10000, PT ;  /* 0x000100001000780c */ /* 0x000fe20003f06070 */
[----:B-----5:R-:W-:Y:S02]  /*04a0*/  FMUL.FTZ R25, R22, R20 ;  /* 0x0000001416197220 */ /* 0x020fe40000410000 */
[----:B------:R0:W-:Y:S01]  /*04b0*/  @P1 STG.E [R12.64], R21 ;  /* 0x000000150c001986 */ /* 0x0001e2000c101904 */
[----:B------:R-:W-:Y:S02]  /*04c0*/  ISETP.LT.U32.AND P1, PT, R16, R0, PT ;  /* 0x000000001000720c */ /* 0x000fe40003f21070 */
[C---:B------:R-:W-:Y:S01]  /*04d0*/  ISETP.GE.U32.AND.EX P0, PT, R17.reuse, RZ, PT, P0 ;  /* 0x000000ff1100720c */ /* 0x040fe20003f06100 */
[----:B------:R0:W-:Y:S01]  /*04e0*/  @P2 STG.E [R6.64], R25 ;  /* 0x0000001906002986 */ /* 0x0001e2000c101904 */
[----:B------:R-:W-:-:S13]  /*04f0*/  ISETP.LT.AND.EX P1, PT, R17, R4, PT, P1 ;  /* 0x000000041100720c */ /* 0x000fda0003f21310 */
[----:B0-----:R-:W-:Y:S05]  /*0500*/  @!P0 BRA P1, `(.L_x_3660) ;  /* 0xfffffc9000008947 */ /* 0x001fea000083ffff */
[----:B------:R-:W-:Y:S05]  /*0510*/  EXIT ;  /* 0x000000000000794d */ /* 0x000fea0003800000 */
.L_x_3659:
[----:B--2---:R-:W0:Y:S02]  /*0520*/  S2R R13, SR_TID.X ;  /* 0x00000000000d7919 */ /* 0x004e240000002100 */
[----:B0-----:R-:W-:-:S05]  /*0530*/  IMAD.WIDE.U32 R6, R13, 0x4, RZ ;  /* 0x000000040d067825 */ /* 0x001fca00078e00ff */
[----:B------:R-:W-:-:S04]  /*0540*/  ISETP.GE.U32.AND P0, PT, R6, R0, PT ;  /* 0x000000000600720c */ /* 0x000fc80003f06070 */
[----:B------:R-:W-:-:S04]  /*0550*/  ISETP.GE.AND.EX P0, PT, R7, R4, PT, P0 ;  /* 0x000000040700720c */ /* 0x000fc80003f06300 */
[----:B------:R-:W-:-:S13]  /*0560*/  ISETP.GT.U32.OR P0, PT, R13, 0x3fff, P0 ;  /* 0x00003fff0d00780c */ /* 0x000fda0000704470 */
[----:B------:R-:W-:Y:S05]  /*0570*/  @P0 EXIT ;  /* 0x000000000000094d */ /* 0x000fea0003800000 */
[----:B------:R0:W1:Y:S01]  /*0580*/  MUFU.RCP R14, R5 ;  /* 0x00000005000e7308 */ /* 0x0000620000001000 */
[----:B------:R-:W-:-:S07]  /*0590*/  IMAD.MOV.U32 R12, RZ, RZ, RZ ;  /* 0x000000ffff0c7224 */ /* 0x000fce00078e00ff */
.L_x_3661:
[----:B0-----:R-:W-:-:S04]  /*05a0*/  LEA R6, P0, R13, R2, 0x4 ;  /* 0x000000020d067211 */ /* 0x001fc800078020ff */
[----:B------:R-:W-:-:S05]  /*05b0*/  LEA.HI.X R7, R13, R3, R12, 0x4, P0 ;  /* 0x000000030d077211 */ /* 0x000fca00000f240c */
[----:B------:R-:W2:Y:S01]  /*05c0*/  LDG.E.128 R8, [R6.64] ;  /* 0x0000000406087981 */ /* 0x000ea2000c1e1d00 */
[----:B------:R-:W-:-:S04]  /*05d0*/  IADD3 R13, P0, R13, c[0x0][0x0], RZ ;  /* 0x000000000d0d7a10 */ /* 0x000fc80007f1e0ff */
[C---:B------:R-:W-:Y:S01]  /*05e0*/  ISETP.LT.U32.AND P1, PT, R13.reuse, 0x4000, PT ;  /* 0x000040000d00780c */ /* 0x040fe20003f21070 */
[----:B0-----:R-:W-:Y:S02]  /*05f0*/  IMAD.SHL.U32 R5, R13, 0x4, RZ ;  /* 0x000000040d057824 */ /* 0x001fe400078e00ff */
[----:B------:R-:W-:-:S03]  /*0600*/  IMAD.X R12, RZ, RZ, R12, P0 ;  /* 0x000000ffff0c7224 */ /* 0x000fc600000e060c */
[----:B------:R-:W-:Y:S02]  /*0610*/  ISETP.GE.U32.AND P0, PT, R5, R0, PT ;  /* 0x000000000500720c */ /* 0x000fe40003f06070 */
[----:B------:R-:W-:Y:S02]  /*0620*/  SHF.L.U64.HI R5, R13, 0x2, R12 ;  /* 0x000000020d057819 */ /* 0x000fe4000001020c */
        /* <DEDUP_REMOVED lines=9> */
.L_x_3662:
        /* <DEDUP_REMOVED lines=12> */
.L_x_4038:


//--------------------- .text._ZN2at6native61_GLOBAL__N__44eb8e94_28_ForeachBinaryOpScalarList_cu_dda10a6925multi_tensor_apply_kernelINS1_28TensorListScalarListMetadataIdLi1EEENS1_25BinaryOpScalarListFunctorIdLi1ELi1ELi0EEEJSt7dividesIdEEEEvT_T0_DpT1_ --------------------------
	.section	.text._ZN2at6native61_GLOBAL__N__44eb8e94_28_ForeachBinaryOpScalarList_cu_dda10a6925multi_tensor_apply_kernelINS1_28TensorListScalarListMetadataIdLi1EEENS1_25BinaryOpScalarListFunctorIdLi1ELi1ELi0EEEJSt7dividesIdEEEEvT_T0_DpT1_,"ax",@progbits
	.sectioninfo	@"SHI_REGISTERS=40"
	.align	128
.text._ZN2at6native61_GLOBAL__N__44eb8e94_28_ForeachBinaryOpScalarList_cu_dda10a6925multi_tensor_apply_kernelINS1_28TensorListScalarListMetadataIdLi1EEENS1_25BinaryOpScalarListFunctorIdLi1ELi1ELi0EEEJSt7dividesIdEEEEvT_T0_DpT1_:
        .type           _ZN2at6native61_GLOBAL__N__44eb8e94_28_ForeachBinaryOpScalarList_cu_dda10a6925multi_tensor_apply_kernelINS1_28TensorListScalarListMetadataIdLi1EEENS1_25BinaryOpScalarListFunctorIdLi1ELi1ELi0EEEJSt7dividesIdEEEEvT_T0_DpT1_,@function
        .size           _ZN2at6native61_GLOBAL__N__44eb8e94_28_ForeachBinaryOpScalarList_cu_dda10a6925multi_tensor_apply_kernelINS1_28TensorListScalarListMetadataIdLi1EEENS1_25BinaryOpScalarListFunctorIdLi1ELi1ELi0EEEJSt7dividesIdEEEEvT_T0_DpT1_,(.L_x_4039 - _ZN2at6native61_GLOBAL__N__44eb8e94_28_ForeachBinaryOpScalarList_cu_dda10a6925multi_tensor_apply_kernelINS1_28TensorListScalarListMetadataIdLi1EEENS1_25BinaryOpScalarListFunctorIdLi1ELi1ELi0EEEJSt7dividesIdEEEEvT_T0_DpT1_)
        .other          _ZN2at6native61_GLOBAL__N__44eb8e94_28_ForeachBinaryOpScalarList_cu_dda10a6925multi_tensor_apply_kernelINS1_28TensorListScalarListMetadataIdLi1EEENS1_25BinaryOpScalarListFunctorIdLi1ELi1ELi0EEEJSt7dividesIdEEEEvT_T0_DpT1_,@"STO_CUDA_ENTRY STV_DEFAULT"
_ZN2at6native61_GLOBAL__N__44eb8e94_28_ForeachBinaryOpScalarList_cu_dda10a6925multi_tensor_apply_kernelINS1_28TensorListScalarListMetadataIdLi1EEENS1_25BinaryOpScalarListFunctorIdLi1ELi1ELi0EEEJSt7dividesIdEEEEvT_T0_DpT1_:
        /* <DEDUP_REMOVED lines=27> */
.L_x_3672:
[----:B------:R-:W0:Y:S01]  /*01b0*/  S2R R0, SR_TID.X ;  /* 0x0000000000007919 */ /* 0x000e220000002100 */
[----:B------:R-:W-:Y:S01]  /*01c0*/  CS2R R6, SRZ ;  /* 0x0000000000067805 */ /* 0x000fe2000001ff00 */
[----:B0-----:R-:W-:-:S04]  /*01d0*/  IADD3 R0, P0, R0, UR4, RZ ;  /* 0x0000000400007c10 */ /* 0x001fc8000ff1e0ff */
[C---:B------:R-:W-:Y:S01]  /*01e0*/  ISETP.GE.U32.AND P2, PT, R0.reuse, 0x10000, PT ;  /* 0x000100000000780c */ /* 0x040fe20003f46070 */
[----:B------:R-:W-:Y:S01]  /*01f0*/  IMAD.X R9, RZ, RZ, UR5, P0 ;  /* 0x00000005ff097e24 */ /* 0x000fe200080e06ff */
[----:B------:R-:W-:-:S04]  /*0200*/  ISETP.LT.U32.AND P0, PT, R0, UR13, PT ;  /* 0x0000000d00007c0c */ /* 0x000fc8000bf01070 */
[----:B------:R-:W-:-:S04]  /*0210*/  ISETP.GE.U32.AND.EX P2, PT, R9, RZ, PT, P2 ;  /* 0x000000ff0900720c */ /* 0x000fc80003f46120 */
[----:B------:R-:W-:Y:S02]  /*0220*/  ISETP.LT.AND.EX P2, PT, R9, UR10, !P2, P0 ;  /* 0x0000000a09007c0c */ /* 0x000fe4000d741300 */
[----:B------:R-:W-:-:S04]  /*0230*/  LEA R32, P0, R0, UR8, 0x3 ;  /* 0x0000000800207c11 */ /* 0x000fc8000f8018ff */
[----:B------:R-:W-:-:S07]  /*0240*/  LEA.HI.X R33, R0, UR9, R9, 0x3, P0 ;  /* 0x0000000900217c11 */ /* 0x000fce00080f1c09 */
[----:B------:R-:W2:Y:S01]  /*0250*/  @P2 LDG.E.64 R6, [R32.64] ;  /* 0x0000000e20062981 */ /* 0x000ea2000c1e1b00 */
[----:B------:R-:W-:Y:S01]  /*0260*/  IMAD.MOV.U32 R2, RZ, RZ, c[0x0][0x0] ;  /* 0x00000000ff027624 */ /* 0x000fe200078e00ff */
[----:B------:R-:W-:Y:S01]  /*0270*/  IADD3 R3, P0, R0, c[0x0][0x0], RZ ;  /* 0x0000000000037a10 */ /* 0x000fe20007f1e0ff */
[----:B------:R-:W-:Y:S01]  /*0280*/  CS2R R26, SRZ ;  /* 0x00000000001a7805 */ /* 0x000fe2000001ff00 */
[----:B------:R-:W-:Y:S01]  /*0290*/  CS2R R10, SRZ ;  /* 0x00000000000a7805 */ /* 0x000fe2000001ff00 */
[C---:B------:R-:W-:Y:S01]  /*02a0*/  IMAD R5, R2.reuse, 0x3, RZ ;  /* 0x0000000302057824 */ /* 0x040fe200078e02ff */
[C---:B------:R-:W-:Y:S01]  /*02b0*/  LEA R28, P5, R3.reuse, UR8, 0x3 ;  /* 0x00000008031c7c11 */ /* 0x040fe2000f8a18ff */
[----:B------:R-:W-:Y:S01]  /*02c0*/  IMAD.X R4, RZ, RZ, R9, P0 ;  /* 0x000000ffff047224 */ /* 0x000fe200000e0609 */
[----:B------:R-:W-:Y:S01]  /*02d0*/  LEA R2, P3, R2, R0, 0x1 ;  /* 0x0000000002027211 */ /* 0x000fe200078608ff */
[----:B------:R-:W-:Y:S01]  /*02e0*/  CS2R R14, SRZ ;  /* 0x00000000000e7805 */ /* 0x000fe2000001ff00 */
[----:B------:R-:W-:-:S02]  /*02f0*/  ISETP.GE.U32.AND P1, PT, R3, 0x10000, PT ;  /* 0x000100000300780c */ /* 0x000fc40003f26070 */
[----:B------:R-:W-:Y:S01]  /*0300*/  IADD3 R0, P4, R5, R0, RZ ;  /* 0x0000000005007210 */ /* 0x000fe20007f9e0ff */
[----:B------:R-:W-:Y:S01]  /*0310*/  IMAD.X R5, RZ, RZ, R9, P3 ;  /* 0x000000ffff057224 */ /* 0x000fe200018e0609 */
[C---:B------:R-:W-:Y:S02]  /*0320*/  ISETP.LT.U32.AND P0, PT, R3.reuse, UR13, PT ;  /* 0x0000000d03007c0c */ /* 0x040fe4000bf01070 */
[----:B------:R-:W-:Y:S02]  /*0330*/  LEA.HI.X R29, R3, UR9, R4, 0x3, P5 ;  /* 0x00000009031d7c11 */ /* 0x000fe4000a8f1c04 */
[----:B------:R-:W-:Y:S02]  /*0340*/  ISETP.GE.U32.AND.EX P1, PT, R4, RZ, PT, P1 ;  /* 0x000000ff0400720c */ /* 0x000fe40003f26110 */
[----:B------:R-:W-:Y:S02]  /*0350*/  IADD3.X R3, RZ, R9, RZ, P4, !PT ;  /* 0x00000009ff037210 */ /* 0x000fe400027fe4ff */
[----:B------:R-:W-:-:S02]  /*0360*/  ISETP.GE.U32.AND P6, PT, R2, 0x10000, PT ;  /* 0x000100000200780c */ /* 0x000fc40003fc6070 */
[----:B------:R-:W-:Y:S02]  /*0370*/  ISETP.GE.U32.AND P4, PT, R0, 0x10000, PT ;  /* 0x000100000000780c */ /* 0x000fe40003f86070 */
[----:B------:R-:W-:Y:S02]  /*0380*/  ISETP.LT.AND.EX P1, PT, R4, UR10, !P1, P0 ;  /* 0x0000000a04007c0c */ /* 0x000fe4000cf21300 */
[----:B------:R-:W-:Y:S02]  /*0390*/  ISETP.LT.U32.AND P0, PT, R2, UR13, PT ;  /* 0x0000000d02007c0c */ /* 0x000fe4000bf01070 */
[----:B------:R-:W-:Y:S02]  /*03a0*/  ISETP.GE.U32.AND.EX P6, PT, R5, RZ, PT, P6 ;  /* 0x000000ff0500720c */ /* 0x000fe40003fc6160 */
[----:B------:R-:W-:Y:S02]  /*03b0*/  ISETP.LT.U32.AND P3, PT, R0, UR13, PT ;  /* 0x0000000d00007c0c */ /* 0x000fe4000bf61070 */
[----:B------:R-:W-:-:S02]  /*03c0*/  ISETP.GE.U32.AND.EX P4, PT, R3, RZ, PT, P4 ;  /* 0x000000ff0300720c */ /* 0x000fc40003f86140 */
[----:B------:R-:W-:Y:S02]  /*03d0*/  ISETP.LT.AND.EX P0, PT, R5, UR10, !P6, P0 ;  /* 0x0000000a05007c0c */ /* 0x000fe4000f701300 */
[----:B------:R-:W-:Y:S01]  /*03e0*/  ISETP.LT.AND.EX P3, PT, R3, UR10, !P4, P3 ;  /* 0x0000000a03007c0c */ /* 0x000fe2000e761330 */
[----:B------:R0:W5:Y:S01]  /*03f0*/  @P1 LDG.E.64 R26, [R28.64] ;  /* 0x0000000e1c1a1981 */ /* 0x000162000c1e1b00 */
[----:B------:R-:W-:Y:S02]  /*0400*/  LEA R8, P5, R2, UR8, 0x3 ;  /* 0x0000000802087c11 */ /* 0x000fe4000f8a18ff */
[----:B------:R-:W-:Y:S02]  /*0410*/  LEA R4, P6, R0, UR8, 0x3 ;  /* 0x0000000800047c11 */ /* 0x000fe4000f8c18ff */
[----:B------:R-:W-:Y:S02]  /*0420*/  LEA.HI.X R9, R2, UR9, R5, 0x3, P5 ;  /* 0x0000000902097c11 */ /* 0x000fe4000a8f1c05 */
[----:B------:R-:W-:-:S03]  /*0430*/  LEA.HI.X R5, R0, UR9, R3, 0x3, P6 ;  /* 0x0000000900057c11 */ /* 0x000fc6000b0f1c03 */
[----:B------:R0:W5:Y:S04]  /*0440*/  @P0 LDG.E.64 R10, [R8.64] ;  /* 0x0000000e080a0981 */ /* 0x000168000c1e1b00 */
[----:B------:R0:W5:Y:S01]  /*0450*/  @P3 LDG.E.64 R14, [R4.64] ;  /* 0x0000000e040e3981 */ /* 0x000162000c1e1b00 */
[----:B------:R-:W1:Y:S01]  /*0460*/  MUFU.RCP64H R3, UR7 ;  /* 0x0000000700037d08 */ /* 0x000e620008001800 */
[----:B------:R-:W-:Y:S02]  /*0470*/  IMAD.U32 R12, RZ, RZ, UR6 ;  /* 0x00000006ff0c7e24 */ /* 0x000fe4000f8e00ff */
[----:B------:R-:W-:Y:S02]  /*0480*/  IMAD.U32 R13, RZ, RZ, UR7 ;  /* 0x00000007ff0d7e24 */ /* 0x000fe4000f8e00ff */
[----:B------:R-:W-:-:S06]  /*0490*/  IMAD.MOV.U32 R2, RZ, RZ, 0x1 ;  /* 0x00000001ff027424 */ /* 0x000fcc00078e00ff */
[----:B-1----:R-:W1:-:S06]  /*04a0*/  DFMA R12, R2, -R12, 1 ;  /* 0x3ff00000020c742b */ /* 0x002e4c000000080c */
[----:B-1----:R-:W1:-:S06]  /*04b0*/  DFMA R12, R12, R12, R12 ;  /* 0x0000000c0c0c722b */ /* 0x002e4c000000000c */
[----:B-1----:R1:W3:Y:S02]  /*04c0*/  DFMA R12, R2, R12, R2 ;  /* 0x0000000c020c722b */ /* 0x0022e40000000002 */
[----:B-1----:R-:W-:Y:S02]  /*04d0*/  IMAD.U32 R2, RZ, RZ, UR6 ;  /* 0x00000006ff027e24 */ /* 0x002fe4000f8e00ff */
[----:B------:R-:W-:-:S06]  /*04e0*/  IMAD.U32 R3, RZ, RZ, UR7 ;  /* 0x00000007ff037e24 */ /* 0x000fcc000f8e00ff */
[----:B---3--:R-:W1:-:S06]  /*04f0*/  DFMA R2, R12, -R2, 1 ;  /* 0x3ff000000c02742b */ /* 0x008e4c0000000802 */
[----:B-1----:R-:W2:Y:S01]  /*0500*/  DFMA R2, R12, R2, R12 ;  /* 0x000000020c02722b */ /* 0x002ea2000000000c */
[----:B------:R-:W-:Y:S05]  /*0510*/  BSSY B0, `(.L_x_3664) ;  /* 0x0000011000007945 */ /* 0x000fea0003800000 */
[----:B--2---:R-:W1:-:S06]  /*0520*/  DMUL R16, R2, R6 ;  /* 0x0000000602107228 */ /* 0x004e4c0000000000 */
[----:B-1----:R-:W1:-:S06]  /*0530*/  DFMA R12, R16, -UR6, R6 ;  /* 0x80000006100c7c2b */ /* 0x002e4c0008000006 */
[----:B-1----:R-:W1:Y:S01]  /*0540*/  DFMA R16, R2, R12, R16 ;  /* 0x0000000c0210722b */ /* 0x002e620000000010 */
[----:B------:R-:W-:-:S09]  /*0550*/  FSETP.GEU.AND P5, PT, |R7|, 6.5827683646048100446e-37, PT ;  /* 0x036000000700780b */ /* 0x000fd20003fae200 */
[----:B-1----:R-:W-:-:S05]  /*0560*/  FFMA R0, RZ, UR7, R17 ;  /* 0x00000007ff007c23 */ /* 0x002fca0008000011 */
[----:B------:R-:W-:-:S13]  /*0570*/  FSETP.GT.AND P4, PT, |R0|, 1.469367938527859385e-39, PT ;  /* 0x001000000000780b */ /* 0x000fda0003f84200 */
[----:B------:R-:W-:Y:S05]  /*0580*/  @P4 BRA P5, `(.L_x_3665) ;  /* 0x0000009000004947 */ /* 0x000fea0002800000 */
[----:B0-----:R-:W-:Y:S01]  /*0590*/  IMAD.U32 R13, RZ, RZ, UR7 ;  /* 0x00000007ff0d7e24 */ /* 0x001fe2000f8e00ff */
[----:B------:R-:W-:Y:S01]  /*05a0*/  MOV R2, UR6 ;  /* 0x0000000600027c02 */ /* 0x000fe20008000f00 */
[----:B------:R-:W-:Y:S01]  /*05b0*/  IMAD.U32 R3, RZ, RZ, UR7 ;  /* 0x00000007ff037e24 */ /* 0x000fe2000f8e00ff */
[----:B------:R-:W-:Y:S01]  /*05c0*/  MOV R30, 0x600 ;  /* 0x00000600001e7802 */ /* 0x000fe20000000f00 */
[----:B------:R-:W-:Y:S02]  /*05d0*/  IMAD.U32 R12, RZ, RZ, UR6 ;  /* 0x00000006ff0c7e24 */ /* 0x000fe4000f8e00ff */
[----:B------:R-:W-:Y:S02]  /*05e0*/  IMAD.MOV.U32 R0, RZ, RZ, R13 ;  /* 0x000000ffff007224 */ /* 0x000fe400078e000d */
[----:B-----5:R-:W-:Y:S05]  /*05f0*/  CALL.REL.NOINC `($__internal_11_$__cuda_sm20_div_rn_f64_full) ;  /* 0x0000101000007944 */ /* 0x020fea0003c00000 */
[----:B------:R-:W-:Y:S01]  /*0600*/  IMAD.MOV.U32 R16, RZ, RZ, R0 ;  /* 0x000000ffff107224 */ /* 0x000fe200078e0000 */
[----:B------:R-:W-:Y:S02]  /*0610*/  MOV R17, R13 ;  /* 0x0000000d00117202 */ /* 0x000fe40000000f00 */
.L_x_3665:
[----:B0-----:R-:W-:Y:S05]  /*0620*/  BSYNC B0 ;  /* 0x0000000000007941 */ /* 0x001fea0003800000 */
.L_x_3664:
[----:B------:R-:W0:Y:S01]  /*0630*/  MUFU.RCP64H R3, UR7 ;  /* 0x0000000700037d08 */ /* 0x000e220008001800 */
[----:B------:R-:W-:Y:S01]  /*0640*/  IMAD.U32 R6, RZ, RZ, UR6 ;  /* 0x00000006ff067e24 */ /* 0x000fe2000f8e00ff */
[----:B-----5:R-:W-:Y:S01]  /*0650*/  FSETP.GEU.AND P5, PT, |R27|, 6.5827683646048100446e-37, PT ;  /* 0x036000001b00780b */ /* 0x020fe20003fae200 */
        /* <DEDUP_REMOVED lines=24> */
[----:B------:R-:W-:Y:S05]  /*07e0*/  CALL.REL.NOINC `($__internal_11_$__cuda_sm20_div_rn_f64_full) ;  /* 0x00000e2000007944 */ /* 0x000fea0003c00000 */
[----:B------:R-:W-:Y:S02]  /*07f0*/  IMAD.MOV.U32 R18, RZ, RZ, R0 ;  /* 0x000000ffff127224 */ /* 0x000fe400078e0000 */
[----:B------:R-:W-:-:S02]  /*0800*/  IMAD.MOV.U32 R19, RZ, RZ, R13 ;  /* 0x000000ffff137224 */ /* 0x000fc400078e000d */
.L_x_3667:
[----:B------:R-:W-:Y:S05]  /*0810*/  BSYNC B0 ;  /* 0x0000000000007941 */ /* 0x000fea0003800000 */
.L_x_3666:
[----:B------:R-:W0:Y:S01]  /*0820*/  MUFU.RCP64H R3, UR7 ;  /* 0x0000000700037d08 */ /* 0x000e220008001800 */
[----:B------:R-:W-:Y:S01]  /*0830*/  IMAD.U32 R6, RZ, RZ, UR6 ;  /* 0x00000006ff067e24 */ /* 0x000fe2000f8e00ff */
[----:B------:R-:W-:Y:S01]  /*0840*/  MOV R12, UR6 ;  /* 0x00000006000c7c02 */ /* 0x000fe20008000f00 */
[----:B------:R-:W-:Y:S01]  /*0850*/  IMAD.U32 R7, RZ, RZ, UR7 ;  /* 0x00000007ff077e24 */ /* 0x000fe2000f8e00ff */
[----:B------:R-:W-:Y:S01]  /*0860*/  FSETP.GEU.AND P5, PT, |R11|, 6.5827683646048100446e-37, PT ;  /* 0x036000000b00780b */ /* 0x000fe20003fae200 */
[----:B------:R-:W-:Y:S01]  /*0870*/  IMAD.MOV.U32 R2, RZ, RZ, 0x1 ;  /* 0x00000001ff027424 */ /* 0x000fe200078e00ff */
[----:B------:R-:W-:Y:S01]  /*0880*/  BSSY B0, `(.L_x_3668) ;  /* 0x0000018000007945 */ /* 0x000fe20003800000 */
[----:B------:R-:W-:-:S04]  /*0890*/  IMAD.U32 R13, RZ, RZ, UR7 ;  /* 0x00000007ff0d7e24 */ /* 0x000fc8000f8e00ff */
        /* <DEDUP_REMOVED lines=12> */
[----:B------:R-:W-:Y:S01]  /*0960*/  MOV R6, R10 ;  /* 0x0000000a00067202 */ /* 0x000fe20000000f00 */
[----:B------:R-:W-:Y:S01]  /*0970*/  IMAD.U32 R2, RZ, RZ, UR6 ;  /* 0x00000006ff027e24 */ /* 0x000fe2000f8e00ff */
[----:B------:R-:W-:Y:S01]  /*0980*/  MOV R30, 0x9e0 ;  /* 0x000009e0001e7802 */ /* 0x000fe20000000f00 */
[----:B------:R-:W-:Y:S02]  /*0990*/  IMAD.U32 R3, RZ, RZ, UR7 ;  /* 0x00000007ff037e24 */ /* 0x000fe4000f8e00ff */
[----:B------:R-:W-:Y:S02]  /*09a0*/  IMAD.U32 R12, RZ, RZ, UR6 ;  /* 0x00000006ff0c7e24 */ /* 0x000fe4000f8e00ff */
[----:B------:R-:W-:Y:S02]  /*09b0*/  IMAD.MOV.U32 R7, RZ, RZ, R11 ;  /* 0x000000ffff077224 */ /* 0x000fe400078e000b */
[----:B------:R-:W-:-:S02]  /*09c0*/  IMAD.MOV.U32 R0, RZ, RZ, R13 ;  /* 0x000000ffff007224 */ /* 0x000fc400078e000d */
[----:B------:R-:W-:Y:S05]  /*09d0*/  CALL.REL.NOINC `($__internal_11_$__cuda_sm20_div_rn_f64_full) ;  /* 0x00000c3000007944 */ /* 0x000fea0003c00000 */
[----:B------:R-:W-:Y:S02]  /*09e0*/  IMAD.MOV.U32 R26, RZ, RZ, R0 ;  /* 0x000000ffff1a7224 */ /* 0x000fe400078e0000 */
[----:B------:R-:W-:-:S02]  /*09f0*/  IMAD.MOV.U32 R27, RZ, RZ, R13 ;  /* 0x000000ffff1b7224 */ /* 0x000fc400078e000d */
.L_x_3669:
[----:B------:R-:W-:Y:S05]  /*0a00*/  BSYNC B0 ;  /* 0x0000000000007941 */ /* 0x000fea0003800000 */
.L_x_3668:
        /* <DEDUP_REMOVED lines=27> */
[----:B------:R-:W-:Y:S05]  /*0bc0*/  CALL.REL.NOINC `($__internal_11_$__cuda_sm20_div_rn_f64_full) ;  /* 0x00000a4000007944 */ /* 0x000fea0003c00000 */
[----:B------:R-:W-:Y:S02]  /*0bd0*/  IMAD.MOV.U32 R12, RZ, RZ, R0 ;  /* 0x000000ffff0c7224 */ /* 0x000fe400078e0000 */
.L_x_3671:
[----:B------:R-:W-:Y:S05]  /*0be0*/  BSYNC B0 ;  /* 0x0000000000007941 */ /* 0x000fea0003800000 */
.L_x_3670:
[----:B------:R-:W-:Y:S01]  /*0bf0*/  ULDC UR11, c[0x0][0x0] ;  /* 0x00000000000b7ab9 */ /* 0x000fe20000000800 */
[----:B------:R0:W-:Y:S01]  /*0c00*/  @P2 STG.E.64 [R32.64], R16 ;  /* 0x0000001020002986 */ /* 0x0001e2000c101b0e */
[----:B------:R-:W-:-:S03]  /*0c10*/  UIMAD.WIDE.U32 UR4, UR11, 0x4, UR4 ;  /* 0x000000040b0478a5 */ /* 0x000fc6000f8e0004 */
[----:B------:R0:W-:Y:S01]  /*0c20*/  @P1 STG.E.64 [R28.64], R18 ;  /* 0x000000121c001986 */ /* 0x0001e2000c101b0e */
[----:B------:R-:W-:Y:S02]  /*0c30*/  UISETP.LT.U32.AND UP1, UPT, UR4, UR13, UPT ;  /* 0x0000000d0400728c */ /* 0x000fe4000bf21070 */
[----:B------:R-:W-:Y:S01]  /*0c40*/  UISETP.GE.U32.AND UP0, UPT, UR4, 0x10000, UPT ;  /* 0x000100000400788c */ /* 0x000fe2000bf06070 */
[----:B------:R0:W-:Y:S01]  /*0c50*/  @P0 STG.E.64 [R8.64], R26 ;  /* 0x0000001a08000986 */ /* 0x0001e2000c101b0e */
[----:B------:R-:W-:Y:S01]  /*0c60*/  IMAD.U32 R3, RZ, RZ, UR5 ;  /* 0x00000005ff037e24 */ /* 0x000fe2000f8e00ff */
[----:B------:R-:W-:Y:S01]  /*0c70*/  MOV R2, UR4 ;  /* 0x0000000400027c02 */ /* 0x000fe20008000f00 */
[----:B------:R-:W-:Y:S01]  /*0c80*/  UISETP.GE.U32.AND.EX UP0, UPT, UR5, URZ, UPT, UP0 ;  /* 0x0000003f0500728c */ /* 0x000fe2000bf06100 */
[----:B------:R0:W-:Y:S01]  /*0c90*/  @P3 STG.E.64 [R4.64], R12 ;  /* 0x0000000c04003986 */ /* 0x0001e2000c101b0e */
[----:B------:R-:W-:-:S04]  /*0ca0*/  PLOP3.LUT P0, PT, PT, PT, UP1, 0x80, 0x0 ;  /* 0x000000000000781c */ /* 0x000fc80003f0f018 */
[----:B------:R-:W-:Y:S02]  /*0cb0*/  ISETP.LT.AND.EX P0, PT, R3, UR10, PT, P0 ;  /* 0x0000000a03007c0c */ /* 0x000fe4000bf01300 */
[----:B------:R-:W-:-:S13]  /*0cc0*/  PLOP3.LUT P1, PT, PT, PT, UP0, 0x80, 0x0 ;  /* 0x000000000000781c */ /* 0x000fda0003f2f008 */
[----:B0-----:R-:W-:Y:S05]  /*0cd0*/  @!P1 BRA P0, `(.L_x_3672) ;  /* 0xfffff4d000009947 */ /* 0x001fea000003ffff */
[----:B------:R-:W-:Y:S05]  /*0ce0*/  EXIT ;  /* 0x000000000000794d */ /* 0x000fea0003800000 */
.L_x_3663:
[----:B------:R-:W0:Y:S02]  /*0cf0*/  S2R R26, SR_TID.X ;  /* 0x00000000001a7919 */ /* 0x000e240000002100 */
[----:B0-----:R-:W-:-:S05]  /*0d00*/  IMAD.WIDE.U32 R2, R26, 0x4, RZ ;  /* 0x000000041a027825 */ /* 0x001fca00078e00ff */
[----:B------:R-:W-:-:S04]  /*0d10*/  ISETP.GE.U32.AND P0, PT, R2, UR13, PT ;  /* 0x0000000d02007c0c */ /* 0x000fc8000bf06070 */
[----:B------:R-:W-:-:S04]  /*0d20*/  ISETP.GE.AND.EX P0, PT, R3, UR10, PT, P0 ;  /* 0x0000000a03007c0c */ /* 0x000fc8000bf06300 */
[----:B------:R-:W-:-:S13]  /*0d30*/  ISETP.GT.U32.OR P0, PT, R26, 0x3fff, P0 ;  /* 0x00003fff1a00780c */ /* 0x000fda0000704470 */
[----:B------:R-:W-:Y:S05]  /*0d40*/  @P0 EXIT ;  /* 0x000000000000094d */ /* 0x000fea0003800000 */
[----:B------:R-:W-:Y:S02]  /*0d50*/  IMAD.MOV.U32 R27, RZ, RZ, RZ ;  /* 0x000000ffff1b7224 */ /* 0x000fe400078e00ff */
.L_x_3681:
[----:B------:R-:W-:-:S04]  /*0d60*/  LEA R4, P0, R26, UR8, 0x5 ;  /* 0x000000081a047c11 */ /* 0x000fc8000f8028ff */
[----:B------:R-:W-:-:S05]  /*0d70*/  LEA.HI.X R5, R26, UR9, R27, 0x5, P0 ;  /* 0x000000091a057c11 */ /* 0x000fca00080f2c1b */
[----:B------:R-:W2:Y:S04]  /*0d80*/  LDG.E.128 R16, [R4.64] ;  /* 0x0000000e04107981 */ /* 0x000ea8000c1e1d00 */
[----:B------:R0:W5:Y:S01]  /*0d90*/  LDG.E.128 R8, [R4.64+0x10] ;  /* 0x0000100e04087981 */ /* 0x000162000c1e1d00 */
[----:B------:R-:W1:Y:S01]  /*0da0*/  MUFU.RCP64H R3, UR7 ;  /* 0x0000000700037d08 */ /* 0x000e620008001800 */
[----:B------:R-:W-:Y:S01]  /*0db0*/  IMAD.U32 R6, RZ, RZ, UR6 ;  /* 0x00000006ff067e24 */ /* 0x000fe2000f8e00ff */
[----:B------:R-:W-:Y:S01]  /*0dc0*/  BSSY B0, `(.L_x_3673) ;  /* 0x000001c000007945 */ /* 0x000fe20003800000 */
[----:B------:R-:W-:Y:S02]  /*0dd0*/  IMAD.U32 R7, RZ, RZ, UR7 ;  /* 0x00000007ff077e24 */ /* 0x000fe4000f8e00ff */
[----:B------:R-:W-:-:S06]  /*0de0*/  IMAD.MOV.U32 R2, RZ, RZ, 0x1 ;  /* 0x00000001ff027424 */ /* 0x000fcc00078e00ff */
[----:B-1----:R-:W1:-:S06]  /*0df0*/  DFMA R6, R2, -R6, 1 ;  /* 0x3ff000000206742b */ /* 0x002e4c0000000806 */
[----:B-1----:R-:W1:-:S06]  /*0e00*/  DFMA R6, R6, R6, R6 ;  /* 0x000000060606722b */ /* 0x002e4c0000000006 */
[----:B-1----:R1:W3:Y:S02]  /*0e10*/  DFMA R6, R2, R6, R2 ;  /* 0x000000060206722b */ /* 0x0022e40000000002 */
[----:B-1----:R-:W-:Y:S01]  /*0e20*/  MOV R2, UR6 ;  /* 0x0000000600027c02 */ /* 0x002fe20008000f00 */
[----:B------:R-:W-:-:S06]  /*0e30*/  IMAD.U32 R3, RZ, RZ, UR7 ;  /* 0x00000007ff037e24 */ /* 0x000fcc000f8e00ff */
[----:B---3--:R-:W1:-:S06]  /*0e40*/  DFMA R2, R6, -R2, 1 ;  /* 0x3ff000000602742b */ /* 0x008e4c0000000802 */
[----:B-1----:R-:W2:-:S06]  /*0e50*/  DFMA R6, R6, R2, R6 ;  /* 0x000000020606722b */ /* 0x002e8c0000000006 */
[----:B--2---:R-:W1:Y:S01]  /*0e60*/  DMUL R14, R6, R18 ;  /* 0x00000012060e7228 */ /* 0x004e620000000000 */
[----:B------:R-:W-:-:S05]  /*0e70*/  FSETP.GEU.AND P1, PT, |R19|, 6.5827683646048100446e-37, PT ;  /* 0x036000001300780b */ /* 0x000fca0003f2e200 */
[----:B-1----:R-:W1:-:S06]  /*0e80*/  DFMA R2, R14, -UR6, R18 ;  /* 0x800000060e027c2b */ /* 0x002e4c0008000012 */
[----:B-1----:R-:W1:-:S10]  /*0e90*/  DFMA R14, R6, R2, R14 ;  /* 0x00000002060e722b */ /* 0x002e54000000000e */
[----:B-1----:R-:W-:-:S05]  /*0ea0*/  FFMA R0, RZ, UR7, R15 ;  /* 0x00000007ff007c23 */ /* 0x002fca000800000f */
[----:B------:R-:W-:-:S13]  /*0eb0*/  FSETP.GT.AND P0, PT, |R0|, 1.469367938527859385e-39, PT ;  /* 0x001000000000780b */ /* 0x000fda0003f04200 */
[----:B------:R-:W-:Y:S05]  /*0ec0*/  @P0 BRA P1, `(.L_x_3674) ;  /* 0x000000b000000947 */ /* 0x000fea0000800000 */
[----:B0-----:R-:W-:Y:S01]  /*0ed0*/  IMAD.U32 R13, RZ, RZ, UR7 ;  /* 0x00000007ff0d7e24 */ /* 0x001fe2000f8e00ff */
[----:B------:R-:W-:Y:S01]  /*0ee0*/  MOV R6, R18 ;  /* 0x0000001200067202 */ /* 0x000fe20000000f00 */
[----:B------:R-:W-:Y:S01]  /*0ef0*/  IMAD.U32 R2, RZ, RZ, UR6 ;  /* 0x00000006ff027e24 */ /* 0x000fe2000f8e00ff */
[----:B------:R-:W-:Y:S01]  /*0f00*/  MOV R30, 0xf60 ;  /* 0x00000f60001e7802 */ /* 0x000fe20000000f00 */
[----:B------:R-:W-:Y:S02]  /*0f10*/  IMAD.U32 R3, RZ, RZ, UR7 ;  /* 0x00000007ff037e24 */ /* 0x000fe4000f8e00ff */
[----:B------:R-:W-:Y:S02]  /*0f20*/  IMAD.U32 R12, RZ, RZ, UR6 ;  /* 0x00000006ff0c7e24 */ /* 0x000fe4000f8e00ff */
[----:B------:R-:W-:Y:S02]  /*0f30*/  IMAD.MOV.U32 R7, RZ, RZ, R19 ;  /* 0x000000ffff077224 */ /* 0x000fe400078e0013 */
[----:B------:R-:W-:-:S02]  /*0f40*/  IMAD.MOV.U32 R0, RZ, RZ, R13 ;  /* 0x000000ffff007224 */ /* 0x000fc400078e000d */
[----:B-----5:R-:W-:Y:S05]  /*0f50*/  CALL.REL.NOINC `($__internal_11_$__cuda_sm20_div_rn_f64_full) ;  /* 0x000006b000007944 */ /* 0x020fea0003c00000 */
[----:B------:R-:W-:Y:S02]  /*0f60*/  IMAD.MOV.U32 R14, RZ, RZ, R0 ;  /* 0x000000ffff0e7224 */ /* 0x000fe400078e0000 */
[----:B------:R-:W-:-:S02]  /*0f70*/  IMAD.MOV.U32 R15, RZ, RZ, R13 ;  /* 0x000000ffff0f7224 */ /* 0x000fc400078e000d */
.L_x_3674:
[----:B0-----:R-:W-:Y:S05]  /*0f80*/  BSYNC B0 ;  /* 0x0000000000007941 */ /* 0x001fea0003800000 */
.L_x_3673:
        /* <DEDUP_REMOVED lines=27> */
[----:B-----5:R-:W-:Y:S05]  /*1140*/  CALL.REL.NOINC `($__internal_11_$__cuda_sm20_div_rn_f64_full) ;  /* 0x000004c000007944 */ /* 0x020fea0003c00000 */
[----:B------:R-:W-:Y:S02]  /*1150*/  IMAD.MOV.U32 R12, RZ, RZ, R0 ;  /* 0x000000ffff0c7224 */ /* 0x000fe400078e0000 */
.L_x_3676:
[----:B------:R-:W-:Y:S05]  /*1160*/  BSYNC B0 ;  /* 0x0000000000007941 */ /* 0x000fea0003800000 */
.L_x_3675:
[----:B------:R-:W0:Y:S01]  /*1170*/  MUFU.RCP64H R3, UR7 ;  /* 0x0000000700037d08 */ /* 0x000e220008001800 */
[----:B------:R-:W-:Y:S01]  /*1180*/  MOV R6, UR6 ;  /* 0x0000000600067c02 */ /* 0x000fe20008000f00 */
[----:B------:R-:W-:Y:S01]  /*1190*/  IMAD.U32 R7, RZ, RZ, UR7 ;  /* 0x00000007ff077e24 */ /* 0x000fe2000f8e00ff */
[----:B------:R1:W-:Y:S01]  /*11a0*/  STG.E.128 [R4.64], R12 ;  /* 0x0000000c04007986 */ /* 0x0003e2000c101d0e */
        /* <DEDUP_REMOVED lines=27> */
.L_x_3678:
[----:B-1----:R-:W-:Y:S05]  /*1360*/  BSYNC B0 ;  /* 0x0000000000007941 */ /* 0x002fea0003800000 */
.L_x_3677:
        /* <DEDUP_REMOVED lines=28> */
[----:B------:R-:W-:Y:S01]  /*1530*/  MOV R16, R0 ;  /* 0x0000000000107202 */ /* 0x000fe20000000f00 */
[----:B------:R-:W-:-:S02]  /*1540*/  IMAD.MOV.U32 R17, RZ, RZ, R13 ;  /* 0x000000ffff117224 */ /* 0x000fc400078e000d */
.L_x_3680:
[----:B------:R-:W-:Y:S05]  /*1550*/  BSYNC B0 ;  /* 0x0000000000007941 */ /* 0x000fea0003800000 */
.L_x_3679:
        /* <DEDUP_REMOVED lines=11> */
        .weak           $__internal_11_$__cuda_sm20_div_rn_f64_full
        .type           $__internal_11_$__cuda_sm20_div_rn_f64_full,@function
        .size           $__internal_11_$__cuda_sm20_div_rn_f64_full,(.L_x_4039 - $__internal_11_$__cuda_sm20_div_rn_f64_full)
$__internal_11_$__cuda_sm20_div_rn_f64_full:
[C---:B------:R-:W-:Y:S01]  /*1610*/  FSETP.GEU.AND P4, PT, |R0|.reuse, 1.469367938527859385e-39, PT ;  /* 0x001000000000780b */ /* 0x040fe20003f8e200 */
[----:B------:R-:W-:Y:S01]  /*1620*/  IMAD.MOV.U32 R12, RZ, RZ, R6 ;  /* 0x000000ffff0c7224 */ /* 0x000fe200078e0006 */
[----:B------:R-:W-:Y:S01]  /*1630*/  MOV R13, R7 ;  /* 0x00000007000d7202 */ /* 0x000fe20000000f00 */
[----:B------:R-:W-:Y:S01]  /*1640*/  IMAD.MOV.U32 R6, RZ, RZ, R2 ;  /* 0x000000ffff067224 */ /* 0x000fe200078e0002 */
[C---:B------:R-:W-:Y:S01]  /*1650*/  LOP3.LUT R3, R0.reuse, 0x800fffff, RZ, 0xc0, !PT ;  /* 0x800fffff00037812 */ /* 0x040fe200078ec0ff */
[----:B------:R-:W-:Y:S01]  /*1660*/  IMAD.MOV.U32 R7, RZ, RZ, R0 ;  /* 0x000000ffff077224 */ /* 0x000fe200078e0000 */
[----:B------:R-:W-:Y:S01]  /*1670*/  FSETP.GEU.AND P5, PT, |R13|, 1.469367938527859385e-39, PT ;  /* 0x001000000d00780b */ /* 0x000fe20003fae200 */
[----:B------:R-:W-:Y:S01]  /*1680*/  IMAD.MOV.U32 R22, RZ, RZ, 0x1 ;  /* 0x00000001ff167424 */ /* 0x000fe200078e00ff */
[----:B------:R-:W-:Y:S01]  /*1690*/  LOP3.LUT R3, R3, 0x3ff00000, RZ, 0xfc, !PT ;  /* 0x3ff0000003037812 */ /* 0x000fe200078efcff */
[----:B------:R-:W-:Y:S01]  /*16a0*/  IMAD.MOV.U32 R37, RZ, RZ, 0x1ca00000 ;  /* 0x1ca00000ff257424 */ /* 0x000fe200078e00ff */
[----:B------:R-:W-:Y:S01]  /*16b0*/  LOP3.LUT R36, R13, 0x7ff00000, RZ, 0xc0, !PT ;  /* 0x7ff000000d247812 */ /* 0x000fe200078ec0ff */
[----:B------:R-:W-:Y:S01]  /*16c0*/  BSSY B1, `(.L_x_3682) ;  /* 0x0000055000017945 */ /* 0x000fe20003800000 */
[----:B------:R-:W-:Y:S01]  /*16d0*/  LOP3.LUT R31, R0, 0x7ff00000, RZ, 0xc0, !PT ;  /* 0x7ff00000001f7812 */ /* 0x000fe200078ec0ff */
[----:B------:R-:W0:-:S06]  /*16e0*/  @!P4 DMUL R2, R6, 8.98846567431157953865e+307 ;  /* 0x7fe000000602c828 */ /* 0x000e0c0000000000 */
[----:B0-----:R-:W0:Y:S01]  /*16f0*/  MUFU.RCP64H R23, R3 ;  /* 0x0000000300177308 */ /* 0x001e220000001800 */
[----:B------:R-:W-:-:S04]  /*1700*/  @!P5 LOP3.LUT R20, R7, 0x7ff00000, RZ, 0xc0, !PT ;  /* 0x7ff000000714d812 */ /* 0x000fc800078ec0ff */
[----:B------:R-:W-:-:S04]  /*1710*/  @!P5 ISETP.GE.U32.AND P6, PT, R36, R20, PT ;  /* 0x000000142400d20c */ /* 0x000fc80003fc6070 */
[C---:B------:R-:W-:Y:S02]  /*1720*/  @!P5 SEL R24, R37.reuse, 0x63400000, !P6 ;  /* 0x634000002518d807 */ /* 0x040fe40007000000 */
[----:B------:R-:W-:Y:S02]  /*1730*/  ISETP.GE.U32.AND P6, PT, R36, R31, PT ;  /* 0x0000001f2400720c */ /* 0x000fe40003fc6070 */
[----:B------:R-:W-:Y:S02]  /*1740*/  @!P5 LOP3.LUT R24, R24, 0x80000000, R13, 0xf8, !PT ;  /* 0x800000001818d812 */ /* 0x000fe400078ef80d */
[----:B------:R-:W-:Y:S01]  /*1750*/  SEL R0, R37, 0x63400000, !P6 ;  /* 0x6340000025007807 */ /* 0x000fe20007000000 */
[----:B0-----:R-:W0:Y:S01]  /*1760*/  DFMA R20, R22, -R2, 1 ;  /* 0x3ff000001614742b */ /* 0x001e220000000802 */
[----:B------:R-:W-:Y:S01]  /*1770*/  @!P5 LOP3.LUT R25, R24, 0x100000, RZ, 0xfc, !PT ;  /* 0x001000001819d812 */ /* 0x000fe200078efcff */
[----:B------:R-:W-:Y:S01]  /*1780*/  @!P5 IMAD.MOV.U32 R24, RZ, RZ, RZ ;  /* 0x000000ffff18d224 */ /* 0x000fe200078e00ff */
[----:B------:R-:W-:-:S03]  /*1790*/  @!P4 LOP3.LUT R31, R3, 0x7ff00000, RZ, 0xc0, !PT ;  /* 0x7ff00000031fc812 */ /* 0x000fc600078ec0ff */
[----:B0-----:R0:W1:Y:S02]  /*17a0*/  DFMA R34, R20, R20, R20 ;  /* 0x000000141422722b */ /* 0x0010640000000014 */
[----:B0-----:R-:W-:Y:S01]  /*17b0*/  LOP3.LUT R21, R0, 0x800fffff, R13, 0xf8, !PT ;  /* 0x800fffff00157812 */ /* 0x001fe200078ef80d */
[----:B------:R-:W-:Y:S01]  /*17c0*/  IMAD.MOV.U32 R0, RZ, RZ, R36 ;  /* 0x000000ffff007224 */ /* 0x000fe200078e0024 */
[----:B------:R-:W-:Y:S02]  /*17d0*/  MOV R20, R12 ;  /* 0x0000000c00147202 */ /* 0x000fe40000000f00 */
        /* <DEDUP_REMOVED lines=8> */
[----:B0-----:R-:W-:-:S04]  /*1860*/  IADD3 R24, R0, -0x1, RZ ;  /* 0xffffffff00187810 */ /* 0x001fc80007ffe0ff */
        /* <DEDUP_REMOVED lines=10> */
[----:B------:R-:W-:Y:S01]  /*1910*/  IMAD.IADD R0, R0, 0x1, -R12 ;  /* 0x0000000100007824 */ /* 0x000fe200078e0a0c */
[----:B------:R-:W-:-:S04]  /*1920*/  MOV R12, RZ ;  /* 0x000000ff000c7202 */ /* 0x000fc80000000f00 */
        /* <DEDUP_REMOVED lines=11> */
[----:B------:R-:W0:Y:S01]  /*19e0*/  DMUL.RP R12, R22, R12 ;  /* 0x0000000c160c7228 */ /* 0x000e220000008000 */
[----:B------:R-:W-:Y:S01]  /*19f0*/  IMAD.MOV.U32 R2, RZ, RZ, RZ ;  /* 0x000000ffff027224 */ /* 0x000fe200078e00ff */
[----:B------:R-:W-:-:S05]  /*1a00*/  IADD3 R0, -R0, -0x43300000, RZ ;  /* 0xbcd0000000007810 */ /* 0x000fca0007ffe1ff */
[----:B------:R-:W1:-:S03]  /*1a10*/  DFMA R2, R24, -R2, R22 ;  /* 0x800000021802722b */ /* 0x000e460000000016 */
[----:B0-----:R-:W-:-:S07]  /*1a20*/  LOP3.LUT R6, R13, R6, RZ, 0x3c, !PT ;  /* 0x000000060d067212 */ /* 0x001fce00078e3cff */
[----:B-1----:R-:W-:-:S04]  /*1a30*/  FSETP.NEU.AND P4, PT, |R3|, R0, PT ;  /* 0x000000000300720b */ /* 0x002fc80003f8d200 */
[----:B------:R-:W-:Y:S02]  /*1a40*/  FSEL R12, R12, R24, !P4 ;  /* 0x000000180c0c7208 */ /* 0x000fe40006000000 */
[----:B------:R-:W-:-:S03]  /*1a50*/  FSEL R6, R6, R25, !P4 ;  /* 0x0000001906067208 */ /* 0x000fc60006000000 */
[----:B------:R-:W-:Y:S01]  /*1a60*/  IMAD.MOV.U32 R24, RZ, RZ, R12 ;  /* 0x000000ffff187224 */ /* 0x000fe200078e000c */
[----:B------:R-:W-:Y:S01]  /*1a70*/  MOV R25, R6 ;  /* 0x0000000600197202 */ /* 0x000fe20000000f00 */
[----:B------:R-:W-:Y:S05]  /*1a80*/  BRA `(.L_x_3684) ;  /* 0x0000018000007947 */ /* 0x000fea0003800000 */
.L_x_3683:
        /* <DEDUP_REMOVED lines=13> */
[----:B------:R-:W-:Y:S01]  /*1b60*/  @P4 MOV R24, RZ ;  /* 0x000000ff00184202 */ /* 0x000fe20000000f00 */
[----:B------:R-:W-:Y:S02]  /*1b70*/  @!P4 IMAD.MOV.U32 R25, RZ, RZ, R6 ;  /* 0x000000ffff19c224 */ /* 0x000fe400078e0006 */
[----:B------:R-:W-:Y:S01]  /*1b80*/  @P4 IMAD.MOV.U32 R25, RZ, RZ, R0 ;  /* 0x000000ffff194224 */ /* 0x000fe200078e0000 */
[----:B------:R-:W-:Y:S05]  /*1b90*/  BRA `(.L_x_3684) ;  /* 0x0000007000007947 */ /* 0x000fea0003800000 */
.L_x_3686:
[----:B------:R-:W-:-:S05]  /*1ba0*/  LOP3.LUT R24, R7, 0x80000, RZ, 0xfc, !PT ;  /* 0x0008000007187812 */ /* 0x000fca00078efcff */
[----:B------:R-:W-:Y:S02]  /*1bb0*/  IMAD.MOV.U32 R25, RZ, RZ, R24 ;  /* 0x000000ffff197224 */ /* 0x000fe400078e0018 */
[----:B------:R-:W-:Y:S01]  /*1bc0*/  IMAD.MOV.U32 R24, RZ, RZ, R6 ;  /* 0x000000ffff187224 */ /* 0x000fe200078e0006 */
[----:B------:R-:W-:Y:S05]  /*1bd0*/  BRA `(.L_x_3684) ;  /* 0x0000003000007947 */ /* 0x000fea0003800000 */
.L_x_3685:
[----:B------:R-:W-:-:S05]  /*1be0*/  LOP3.LUT R24, R13, 0x80000, RZ, 0xfc, !PT ;  /* 0x000800000d187812 */ /* 0x000fca00078efcff */
[----:B------:R-:W-:Y:S01]  /*1bf0*/  IMAD.MOV.U32 R25, RZ, RZ, R24 ;  /* 0x000000ffff197224 */ /* 0x000fe200078e0018 */
[----:B------:R-:W-:Y:S02]  /*1c00*/  MOV R24, R12 ;  /* 0x0000000c00187202 */ /* 0x000fe40000000f00 */
.L_x_3684:
[----:B------:R-:W-:Y:S05]  /*1c10*/  BSYNC B1 ;  /* 0x0000000000017941 */ /* 0x000fea0003800000 */
.L_x_3682:
[----:B------:R-:W-:Y:S02]  /*1c20*/  IMAD.MOV.U32 R31, RZ, RZ, 0x0 ;  /* 0x00000000ff1f7424 */ /* 0x000fe400078e00ff */
[----:B------:R-:W-:Y:S02]  /*1c30*/  IMAD.MOV.U32 R0, RZ, RZ, R24 ;  /* 0x000000ffff007224 */ /* 0x000fe400078e0018 */
[----:B------:R-:W-:Y:S01]  /*1c40*/  IMAD.MOV.U32 R13, RZ, RZ, R25 ;  /* 0x000000ffff0d7224 */ /* 0x000fe200078e0019 */
[----:B------:R-:W-:Y:S06]  /*1c50*/  RET.REL.NODEC R30 `(_ZN2at6native61_GLOBAL__N__44eb8e94_28_ForeachBinaryOpScalarList_cu_dda10a6925multi_tensor_apply_kernelINS1_28TensorListScalarListMetadataIdLi1EEENS1_25BinaryOpScalarListFunctorIdLi1ELi1ELi0EEEJSt7dividesIdEEEEvT_T0_DpT1_) ;  /* 0xffffe3a01e007950 */ /* 0x000fec0003c3ffff */
.L_x_3687:
        /* <DEDUP_REMOVED lines=10> */
.L_x_4039:


//--------------------- .text._ZN2at6native61_GLOBAL__N__44eb8e94_28_ForeachBinaryOpScalarList_cu_dda10a6925multi_tensor_apply_kernelINS1_28TensorListScalarListMetadataIsLi1EEENS1_25BinaryOpScalarListFunctorIsLi1ELi1ELi0EEEJSt7dividesIsEEEEvT_T0_DpT1_ --------------------------
	.section	.text._ZN2at6native61_GLOBAL__N__44eb8e94_28_ForeachBinaryOpScalarList_cu_dda10a6925multi_tensor_apply_kernelINS1_28TensorListScalarListMetadataIsLi1EEENS1_25BinaryOpScalarListFunctorIsLi1ELi1ELi0EEEJSt7dividesIsEEEEvT_T0_DpT1_,"ax",@progbits
	.sectioninfo	@"SHI_REGISTERS=32"
	.align	128
.text._ZN2at6native61_GLOBAL__N__44eb8e94_28_ForeachBinaryOpScalarList_cu_dda10a6925multi_tensor_apply_kernelINS1_28TensorListScalarListMetadataIsLi1EEENS1_25BinaryOpScalarListFunctorIsLi1ELi1ELi0EEEJSt7dividesIsEEEEvT_T0_DpT1_:
        .type           _ZN2at6native61_GLOBAL__N__44eb8e94_28_ForeachBinaryOpScalarList_cu_dda10a6925multi_tensor_apply_kernelINS1_28TensorListScalarListMetadataIsLi1EEENS1_25BinaryOpScalarListFunctorIsLi1ELi1ELi0EEEJSt7dividesIsEEEEvT_T0_DpT1_,@function
        .size           _ZN2at6native61_GLOBAL__N__44eb8e94_28_ForeachBinaryOpScalarList_cu_dda10a6925multi_tensor_apply_kernelINS1_28TensorListScalarListMetadataIsLi1EEENS1_25BinaryOpScalarListFunctorIsLi1ELi1ELi0EEEJSt7dividesIsEEEEvT_T0_DpT1_,(.L_x_4041 - _ZN2at6native61_GLOBAL__N__44eb8e94_28_ForeachBinaryOpScalarList_cu_dda10a6925multi_tensor_apply_kernelINS1_28TensorListScalarListMetadataIsLi1EEENS1_25BinaryOpScalarListFunctorIsLi1ELi1ELi0EEEJSt7dividesIsEEEEvT_T0_DpT1_)
        .other          _ZN2at6native61_GLOBAL__N__44eb8e94_28_ForeachBinaryOpScalarList_cu_dda10a6925multi_tensor_apply_kernelINS1_28TensorListScalarListMetadataIsLi1EEENS1_25BinaryOpScalarListFunctorIsLi1ELi1ELi0EEEJSt7dividesIsEEEEvT_T0_DpT1_,@"STO_CUDA_ENTRY STV_DEFAULT"
_ZN2at6native61_GLOBAL__N__44eb8e94_28_ForeachBinaryOpScalarList_cu_dda10a6925multi_tensor_apply_kernelINS1_28TensorListScalarListMetadataIsLi1EEENS1_25BinaryOpScalarListFunctorIsLi1ELi1ELi0EEEJSt7dividesIsEEEEvT_T0_DpT1_:
        /* <DEDUP_REMOVED lines=25> */
[----:B------:R-:W-:Y:S01]  /*0190*/  PRMT R14, R12, 0x9910, RZ ;  /* 0x000099100c0e7816 */ /* 0x000fe200000000ff */
[----:B------:R-:W-:Y:S02]  /*01a0*/  IMAD.MOV.U32 R17, RZ, RZ, c[0x0][0x0] ;  /* 0x00000000ff117624 */ /* 0x000fe400078e00ff */
[----:B------:R-:W-:Y:S02]  /*01b0*/  IMAD.MOV.U32 R16, RZ, RZ, RZ ;  /* 0x000000ffff107224 */ /* 0x000fe400078e00ff */
[----:B------:R-:W-:-:S03]  /*01c0*/  IMAD.MOV.U32 R15, RZ, RZ, RZ ;  /* 0x000000ffff0f7224 */ /* 0x000fc600078e00ff */
.L_x_3689:
[----:B0-----:R-:W-:Y:S02]  /*01d0*/  IADD3 R11, P1, R19, R16, RZ ;  /* 0x00000010130b7210 */ /* 0x001fe40007f3e0ff */
[----:B------:R-:W-:Y:S02]  /*01e0*/  PRMT R22, RZ, 0x7610, R22 ;  /* 0x00007610ff167816 */ /* 0x000fe40000000016 */
[C---:B------:R-:W-:Y:S01]  /*01f0*/  ISETP.GE.U32.AND P0, PT, R11.reuse, 0x10000, PT ;  /* 0x000100000b00780c */ /* 0x040fe20003f06070 */
[----:B------:R-:W-:Y:S01]  /*0200*/  IMAD.X R10, RZ, RZ, R15, P1 ;  /* 0x000000ffff0a7224 */ /* 0x000fe200008e060f */
[----:B------:R-:W-:-:S04]  /*0210*/  ISETP.LT.U32.AND P1, PT, R11, R0, PT ;  /* 0x000000000b00720c */ /* 0x000fc80003f21070 */
[----:B------:R-:W-:-:S04]  /*0220*/  ISETP.GE.U32.AND.EX P0, PT, R10, RZ, PT, P0 ;  /* 0x000000ff0a00720c */ /* 0x000fc80003f06100 */
[----:B------:R-:W-:Y:S02]  /*0230*/  ISETP.LT.AND.EX P0, PT, R10, R13, !P0, P1 ;  /* 0x0000000d0a00720c */ /* 0x000fe40004701310 */
[----:B------:R-:W-:-:S04]  /*0240*/  LEA R4, P1, R11, R2, 0x1 ;  /* 0x000000020b047211 */ /* 0x000fc800078208ff */
[----:B------:R-:W-:-:S07]  /*0250*/  LEA.HI.X R5, R11, R3, R10, 0x1, P1 ;  /* 0x000000030b057211 */ /* 0x000fce00008f0c0a */
[----:B------:R-:W2:Y:S01]  /*0260*/  @P0 LDG.E.U16 R22, [R4.64] ;  /* 0x0000000404160981 */ /* 0x000ea2000c1e1500 */
[----:B------:R-:W-:Y:S02]  /*0270*/  IABS R18, R14 ;  /* 0x0000000e00127213 */ /* 0x000fe40000000000 */
[----:B------:R-:W-:Y:S02]  /*0280*/  IADD3 R7, P2, R11, c[0x0][0x0], RZ ;  /* 0x000000000b077a10 */ /* 0x000fe40007f5e0ff */
[----:B------:R-:W0:Y:S01]  /*0290*/  I2F.RP R20, R18 ;  /* 0x0000001200147306 */ /* 0x000e220000209400 */
[----:B------:R-:W-:Y:S02]  /*02a0*/  LEA R23, P3, R17, R11, 0x1 ;  /* 0x0000000b11177211 */ /* 0x000fe400078608ff */
[----:B------:R-:W-:Y:S01]  /*02b0*/  IMAD.X R24, RZ, RZ, R10, P2 ;  /* 0x000000ffff187224 */ /* 0x000fe200010e060a */
[C---:B------:R-:W-:Y:S02]  /*02c0*/  ISETP.GE.U32.AND P1, PT, R7.reuse, 0x10000, PT ;  /* 0x000100000700780c */ /* 0x040fe40003f26070 */
[----:B------:R-:W-:-:S02]  /*02d0*/  ISETP.LT.U32.AND P2, PT, R7, R0, PT ;  /* 0x000000000700720c */ /* 0x000fc40003f41070 */
[----:B------:R-:W-:-:S04]  /*02e0*/  ISETP.GE.U32.AND.EX P1, PT, R24, RZ, PT, P1 ;  /* 0x000000ff1800720c */ /* 0x000fc80003f26110 */
[----:B------:R-:W-:Y:S02]  /*02f0*/  ISETP.LT.AND.EX P1, PT, R24, R13, !P1, P2 ;  /* 0x0000000d1800720c */ /* 0x000fe40004f21320 */
[C---:B------:R-:W-:Y:S01]  /*0300*/  LEA R6, P2, R7.reuse, R2, 0x1 ;  /* 0x0000000207067211 */ /* 0x040fe200078408ff */
[----:B0-----:R-:W0:Y:S03]  /*0310*/  MUFU.RCP R20, R20 ;  /* 0x0000001400147308 */ /* 0x001e260000001000 */
[----:B------:R-:W-:Y:S02]  /*0320*/  LEA.HI.X R7, R7, R3, R24, 0x1, P2 ;  /* 0x0000000307077211 */ /* 0x000fe400010f0c18 */
[----:B0-----:R-:W-:Y:S01]  /*0330*/  IADD3 R8, R20, 0xffffffe, RZ ;  /* 0x0ffffffe14087810 */ /* 0x001fe20007ffe0ff */
[----:B------:R-:W-:Y:S01]  /*0340*/  IMAD.X R24, RZ, RZ, R10, P3 ;  /* 0x000000ffff187224 */ /* 0x000fe200018e060a */
[----:B------:R-:W-:-:S02]  /*0350*/  ISETP.GE.U32.AND P2, PT, R23, 0x10000, PT ;  /* 0x000100001700780c */ /* 0x000fc40003f46070 */
[----:B------:R0:W1:Y:S01]  /*0360*/  F2I.FTZ.U32.TRUNC.NTZ R9, R8 ;  /* 0x0000000800097305 */ /* 0x000062000021f000 */
[----:B------:R-:W-:Y:S02]  /*0370*/  ISETP.LT.U32.AND P3, PT, R23, R0, PT ;  /* 0x000000001700720c */ /* 0x000fe40003f61070 */
[C---:B------:R-:W-:Y:S02]  /*0380*/  ISETP.GE.U32.AND.EX P2, PT, R24.reuse, RZ, PT, P2 ;  /* 0x000000ff1800720c */ /* 0x040fe40003f46120 */
[----:B------:R-:W-:Y:S01]  /*0390*/  PRMT R20, RZ, 0x7610, R20 ;  /* 0x00007610ff147816 */ /* 0x000fe20000000014 */
[----:B0-----:R-:W-:Y:S02]  /*03a0*/  IMAD.MOV.U32 R8, RZ, RZ, RZ ;  /* 0x000000ffff087224 */ /* 0x001fe400078e00ff */
[----:B-1----:R-:W-:Y:S01]  /*03b0*/  IMAD.MOV R21, RZ, RZ, -R9 ;  /* 0x000000ffff157224 */ /* 0x002fe200078e0a09 */
[----:B------:R-:W-:Y:S02]  /*03c0*/  ISETP.LT.AND.EX P2, PT, R24, R13, !P2, P3 ;  /* 0x0000000d1800720c */ /* 0x000fe40005741330 */
[----:B------:R-:W3:Y:S01]  /*03d0*/  @P1 LDG.E.U16 R20, [R6.64] ;  /* 0x0000000406141981 */ /* 0x000ee2000c1e1500 */
[----:B------:R-:W-:-:S04]  /*03e0*/  IMAD R21, R21, R18, RZ ;  /* 0x0000001215157224 */ /* 0x000fc800078e02ff */
[----:B------:R-:W-:Y:S01]  /*03f0*/  IMAD.HI.U32 R21, R9, R21, R8 ;  /* 0x0000001509157227 */ /* 0x000fe200078e0008 */
[----:B------:R-:W-:-:S04]  /*0400*/  LEA R8, P4, R23, R2, 0x1 ;  /* 0x0000000217087211 */ /* 0x000fc800078808ff */
[--C-:B------:R-:W-:Y:S02]  /*0410*/  LEA.HI.X R9, R23, R3, R24.reuse, 0x1, P4 ;  /* 0x0000000317097211 */ /* 0x100fe400020f0c18 */
[----:B------:R-:W-:Y:S02]  /*0420*/  IABS R23, R14 ;  /* 0x0000000e00177213 */ /* 0x000fe40000000000 */
[----:B------:R-:W-:-:S03]  /*0430*/  PRMT R24, RZ, 0x7610, R24 ;  /* 0x00007610ff187816 */ /* 0x000fc60000000018 */
[----:B------:R-:W-:-:S03]  /*0440*/  IMAD.MOV R23, RZ, RZ, -R23 ;  /* 0x000000ffff177224 */ /* 0x000fc600078e0a17 */
[----:B------:R-:W4:Y:S01]  /*0450*/  @P2 LDG.E.U16 R24, [R8.64] ;  /* 0x0000000408182981 */ /* 0x000f22000c1e1500 */
[----:B--2---:R-:W-:Y:S01]  /*0460*/  PRMT R25, R22, 0x9910, RZ ;  /* 0x0000991016197816 */ /* 0x004fe200000000ff */
[----:B------:R-:W-:-:S03]  /*0470*/  IMAD R22, R17, 0x3, RZ ;  /* 0x0000000311167824 */ /* 0x000fc600078e02ff */
[----:B------:R-:W-:Y:S02]  /*0480*/  IABS R26, R25 ;  /* 0x00000019001a7213 */ /* 0x000fe40000000000 */
[----:B------:R-:W-:Y:S01]  /*0490*/  IADD3 R11, P3, R22, R11, RZ ;  /* 0x0000000b160b7210 */ /* 0x000fe20007f7e0ff */
[----:B------:R-:W-:Y:S02]  /*04a0*/  IMAD.MOV.U32 R22, RZ, RZ, R23 ;  /* 0x000000ffff167224 */ /* 0x000fe400078e0017 */
[----:B------:R-:W-:-:S04]  /*04b0*/  IMAD.HI.U32 R27, R21, R26, RZ ;  /* 0x0000001a151b7227 */ /* 0x000fc800078e00ff */
[----:B------:R-:W-:Y:S01]  /*04c0*/  IMAD R23, R27, R22, R26 ;  /* 0x000000161b177224 */ /* 0x000fe200078e021a */
[----:B------:R-:W-:Y:S01]  /*04d0*/  ISETP.GE.U32.AND P6, PT, R11, 0x10000, PT ;  /* 0x000100000b00780c */ /* 0x000fe20003fc6070 */
[----:B------:R-:W-:-:S03]  /*04e0*/  IMAD.X R26, RZ, RZ, R10, P3 ;  /* 0x000000ffff1a7224 */ /* 0x000fc600018e060a */
[----:B------:R-:W-:Y:S02]  /*04f0*/  ISETP.GT.U32.AND P4, PT, R18, R23, PT ;  /* 0x000000171200720c */ /* 0x000fe40003f84070 */
[----:B------:R-:W-:Y:S02]  /*0500*/  ISETP.LT.U32.AND P3, PT, R11, R0, PT ;  /* 0x000000000b00720c */ /* 0x000fe40003f61070 */
[----:B------:R-:W-:-:S04]  /*0510*/  ISETP.GE.U32.AND.EX P6, PT, R26, RZ, PT, P6 ;  /* 0x000000ff1a00720c */ /* 0x000fc80003fc6160 */
[----:B------:R-:W-:Y:S02]  /*0520*/  ISETP.LT.AND.EX P3, PT, R26, R13, !P6, P3 ;  /* 0x0000000d1a00720c */ /* 0x000fe40007761330 */
[----:B------:R-:W-:-:S03]  /*0530*/  LEA R10, P6, R11, R2, 0x1 ;  /* 0x000000020b0a7211 */ /* 0x000fc600078c08ff */
[----:B------:R-:W-:Y:S01]  /*0540*/  @!P4 IMAD.IADD R23, R23, 0x1, -R18 ;  /* 0x000000011717c824 */ /* 0x000fe200078e0a12 */
[----:B------:R-:W-:-:S04]  /*0550*/  LEA.HI.X R11, R11, R3, R26, 0x1, P6 ;  /* 0x000000030b0b7211 */ /* 0x000fc800030f0c1a */
[----:B------:R-:W-:Y:S02]  /*0560*/  ISETP.GE.U32.AND P5, PT, R23, R18, PT ;  /* 0x000000121700720c */ /* 0x000fe40003fa6070 */
[----:B------:R-:W-:-:S06]  /*0570*/  PRMT R23, RZ, 0x7610, R23 ;  /* 0x00007610ff177816 */ /* 0x000fcc0000000017 */
[----:B------:R-:W2:Y:S01]  /*0580*/  @P3 LDG.E.U16 R23, [R10.64] ;  /* 0x000000040a173981 */ /* 0x000ea2000c1e1500 */
[----:B------:R-:W-:-:S04]  /*0590*/  LOP3.LUT R25, R25, R14, RZ, 0x3c, !PT ;  /* 0x0000000e19197212 */ /* 0x000fc800078e3cff */
[----:B------:R-:W-:Y:S02]  /*05a0*/  ISETP.GE.AND P6, PT, R25, RZ, PT ;  /* 0x000000ff1900720c */ /* 0x000fe40003fc6270 */
[----:B------:R-:W-:-:S04]  /*05b0*/  @!P4 IADD3 R27, R27, 0x1, RZ ;  /* 0x000000011b1bc810 */ /* 0x000fc80007ffe0ff */
[----:B------:R-:W-:Y:S02]  /*05c0*/  @P5 IADD3 R27, R27, 0x1, RZ ;  /* 0x000000011b1b5810 */ /* 0x000fe40007ffe0ff */
[----:B------:R-:W-:Y:S02]  /*05d0*/  ISETP.NE.AND P4, PT, R12, RZ, PT ;  /* 0x000000ff0c00720c */ /* 0x000fe40003f85270 */
[----:B------:R-:W-:-:S03]  /*05e0*/  LOP3.LUT R25, RZ, R14, RZ, 0x33, !PT ;  /* 0x0000000eff197212 */ /* 0x000fc600078e33ff */
[----:B------:R-:W-:Y:S01]  /*05f0*/  @!P6 IMAD.MOV R27, RZ, RZ, -R27 ;  /* 0x000000ffff1be224 */ /* 0x000fe200078e0a1b */
[----:B---3--:R-:W-:-:S04]  /*0600*/  PRMT R20, R20, 0x9910, RZ ;  /* 0x0000991014147816 */ /* 0x008fc800000000ff */
[----:B------:R-:W-:Y:S02]  /*0610*/  SEL R28, R25, R27, !P4 ;  /* 0x0000001b191c7207 */ /* 0x000fe40006000000 */
[----:B------:R-:W-:-:S03]  /*0620*/  IABS R26, R20 ;  /* 0x00000014001a7213 */ /* 0x000fc60000000000 */
[----:B------:R0:W-:Y:S01]  /*0630*/  @P0 STG.E.U16 [R4.64], R28 ;  /* 0x0000001c04000986 */ /* 0x0001e2000c101504 */
[----:B----4-:R-:W-:-:S04]  /*0640*/  PRMT R29, R24, 0x9910, RZ ;  /* 0x00009910181d7816 */ /* 0x010fc800000000ff */
[----:B------:R-:W-:-:S05]  /*0650*/  IABS R24, R29 ;  /* 0x0000001d00187213 */ /* 0x000fca0000000000 */
[----:B0-----:R-:W-:Y:S02]  /*0660*/  IMAD.MOV.U32 R4, RZ, RZ, R24 ;  /* 0x000000ffff047224 */ /* 0x001fe400078e0018 */
[----:B------:R-:W-:-:S04]  /*0670*/  IMAD.HI.U32 R27, R21, R26, RZ ;  /* 0x0000001a151b7227 */ /* 0x000fc800078e00ff */
[----:B------:R-:W-:-:S04]  /*0680*/  IMAD.HI.U32 R5, R21, R4, RZ ;  /* 0x0000000415057227 */ /* 0x000fc800078e00ff */
[-C--:B------:R-:W-:Y:S02]  /*0690*/  IMAD R4, R5, R22.reuse, R4 ;  /* 0x0000001605047224 */ /* 0x080fe400078e0204 */
[----:B------:R-:W-:-:S03]  /*06a0*/  IMAD R26, R27, R22, R26 ;  /* 0x000000161b1a7224 */ /* 0x000fc600078e021a */
[C---:B------:R-:W-:Y:S02]  /*06b0*/  ISETP.GT.U32.AND P6, PT, R18.reuse, R4, PT ;  /* 0x000000041200720c */ /* 0x040fe40003fc4070 */
[----:B------:R-:W-:-:S11]  /*06c0*/  ISETP.GT.U32.AND P0, PT, R18, R26, PT ;  /* 0x0000001a1200720c */ /* 0x000fd60003f04070 */
[--C-:B------:R-:W-:Y:S02]  /*06d0*/  @!P6 IMAD.IADD R4, R4, 0x1, -R18.reuse ;  /* 0x000000010404e824 */ /* 0x100fe400078e0a12 */
[----:B------:R-:W-:Y:S01]  /*06e0*/  @!P0 IMAD.IADD R26, R26, 0x1, -R18 ;  /* 0x000000011a1a8824 */ /* 0x000fe200078e0a12 */
[----:B------:R-:W-:Y:S02]  /*06f0*/  @!P0 IADD3 R27, R27, 0x1, RZ ;  /* 0x000000011b1b8810 */ /* 0x000fe40007ffe0ff */
[-C--:B------:R-:W-:Y:S02]  /*0700*/  ISETP.GE.U32.AND P0, PT, R4, R18.reuse, PT ;  /* 0x000000120400720c */ /* 0x080fe40003f06070 */
[----:B------:R-:W-:-:S13]  /*0710*/  ISETP.GE.U32.AND P5, PT, R26, R18, PT ;  /* 0x000000121a00720c */ /* 0x000fda0003fa6070 */
[----:B------:R-:W-:Y:S02]  /*0720*/  @P5 IADD3 R27, R27, 0x1, RZ ;  /* 0x000000011b1b5810 */ /* 0x000fe40007ffe0ff */
[----:B------:R-:W-:Y:S02]  /*0730*/  @!P6 IADD3 R5, R5, 0x1, RZ ;  /* 0x000000010505e810 */ /* 0x000fe40007ffe0ff */
[-C--:B------:R-:W-:Y:S02]  /*0740*/  LOP3.LUT R20, R20, R14.reuse, RZ, 0x3c, !PT ;  /* 0x0000000e14147212 */ /* 0x080fe400078e3cff */
[----:B------:R-:W-:Y:S02]  /*0750*/  LOP3.LUT R29, R29, R14, RZ, 0x3c, !PT ;  /* 0x0000000e1d1d7212 */ /* 0x000fe400078e3cff */
[----:B------:R-:W-:Y:S02]  /*0760*/  @P0 IADD3 R5, R5, 0x1, RZ ;  /* 0x0000000105050810 */ /* 0x000fe40007ffe0ff */
[----:B------:R-:W-:-:S13]  /*0770*/  ISETP.GE.AND P0, PT, R29, RZ, PT ;  /* 0x000000ff1d00720c */ /* 0x000fda0003f06270 */
[----:B------:R-:W-:Y:S01]  /*0780*/  @!P0 IMAD.MOV R5, RZ, RZ, -R5 ;  /* 0x000000ffff058224 */ /* 0x000fe200078e0a05 */
[----:B--2---:R-:W-:-:S04]  /*0790*/  PRMT R23, R23, 0x9910, RZ ;  /* 0x0000991017177816 */ /* 0x004fc800000000ff */
[----:B------:R-:W-:-:S05]  /*07a0*/  IABS R4, R23 ;  /* 0x0000001700047213 */ /* 0x000fca0000000000 */
[----:B------:R-:W-:-:S04]  /*07b0*/  IMAD.HI.U32 R21, R21, R4, RZ ;  /* 0x0000000415157227 */ /* 0x000fc800078e00ff */
[----:B------:R-:W-:-:S05]  /*07c0*/  IMAD R22, R21, R22, R4 ;  /* 0x0000001615167224 */ /* 0x000fca00078e0204 */
[----:B------:R-:W-:-:S13]  /*07d0*/  ISETP.GT.U32.AND P5, PT, R18, R22, PT ;  /* 0x000000161200720c */ /* 0x000fda0003fa4070 */
[----:B------:R-:W-:-:S05]  /*07e0*/  @!P5 IMAD.IADD R22, R22, 0x1, -R18 ;  /* 0x000000011616d824 */ /* 0x000fca00078e0a12 */
[----:B------:R-:W-:Y:S02]  /*07f0*/  ISETP.GE.U32.AND P6, PT, R22, R18, PT ;  /* 0x000000121600720c */ /* 0x000fe40003fc6070 */
[----:B------:R-:W-:Y:S02]  /*0800*/  @!P5 IADD3 R21, R21, 0x1, RZ ;  /* 0x000000011515d810 */ /* 0x000fe40007ffe0ff */
[----:B------:R-:W-:Y:S02]  /*0810*/  LOP3.LUT R23, R23, R14, RZ, 0x3c, !PT ;  /* 0x0000000e17177212 */ /* 0x000fe400078e3cff */
[----:B------:R-:W-:-:S07]  /*0820*/  ISETP.GE.AND P5, PT, R20, RZ, PT ;  /* 0x000000ff1400720c */ /* 0x000fce0003fa6270 */
[----:B------:R-:W-:Y:S02]  /*0830*/  @P6 IADD3 R21, R21, 0x1, RZ ;  /* 0x0000000115156810 */ /* 0x000fe40007ffe0ff */
[----:B------:R-:W-:-:S04]  /*0840*/  ISETP.GE.AND P6, PT, R23, RZ, PT ;  /* 0x000000ff1700720c */ /* 0x000fc80003fc6270 */
[----:B------:R-:W-:Y:S01]  /*0850*/  @!P5 IMAD.MOV R27, RZ, RZ, -R27 ;  /* 0x000000ffff1bd224 */ /* 0x000fe200078e0a1b */
[----:B------:R-:W-:Y:S01]  /*0860*/  SEL R23, R25, R5, !P4 ;  /* 0x0000000519177207 */ /* 0x000fe20006000000 */
[----:B------:R-:W-:-:S07]  /*0870*/  IMAD.MOV.U32 R4, RZ, RZ, R16 ;  /* 0x000000ffff047224 */ /* 0x000fce00078e0010 */
[----:B------:R-:W-:Y:S01]  /*0880*/  @!P6 IMAD.MOV R21, RZ, RZ, -R21 ;  /* 0x000000ffff15e224 */ /* 0x000fe200078e0a15 */
[----:B------:R-:W-:Y:S01]  /*0890*/  SEL R27, R25, R27, !P4 ;  /* 0x0000001b191b7207 */ /* 0x000fe20006000000 */
[----:B------:R-:W-:-:S03]  /*08a0*/  IMAD.MOV.U32 R5, RZ, RZ, R15 ;  /* 0x000000ffff057224 */ /* 0x000fc600078e000f */
[----:B------:R-:W-:Y:S01]  /*08b0*/  SEL R21, R25, R21, !P4 ;  /* 0x0000001519157207 */ /* 0x000fe20006000000 */
        /* <DEDUP_REMOVED lines=13> */
.L_x_3688:
[----:B--2---:R-:W0:Y:S02]  /*0990*/  S2R R14, SR_TID.X ;  /* 0x00000000000e7919 */ /* 0x004e240000002100 */
[----:B0-----:R-:W-:-:S05]  /*09a0*/  IMAD.WIDE.U32 R4, R14, 0x4, RZ ;  /* 0x000000040e047825 */ /* 0x001fca00078e00ff */
[----:B------:R-:W-:-:S04]  /*09b0*/  ISETP.GE.U32.AND P0, PT, R4, R0, PT ;  /* 0x000000000400720c */ /* 0x000fc80003f06070 */
[----:B------:R-:W-:-:S04]  /*09c0*/  ISETP.GE.AND.EX P0, PT, R5, R13, PT, P0 ;  /* 0x0000000d0500720c */ /* 0x000fc80003f06300 */
[----:B------:R-:W-:-:S13]  /*09d0*/  ISETP.GT.U32.OR P0, PT, R14, 0x3fff, P0 ;  /* 0x00003fff0e00780c */ /* 0x000fda0000704470 */
[----:B------:R-:W-:Y:S05]  /*09e0*/  @P0 EXIT ;  /* 0x000000000000094d */ /* 0x000fea0003800000 */
[----:B------:R-:W-:Y:S01]  /*09f0*/  PRMT R10, R12, 0x9910, RZ ;  /* 0x000099100c0a7816 */ /* 0x000fe200000000ff */
[----:B------:R-:W-:-:S03]  /*0a00*/  IMAD.MOV.U32 R15, RZ, RZ, RZ ;  /* 0x000000ffff0f7224 */ /* 0x000fc600078e00ff */
[----:B------:R-:W-:-:S04]  /*0a10*/  IABS R11, R10 ;  /* 0x0000000a000b7213 */ /* 0x000fc80000000000 */
[----:B------:R-:W0:Y:S08]  /*0a20*/  I2F.RP R6, R11 ;  /* 0x0000000b00067306 */ /* 0x000e300000209400 */
[----:B0-----:R-:W0:Y:S02]  /*0a30*/  MUFU.RCP R6, R6 ;  /* 0x0000000600067308 */ /* 0x001e240000001000 */
[----:B0-----:R-:W-:-:S06]  /*0a40*/  IADD3 R5, R6, 0xffffffe, RZ ;  /* 0x0ffffffe06057810 */ /* 0x001fcc0007ffe0ff */
[----:B------:R-:W0:Y:S02]  /*0a50*/  F2I.FTZ.U32.TRUNC.NTZ R5, R5 ;  /* 0x0000000500057305 */ /* 0x000e24000021f000 */
[----:B0-----:R-:W-:-:S04]  /*0a60*/  IMAD.MOV R4, RZ, RZ, -R5 ;  /* 0x000000ffff047224 */ /* 0x001fc800078e0a05 */
[----:B------:R-:W-:Y:S02]  /*0a70*/  IMAD R7, R4, R11, RZ ;  /* 0x0000000b04077224 */ /* 0x000fe400078e02ff */
[----:B------:R-:W-:-:S04]  /*0a80*/  IMAD.MOV.U32 R4, RZ, RZ, RZ ;  /* 0x000000ffff047224 */ /* 0x000fc800078e00ff */
[----:B------:R-:W-:-:S04]  /*0a90*/  IMAD.HI.U32 R4, R5, R7, R4 ;  /* 0x0000000705047227 */ /* 0x000fc800078e0004 */
.L_x_3690:
[----:B------:R-:W-:-:S04]  /*0aa0*/  LEA R6, P0, R14, R2, 0x3 ;  /* 0x000000020e067211 */ /* 0x000fc800078018ff */
[----:B------:R-:W-:-:S05]  /*0ab0*/  LEA.HI.X R7, R14, R3, R15, 0x3, P0 ;  /* 0x000000030e077211 */ /* 0x000fca00000f1c0f */
[----:B------:R-:W2:Y:S01]  /*0ac0*/  LDG.E.64 R8, [R6.64] ;  /* 0x0000000406087981 */ /* 0x000ea2000c1e1b00 */
[-C--:B------:R-:W-:Y:S02]  /*0ad0*/  IABS R17, R10.reuse ;  /* 0x0000000a00117213 */ /* 0x080fe40000000000 */
[----:B------:R-:W-:Y:S02]  /*0ae0*/  IABS R16, R10 ;  /* 0x0000000a00107213 */ /* 0x000fe40000000000 */
[----:B------:R-:W0:Y:S03]  /*0af0*/  I2F.RP R18, R17 ;  /* 0x0000001100127306 */ /* 0x000e260000209400 */
[----:B------:R-:W-:-:S05]  /*0b00*/  IMAD.MOV R23, RZ, RZ, -R16 ;  /* 0x000000ffff177224 */ /* 0x000fca00078e0a10 */
[----:B0-----:R-:W0:Y:S02]  /*0b10*/  MUFU.RCP R18, R18 ;  /* 0x0000001200127308 */ /* 0x001e240000001000 */
[----:B0-----:R-:W-:-:S06]  /*0b20*/  IADD3 R5, R18, 0xffffffe, RZ ;  /* 0x0ffffffe12057810 */ /* 0x001fcc0007ffe0ff */
[----:B------:R-:W0:Y:S01]  /*0b30*/  F2I.FTZ.U32.TRUNC.NTZ R5, R5 ;  /* 0x0000000500057305 */ /* 0x000e22000021f000 */
[C---:B--2---:R-:W-:Y:S02]  /*0b40*/  PRMT R21, R8.reuse, 0x9910, RZ ;  /* 0x0000991008157816 */ /* 0x044fe400000000ff */
[----:B------:R-:W-:Y:S02]  /*0b50*/  PRMT R25, R8, 0xbb32, RZ ;  /* 0x0000bb3208197816 */ /* 0x000fe400000000ff */
[----:B------:R-:W-:Y:S02]  /*0b60*/  IABS R19, R21 ;  /* 0x0000001500137213 */ /* 0x000fe40000000000 */
[----:B------:R-:W-:Y:S02]  /*0b70*/  IABS R8, R25 ;  /* 0x0000001900087213 */ /* 0x000fe40000000000 */
[-C--:B------:R-:W-:Y:S01]  /*0b80*/  LOP3.LUT R21, R21, R10.reuse, RZ, 0x3c, !PT ;  /* 0x0000000a15157212 */ /* 0x080fe200078e3cff */
[----:B------:R-:W-:Y:S01]  /*0b90*/  IMAD.HI.U32 R16, R4, R19, RZ ;  /* 0x0000001304107227 */ /* 0x000fe200078e00ff */
[----:B------:R-:W-:-:S02]  /*0ba0*/  LOP3.LUT R25, R25, R10, RZ, 0x3c, !PT ;  /* 0x0000000a19197212 */ /* 0x000fc400078e3cff */
[----:B------:R-:W-:Y:S01]  /*0bb0*/  ISETP.GE.AND P3, PT, R21, RZ, PT ;  /* 0x000000ff1500720c */ /* 0x000fe20003f66270 */
[----:B------:R-:W-:Y:S01]  /*0bc0*/  IMAD R18, R16, R23, R19 ;  /* 0x0000001710127224 */ /* 0x000fe200078e0213 */
[C---:B------:R-:W-:Y:S01]  /*0bd0*/  PRMT R19, R9.reuse, 0x9910, RZ ;  /* 0x0000991009137816 */ /* 0x040fe200000000ff */
[----:B0-----:R-:W-:Y:S01]  /*0be0*/  IMAD.MOV R4, RZ, RZ, -R5 ;  /* 0x000000ffff047224 */ /* 0x001fe200078e0a05 */
[----:B------:R-:W-:Y:S02]  /*0bf0*/  PRMT R9, R9, 0xbb32, RZ ;  /* 0x0000bb3209097816 */ /* 0x000fe400000000ff */
[----:B------:R-:W-:Y:S01]  /*0c00*/  ISETP.GT.U32.AND P2, PT, R11, R18, PT ;  /* 0x000000120b00720c */ /* 0x000fe20003f44070 */
[----:B------:R-:W-:Y:S01]  /*0c10*/  IMAD R27, R4, R17, RZ ;  /* 0x00000011041b7224 */ /* 0x000fe200078e02ff */
[----:B------:R-:W-:Y:S01]  /*0c20*/  IABS R24, R9 ;  /* 0x0000000900187213 */ /* 0x000fe20000000000 */
[----:B------:R-:W-:Y:S01]  /*0c30*/  IMAD.MOV.U32 R4, RZ, RZ, RZ ;  /* 0x000000ffff047224 */ /* 0x000fe200078e00ff */
[----:B------:R-:W-:-:S03]  /*0c40*/  LOP3.LUT R9, R9, R10, RZ, 0x3c, !PT ;  /* 0x0000000a09097212 */ /* 0x000fc600078e3cff */
[----:B------:R-:W-:Y:S01]  /*0c50*/  IMAD.HI.U32 R4, R5, R27, R4 ;  /* 0x0000001b05047227 */ /* 0x000fe200078e0004 */
[----:B------:R-:W-:Y:S02]  /*0c60*/  IABS R27, R19 ;  /* 0x00000013001b7213 */ /* 0x000fe40000000000 */
[----:B------:R-:W-:Y:S01]  /*0c70*/  LOP3.LUT R19, R19, R10, RZ, 0x3c, !PT ;  /* 0x0000000a13137212 */ /* 0x000fe200078e3cff */
[----:B------:R-:W-:Y:S02]  /*0c80*/  IMAD.MOV.U32 R5, RZ, RZ, R8 ;  /* 0x000000ffff057224 */ /* 0x000fe400078e0008 */
[----:B------:R-:W-:Y:S01]  /*0c90*/  @!P2 IMAD.IADD R18, R18, 0x1, -R17 ;  /* 0x000000011212a824 */ /* 0x000fe200078e0a11 */
[----:B------:R-:W-:Y:S01]  /*0ca0*/  @!P2 IADD3 R16, R16, 0x1, RZ ;  /* 0x000000011010a810 */ /* 0x000fe20007ffe0ff */
[----:B------:R-:W-:-:S03]  /*0cb0*/  IMAD.HI.U32 R8, R4, R5, RZ ;  /* 0x0000000504087227 */ /* 0x000fc600078e00ff */
[----:B------:R-:W-:Y:S01]  /*0cc0*/  ISETP.GE.U32.AND P0, PT, R18, R11, PT ;  /* 0x0000000b1200720c */ /* 0x000fe20003f06070 */
[----:B------:R-:W-:Y:S02]  /*0cd0*/  IMAD R20, R8, R23, R5 ;  /* 0x0000001708147224 */ /* 0x000fe400078e0205 */
[----:B------:R-:W-:Y:S02]  /*0ce0*/  IMAD.MOV.U32 R11, RZ, RZ, R17 ;  /* 0x000000ffff0b7224 */ /* 0x000fe400078e0011 */
[----:B------:R-:W-:-:S03]  /*0cf0*/  IMAD.HI.U32 R18, R4, R27, RZ ;  /* 0x0000001b04127227 */ /* 0x000fc600078e00ff */
[----:B------:R-:W-:Y:S01]  /*0d00*/  ISETP.GT.U32.AND P6, PT, R11, R20, PT ;  /* 0x000000140b00720c */ /* 0x000fe20003fc4070 */
[----:B------:R-:W-:-:S04]  /*0d10*/  IMAD.HI.U32 R5, R4, R24, RZ ;  /* 0x0000001804057227 */ /* 0x000fc800078e00ff */
[-C--:B------:R-:W-:Y:S01]  /*0d20*/  IMAD R22, R18, R23.reuse, R27 ;  /* 0x0000001712167224 */ /* 0x080fe200078e021b */
[----:B------:R-:W-:Y:S01]  /*0d30*/  @P0 IADD3 R16, R16, 0x1, RZ ;  /* 0x0000000110100810 */ /* 0x000fe20007ffe0ff */
[----:B------:R-:W-:-:S03]  /*0d40*/  IMAD R24, R5, R23, R24 ;  /* 0x0000001705187224 */ /* 0x000fc600078e0218 */
[C---:B------:R-:W-:Y:S01]  /*0d50*/  ISETP.GT.U32.AND P5, PT, R11.reuse, R22, PT ;  /* 0x000000160b00720c */ /* 0x040fe20003fa4070 */
[----:B------:R-:W-:Y:S01]  /*0d60*/  @!P3 IMAD.MOV R16, RZ, RZ, -R16 ;  /* 0x000000ffff10b224 */ /* 0x000fe200078e0a10 */
[----:B------:R-:W-:Y:S01]  /*0d70*/  ISETP.GT.U32.AND P1, PT, R11, R24, PT ;  /* 0x000000180b00720c */ /* 0x000fe20003f24070 */
[----:B------:R-:W-:Y:S01]  /*0d80*/  @!P6 IMAD.IADD R20, R20, 0x1, -R17 ;  /* 0x000000011414e824 */ /* 0x000fe200078e0a11 */
[----:B------:R-:W-:Y:S02]  /*0d90*/  @!P6 IADD3 R8, R8, 0x1, RZ ;  /* 0x000000010808e810 */ /* 0x000fe40007ffe0ff */
[----:B------:R-:W-:Y:S02]  /*0da0*/  ISETP.GE.AND P6, PT, R25, RZ, PT ;  /* 0x000000ff1900720c */ /* 0x000fe40003fc6270 */
[----:B------:R-:W-:-:S05]  /*0db0*/  ISETP.GE.U32.AND P4, PT, R20, R11, PT ;  /* 0x0000000b1400720c */ /* 0x000fca0003f86070 */
[--C-:B------:R-:W-:Y:S01]  /*0dc0*/  @!P5 IMAD.IADD R22, R22, 0x1, -R17.reuse ;  /* 0x000000011616d824 */ /* 0x100fe200078e0a11 */
[----:B------:R-:W-:Y:S01]  /*0dd0*/  @!P5 IADD3 R18, R18, 0x1, RZ ;  /* 0x000000011212d810 */ /* 0x000fe20007ffe0ff */
[----:B------:R-:W-:Y:S01]  /*0de0*/  @!P1 IMAD.IADD R24, R24, 0x1, -R17 ;  /* 0x0000000118189824 */ /* 0x000fe200078e0a11 */
[----:B------:R-:W-:Y:S02]  /*0df0*/  ISETP.GE.AND P5, PT, R19, RZ, PT ;  /* 0x000000ff1300720c */ /* 0x000fe40003fa6270 */
[-C--:B------:R-:W-:Y:S02]  /*0e00*/  ISETP.GE.U32.AND P2, PT, R22, R11.reuse, PT ;  /* 0x0000000b1600720c */ /* 0x080fe40003f46070 */
[----:B------:R-:W-:Y:S02]  /*0e10*/  ISETP.GE.U32.AND P0, PT, R24, R11, PT ;  /* 0x0000000b1800720c */ /* 0x000fe40003f06070 */
[----:B------:R-:W-:Y:S02]  /*0e20*/  @P4 IADD3 R8, R8, 0x1, RZ ;  /* 0x0000000108084810 */ /* 0x000fe40007ffe0ff */
[----:B------:R-:W-:-:S02]  /*0e30*/  ISETP.GE.AND P4, PT, R9, RZ, PT ;  /* 0x000000ff0900720c */ /* 0x000fc40003f86270 */
[----:B------:R-:W-:Y:S01]  /*0e40*/  @!P1 IADD3 R5, R5, 0x1, RZ ;  /* 0x0000000105059810 */ /* 0x000fe20007ffe0ff */
[----:B------:R-:W-:Y:S01]  /*0e50*/  @!P6 IMAD.MOV R8, RZ, RZ, -R8 ;  /* 0x000000ffff08e224 */ /* 0x000fe200078e0a08 */
[----:B------:R-:W-:Y:S02]  /*0e60*/  ISETP.NE.AND P1, PT, R12, RZ, PT ;  /* 0x000000ff0c00720c */ /* 0x000fe40003f25270 */
[----:B------:R-:W-:Y:S02]  /*0e70*/  LOP3.LUT R17, RZ, R10, RZ, 0x33, !PT ;  /* 0x0000000aff117212 */ /* 0x000fe400078e33ff */
[----:B------:R-:W-:Y:S02]  /*0e80*/  @P2 IADD3 R18, R18, 0x1, RZ ;  /* 0x0000000112122810 */ /* 0x000fe40007ffe0ff */
[----:B------:R-:W-:Y:S02]  /*0e90*/  @P0 IADD3 R5, R5, 0x1, RZ ;  /* 0x0000000105050810 */ /* 0x000fe40007ffe0ff */
[C---:B------:R-:W-:Y:S01]  /*0ea0*/  SEL R16, R17.reuse, R16, !P1 ;  /* 0x0000001011107207 */ /* 0x040fe20004800000 */
[----:B------:R-:W-:Y:S01]  /*0eb0*/  @!P5 IMAD.MOV R18, RZ, RZ, -R18 ;  /* 0x000000ffff12d224 */ /* 0x000fe200078e0a12 */
[----:B------:R-:W-:Y:S01]  /*0ec0*/  SEL R9, R17, R8, !P1 ;  /* 0x0000000811097207 */ /* 0x000fe20004800000 */
[----:B------:R-:W-:Y:S01]  /*0ed0*/  @!P4 IMAD.MOV R5, RZ, RZ, -R5 ;  /* 0x000000ffff05c224 */ /* 0x000fe200078e0a05 */
[----:B------:R-:W-:-:S02]  /*0ee0*/  IADD3 R14, P0, R14, c[0x0][0x0], RZ ;  /* 0x000000000e0e7a10 */ /* 0x000fc40007f1e0ff */
[C---:B------:R-:W-:Y:S02]  /*0ef0*/  SEL R18, R17.reuse, R18, !P1 ;  /* 0x0000001211127207 */ /* 0x040fe40004800000 */
[----:B------:R-:W-:Y:S01]  /*0f00*/  SEL R5, R17, R5, !P1 ;  /* 0x0000000511057207 */ /* 0x000fe20004800000 */
[----:B------:R-:W-:Y:S01]  /*0f10*/  IMAD.X R15, RZ, RZ, R15, P0 ;  /* 0x000000ffff0f7224 */ /* 0x000fe200000e060f */
[----:B------:R-:W-:Y:S02]  /*0f20*/  PRMT R8, R16, 0x5410, R9 ;  /* 0x0000541010087816 */ /* 0x000fe40000000009 */
[----:B------:R-:W-:Y:S01]  /*0f30*/  PRMT R9, R18, 0x5410, R5 ;  /* 0x0000541012097816 */ /* 0x000fe20000000005 */
[C---:B------:R-:W-:Y:S01]  /*0f40*/  IMAD.SHL.U32 R5, R14.reuse, 0x4, RZ ;  /* 0x000000040e057824 */ /* 0x040fe200078e00ff */
[C---:B------:R-:W-:Y:S02]  /*0f50*/  ISETP.LT.U32.AND P1, PT, R14.reuse, 0x4000, PT ;  /* 0x000040000e00780c */ /* 0x040fe40003f21070 */
[----:B------:R-:W-:Y:S01]  /*0f60*/  SHF.L.U64.HI R16, R14, 0x2, R15 ;  /* 0x000000020e107819 */ /* 0x000fe2000001020f */
[----:B------:R0:W-:Y:S01]  /*0f70*/  STG.E.64 [R6.64], R8 ;  /* 0x0000000806007986 */ /* 0x0001e2000c101b04 */
[----:B------:R-:W-:-:S02]  /*0f80*/  ISETP.GE.U32.AND P0, PT, R5, R0, PT ;  /* 0x000000000500720c */ /* 0x000fc40003f06070 */
[----:B------:R-:W-:Y:S02]  /*0f90*/  ISETP.LT.U32.AND.EX P1, PT, R15, RZ, PT, P1 ;  /* 0x000000ff0f00720c */ /* 0x000fe40003f21110 */
[----:B------:R-:W-:-:S13]  /*0fa0*/  ISETP.GE.AND.EX P0, PT, R16, R13, PT, P0 ;  /* 0x0000000d1000720c */ /* 0x000fda0003f06300 */
[----:B0-----:R-:W-:Y:S05]  /*0fb0*/  @!P0 BRA P1, `(.L_x_3690) ;  /* 0xfffffae000008947 */ /* 0x001fea000083ffff */
[----:B------:R-:W-:Y:S05]  /*0fc0*/  EXIT ;  /* 0x000000000000794d */ /* 0x000fea0003800000 */
.L_x_3691:
        /* <DEDUP_REMOVED lines=11> */
.L_x_4041:


//--------------------- .text._ZN2at6native61_GLOBAL__N__44eb8e94_28_ForeachBinaryOpScalarList_cu_dda10a6925multi_tensor_apply_kernelINS1_28TensorListScalarListMetadataIlLi1EEENS1_25BinaryOpScalarListFunctorIlLi1ELi1ELi0EEEJSt7dividesIlEEEEvT_T0_DpT1_ --------------------------
	.section	.text._ZN2at6native61_GLOBAL__N__44eb8e94_28_ForeachBinaryOpScalarList_cu_dda10a6925multi_tensor_apply_kernelINS1_28TensorListScalarListMetadataIlLi1EEENS1_25BinaryOpScalarListFunctorIlLi1ELi1ELi0EEEJSt7dividesIlEEEEvT_T0_DpT1_,"ax",@progbits
	.sectioninfo	@"SHI_REGISTERS=36"
	.align	128
.text._ZN2at6native61_GLOBAL__N__44eb8e94_28_ForeachBinaryOpScalarList_cu_dda10a6925multi_tensor_apply_kernelINS1_28TensorListScalarListMetadataIlLi1EEENS1_25BinaryOpScalarListFunctorIlLi1ELi1ELi0EEEJSt7dividesIlEEEEvT_T0_DpT1_:
        .type           _ZN2at6native61_GLOBAL__N__44eb8e94_28_ForeachBinaryOpScalarList_cu_dda10a6925multi_tensor_apply_kernelINS1_28TensorListScalarListMetadataIlLi1EEENS1_25BinaryOpScalarListFunctorIlLi1ELi1ELi0EEEJSt7dividesIlEEEEvT_T0_DpT1_,@function
        .size           _ZN2at6native61_GLOBAL__N__44eb8e94_28_ForeachBinaryOpScalarList_cu_dda10a6925multi_tensor_apply_kernelINS1_28TensorListScalarListMetadataIlLi1EEENS1_25BinaryOpScalarListFunctorIlLi1ELi1ELi0EEEJSt7dividesIlEEEEvT_T0_DpT1_,(.L_x_4042 - _ZN2at6native61_GLOBAL__N__44eb8e94_28_ForeachBinaryOpScalarList_cu_dda10a6925multi_tensor_apply_kernelINS1_28TensorListScalarListMetadataIlLi1EEENS1_25BinaryOpScalarListFunctorIlLi1ELi1ELi0EEEJSt7dividesIlEEEEvT_T0_DpT1_)
        .other          _ZN2at6native61_GLOBAL__N__44eb8e94_28_ForeachBinaryOpScalarList_cu_dda10a6925multi_tensor_apply_kernelINS1_28TensorListScalarListMetadataIlLi1EEENS1_25BinaryOpScalarListFunctorIlLi1ELi1ELi0EEEJSt7dividesIlEEEEvT_T0_DpT1_,@"STO_CUDA_ENTRY STV_DEFAULT"
_ZN2at6native61_GLOBAL__N__44eb8e94_28_ForeachBinaryOpScalarList_cu_dda10a6925multi_tensor_apply_kernelINS1_28TensorListScalarListMetadataIlLi1EEENS1_25BinaryOpScalarListFunctorIlLi1ELi1ELi0EEEJSt7dividesIlEEEEvT_T0_DpT1_:
        /* <DEDUP_REMOVED lines=29> */
.L_x_3705:
[----:B0-----:R-:W-:Y:S01]  /*01d0*/  IADD3 R6, P0, R0, UR4, RZ ;  /* 0x0000000400067c10 */ /* 0x001fe2000ff1e0ff */
[----:B------:R-:W-:-:S03]  /*01e0*/  CS2R R18, SRZ ;  /* 0x0000000000127805 */ /* 0x000fc6000001ff00 */
[----:B------:R-:W-:Y:S01]  /*01f0*/  IADD3 R2, P1, R6, c[0x0][0x0], RZ ;  /* 0x0000000006027a10 */ /* 0x000fe20007f3e0ff */
[----:B------:R-:W-:-:S03]  /*0200*/  IMAD.X R9, RZ, RZ, UR5, P0 ;  /* 0x00000005ff097e24 */ /* 0x000fc600080e06ff */
[C---:B------:R-:W-:Y:S01]  /*0210*/  ISETP.GE.U32.AND P0, PT, R2.reuse, 0x10000, PT ;  /* 0x000100000200780c */ /* 0x040fe20003f06070 */
[----:B------:R-:W-:Y:S01]  /*0220*/  IMAD.X R5, RZ, RZ, R9, P1 ;  /* 0x000000ffff057224 */ /* 0x000fe200008e0609 */
[----:B------:R-:W-:Y:S02]  /*0230*/  ISETP.LT.U32.AND P2, PT, R2, UR13, PT ;  /* 0x0000000d02007c0c */ /* 0x000fe4000bf41070 */
[----:B------:R-:W-:Y:S02]  /*0240*/  ISETP.GE.U32.AND P1, PT, R6, 0x10000, PT ;  /* 0x000100000600780c */ /* 0x000fe40003f26070 */
[----:B------:R-:W-:Y:S02]  /*0250*/  ISETP.GE.U32.AND.EX P0, PT, R5, RZ, PT, P0 ;  /* 0x000000ff0500720c */ /* 0x000fe40003f06100 */
[----:B------:R-:W-:Y:S02]  /*0260*/  ISETP.GE.U32.AND.EX P1, PT, R9, RZ, PT, P1 ;  /* 0x000000ff0900720c */ /* 0x000fe40003f26110 */
[----:B------:R-:W-:-:S02]  /*0270*/  ISETP.LT.AND.EX P0, PT, R5, UR10, !P0, P2 ;  /* 0x0000000a05007c0c */ /* 0x000fc4000c701320 */
[----:B------:R-:W-:Y:S02]  /*0280*/  ISETP.LT.U32.AND P2, PT, R6, UR13, PT ;  /* 0x0000000d06007c0c */ /* 0x000fe4000bf41070 */
[C---:B------:R-:W-:Y:S02]  /*0290*/  LEA R10, P3, R2.reuse, UR8, 0x3 ;  /* 0x00000008020a7c11 */ /* 0x040fe4000f8618ff */
[----:B------:R-:W-:Y:S02]  /*02a0*/  ISETP.LT.AND.EX P1, PT, R9, UR10, !P1, P2 ;  /* 0x0000000a09007c0c */ /* 0x000fe4000cf21320 */
[----:B------:R-:W-:Y:S01]  /*02b0*/  LEA.HI.X R11, R2, UR9, R5, 0x3, P3 ;  /* 0x00000009020b7c11 */ /* 0x000fe200098f1c05 */
[C---:B------:R-:W-:Y:S01]  /*02c0*/  IMAD R5, R3.reuse, 0x3, RZ ;  /* 0x0000000303057824 */ /* 0x040fe200078e02ff */
[----:B------:R-:W-:Y:S02]  /*02d0*/  LEA R12, P2, R6, UR8, 0x3 ;  /* 0x00000008060c7c11 */ /* 0x000fe4000f8418ff */
[----:B------:R-:W-:-:S02]  /*02e0*/  LEA R4, P3, R3, R6, 0x1 ;  /* 0x0000000603047211 */ /* 0x000fc400078608ff */
[--C-:B------:R-:W-:Y:S02]  /*02f0*/  LEA.HI.X R13, R6, UR9, R9.reuse, 0x3, P2 ;  /* 0x00000009060d7c11 */ /* 0x100fe400090f1c09 */
[----:B------:R-:W-:Y:S01]  /*0300*/  IADD3 R2, P5, R5, R6, RZ ;  /* 0x0000000605027210 */ /* 0x000fe20007fbe0ff */
[--C-:B------:R-:W-:Y:S01]  /*0310*/  IMAD.X R7, RZ, RZ, R9.reuse, P3 ;  /* 0x000000ffff077224 */ /* 0x100fe200018e0609 */
[----:B------:R-:W-:Y:S01]  /*0320*/  ISETP.GE.U32.AND P6, PT, R4, 0x10000, PT ;  /* 0x000100000400780c */ /* 0x000fe20003fc6070 */
[----:B------:R-:W2:Y:S01]  /*0330*/  @P1 LDG.E.64 R18, [R12.64] ;  /* 0x0000000e0c121981 */ /* 0x000ea2000c1e1b00 */
[----:B------:R-:W-:Y:S01]  /*0340*/  ISETP.GE.U32.AND P2, PT, R2, 0x10000, PT ;  /* 0x000100000200780c */ /* 0x000fe20003f46070 */
[----:B------:R-:W-:Y:S01]  /*0350*/  IMAD.X R5, RZ, RZ, R9, P5 ;  /* 0x000000ffff057224 */ /* 0x000fe200028e0609 */
[----:B------:R-:W-:Y:S02]  /*0360*/  ISETP.LT.U32.AND P4, PT, R4, UR13, PT ;  /* 0x0000000d04007c0c */ /* 0x000fe4000bf81070 */
[----:B------:R-:W-:-:S02]  /*0370*/  ISETP.LT.U32.AND P3, PT, R2, UR13, PT ;  /* 0x0000000d02007c0c */ /* 0x000fc4000bf61070 */
[----:B------:R-:W-:Y:S02]  /*0380*/  ISETP.GE.U32.AND.EX P6, PT, R7, RZ, PT, P6 ;  /* 0x000000ff0700720c */ /* 0x000fe40003fc6160 */
[----:B------:R-:W-:Y:S02]  /*0390*/  ISETP.GE.U32.AND.EX P2, PT, R5, RZ, PT, P2 ;  /* 0x000000ff0500720c */ /* 0x000fe40003f46120 */
[----:B------:R-:W-:Y:S02]  /*03a0*/  ISETP.LT.AND.EX P4, PT, R7, UR10, !P6, P4 ;  /* 0x0000000a07007c0c */ /* 0x000fe4000f781340 */
[----:B------:R-:W-:Y:S02]  /*03b0*/  ISETP.LT.AND.EX P2, PT, R5, UR10, !P2, P3 ;  /* 0x0000000a05007c0c */ /* 0x000fe4000d741330 */
[----:B------:R-:W-:Y:S02]  /*03c0*/  LEA R8, P5, R4, UR8, 0x3 ;  /* 0x0000000804087c11 */ /* 0x000fe4000f8a18ff */
[----:B------:R-:W-:Y:S01]  /*03d0*/  LEA R6, P6, R2, UR8, 0x3 ;  /* 0x0000000802067c11 */ /* 0x000fe2000f8c18ff */
[----:B------:R-:W-:Y:S01]  /*03e0*/  CS2R R16, SRZ ;  /* 0x0000000000107805 */ /* 0x000fe2000001ff00 */
[----:B------:R-:W-:Y:S01]  /*03f0*/  LEA.HI.X R9, R4, UR9, R7, 0x3, P5 ;  /* 0x0000000904097c11 */ /* 0x000fe2000a8f1c07 */
[----:B------:R-:W-:Y:S01]  /*0400*/  CS2R R14, SRZ ;  /* 0x00000000000e7805 */ /* 0x000fe2000001ff00 */
[----:B------:R-:W-:Y:S01]  /*0410*/  CS2R R30, SRZ ;  /* 0x00000000001e7805 */ /* 0x000fe2000001ff00 */
[----:B------:R-:W-:-:S02]  /*0420*/  LEA.HI.X R7, R2, UR9, R5, 0x3, P6 ;  /* 0x0000000902077c11 */ /* 0x000fc4000b0f1c05 */
[----:B------:R0:W5:Y:S04]  /*0430*/  @P0 LDG.E.64 R16, [R10.64] ;  /* 0x0000000e0a100981 */ /* 0x000168000c1e1b00 */
[----:B------:R0:W5:Y:S04]  /*0440*/  @P4 LDG.E.64 R14, [R8.64] ;  /* 0x0000000e080e4981 */ /* 0x000168000c1e1b00 */
[----:B------:R0:W5:Y:S01]  /*0450*/  @P2 LDG.E.64 R30, [R6.64] ;  /* 0x0000000e061e2981 */ /* 0x000162000c1e1b00 */
[----:B------:R-:W-:Y:S01]  /*0460*/  BSSY B0, `(.L_x_3693) ;  /* 0x0000022000007945 */ /* 0x000fe20003800000 */
[----:B--2---:R-:W-:-:S04]  /*0470*/  LOP3.LUT R2, R19, UR7, RZ, 0xfc, !PT ;  /* 0x0000000713027c12 */ /* 0x004fc8000f8efcff */
[----:B------:R-:W-:-:S13]  /*0480*/  ISETP.NE.U32.AND P3, PT, R2, RZ, PT ;  /* 0x000000ff0200720c */ /* 0x000fda0003f65070 */
[----:B------:R-:W-:Y:S05]  /*0490*/  @!P3 BRA `(.L_x_3694) ;  /* 0x000000b00000b947 */ /* 0x000fea0003800000 */
[----:B0-----:R-:W-:Y:S01]  /*04a0*/  IMAD.U32 R20, RZ, RZ, UR6 ;  /* 0x00000006ff147e24 */ /* 0x001fe2000f8e00ff */
[----:B------:R-:W-:Y:S01]  /*04b0*/  MOV R2, 0x520 ;  /* 0x0000052000027802 */ /* 0x000fe20000000f00 */
[----:B------:R-:W-:Y:S02]  /*04c0*/  IMAD.U32 R4, RZ, RZ, UR6 ;  /* 0x00000006ff047e24 */ /* 0x000fe4000f8e00ff */
[----:B------:R-:W-:Y:S01]  /*04d0*/  IMAD.U32 R21, RZ, RZ, UR7 ;  /* 0x00000007ff157e24 */ /* 0x000fe2000f8e00ff */
[----:B------:R-:W-:Y:S01]  /*04e0*/  MOV R4, R20 ;  /* 0x0000001400047202 */ /* 0x000fe20000000f00 */
[----:B------:R-:W-:Y:S02]  /*04f0*/  IMAD.U32 R5, RZ, RZ, UR7 ;  /* 0x00000007ff057e24 */ /* 0x000fe4000f8e00ff */
[----:B------:R-:W-:Y:S02]  /*0500*/  IMAD.MOV.U32 R27, RZ, RZ, R19 ;  /* 0x000000ffff1b7224 */ /* 0x000fe400078e0013 */
[----:B-----5:R-:W-:Y:S05]  /*0510*/  CALL.REL.NOINC `($__internal_12_$__cuda_sm20_div_s64) ;  /* 0x000013d000007944 */ /* 0x020fea0003c00000 */
[----:B------:R-:W-:Y:S02]  /*0520*/  IMAD.MOV.U32 R28, RZ, RZ, R4 ;  /* 0x000000ffff1c7224 */ /* 0x000fe400078e0004 */
[----:B------:R-:W-:Y:S01]  /*0530*/  IMAD.MOV.U32 R29, RZ, RZ, R5 ;  /* 0x000000ffff1d7224 */ /* 0x000fe200078e0005 */
[----:B------:R-:W-:Y:S05]  /*0540*/  BRA `(.L_x_3695) ;  /* 0x0000013000007947 */ /* 0x000fea0003800000 */
.L_x_3694:
[----:B0-----:R-:W0:Y:S01]  /*0550*/  I2F.U32.RP R2, UR6 ;  /* 0x0000000600027d06 */ /* 0x001e220008209000 */
        /* <DEDUP_REMOVED lines=18> */
.L_x_3695:
[----:B------:R-:W-:Y:S05]  /*0680*/  BSYNC B0 ;  /* 0x0000000000007941 */ /* 0x000fea0003800000 */
.L_x_3693:
[----:B-----5:R-:W-:Y:S01]  /*0690*/  LOP3.LUT R2, R17, UR7, RZ, 0xfc, !PT ;  /* 0x0000000711027c12 */ /* 0x020fe2000f8efcff */
[----:B------:R-:W-:Y:S03]  /*06a0*/  BSSY B0, `(.L_x_3696) ;  /* 0x0000023000007945 */ /* 0x000fe60003800000 */
[----:B------:R-:W-:-:S13]  /*06b0*/  ISETP.NE.U32.AND P3, PT, R2, RZ, PT ;  /* 0x000000ff0200720c */ /* 0x000fda0003f65070 */
[----:B------:R-:W-:Y:S05]  /*06c0*/  @!P3 BRA `(.L_x_3697) ;  /* 0x000000c00000b947 */ /* 0x000fea0003800000 */
        /* <DEDUP_REMOVED lines=8> */
[----:B------:R-:W-:Y:S05]  /*0750*/  CALL.REL.NOINC `($__internal_12_$__cuda_sm20_div_s64) ;  /* 0x0000119000007944 */ /* 0x000fea0003c00000 */
[----:B------:R-:W-:Y:S02]  /*0760*/  IMAD.MOV.U32 R16, RZ, RZ, R4 ;  /* 0x000000ffff107224 */ /* 0x000fe400078e0004 */
[----:B------:R-:W-:Y:S01]  /*0770*/  IMAD.MOV.U32 R17, RZ, RZ, R5 ;  /* 0x000000ffff117224 */ /* 0x000fe200078e0005 */
[----:B------:R-:W-:Y:S05]  /*0780*/  BRA `(.L_x_3698) ;  /* 0x0000014000007947 */ /* 0x000fea0003800000 */
.L_x_3697:
        /* <DEDUP_REMOVED lines=20> */
.L_x_3698:
[----:B------:R-:W-:Y:S05]  /*08d0*/  BSYNC B0 ;  /* 0x0000000000007941 */ /* 0x000fea0003800000 */
.L_x_3696:
        /* <DEDUP_REMOVED lines=12> */
[----:B------:R-:W-:Y:S05]  /*09a0*/  CALL.REL.NOINC `($__internal_12_$__cuda_sm20_div_s64) ;  /* 0x00000f4000007944 */ /* 0x000fea0003c00000 */
[----:B------:R-:W-:Y:S02]  /*09b0*/  IMAD.MOV.U32 R14, RZ, RZ, R4 ;  /* 0x000000ffff0e7224 */ /* 0x000fe400078e0004 */
[----:B------:R-:W-:Y:S01]  /*09c0*/  IMAD.MOV.U32 R15, RZ, RZ, R5 ;  /* 0x000000ffff0f7224 */ /* 0x000fe200078e0005 */
[----:B------:R-:W-:Y:S05]  /*09d0*/  BRA `(.L_x_3701) ;  /* 0x0000014000007947 */ /* 0x000fea0003800000 */
.L_x_3700:
        /* <DEDUP_REMOVED lines=18> */
[----:B------:R-:W-:-:S04]  /*0b00*/  @!P6 LOP3.LUT R2, RZ, UR6, RZ, 0x33, !PT ;  /* 0x00000006ff02ec12 */ /* 0x000fc8000f8e33ff */
[----:B------:R-:W-:Y:S02]  /*0b10*/  MOV R14, R2 ;  /* 0x00000002000e7202 */ /* 0x000fe40000000f00 */
.L_x_3701:
[----:B------:R-:W-:Y:S05]  /*0b20*/  BSYNC B0 ;  /* 0x0000000000007941 */ /* 0x000fea0003800000 */
.L_x_3699:
[----:B------:R-:W-:Y:S01]  /*0b30*/  LOP3.LUT R2, R31, UR7, RZ, 0xfc, !PT ;  /* 0x000000071f027c12 */ /* 0x000fe2000f8efcff */
[----:B------:R-:W-:Y:S03]  /*0b40*/  BSSY B0, `(.L_x_3702) ;  /* 0x0000020000007945 */ /* 0x000fe60003800000 */
[----:B------:R-:W-:-:S13]  /*0b50*/  ISETP.NE.U32.AND P3, PT, R2, RZ, PT ;  /* 0x000000ff0200720c */ /* 0x000fda0003f65070 */
[----:B------:R-:W-:Y:S05]  /*0b60*/  @!P3 BRA `(.L_x_3703) ;  /* 0x000000a00000b947 */ /* 0x000fea0003800000 */
[----:B------:R-:W-:Y:S01]  /*0b70*/  IMAD.U32 R20, RZ, RZ, UR6 ;  /* 0x00000006ff147e24 */ /* 0x000fe2000f8e00ff */
[----:B------:R-:W-:Y:S01]  /*0b80*/  MOV R2, 0xc00 ;  /* 0x00000c0000027802 */ /* 0x000fe20000000f00 */
[----:B------:R-:W-:Y:S02]  /*0b90*/  IMAD.U32 R4, RZ, RZ, UR6 ;  /* 0x00000006ff047e24 */ /* 0x000fe4000f8e00ff */
[----:B------:R-:W-:Y:S02]  /*0ba0*/  IMAD.U32 R21, RZ, RZ, UR7 ;  /* 0x00000007ff157e24 */ /* 0x000fe4000f8e00ff */
[----:B------:R-:W-:Y:S02]  /*0bb0*/  IMAD.U32 R5, RZ, RZ, UR7 ;  /* 0x00000007ff057e24 */ /* 0x000fe4000f8e00ff */
[----:B------:R-:W-:Y:S02]  /*0bc0*/  IMAD.MOV.U32 R18, RZ, RZ, R30 ;  /* 0x000000ffff127224 */ /* 0x000fe400078e001e */
[----:B------:R-:W-:-:S02]  /*0bd0*/  IMAD.MOV.U32 R27, RZ, RZ, R31 ;  /* 0x000000ffff1b7224 */ /* 0x000fc400078e001f */
[----:B------:R-:W-:Y:S02]  /*0be0*/  IMAD.MOV.U32 R4, RZ, RZ, R20 ;  /* 0x000000ffff047224 */ /* 0x000fe400078e0014 */
[----:B------:R-:W-:Y:S05]  /*0bf0*/  CALL.REL.NOINC `($__internal_12_$__cuda_sm20_div_s64) ;  /* 0x00000cf000007944 */ /* 0x000fea0003c00000 */
[----:B------:R-:W-:Y:S05]  /*0c00*/  BRA `(.L_x_3704) ;  /* 0x0000013000007947 */ /* 0x000fea0003800000 */
.L_x_3703:
[----:B------:R-:W0:Y:S01]  /*0c10*/  I2F.U32.RP R2, UR6 ;  /* 0x0000000600027d06 */ /* 0x000e220008209000 */
[----:B------:R-:W-:Y:S01]  /*0c20*/  IMAD R19, RZ, RZ, -UR6 ;  /* 0x80000006ff137e24 */ /* 0x000fe2000f8e02ff */
[----:B------:R-:W-:Y:S01]  /*0c30*/  ISETP.NE.U32.AND P6, PT, RZ, UR6, PT ;  /* 0x00000006ff007c0c */ /* 0x000fe2000bfc5070 */
[----:B------:R-:W-:-:S05]  /*0c40*/  IMAD.MOV.U32 R4, RZ, RZ, RZ ;  /* 0x000000ffff047224 */ /* 0x000fca00078e00ff */
[----:B0-----:R-:W0:Y:S02]  /*0c50*/  MUFU.RCP R2, R2 ;  /* 0x0000000200027308 */ /* 0x001e240000001000 */
[----:B0-----:R-:W-:-:S06]  /*0c60*/  IADD3 R18, R2, 0xffffffe, RZ ;  /* 0x0ffffffe02127810 */ /* 0x001fcc0007ffe0ff */
[----:B------:R-:W0:Y:S02]  /*0c70*/  F2I.FTZ.U32.TRUNC.NTZ R5, R18 ;  /* 0x0000001200057305 */ /* 0x000e24000021f000 */
[----:B0-----:R-:W-:-:S04]  /*0c80*/  IMAD R19, R19, R5, RZ ;  /* 0x0000000513137224 */ /* 0x001fc800078e02ff */
[----:B------:R-:W-:-:S06]  /*0c90*/  IMAD.HI.U32 R19, R5, R19, R4 ;  /* 0x0000001305137227 */ /* 0x000fcc00078e0004 */
[----:B------:R-:W-:-:S05]  /*0ca0*/  IMAD.HI.U32 R4, R19, R30, RZ ;  /* 0x0000001e13047227 */ /* 0x000fca00078e00ff */
[----:B------:R-:W-:-:S05]  /*0cb0*/  IADD3 R5, -R4, RZ, RZ ;  /* 0x000000ff04057210 */ /* 0x000fca0007ffe1ff */
[----:B------:R-:W-:Y:S02]  /*0cc0*/  IMAD R30, R5, UR6, R30 ;  /* 0x00000006051e7c24 */ /* 0x000fe4000f8e021e */
[----:B------:R-:W-:-:S03]  /*0cd0*/  IMAD.MOV.U32 R5, RZ, RZ, RZ ;  /* 0x000000ffff057224 */ /* 0x000fc600078e00ff */
[----:B------:R-:W-:-:S13]  /*0ce0*/  ISETP.GE.U32.AND P3, PT, R30, UR6, PT ;  /* 0x000000061e007c0c */ /* 0x000fda000bf66070 */
[----:B------:R-:W-:Y:S02]  /*0cf0*/  @P3 IADD3 R30, R30, -UR6, RZ ;  /* 0x800000061e1e3c10 */ /* 0x000fe4000fffe0ff */
[----:B------:R-:W-:Y:S02]  /*0d00*/  @P3 IADD3 R4, R4, 0x1, RZ ;  /* 0x0000000104043810 */ /* 0x000fe40007ffe0ff */
[----:B------:R-:W-:-:S13]  /*0d10*/  ISETP.GE.U32.AND P5, PT, R30, UR6, PT ;  /* 0x000000061e007c0c */ /* 0x000fda000bfa6070 */
[----:B------:R-:W-:Y:S02]  /*0d20*/  @P5 IADD3 R4, R4, 0x1, RZ ;  /* 0x0000000104045810 */ /* 0x000fe40007ffe0ff */
[----:B------:R-:W-:Y:S02]  /*0d30*/  @!P6 LOP3.LUT R4, RZ, UR6, RZ, 0x33, !PT ;  /* 0x00000006ff04ec12 */ /* 0x000fe4000f8e33ff */
.L_x_3704:
[----:B------:R-:W-:Y:S05]  /*0d40*/  BSYNC B0 ;  /* 0x0000000000007941 */ /* 0x000fea0003800000 */
.L_x_3702:
[----:B------:R-:W-:Y:S01]  /*0d50*/  ULDC UR11, c[0x0][0x0] ;  /* 0x00000000000b7ab9 */ /* 0x000fe20000000800 */
[----:B------:R0:W-:Y:S01]  /*0d60*/  @P1 STG.E.64 [R12.64], R28 ;  /* 0x0000001c0c001986 */ /* 0x0001e2000c101b0e */
[----:B------:R-:W-:-:S03]  /*0d70*/  UIMAD.WIDE.U32 UR4, UR11, 0x4, UR4 ;  /* 0x000000040b0478a5 */ /* 0x000fc6000f8e0004 */
[----:B------:R0:W-:Y:S01]  /*0d80*/  @P0 STG.E.64 [R10.64], R16 ;  /* 0x000000100a000986 */ /* 0x0001e2000c101b0e */
[----:B------:R-:W-:Y:S02]  /*0d90*/  UISETP.LT.U32.AND UP1, UPT, UR4, UR13, UPT ;  /* 0x0000000d0400728c */ /* 0x000fe4000bf21070 */
[----:B------:R-:W-:Y:S01]  /*0da0*/  UISETP.GE.U32.AND UP0, UPT, UR4, 0x10000, UPT ;  /* 0x000100000400788c */ /* 0x000fe2000bf06070 */
[----:B------:R0:W-:Y:S01]  /*0db0*/  @P4 STG.E.64 [R8.64], R14 ;  /* 0x0000000e08004986 */ /* 0x0001e2000c101b0e */
[----:B------:R-:W-:Y:S02]  /*0dc0*/  IMAD.U32 R19, RZ, RZ, UR5 ;  /* 0x00000005ff137e24 */ /* 0x000fe4000f8e00ff */
[----:B------:R-:W-:Y:S01]  /*0dd0*/  UISETP.GE.U32.AND.EX UP0, UPT, UR5, URZ, UPT, UP0 ;  /* 0x0000003f0500728c */ /* 0x000fe2000bf06100 */
[----:B------:R0:W-:Y:S01]  /*0de0*/  @P2 STG.E.64 [R6.64], R4 ;  /* 0x0000000406002986 */ /* 0x0001e2000c101b0e */
[----:B------:R-:W-:Y:S01]  /*0df0*/  PLOP3.LUT P0, PT, PT, PT, UP1, 0x80, 0x0 ;  /* 0x000000000000781c */ /* 0x000fe20003f0f018 */
[----:B------:R-:W-:-:S03]  /*0e00*/  IMAD.U32 R18, RZ, RZ, UR4 ;  /* 0x00000004ff127e24 */ /* 0x000fc6000f8e00ff */
[----:B------:R-:W-:Y:S02]  /*0e10*/  ISETP.LT.AND.EX P0, PT, R19, UR10, PT, P0 ;  /* 0x0000000a13007c0c */ /* 0x000fe4000bf01300 */
[----:B------:R-:W-:-:S13]  /*0e20*/  PLOP3.LUT P1, PT, PT, PT, UP0, 0x80, 0x0 ;  /* 0x000000000000781c */ /* 0x000fda0003f2f008 */
[----:B0-----:R-:W-:Y:S05]  /*0e30*/  @!P1 BRA P0, `(.L_x_3705) ;  /* 0xfffff39000009947 */ /* 0x001fea000003ffff */
[----:B------:R-:W-:Y:S05]  /*0e40*/  EXIT ;  /* 0x000000000000794d */ /* 0x000fea0003800000 */
.L_x_3692:
[----:B------:R-:W0:Y:S02]  /*0e50*/  S2R R0, SR_TID.X ;  /* 0x0000000000007919 */ /* 0x000e240000002100 */
[----:B0-----:R-:W-:-:S05]  /*0e60*/  IMAD.WIDE.U32 R2, R0, 0x4, RZ ;  /* 0x0000000400027825 */ /* 0x001fca00078e00ff */
[----:B------:R-:W-:-:S04]  /*0e70*/  ISETP.GE.U32.AND P0, PT, R2, UR13, PT ;  /* 0x0000000d02007c0c */ /* 0x000fc8000bf06070 */
[----:B------:R-:W-:-:S04]  /*0e80*/  ISETP.GE.AND.EX P0, PT, R3, UR10, PT, P0 ;  /* 0x0000000a03007c0c */ /* 0x000fc8000bf06300 */
[----:B------:R-:W-:-:S13]  /*0e90*/  ISETP.GT.U32.OR P0, PT, R0, 0x3fff, P0 ;  /* 0x00003fff0000780c */ /* 0x000fda0000704470 */
[----:B------:R-:W-:Y:S05]  /*0ea0*/  @P0 EXIT ;  /* 0x000000000000094d */ /* 0x000fea0003800000 */
[----:B------:R-:W-:Y:S02]  /*0eb0*/  IMAD.MOV.U32 R3, RZ, RZ, RZ ;  /* 0x000000ffff037224 */ /* 0x000fe400078e00ff */
.L_x_3718:
[----:B------:R-:W-:-:S04]  /*0ec0*/  LEA R16, P0, R0, UR8, 0x5 ;  /* 0x0000000800107c11 */ /* 0x000fc8000f8028ff */
[----:B------:R-:W-:-:S05]  /*0ed0*/  LEA.HI.X R17, R0, UR9, R3, 0x5, P0 ;  /* 0x0000000900117c11 */ /* 0x000fca00080f2c03 */
[----:B------:R-:W2:Y:S04]  /*0ee0*/  LDG.E.128 R4, [R16.64] ;  /* 0x0000000e10047981 */ /* 0x000ea8000c1e1d00 */
[----:B------:R0:W5:Y:S01]  /*0ef0*/  LDG.E.128 R8, [R16.64+0x10] ;  /* 0x0000100e10087981 */ /* 0x000162000c1e1d00 */
[----:B------:R-:W-:Y:S01]  /*0f00*/  BSSY B0, `(.L_x_3706) ;  /* 0x0000024000007945 */ /* 0x000fe20003800000 */
[----:B--2---:R-:W-:-:S04]  /*0f10*/  LOP3.LUT R2, R5, UR7, RZ, 0xfc, !PT ;  /* 0x0000000705027c12 */ /* 0x004fc8000f8efcff */
[----:B------:R-:W-:-:S13]  /*0f20*/  ISETP.NE.U32.AND P0, PT, R2, RZ, PT ;  /* 0x000000ff0200720c */ /* 0x000fda0003f05070 */
[----:B------:R-:W-:Y:S05]  /*0f30*/  @!P0 BRA `(.L_x_3707) ;  /* 0x000000d000008947 */ /* 0x000fea0003800000 */
[----:B0-----:R-:W-:Y:S01]  /*0f40*/  IMAD.U32 R12, RZ, RZ, UR6 ;  /* 0x00000006ff0c7e24 */ /* 0x001fe2000f8e00ff */
[----:B------:R-:W-:Y:S01]  /*0f50*/  MOV R27, R5 ;  /* 0x00000005001b7202 */ /* 0x000fe20000000f00 */
[----:B------:R-:W-:Y:S01]  /*0f60*/  IMAD.U32 R15, RZ, RZ, UR7 ;  /* 0x00000007ff0f7e24 */ /* 0x000fe2000f8e00ff */
[----:B------:R-:W-:Y:S01]  /*0f70*/  MOV R2, 0xfe0 ;  /* 0x00000fe000027802 */ /* 0x000fe20000000f00 */
[----:B------:R-:W-:Y:S02]  /*0f80*/  IMAD.MOV.U32 R18, RZ, RZ, R4 ;  /* 0x000000ffff127224 */ /* 0x000fe400078e0004 */
[----:B------:R-:W-:Y:S02]  /*0f90*/  IMAD.U32 R13, RZ, RZ, UR7 ;  /* 0x00000007ff0d7e24 */ /* 0x000fe4000f8e00ff */
[----:B------:R-:W-:Y:S02]  /*0fa0*/  IMAD.U32 R14, RZ, RZ, UR6 ;  /* 0x00000006ff0e7e24 */ /* 0x000fe4000f8e00ff */
[----:B------:R-:W-:-:S02]  /*0fb0*/  IMAD.MOV.U32 R4, RZ, RZ, R12 ;  /* 0x000000ffff047224 */ /* 0x000fc400078e000c */
[----:B------:R-:W-:Y:S02]  /*0fc0*/  IMAD.MOV.U32 R5, RZ, RZ, R15 ;  /* 0x000000ffff057224 */ /* 0x000fe400078e000f */
[----:B-----5:R-:W-:Y:S05]  /*0fd0*/  CALL.REL.NOINC `($__internal_12_$__cuda_sm20_div_s64) ;  /* 0x0000091000007944 */ /* 0x020fea0003c00000 */
[----:B------:R-:W-:Y:S02]  /*0fe0*/  IMAD.MOV.U32 R12, RZ, RZ, R4 ;  /* 0x000000ffff0c7224 */ /* 0x000fe400078e0004 */
[----:B------:R-:W-:Y:S01]  /*0ff0*/  IMAD.MOV.U32 R13, RZ, RZ, R5 ;  /* 0x000000ffff0d7224 */ /* 0x000fe200078e0005 */
[----:B------:R-:W-:Y:S05]  /*1000*/  BRA `(.L_x_3708) ;  /* 0x0000013000007947 */ /* 0x000fea0003800000 */
.L_x_3707:
[----:B0-----:R-:W0:Y:S01]  /*1010*/  I2F.U32.RP R2, UR6 ;  /* 0x0000000600027d06 */ /* 0x001e220008209000 */
[----:B------:R-:W-:Y:S01]  /*1020*/  IMAD R5, RZ, RZ, -UR6 ;  /* 0x80000006ff057e24 */ /* 0x000fe2000f8e02ff */
[----:B------:R-:W-:Y:S01]  /*1030*/  ISETP.NE.U32.AND P2, PT, RZ, UR6, PT ;  /* 0x00000006ff007c0c */ /* 0x000fe2000bf45070 */
[----:B------:R-:W-:-:S05]  /*1040*/  IMAD.MOV.U32 R12, RZ, RZ, RZ ;  /* 0x000000ffff0c7224 */ /* 0x000fca00078e00ff */
[----:B0-----:R-:W0:Y:S02]  /*1050*/  MUFU.RCP R2, R2 ;  /* 0x0000000200027308 */ /* 0x001e240000001000 */
[----:B0-----:R-:W-:-:S06]  /*1060*/  IADD3 R13, R2, 0xffffffe, RZ ;  /* 0x0ffffffe020d7810 */ /* 0x001fcc0007ffe0ff */
[----:B------:R-:W0:Y:S02]  /*1070*/  F2I.FTZ.U32.TRUNC.NTZ R13, R13 ;  /* 0x0000000d000d7305 */ /* 0x000e24000021f000 */
[----:B0-----:R-:W-:-:S04]  /*1080*/  IMAD R5, R5, R13, RZ ;  /* 0x0000000d05057224 */ /* 0x001fc800078e02ff */
[----:B------:R-:W-:-:S04]  /*1090*/  IMAD.HI.U32 R5, R13, R5, R12 ;  /* 0x000000050d057227 */ /* 0x000fc800078e000c */
[----:B------:R-:W-:Y:S02]  /*10a0*/  IMAD.MOV.U32 R13, RZ, RZ, RZ ;  /* 0x000000ffff0d7224 */ /* 0x000fe400078e00ff */
        /* <DEDUP_REMOVED lines=9> */
.L_x_3708:
[----:B------:R-:W-:Y:S05]  /*1140*/  BSYNC B0 ;  /* 0x0000000000007941 */ /* 0x000fea0003800000 */
.L_x_3706:
        /* <DEDUP_REMOVED lines=12> */
[----:B-----5:R-:W-:Y:S05]  /*1210*/  CALL.REL.NOINC `($__internal_12_$__cuda_sm20_div_s64) ;  /* 0x000006d000007944 */ /* 0x020fea0003c00000 */
[----:B------:R-:W-:Y:S02]  /*1220*/  IMAD.MOV.U32 R14, RZ, RZ, R4 ;  /* 0x000000ffff0e7224 */ /* 0x000fe400078e0004 */
[----:B------:R-:W-:Y:S01]  /*1230*/  IMAD.MOV.U32 R15, RZ, RZ, R5 ;  /* 0x000000ffff0f7224 */ /* 0x000fe200078e0005 */
[----:B------:R-:W-:Y:S05]  /*1240*/  BRA `(.L_x_3711) ;  /* 0x0000013000007947 */ /* 0x000fea0003800000 */
.L_x_3710:
        /* <DEDUP_REMOVED lines=10> */
[----:B------:R-:W-:-:S05]  /*12f0*/  IMAD.HI.U32 R14, R7, R6, RZ ;  /* 0x00000006070e7227 */ /* 0x000fca00078e00ff */
[----:B------:R-:W-:-:S05]  /*1300*/  IADD3 R5, -R14, RZ, RZ ;  /* 0x000000ff0e057210 */ /* 0x000fca0007ffe1ff */
[----:B------:R-:W-:-:S05]  /*1310*/  IMAD R6, R5, UR6, R6 ;  /* 0x0000000605067c24 */ /* 0x000fca000f8e0206 */
[----:B------:R-:W-:-:S13]  /*1320*/  ISETP.GE.U32.AND P0, PT, R6, UR6, PT ;  /* 0x0000000606007c0c */ /* 0x000fda000bf06070 */
[----:B------:R-:W-:Y:S02]  /*1330*/  @P0 IADD3 R6, R6, -UR6, RZ ;  /* 0x8000000606060c10 */ /* 0x000fe4000fffe0ff */
[----:B------:R-:W-:Y:S02]  /*1340*/  @P0 IADD3 R14, R14, 0x1, RZ ;  /* 0x000000010e0e0810 */ /* 0x000fe40007ffe0ff */
[----:B------:R-:W-:-:S13]  /*1350*/  ISETP.GE.U32.AND P1, PT, R6, UR6, PT ;  /* 0x0000000606007c0c */ /* 0x000fda000bf26070 */
[----:B------:R-:W-:Y:S02]  /*1360*/  @P1 IADD3 R14, R14, 0x1, RZ ;  /* 0x000000010e0e1810 */ /* 0x000fe40007ffe0ff */
[----:B------:R-:W-:Y:S02]  /*1370*/  @!P2 LOP3.LUT R14, RZ, UR6, RZ, 0x33, !PT ;  /* 0x00000006ff0eac12 */ /* 0x000fe4000f8e33ff */
.L_x_3711:
[----:B------:R-:W-:Y:S05]  /*1380*/  BSYNC B0 ;  /* 0x0000000000007941 */ /* 0x000fea0003800000 */
.L_x_3709:
[----:B-----5:R-:W-:Y:S01]  /*1390*/  LOP3.LUT R2, R9, UR7, RZ, 0xfc, !PT ;  /* 0x0000000709027c12 */ /* 0x020fe2000f8efcff */
        /* <DEDUP_REMOVED lines=12> */
[----:B------:R-:W-:Y:S01]  /*1460*/  IMAD.MOV.U32 R8, RZ, RZ, R4 ;  /* 0x000000ffff087224 */ /* 0x000fe200078e0004 */
[----:B------:R-:W-:Y:S01]  /*1470*/  MOV R9, R5 ;  /* 0x0000000500097202 */ /* 0x000fe20000000f00 */
[----:B------:R-:W-:Y:S05]  /*1480*/  BRA `(.L_x_3714) ;  /* 0x0000014000007947 */ /* 0x000fea0003800000 */
.L_x_3713:
        /* <DEDUP_REMOVED lines=20> */
.L_x_3714:
[----:B------:R-:W-:Y:S05]  /*15d0*/  BSYNC B0 ;  /* 0x0000000000007941 */ /* 0x000fea0003800000 */
.L_x_3712:
[----:B------:R-:W-:Y:S01]  /*15e0*/  LOP3.LUT R2, R11, UR7, RZ, 0xfc, !PT ;  /* 0x000000070b027c12 */ /* 0x000fe2000f8efcff */
        /* <DEDUP_REMOVED lines=15> */
.L_x_3716:
        /* <DEDUP_REMOVED lines=20> */
.L_x_3717:
[----:B------:R-:W-:Y:S05]  /*1820*/  BSYNC B0 ;  /* 0x0000000000007941 */ /* 0x000fea0003800000 */
.L_x_3715:
[----:B------:R-:W-:Y:S01]  /*1830*/  IADD3 R0, P0, R0, c[0x0][0x0], RZ ;  /* 0x0000000000007a10 */ /* 0x000fe20007f1e0ff */
[----:B------:R0:W-:Y:S03]  /*1840*/  STG.E.128 [R16.64], R12 ;  /* 0x0000000c10007986 */ /* 0x0001e6000c101d0e */
[C---:B------:R-:W-:Y:S01]  /*1850*/  SHF.L.U32 R2, R0.reuse, 0x2, RZ ;  /* 0x0000000200027819 */ /* 0x040fe200000006ff */
[----:B------:R-:W-:Y:S01]  /*1860*/  IMAD.X R3, RZ, RZ, R3, P0 ;  /* 0x000000ffff037224 */ /* 0x000fe200000e0603 */
[----:B------:R0:W-:Y:S01]  /*1870*/  STG.E.128 [R16.64+0x10], R8 ;  /* 0x0000100810007986 */ /* 0x0001e2000c101d0e */
[----:B------:R-:W-:Y:S02]  /*1880*/  ISETP.LT.U32.AND P1, PT, R0, 0x4000, PT ;  /* 0x000040000000780c */ /* 0x000fe40003f21070 */
[----:B------:R-:W-:Y:S02]  /*1890*/  ISETP.GE.U32.AND P0, PT, R2, UR13, PT ;  /* 0x0000000d02007c0c */ /* 0x000fe4000bf06070 */
[----:B------:R-:W-:-:S02]  /*18a0*/  SHF.L.U64.HI R2, R0, 0x2, R3 ;  /* 0x0000000200027819 */ /* 0x000fc40000010203 */
[----:B------:R-:W-:Y:S02]  /*18b0*/  ISETP.LT.U32.AND.EX P1, PT, R3, RZ, PT, P1 ;  /* 0x000000ff0300720c */ /* 0x000fe40003f21110 */
[----:B------:R-:W-:-:S13]  /*18c0*/  ISETP.GE.AND.EX P0, PT, R2, UR10, PT, P0 ;  /* 0x0000000a02007c0c */ /* 0x000fda000bf06300 */
[----:B0-----:R-:W-:Y:S05]  /*18d0*/  @!P0 BRA P1, `(.L_x_3718) ;  /* 0xfffff5e000008947 */ /* 0x001fea000083ffff */
[----:B------:R-:W-:Y:S05]  /*18e0*/  EXIT ;  /* 0x000000000000794d */ /* 0x000fea0003800000 */
        .weak           $__internal_12_$__cuda_sm20_div_s64
        .type           $__internal_12_$__cuda_sm20_div_s64,@function
        .size           $__internal_12_$__cuda_sm20_div_s64,(.L_x_4042 - $__internal_12_$__cuda_sm20_div_s64)
$__internal_12_$__cuda_sm20_div_s64:
        /* <DEDUP_REMOVED lines=11> */
[----:B------:R-:W-:Y:S01]  /*19a0*/  IADD3 R22, P3, RZ, -R32, RZ ;  /* 0x80000020ff167210 */ /* 0x000fe20007f7e0ff */
[----:B------:R-:W-:Y:S02]  /*19b0*/  IMAD.MOV.U32 R33, RZ, RZ, R24 ;  /* 0x000000ffff217224 */ /* 0x000fe400078e0018 */
[----:B------:R-:W-:Y:S02]  /*19c0*/  IMAD R19, R25, R20, R19 ;  /* 0x0000001419137224 */ /* 0x000fe400078e0213 */
[----:B------:R-:W-:-:S04]  /*19d0*/  IMAD.HI.U32 R32, R24, R22, RZ ;  /* 0x0000001618207227 */ /* 0x000fc800078e00ff */
[----:B------:R-:W-:-:S04]  /*19e0*/  IMAD.X R19, RZ, RZ, ~R19, P3 ;  /* 0x000000ffff137224 */ /* 0x000fc800018e0e13 */
[----:B------:R-:W-:-:S04]  /*19f0*/  IMAD.WIDE.U32 R32, P3, R24, R19, R32 ;  /* 0x0000001318207225 */ /* 0x000fc80007860020 */
[----:B------:R-:W-:-:S04]  /*1a00*/  IMAD.HI.U32 R23, R25, R19, RZ ;  /* 0x0000001319177227 */ /* 0x000fc800078e00ff */
[----:B------:R-:W-:-:S04]  /*1a10*/  IMAD.HI.U32 R22, P5, R25, R22, R32 ;  /* 0x0000001619167227 */ /* 0x000fc800078a0020 */
[----:B------:R-:W-:Y:S02]  /*1a20*/  IMAD R19, R25, R19, RZ ;  /* 0x0000001319137224 */ /* 0x000fe400078e02ff */
[----:B------:R-:W-:-:S03]  /*1a30*/  IMAD.X R23, R23, 0x1, R25, P3 ;  /* 0x0000000117177824 */ /* 0x000fc600018e0619 */
[----:B------:R-:W-:-:S04]  /*1a40*/  IADD3 R33, P3, R19, R22, RZ ;  /* 0x0000001613217210 */ /* 0x000fc80007f7e0ff */
[----:B------:R-:W-:Y:S01]  /*1a50*/  IADD3.X R23, RZ, RZ, R23, P3, P5 ;  /* 0x000000ffff177210 */ /* 0x000fe20001fea417 */
[----:B------:R-:W-:-:S04]  /*1a60*/  IMAD.WIDE.U32 R24, R33, R20, RZ ;  /* 0x0000001421187225 */ /* 0x000fc800078e00ff */
[----:B------:R-:W-:Y:S01]  /*1a70*/  IMAD R22, R33, R21, R25 ;  /* 0x0000001521167224 */ /* 0x000fe200078e0219 */
[----:B------:R-:W-:Y:S02]  /*1a80*/  IADD3 R24, P3, RZ, -R24, RZ ;  /* 0x80000018ff187210 */ /* 0x000fe40007f7e0ff */
[----:B------:R-:W-:Y:S01]  /*1a90*/  IADD3 R25, P6, RZ, -R18, RZ ;  /* 0x80000012ff197210 */ /* 0x000fe20007fde0ff */
        /* <DEDUP_REMOVED lines=8> */
[----:B------:R-:W-:-:S03]  /*1b20*/  IMAD R22, R23, R22, RZ ;  /* 0x0000001617167224 */ /* 0x000fc600078e02ff */
[----:B------:R-:W-:Y:S01]  /*1b30*/  SEL R25, R25, R18, !P5 ;  /* 0x0000001219197207 */ /* 0x000fe20006800000 */
[----:B------:R-:W-:Y:S01]  /*1b40*/  IMAD.X R18, RZ, RZ, ~R27, P6 ;  /* 0x000000ffff127224 */ /* 0x000fe200030e0e1b */
[----:B------:R-:W-:Y:S01]  /*1b50*/  IADD3 R22, P6, R22, R19, RZ ;  /* 0x0000001316167210 */ /* 0x000fe20007fde0ff */
[----:B------:R-:W-:-:S03]  /*1b60*/  IMAD.MOV.U32 R19, RZ, RZ, RZ ;  /* 0x000000ffff137224 */ /* 0x000fc600078e00ff */
[----:B------:R-:W-:Y:S01]  /*1b70*/  SEL R23, R18, R27, !P5 ;  /* 0x0000001b12177207 */ /* 0x000fe20006800000 */
[----:B------:R-:W-:Y:S01]  /*1b80*/  IMAD.HI.U32 R18, R22, R25, RZ ;  /* 0x0000001916127227 */ /* 0x000fe200078e00ff */
[----:B------:R-:W-:-:S05]  /*1b90*/  IADD3.X R24, RZ, RZ, R24, P6, P3 ;  /* 0x000000ffff187210 */ /* 0x000fca00037e6418 */
[----:B------:R-:W-:-:S06]  /*1ba0*/  IMAD.WIDE.U32 R18, R22, R23, R18 ;  /* 0x0000001716127225 */ /* 0x000fcc00078e0012 */
[----:B------:R-:W-:-:S04]  /*1bb0*/  IMAD.HI.U32 R19, P3, R24, R25, R18 ;  /* 0x0000001918137227 */ /* 0x000fc80007860012 */
[CC--:B------:R-:W-:Y:S02]  /*1bc0*/  IMAD R18, R24.reuse, R23.reuse, RZ ;  /* 0x0000001718127224 */ /* 0x0c0fe400078e02ff */
[----:B------:R-:W-:-:S03]  /*1bd0*/  IMAD.HI.U32 R24, R24, R23, RZ ;  /* 0x0000001718187227 */ /* 0x000fc600078e00ff */
[----:B------:R-:W-:Y:S02]  /*1be0*/  IADD3 R18, P5, R18, R19, RZ ;  /* 0x0000001312127210 */ /* 0x000fe40007fbe0ff */
[----:B------:R-:W-:-:S03]  /*1bf0*/  IADD3.X R19, R24, RZ, RZ, P3, !PT ;  /* 0x000000ff18137210 */ /* 0x000fc60001ffe4ff */
        /* <DEDUP_REMOVED lines=9> */
[----:B------:R-:W-:Y:S02]  /*1c90*/  SEL R25, R22, R25, P5 ;  /* 0x0000001916197207 */ /* 0x000fe40002800000 */
[----:B------:R-:W-:Y:S02]  /*1ca0*/  LOP3.LUT R22, R5, R27, RZ, 0x3c, !PT ;  /* 0x0000001b05167212 */ /* 0x000fe400078e3cff */
        /* <DEDUP_REMOVED lines=18> */
[----:B------:R-:W-:-:S03]  /*1dd0*/  IMAD.MOV.U32 R18, RZ, RZ, R2 ;  /* 0x000000ffff127224 */ /* 0x000fc600078e0002 */
[----:B------:R-:W-:Y:S01]  /*1de0*/  SEL R4, R19, 0xffffffff, P3 ;  /* 0xffffffff13047807 */ /* 0x000fe20001800000 */
[----:B------:R-:W-:Y:S01]  /*1df0*/  IMAD.MOV.U32 R19, RZ, RZ, 0x0 ;  /* 0x00000000ff137424 */ /* 0x000fe200078e00ff */
[----:B------:R-:W-:-:S04]  /*1e00*/  SEL R21, R21, R24, !P6 ;  /* 0x0000001815157207 */ /* 0x000fc80007000000 */
[----:B------:R-:W-:Y:S01]  /*1e10*/  SEL R5, R21, 0xffffffff, P3 ;  /* 0xffffffff15057807 */ /* 0x000fe20001800000 */
[----:B------:R-:W-:Y:S06]  /*1e20*/  RET.REL.NODEC R18 `(_ZN2at6native61_GLOBAL__N__44eb8e94_28_ForeachBinaryOpScalarList_cu_dda10a6925multi_tensor_apply_kernelINS1_28TensorListScalarListMetadataIlLi1EEENS1_25BinaryOpScalarListFunctorIlLi1ELi1ELi0EEEJSt7dividesIlEEEEvT_T0_DpT1_) ;  /* 0xffffe1d012007950 */ /* 0x000fec0003c3ffff */
.L_x_3719:
        /* <DEDUP_REMOVED lines=13> */
.L_x_4042:


//--------------------- .text._ZN2at6native61_GLOBAL__N__44eb8e94_28_ForeachBinaryOpScalarList_cu_dda10a6925multi_tensor_apply_kernelINS1_28TensorListScalarListMetadataIiLi1EEENS1_25BinaryOpScalarListFunctorIiLi1ELi1ELi0EEEJSt7dividesIiEEEEvT_T0_DpT1_ --------------------------
	.section	.text._ZN2at6native61_GLOBAL__N__44eb8e94_28_ForeachBinaryOpScalarList_cu_dda10a6925multi_tensor_apply_kernelINS1_28TensorListScalarListMetadataIiLi1EEENS1_25BinaryOpScalarListFunctorIiLi1ELi1ELi0EEEJSt7dividesIiEEEEvT_T0_DpT1_,"ax",@progbits
	.sectioninfo	@"SHI_REGISTERS=32"
	.align	128
.text._ZN2at6native61_GLOBAL__N__44eb8e94_28_ForeachBinaryOpScalarList_cu_dda10a6925multi_tensor_apply_kernelINS1_28TensorListScalarListMetadataIiLi1EEENS1_25BinaryOpScalarListFunctorIiLi1ELi1ELi0EEEJSt7dividesIiEEEEvT_T0_DpT1_:
        .type           _ZN2at6native61_GLOBAL__N__44eb8e94_28_ForeachBinaryOpScalarList_cu_dda10a6925multi_tensor_apply_kernelINS1_28TensorListScalarListMetadataIiLi1EEENS1_25BinaryOpScalarListFunctorIiLi1ELi1ELi0EEEJSt7dividesIiEEEEvT_T0_DpT1_,@function
        .size           _ZN2at6native61_GLOBAL__N__44eb8e94_28_ForeachBinaryOpScalarList_cu_dda10a6925multi_tensor_apply_kernelINS1_28TensorListScalarListMetadataIiLi1EEENS1_25BinaryOpScalarListFunctorIiLi1ELi1ELi0EEEJSt7dividesIiEEEEvT_T0_DpT1_,(.L_x_4044 - _ZN2at6native61_GLOBAL__N__44eb8e94_28_ForeachBinaryOpScalarList_cu_dda10a6925multi_tensor_apply_kernelINS1_28TensorListScalarListMetadataIiLi1EEENS1_25BinaryOpScalarListFunctorIiLi1ELi1ELi0EEEJSt7dividesIiEEEEvT_T0_DpT1_)
        .other          _ZN2at6native61_GLOBAL__N__44eb8e94_28_ForeachBinaryOpScalarList_cu_dda10a6925multi_tensor_apply_kernelINS1_28TensorListScalarListMetadataIiLi1EEENS1_25BinaryOpScalarListFunctorIiLi1ELi1ELi0EEEJSt7dividesIiEEEEvT_T0_DpT1_,@"STO_CUDA_ENTRY STV_DEFAULT"
_ZN2at6native61_GLOBAL__N__44eb8e94_28_ForeachBinaryOpScalarList_cu_dda10a6925multi_tensor_apply_kernelINS1_28TensorListScalarListMetadataIiLi1EEENS1_25BinaryOpScalarListFunctorIiLi1ELi1ELi0EEEJSt7dividesIiEEEEvT_T0_DpT1_:
        /* <DEDUP_REMOVED lines=25> */
.L_x_3721:
[----:B0-----:R-:W-:Y:S01]  /*0190*/  IADD3 R9, P1, R19, R16, RZ ;  /* 0x0000001013097210 */ /* 0x001fe20007f3e0ff */
[----:B------:R-:W-:-:S03]  /*01a0*/  IMAD.MOV.U32 R27, RZ, RZ, RZ ;  /* 0x000000ffff1b7224 */ /* 0x000fc600078e00ff */
[C---:B------:R-:W-:Y:S01]  /*01b0*/  ISETP.GE.U32.AND P0, PT, R9.reuse, 0x10000, PT ;  /* 0x000100000900780c */ /* 0x040fe20003f06070 */
[----:B------:R-:W-:Y:S01]  /*01c0*/  IMAD.X R12, RZ, RZ, R17, P1 ;  /* 0x000000ffff0c7224 */ /* 0x000fe200008e0611 */
[C---:B------:R-:W-:Y:S02]  /*01d0*/  ISETP.LT.U32.AND P1, PT, R9.reuse, R0, PT ;  /* 0x000000000900720c */ /* 0x040fe40003f21070 */
[----:B------:R-:W-:Y:S02]  /*01e0*/  IADD3 R5, P2, R9, c[0x0][0x0], RZ ;  /* 0x0000000009057a10 */ /* 0x000fe40007f5e0ff */
[----:B------:R-:W-:-:S04]  /*01f0*/  ISETP.GE.U32.AND.EX P0, PT, R12, RZ, PT, P0 ;  /* 0x000000ff0c00720c */ /* 0x000fc80003f06100 */
[----:B------:R-:W-:Y:S02]  /*0200*/  ISETP.LT.AND.EX P0, PT, R12, R15, !P0, P1 ;  /* 0x0000000f0c00720c */ /* 0x000fe40004701310 */
[----:B------:R-:W-:-:S04]  /*0210*/  LEA R6, P1, R9, R2, 0x2 ;  /* 0x0000000209067211 */ /* 0x000fc800078210ff */
[--C-:B------:R-:W-:Y:S01]  /*0220*/  LEA.HI.X R7, R9, R3, R12.reuse, 0x2, P1 ;  /* 0x0000000309077211 */ /* 0x100fe200008f140c */
[----:B------:R-:W-:Y:S01]  /*0230*/  IMAD.X R4, RZ, RZ, R12, P2 ;  /* 0x000000ffff047224 */ /* 0x000fe200010e060c */
[----:B------:R-:W-:-:S05]  /*0240*/  ISETP.GE.U32.AND P1, PT, R5, 0x10000, PT ;  /* 0x000100000500780c */ /* 0x000fca0003f26070 */
[----:B------:R-:W2:Y:S01]  /*0250*/  @P0 LDG.E R27, [R6.64] ;  /* 0x00000004061b0981 */ /* 0x000ea2000c1e1900 */
[----:B------:R-:W-:Y:S01]  /*0260*/  ISETP.LT.U32.AND P2, PT, R5, R0, PT ;  /* 0x000000000500720c */ /* 0x000fe20003f41070 */
[----:B------:R-:W-:Y:S01]  /*0270*/  IMAD.MOV.U32 R18, RZ, RZ, c[0x0][0x0] ;  /* 0x00000000ff127624 */ /* 0x000fe200078e00ff */
[----:B------:R-:W-:Y:S01]  /*0280*/  ISETP.GE.U32.AND.EX P1, PT, R4, RZ, PT, P1 ;  /* 0x000000ff0400720c */ /* 0x000fe20003f26110 */
[----:B------:R-:W-:-:S03]  /*0290*/  IMAD.MOV.U32 R25, RZ, RZ, RZ ;  /* 0x000000ffff197224 */ /* 0x000fc600078e00ff */
[----:B------:R-:W-:Y:S02]  /*02a0*/  ISETP.LT.AND.EX P1, PT, R4, R15, !P1, P2 ;  /* 0x0000000f0400720c */ /* 0x000fe40004f21320 */
[----:B------:R-:W-:-:S04]  /*02b0*/  LEA R10, P2, R5, R2, 0x2 ;  /* 0x00000002050a7211 */ /* 0x000fc800078410ff */
[----:B------:R-:W-:Y:S02]  /*02c0*/  LEA.HI.X R11, R5, R3, R4, 0x2, P2 ;  /* 0x00000003050b7211 */ /* 0x000fe400010f1404 */
[----:B------:R-:W-:-:S05]  /*02d0*/  LEA R5, P3, R18, R9, 0x1 ;  /* 0x0000000912057211 */ /* 0x000fca00078608ff */
[----:B------:R-:W3:Y:S01]  /*02e0*/  @P1 LDG.E R25, [R10.64] ;  /* 0x000000040a191981 */ /* 0x000ee2000c1e1900 */
[----:B------:R-:W-:Y:S01]  /*02f0*/  IMAD.X R8, RZ, RZ, R12, P3 ;  /* 0x000000ffff087224 */ /* 0x000fe200018e060c */
[C---:B------:R-:W-:Y:S01]  /*0300*/  ISETP.GE.U32.AND P2, PT, R5.reuse, 0x10000, PT ;  /* 0x000100000500780c */ /* 0x040fe20003f46070 */
[----:B------:R-:W-:Y:S01]  /*0310*/  IMAD.MOV.U32 R21, RZ, RZ, RZ ;  /* 0x000000ffff157224 */ /* 0x000fe200078e00ff */
[----:B------:R-:W-:Y:S02]  /*0320*/  ISETP.LT.U32.AND P3, PT, R5, R0, PT ;  /* 0x000000000500720c */ /* 0x000fe40003f61070 */
[----:B------:R-:W-:-:S04]  /*0330*/  ISETP.GE.U32.AND.EX P2, PT, R8, RZ, PT, P2 ;  /* 0x000000ff0800720c */ /* 0x000fc80003f46120 */
[----:B------:R-:W-:Y:S02]  /*0340*/  ISETP.LT.AND.EX P2, PT, R8, R15, !P2, P3 ;  /* 0x0000000f0800720c */ /* 0x000fe40005741330 */
[----:B------:R-:W-:-:S04]  /*0350*/  LEA R4, P3, R5, R2, 0x2 ;  /* 0x0000000205047211 */ /* 0x000fc800078610ff */
[----:B------:R-:W-:Y:S01]  /*0360*/  LEA.HI.X R5, R5, R3, R8, 0x2, P3 ;  /* 0x0000000305057211 */ /* 0x000fe200018f1408 */
[----:B------:R-:W-:-:S06]  /*0370*/  IMAD R8, R18, 0x3, RZ ;  /* 0x0000000312087824 */ /* 0x000fcc00078e02ff */
[----:B------:R-:W4:Y:S01]  /*0380*/  @P2 LDG.E R21, [R4.64] ;  /* 0x0000000404152981 */ /* 0x000f22000c1e1900 */
[----:B------:R-:W-:Y:S01]  /*0390*/  IADD3 R9, P3, R8, R9, RZ ;  /* 0x0000000908097210 */ /* 0x000fe20007f7e0ff */
[----:B------:R-:W-:-:S03]  /*03a0*/  IMAD.MOV.U32 R23, RZ, RZ, RZ ;  /* 0x000000ffff177224 */ /* 0x000fc600078e00ff */
[C---:B------:R-:W-:Y:S01]  /*03b0*/  ISETP.LT.U32.AND P4, PT, R9.reuse, R0, PT ;  /* 0x000000000900720c */ /* 0x040fe20003f81070 */
[----:B------:R-:W-:Y:S01]  /*03c0*/  IMAD.X R12, RZ, RZ, R12, P3 ;  /* 0x000000ffff0c7224 */ /* 0x000fe200018e060c */
[----:B------:R-:W-:-:S04]  /*03d0*/  ISETP.GE.U32.AND P3, PT, R9, 0x10000, PT ;  /* 0x000100000900780c */ /* 0x000fc80003f66070 */
[----:B------:R-:W-:-:S04]  /*03e0*/  ISETP.GE.U32.AND.EX P3, PT, R12, RZ, PT, P3 ;  /* 0x000000ff0c00720c */ /* 0x000fc80003f66130 */
[----:B------:R-:W-:Y:S02]  /*03f0*/  ISETP.LT.AND.EX P3, PT, R12, R15, !P3, P4 ;  /* 0x0000000f0c00720c */ /* 0x000fe40005f61340 */
[----:B------:R-:W-:-:S04]  /*0400*/  LEA R8, P4, R9, R2, 0x2 ;  /* 0x0000000209087211 */ /* 0x000fc800078810ff */
[----:B------:R-:W-:-:S07]  /*0410*/  LEA.HI.X R9, R9, R3, R12, 0x2, P4 ;  /* 0x0000000309097211 */ /* 0x000fce00020f140c */
[----:B------:R-:W5:Y:S01]  /*0420*/  @P3 LDG.E R23, [R8.64] ;  /* 0x0000000408173981 */ /* 0x000f62000c1e1900 */
[----:B------:R-:W-:Y:S01]  /*0430*/  IABS R20, R14 ;  /* 0x0000000e00147213 */ /* 0x000fe20000000000 */
[----:B------:R-:W-:Y:S02]  /*0440*/  IMAD.MOV.U32 R12, RZ, RZ, RZ ;  /* 0x000000ffff0c7224 */ /* 0x000fe400078e00ff */
[----:B------:R-:W-:Y:S01]  /*0450*/  IMAD.WIDE.U32 R16, R18, 0x4, R16 ;  /* 0x0000000412107825 */ /* 0x000fe200078e0010 */
[----:B------:R-:W0:Y:S08]  /*0460*/  I2F.RP R22, R20 ;  /* 0x0000001400167306 */ /* 0x000e300000209400 */
[----:B0-----:R-:W0:Y:S02]  /*0470*/  MUFU.RCP R22, R22 ;  /* 0x0000001600167308 */ /* 0x001e240000001000 */
[----:B0-----:R-:W-:-:S06]  /*0480*/  IADD3 R24, R22, 0xffffffe, RZ ;  /* 0x0ffffffe16187810 */ /* 0x001fcc0007ffe0ff */
[----:B------:R-:W0:Y:S02]  /*0490*/  F2I.FTZ.U32.TRUNC.NTZ R13, R24 ;  /* 0x00000018000d7305 */ /* 0x000e24000021f000 */
[----:B0-----:R-:W-:-:S04]  /*04a0*/  IMAD.MOV R29, RZ, RZ, -R13 ;  /* 0x000000ffff1d7224 */ /* 0x001fc800078e0a0d */
[----:B------:R-:W-:-:S04]  /*04b0*/  IMAD R29, R29, R20, RZ ;  /* 0x000000141d1d7224 */ /* 0x000fc800078e02ff */
[----:B------:R-:W-:Y:S01]  /*04c0*/  IMAD.HI.U32 R13, R13, R29, R12 ;  /* 0x0000001d0d0d7227 */ /* 0x000fe200078e000c */
[----:B------:R-:W-:-:S05]  /*04d0*/  IABS R12, R14 ;  /* 0x0000000e000c7213 */ /* 0x000fca0000000000 */
[----:B------:R-:W-:Y:S01]  /*04e0*/  IMAD.MOV R12, RZ, RZ, -R12 ;  /* 0x000000ffff0c7224 */ /* 0x000fe200078e0a0c */
[----:B--2---:R-:W-:Y:S02]  /*04f0*/  IABS R22, R27 ;  /* 0x0000001b00167213 */ /* 0x004fe40000000000 */
[----:B------:R-:W-:-:S03]  /*0500*/  LOP3.LUT R27, R27, R14, RZ, 0x3c, !PT ;  /* 0x0000000e1b1b7212 */ /* 0x000fc600078e3cff */
[----:B------:R-:W-:Y:S01]  /*0510*/  IMAD.HI.U32 R29, R13, R22, RZ ;  /* 0x000000160d1d7227 */ /* 0x000fe200078e00ff */
[----:B------:R-:W-:-:S03]  /*0520*/  ISETP.GE.AND P4, PT, R27, RZ, PT ;  /* 0x000000ff1b00720c */ /* 0x000fc60003f86270 */
[----:B------:R-:W-:-:S05]  /*0530*/  IMAD R22, R29, R12, R22 ;  /* 0x0000000c1d167224 */ /* 0x000fca00078e0216 */
[----:B------:R-:W-:Y:S02]  /*0540*/  ISETP.GT.U32.AND P5, PT, R20, R22, PT ;  /* 0x000000161400720c */ /* 0x000fe40003fa4070 */
[----:B---3--:R-:W-:Y:S02]  /*0550*/  IABS R24, R25 ;  /* 0x0000001900187213 */ /* 0x008fe40000000000 */
[----:B------:R-:W-:-:S03]  /*0560*/  LOP3.LUT R25, R25, R14, RZ, 0x3c, !PT ;  /* 0x0000000e19197212 */ /* 0x000fc600078e3cff */
[----:B------:R-:W-:-:S06]  /*0570*/  IMAD.HI.U32 R27, R13, R24, RZ ;  /* 0x000000180d1b7227 */ /* 0x000fcc00078e00ff */
[----:B------:R-:W-:Y:S01]  /*0580*/  @!P5 IADD3 R29, R29, 0x1, RZ ;  /* 0x000000011d1dd810 */ /* 0x000fe20007ffe0ff */
[----:B------:R-:W-:-:S05]  /*0590*/  @!P5 IMAD.IADD R22, R22, 0x1, -R20 ;  /* 0x000000011616d824 */ /* 0x000fca00078e0a14 */
[----:B------:R-:W-:Y:S01]  /*05a0*/  ISETP.GE.U32.AND P6, PT, R22, R20, PT ;  /* 0x000000141600720c */ /* 0x000fe20003fc6070 */
[----:B------:R-:W-:-:S05]  /*05b0*/  IMAD R22, R27, R12, R24 ;  /* 0x0000000c1b167224 */ /* 0x000fca00078e0218 */
[----:B------:R-:W-:Y:S02]  /*05c0*/  ISETP.GT.U32.AND P5, PT, R20, R22, PT ;  /* 0x000000161400720c */ /* 0x000fe40003fa4070 */
[----:B----4-:R-:W-:Y:S02]  /*05d0*/  IABS R24, R21 ;  /* 0x0000001500187213 */ /* 0x010fe40000000000 */
[----:B------:R-:W-:-:S03]  /*05e0*/  LOP3.LUT R21, R21, R14, RZ, 0x3c, !PT ;  /* 0x0000000e15157212 */ /* 0x000fc600078e3cff */
[----:B------:R-:W-:Y:S02]  /*05f0*/  @P6 IADD3 R29, R29, 0x1, RZ ;  /* 0x000000011d1d6810 */ /* 0x000fe40007ffe0ff */
[----:B------:R-:W-:Y:S01]  /*0600*/  ISETP.GE.AND P6, PT, R25, RZ, PT ;  /* 0x000000ff1900720c */ /* 0x000fe20003fc6270 */
[----:B------:R-:W-:-:S03]  /*0610*/  IMAD.HI.U32 R25, R13, R24, RZ ;  /* 0x000000180d197227 */ /* 0x000fc600078e00ff */
[----:B------:R-:W-:Y:S01]  /*0620*/  @!P5 IADD3 R27, R27, 0x1, RZ ;  /* 0x000000011b1bd810 */ /* 0x000fe20007ffe0ff */
[----:B------:R-:W-:Y:S02]  /*0630*/  @!P5 IMAD.IADD R22, R22, 0x1, -R20 ;  /* 0x000000011616d824 */ /* 0x000fe400078e0a14 */
[----:B------:R-:W-:-:S03]  /*0640*/  @!P4 IMAD.MOV R29, RZ, RZ, -R29 ;  /* 0x000000ffff1dc224 */ /* 0x000fc600078e0a1d */
[----:B------:R-:W-:Y:S01]  /*0650*/  ISETP.GE.U32.AND P4, PT, R22, R20, PT ;  /* 0x000000141600720c */ /* 0x000fe20003f86070 */
[----:B------:R-:W-:-:S05]  /*0660*/  IMAD R22, R25, R12, R24 ;  /* 0x0000000c19167224 */ /* 0x000fca00078e0218 */
[----:B------:R-:W-:-:S07]  /*0670*/  ISETP.GT.U32.AND P5, PT, R20, R22, PT ;  /* 0x000000161400720c */ /* 0x000fce0003fa4070 */
[----:B------:R-:W-:-:S05]  /*0680*/  @P4 IADD3 R27, R27, 0x1, RZ ;  /* 0x000000011b1b4810 */ /* 0x000fca0007ffe0ff */
[----:B------:R-:W-:Y:S01]  /*0690*/  @!P6 IMAD.MOV R27, RZ, RZ, -R27 ;  /* 0x000000ffff1be224 */ /* 0x000fe200078e0a1b */
[----:B------:R-:W-:Y:S01]  /*06a0*/  @!P5 IADD3 R25, R25, 0x1, RZ ;  /* 0x000000011919d810 */ /* 0x000fe20007ffe0ff */
[----:B------:R-:W-:-:S05]  /*06b0*/  @!P5 IMAD.IADD R22, R22, 0x1, -R20 ;  /* 0x000000011616d824 */ /* 0x000fca00078e0a14 */
[----:B------:R-:W-:Y:S02]  /*06c0*/  ISETP.GE.U32.AND P4, PT, R22, R20, PT ;  /* 0x000000141600720c */ /* 0x000fe40003f86070 */
[----:B-----5:R-:W-:Y:S02]  /*06d0*/  IABS R22, R23 ;  /* 0x0000001700167213 */ /* 0x020fe40000000000 */
[----:B------:R-:W-:-:S03]  /*06e0*/  LOP3.LUT R23, R23, R14, RZ, 0x3c, !PT ;  /* 0x0000000e17177212 */ /* 0x000fc600078e3cff */
[----:B------:R-:W-:-:S04]  /*06f0*/  IMAD.HI.U32 R13, R13, R22, RZ ;  /* 0x000000160d0d7227 */ /* 0x000fc800078e00ff */
[----:B------:R-:W-:Y:S02]  /*0700*/  IMAD R12, R13, R12, R22 ;  /* 0x0000000c0d0c7224 */ /* 0x000fe400078e0216 */
[----:B------:R-:W-:Y:S02]  /*0710*/  @P4 IADD3 R25, R25, 0x1, RZ ;  /* 0x0000000119194810 */ /* 0x000fe40007ffe0ff */
[----:B------:R-:W-:Y:S02]  /*0720*/  ISETP.GE.AND P4, PT, R21, RZ, PT ;  /* 0x000000ff1500720c */ /* 0x000fe40003f86270 */
[----:B------:R-:W-:-:S11]  /*0730*/  ISETP.GT.U32.AND P6, PT, R20, R12, PT ;  /* 0x0000000c1400720c */ /* 0x000fd60003fc4070 */
[----:B------:R-:W-:Y:S02]  /*0740*/  @!P4 IMAD.MOV R25, RZ, RZ, -R25 ;  /* 0x000000ffff19c224 */ /* 0x000fe400078e0a19 */
[----:B------:R-:W-:Y:S01]  /*0750*/  @!P6 IMAD.IADD R12, R12, 0x1, -R20 ;  /* 0x000000010c0ce824 */ /* 0x000fe200078e0a14 */
[----:B------:R-:W-:Y:S02]  /*0760*/  @!P6 IADD3 R13, R13, 0x1, RZ ;  /* 0x000000010d0de810 */ /* 0x000fe40007ffe0ff */
[----:B------:R-:W-:Y:S02]  /*0770*/  ISETP.GE.AND P6, PT, R23, RZ, PT ;  /* 0x000000ff1700720c */ /* 0x000fe40003fc6270 */
[----:B------:R-:W-:Y:S02]  /*0780*/  ISETP.GE.U32.AND P5, PT, R12, R20, PT ;  /* 0x000000140c00720c */ /* 0x000fe40003fa6070 */
[----:B------:R-:W-:-:S11]  /*0790*/  LOP3.LUT R12, RZ, R14, RZ, 0x33, !PT ;  /* 0x0000000eff0c7212 */ /* 0x000fd600078e33ff */
[----:B------:R-:W-:Y:S02]  /*07a0*/  @P5 IADD3 R13, R13, 0x1, RZ ;  /* 0x000000010d0d5810 */ /* 0x000fe40007ffe0ff */
[----:B------:R-:W-:-:S03]  /*07b0*/  ISETP.NE.AND P5, PT, R14, RZ, PT ;  /* 0x000000ff0e00720c */ /* 0x000fc60003fa5270 */
[----:B------:R-:W-:Y:S01]  /*07c0*/  @!P6 IMAD.MOV R13, RZ, RZ, -R13 ;  /* 0x000000ffff0de224 */ /* 0x000fe200078e0a0d */
[C---:B------:R-:W-:Y:S02]  /*07d0*/  SEL R29, R12.reuse, R29, !P5 ;  /* 0x0000001d0c1d7207 */ /* 0x040fe40006800000 */
[C---:B------:R-:W-:Y:S02]  /*07e0*/  SEL R27, R12.reuse, R27, !P5 ;  /* 0x0000001b0c1b7207 */ /* 0x040fe40006800000 */
[C---:B------:R-:W-:Y:S01]  /*07f0*/  SEL R25, R12.reuse, R25, !P5 ;  /* 0x000000190c197207 */ /* 0x040fe20006800000 */
[----:B------:R0:W-:Y:S01]  /*0800*/  @P0 STG.E [R6.64], R29 ;  /* 0x0000001d06000986 */ /* 0x0001e2000c101904 */
[----:B------:R-:W-:Y:S02]  /*0810*/  SEL R13, R12, R13, !P5 ;  /* 0x0000000d0c0d7207 */ /* 0x000fe40006800000 */
[C---:B------:R-:W-:Y:S01]  /*0820*/  ISETP.GE.U32.AND P0, PT, R16.reuse, 0x10000, PT ;  /* 0x000100001000780c */ /* 0x040fe20003f06070 */
[----:B------:R0:W-:Y:S01]  /*0830*/  @P1 STG.E [R10.64], R27 ;  /* 0x0000001b0a001986 */ /* 0x0001e2000c101904 */
[----:B------:R-:W-:-:S02]  /*0840*/  ISETP.LT.U32.AND P1, PT, R16, R0, PT ;  /* 0x000000001000720c */ /* 0x000fc40003f21070 */
[C---:B------:R-:W-:Y:S01]  /*0850*/  ISETP.GE.U32.AND.EX P0, PT, R17.reuse, RZ, PT, P0 ;  /* 0x000000ff1100720c */ /* 0x040fe20003f06100 */
[----:B------:R0:W-:Y:S01]  /*0860*/  @P2 STG.E [R4.64], R25 ;  /* 0x0000001904002986 */ /* 0x0001e2000c101904 */
[----:B------:R-:W-:-:S03]  /*0870*/  ISETP.LT.AND.EX P1, PT, R17, R15, PT, P1 ;  /* 0x0000000f1100720c */ /* 0x000fc60003f21310 */
[----:B------:R0:W-:Y:S10]  /*0880*/  @P3 STG.E [R8.64], R13 ;  /* 0x0000000d08003986 */ /* 0x0001f4000c101904 */
[----:B------:R-:W-:Y:S05]  /*0890*/  @!P0 BRA P1, `(.L_x_3721) ;  /* 0xfffff8f000008947 */ /* 0x000fea000083ffff */
[----:B------:R-:W-:Y:S05]  /*08a0*/  EXIT ;  /* 0x000000000000794d */ /* 0x000fea0003800000 */
.L_x_3720:
[----:B--2---:R-:W0:Y:S02]  /*08b0*/  S2R R13, SR_TID.X ;  /* 0x00000000000d7919 */ /* 0x004e240000002100 */
[----:B0-----:R-:W-:-:S05]  /*08c0*/  IMAD.WIDE.U32 R4, R13, 0x4, RZ ;  /* 0x000000040d047825 */ /* 0x001fca00078e00ff */
[----:B------:R-:W-:-:S04]  /*08d0*/  ISETP.GE.U32.AND P0, PT, R4, R0, PT ;  /* 0x000000000400720c */ /* 0x000fc80003f06070 */
[----:B------:R-:W-:-:S04]  /*08e0*/  ISETP.GE.AND.EX P0, PT, R5, R15, PT, P0 ;  /* 0x0000000f0500720c */ /* 0x000fc80003f06300 */
[----:B------:R-:W-:-:S13]  /*08f0*/  ISETP.GT.U32.OR P0, PT, R13, 0x3fff, P0 ;  /* 0x00003fff0d00780c */ /* 0x000fda0000704470 */
[----:B------:R-:W-:Y:S05]  /*0900*/  @P0 EXIT ;  /* 0x000000000000094d */ /* 0x000fea0003800000 */
[----:B------:R-:W-:Y:S01]  /*0910*/  IABS R12, R14 ;  /* 0x0000000e000c7213 */ /* 0x000fe20000000000 */
        /* <DEDUP_REMOVED lines=9> */
.L_x_3722:
[----:B------:R-:W-:-:S04]  /*09b0*/  LEA R8, P0, R13, R2, 0x4 ;  /* 0x000000020d087211 */ /* 0x000fc800078020ff */
[----:B------:R-:W-:-:S05]  /*09c0*/  LEA.HI.X R9, R13, R3, R16, 0x4, P0 ;  /* 0x000000030d097211 */ /* 0x000fca00000f2410 */
[----:B------:R-:W2:Y:S01]  /*09d0*/  LDG.E.128 R4, [R8.64] ;  /* 0x0000000408047981 */ /* 0x000ea2000c1e1d00 */
[-C--:B------:R-:W-:Y:S02]  /*09e0*/  IABS R20, R14.reuse ;  /* 0x0000000e00147213 */ /* 0x080fe40000000000 */
[----:B------:R-:W-:Y:S02]  /*09f0*/  IABS R17, R14 ;  /* 0x0000000e00117213 */ /* 0x000fe40000000000 */
[----:B------:R-:W0:Y:S03]  /*0a00*/  I2F.RP R18, R20 ;  /* 0x0000001400127306 */ /* 0x000e260000209400 */
[----:B------:R-:W-:-:S05]  /*0a10*/  IMAD.MOV R22, RZ, RZ, -R17 ;  /* 0x000000ffff167224 */ /* 0x000fca00078e0a11 */
[----:B0-----:R-:W0:Y:S02]  /*0a20*/  MUFU.RCP R18, R18 ;  /* 0x0000001200127308 */ /* 0x001e240000001000 */
[----:B0-----:R-:W-:-:S06]  /*0a30*/  IADD3 R11, R18, 0xffffffe, RZ ;  /* 0x0ffffffe120b7810 */ /* 0x001fcc0007ffe0ff */
[----:B------:R-:W0:Y:S02]  /*0a40*/  F2I.FTZ.U32.TRUNC.NTZ R11, R11 ;  /* 0x0000000b000b7305 */ /* 0x000e24000021f000 */
[----:B0-----:R-:W-:-:S04]  /*0a50*/  IMAD.MOV R19, RZ, RZ, -R11 ;  /* 0x000000ffff137224 */ /* 0x001fc800078e0a0b */
[----:B------:R-:W-:Y:S01]  /*0a60*/  IMAD R19, R19, R20, RZ ;  /* 0x0000001413137224 */ /* 0x000fe200078e02ff */
[----:B--2---:R-:W-:Y:S02]  /*0a70*/  IABS R21, R7 ;  /* 0x0000000700157213 */ /* 0x004fe40000000000 */
[----:B------:R-:W-:Y:S02]  /*0a80*/  IABS R23, R6 ;  /* 0x0000000600177213 */ /* 0x000fe40000000000 */
[----:B------:R-:W-:Y:S01]  /*0a90*/  IABS R25, R5 ;  /* 0x0000000500197213 */ /* 0x000fe20000000000 */
[----:B------:R-:W-:Y:S01]  /*0aa0*/  IMAD.HI.U32 R17, R10, R21, RZ ;  /* 0x000000150a117227 */ /* 0x000fe200078e00ff */
[----:B------:R-:W-:Y:S02]  /*0ab0*/  IABS R27, R4 ;  /* 0x00000004001b7213 */ /* 0x000fe40000000000 */
[----:B------:R-:W-:Y:S01]  /*0ac0*/  LOP3.LUT R7, R7, R14, RZ, 0x3c, !PT ;  /* 0x0000000e07077212 */ /* 0x000fe200078e3cff */
[----:B------:R-:W-:Y:S01]  /*0ad0*/  IMAD R21, R17, R22, R21 ;  /* 0x0000001611157224 */ /* 0x000fe200078e0215 */
[-C--:B------:R-:W-:Y:S01]  /*0ae0*/  LOP3.LUT R6, R6, R14.reuse, RZ, 0x3c, !PT ;  /* 0x0000000e06067212 */ /* 0x080fe200078e3cff */
[----:B------:R-:W-:Y:S01]  /*0af0*/  IMAD.MOV.U32 R10, RZ, RZ, RZ ;  /* 0x000000ffff0a7224 */ /* 0x000fe200078e00ff */
[----:B------:R-:W-:-:S02]  /*0b00*/  LOP3.LUT R5, R5, R14, RZ, 0x3c, !PT ;  /* 0x0000000e05057212 */ /* 0x000fc400078e3cff */
[----:B------:R-:W-:Y:S01]  /*0b10*/  ISETP.GT.U32.AND P4, PT, R12, R21, PT ;  /* 0x000000150c00720c */ /* 0x000fe20003f84070 */
[----:B------:R-:W-:Y:S01]  /*0b20*/  IMAD.HI.U32 R10, R11, R19, R10 ;  /* 0x000000130b0a7227 */ /* 0x000fe200078e000a */
[----:B------:R-:W-:-:S05]  /*0b30*/  LOP3.LUT R4, R4, R14, RZ, 0x3c, !PT ;  /* 0x0000000e04047212 */ /* 0x000fca00078e3cff */
[----:B------:R-:W-:-:S04]  /*0b40*/  IMAD.HI.U32 R19, R10, R23, RZ ;  /* 0x000000170a137227 */ /* 0x000fc800078e00ff */
[C---:B------:R-:W-:Y:S02]  /*0b50*/  IMAD.HI.U32 R18, R10.reuse, R25, RZ ;  /* 0x000000190a127227 */ /* 0x040fe400078e00ff */
[----:B------:R-:W-:Y:S02]  /*0b60*/  @!P4 IADD3 R17, R17, 0x1, RZ ;  /* 0x000000011111c810 */ /* 0x000fe40007ffe0ff */
[----:B------:R-:W-:Y:S02]  /*0b70*/  @!P4 IMAD.IADD R21, R21, 0x1, -R20 ;  /* 0x000000011515c824 */ /* 0x000fe400078e0a14 */
[----:B------:R-:W-:-:S03]  /*0b80*/  IMAD.HI.U32 R11, R10, R27, RZ ;  /* 0x0000001b0a0b7227 */ /* 0x000fc600078e00ff */
[----:B------:R-:W-:Y:S01]  /*0b90*/  ISETP.GE.U32.AND P5, PT, R21, R12, PT ;  /* 0x0000000c1500720c */ /* 0x000fe20003fa6070 */
[-C--:B------:R-:W-:Y:S02]  /*0ba0*/  IMAD R21, R19, R22.reuse, R23 ;  /* 0x0000001613157224 */ /* 0x080fe400078e0217 */
[----:B------:R-:W-:Y:S02]  /*0bb0*/  IMAD.MOV.U32 R12, RZ, RZ, R20 ;  /* 0x000000ffff0c7224 */ /* 0x000fe400078e0014 */
[-C--:B------:R-:W-:Y:S02]  /*0bc0*/  IMAD R23, R18, R22.reuse, R25 ;  /* 0x0000001612177224 */ /* 0x080fe400078e0219 */
[----:B------:R-:W-:Y:S01]  /*0bd0*/  IMAD R25, R11, R22, R27 ;  /* 0x000000160b197224 */ /* 0x000fe200078e021b */
[C---:B------:R-:W-:Y:S02]  /*0be0*/  ISETP.GT.U32.AND P6, PT, R12.reuse, R21, PT ;  /* 0x000000150c00720c */ /* 0x040fe40003fc4070 */
[----:B------:R-:W-:-:S02]  /*0bf0*/  ISETP.GT.U32.AND P0, PT, R12, R23, PT ;  /* 0x000000170c00720c */ /* 0x000fc40003f04070 */
[----:B------:R-:W-:Y:S02]  /*0c00*/  ISETP.GT.U32.AND P1, PT, R12, R25, PT ;  /* 0x000000190c00720c */ /* 0x000fe40003f24070 */
[----:B------:R-:W-:Y:S02]  /*0c10*/  @P5 IADD3 R17, R17, 0x1, RZ ;  /* 0x0000000111115810 */ /* 0x000fe40007ffe0ff */
[----:B------:R-:W-:-:S05]  /*0c20*/  ISETP.GE.AND P5, PT, R6, RZ, PT ;  /* 0x000000ff0600720c */ /* 0x000fca0003fa6270 */
[--C-:B------:R-:W-:Y:S01]  /*0c30*/  @!P6 IMAD.IADD R21, R21, 0x1, -R20.reuse ;  /* 0x000000011515e824 */ /* 0x100fe200078e0a14 */
[----:B------:R-:W-:Y:S01]  /*0c40*/  @!P6 IADD3 R19, R19, 0x1, RZ ;  /* 0x000000011313e810 */ /* 0x000fe20007ffe0ff */
[--C-:B------:R-:W-:Y:S01]  /*0c50*/  @!P0 IMAD.IADD R23, R23, 0x1, -R20.reuse ;  /* 0x0000000117178824 */ /* 0x100fe200078e0a14 */
[----:B------:R-:W-:Y:S01]  /*0c60*/  ISETP.GE.AND P6, PT, R7, RZ, PT ;  /* 0x000000ff0700720c */ /* 0x000fe20003fc6270 */
[----:B------:R-:W-:Y:S01]  /*0c70*/  @!P1 IMAD.IADD R25, R25, 0x1, -R20 ;  /* 0x0000000119199824 */ /* 0x000fe200078e0a14 */
[-C--:B------:R-:W-:Y:S02]  /*0c80*/  ISETP.GE.U32.AND P2, PT, R21, R12.reuse, PT ;  /* 0x0000000c1500720c */ /* 0x080fe40003f46070 */
[-C--:B------:R-:W-:Y:S02]  /*0c90*/  ISETP.GE.U32.AND P3, PT, R23, R12.reuse, PT ;  /* 0x0000000c1700720c */ /* 0x080fe40003f66070 */
[----:B------:R-:W-:Y:S02]  /*0ca0*/  ISETP.GE.U32.AND P4, PT, R25, R12, PT ;  /* 0x0000000c1900720c */ /* 0x000fe40003f86070 */
[----:B------:R-:W-:-:S02]  /*0cb0*/  @!P0 IADD3 R18, R18, 0x1, RZ ;  /* 0x0000000112128810 */ /* 0x000fc40007ffe0ff */
[----:B------:R-:W-:Y:S02]  /*0cc0*/  ISETP.GE.AND P0, PT, R4, RZ, PT ;  /* 0x000000ff0400720c */ /* 0x000fe40003f06270 */
[----:B------:R-:W-:Y:S01]  /*0cd0*/  @!P1 IADD3 R11, R11, 0x1, RZ ;  /* 0x000000010b0b9810 */ /* 0x000fe20007ffe0ff */
[----:B------:R-:W-:Y:S01]  /*0ce0*/  @!P6 IMAD.MOV R17, RZ, RZ, -R17 ;  /* 0x000000ffff11e224 */ /* 0x000fe200078e0a11 */
[----:B------:R-:W-:Y:S02]  /*0cf0*/  ISETP.NE.AND P1, PT, R14, RZ, PT ;  /* 0x000000ff0e00720c */ /* 0x000fe40003f25270 */
[----:B------:R-:W-:Y:S02]  /*0d00*/  @P2 IADD3 R19, R19, 0x1, RZ ;  /* 0x0000000113132810 */ /* 0x000fe40007ffe0ff */
[----:B------:R-:W-:Y:S02]  /*0d10*/  ISETP.GE.AND P2, PT, R5, RZ, PT ;  /* 0x000000ff0500720c */ /* 0x000fe40003f46270 */
[----:B------:R-:W-:Y:S01]  /*0d20*/  @P3 IADD3 R18, R18, 0x1, RZ ;  /* 0x0000000112123810 */ /* 0x000fe20007ffe0ff */
[----:B------:R-:W-:Y:S01]  /*0d30*/  @!P5 IMAD.MOV R19, RZ, RZ, -R19 ;  /* 0x000000ffff13d224 */ /* 0x000fe200078e0a13 */
[----:B------:R-:W-:-:S02]  /*0d40*/  @P4 IADD3 R11, R11, 0x1, RZ ;  /* 0x000000010b0b4810 */ /* 0x000fc40007ffe0ff */
[----:B------:R-:W-:-:S03]  /*0d50*/  LOP3.LUT R4, RZ, R14, RZ, 0x33, !PT ;  /* 0x0000000eff047212 */ /* 0x000fc600078e33ff */
[----:B------:R-:W-:Y:S01]  /*0d60*/  @!P0 IMAD.MOV R11, RZ, RZ, -R11 ;  /* 0x000000ffff0b8224 */ /* 0x000fe200078e0a0b */
[----:B------:R-:W-:Y:S02]  /*0d70*/  IADD3 R13, P0, R13, c[0x0][0x0], RZ ;  /* 0x000000000d0d7a10 */ /* 0x000fe40007f1e0ff */
[C---:B------:R-:W-:Y:S01]  /*0d80*/  SEL R7, R4.reuse, R17, !P1 ;  /* 0x0000001104077207 */ /* 0x040fe20004800000 */
[----:B------:R-:W-:Y:S01]  /*0d90*/  @!P2 IMAD.MOV R18, RZ, RZ, -R18 ;  /* 0x000000ffff12a224 */ /* 0x000fe200078e0a12 */
[----:B------:R-:W-:Y:S01]  /*0da0*/  SEL R6, R4, R19, !P1 ;  /* 0x0000001304067207 */ /* 0x000fe20004800000 */
[----:B------:R-:W-:-:S03]  /*0db0*/  IMAD.X R16, RZ, RZ, R16, P0 ;  /* 0x000000ffff107224 */ /* 0x000fc600000e0610 */
[C---:B------:R-:W-:Y:S02]  /*0dc0*/  SEL R5, R4.reuse, R18, !P1 ;  /* 0x0000001204057207 */ /* 0x040fe40004800000 */
[----:B------:R-:W-:Y:S01]  /*0dd0*/  SEL R4, R4, R11, !P1 ;  /* 0x0000000b04047207 */ /* 0x000fe20004800000 */
[C---:B------:R-:W-:Y:S01]  /*0de0*/  IMAD.SHL.U32 R11, R13.reuse, 0x4, RZ ;  /* 0x000000040d0b7824 */ /* 0x040fe200078e00ff */
[C---:B------:R-:W-:Y:S02]  /*0df0*/  ISETP.LT.U32.AND P1, PT, R13.reuse, 0x4000, PT ;  /* 0x000040000d00780c */ /* 0x040fe40003f21070 */
[----:B------:R-:W-:Y:S01]  /*0e00*/  SHF.L.U64.HI R18, R13, 0x2, R16 ;  /* 0x000000020d127819 */ /* 0x000fe20000010210 */
[----:B------:R0:W-:Y:S01]  /*0e10*/  STG.E.128 [R8.64], R4 ;  /* 0x0000000408007986 */ /* 0x0001e2000c101d04 */
[----:B------:R-:W-:Y:S02]  /*0e20*/  ISETP.GE.U32.AND P0, PT, R11, R0, PT ;  /* 0x000000000b00720c */ /* 0x000fe40003f06070 */
[----:B------:R-:W-:-:S02]  /*0e30*/  ISETP.LT.U32.AND.EX P1, PT, R16, RZ, PT, P1 ;  /* 0x000000ff1000720c */ /* 0x000fc40003f21110 */
[----:B------:R-:W-:-:S13]  /*0e40*/  ISETP.GE.AND.EX P0, PT, R18, R15, PT, P0 ;  /* 0x0000000f1200720c */ /* 0x000fda0003f06300 */
[----:B0-----:R-:W-:Y:S05]  /*0e50*/  @!P0 BRA P1, `(.L_x_3722) ;  /* 0xfffffb5000008947 */ /* 0x001fea000083ffff */
[----:B------:R-:W-:Y:S05]  /*0e60*/  EXIT ;  /* 0x000000000000794d */ /* 0x000fea0003800000 */
.L_x_3723:
        /* <DEDUP_REMOVED lines=9> */
.L_x_4044:


//--------------------- .text._ZN2at6native61_GLOBAL__N__44eb8e94_28_ForeachBinaryOpScalarList_cu_dda10a6925multi_tensor_apply_kernelINS1_28TensorListScalarListMetadataIaLi1EEENS1_25BinaryOpScalarListFunctorIaLi1ELi1ELi0EEEJSt7dividesIaEEEEvT_T0_DpT1_ --------------------------
	.section	.text._ZN2at6native61_GLOBAL__N__44eb8e94_28_ForeachBinaryOpScalarList_cu_dda10a6925multi_tensor_apply_kernelINS1_28TensorListScalarListMetadataIaLi1EEENS1_25BinaryOpScalarListFunctorIaLi1ELi1ELi0EEEJSt7dividesIaEEEEvT_T0_DpT1_,"ax",@progbits
	.sectioninfo	@"SHI_REGISTERS=32"
	.align	128
.text._ZN2at6native61_GLOBAL__N__44eb8e94_28_ForeachBinaryOpScalarList_cu_dda10a6925multi_tensor_apply_kernelINS1_28TensorListScalarListMetadataIaLi1EEENS1_25BinaryOpScalarListFunctorIaLi1ELi1ELi0EEEJSt7dividesIaEEEEvT_T0_DpT1_:
        .type           _ZN2at6native61_GLOBAL__N__44eb8e94_28_ForeachBinaryOpScalarList_cu_dda10a6925multi_tensor_apply_kernelINS1_28TensorListScalarListMetadataIaLi1EEENS1_25BinaryOpScalarListFunctorIaLi1ELi1ELi0EEEJSt7dividesIaEEEEvT_T0_DpT1_,@function
        .size           _ZN2at6native61_GLOBAL__N__44eb8e94_28_ForeachBinaryOpScalarList_cu_dda10a6925multi_tensor_apply_kernelINS1_28TensorListScalarListMetadataIaLi1EEENS1_25BinaryOpScalarListFunctorIaLi1ELi1ELi0EEEJSt7dividesIaEEEEvT_T0_DpT1_,(.L_x_4045 - _ZN2at6native61_GLOBAL__N__44eb8e94_28_ForeachBinaryOpScalarList_cu_dda10a6925multi_tensor_apply_kernelINS1_28TensorListScalarListMetadataIaLi1EEENS1_25BinaryOpScalarListFunctorIaLi1ELi1ELi0EEEJSt7dividesIaEEEEvT_T0_DpT1_)
        .other          _ZN2at6native61_GLOBAL__N__44eb8e94_28_ForeachBinaryOpScalarList_cu_dda10a6925multi_tensor_apply_kernelINS1_28TensorListScalarListMetadataIaLi1EEENS1_25BinaryOpScalarListFunctorIaLi1ELi1ELi0EEEJSt7dividesIaEEEEvT_T0_DpT1_,@"STO_CUDA_ENTRY STV_DEFAULT"
_ZN2at6native61_GLOBAL__N__44eb8e94_28_ForeachBinaryOpScalarList_cu_dda10a6925multi_tensor_apply_kernelINS1_28TensorListScalarListMetadataIaLi1EEENS1_25BinaryOpScalarListFunctorIaLi1ELi1ELi0EEEJSt7dividesIaEEEEvT_T0_DpT1_:
        /* <DEDUP_REMOVED lines=27> */
.L_x_3725:
[----:B0-----:R-:W-:Y:S02]  /*01b0*/  IADD3 R22, P1, R19, R16, RZ ;  /* 0x0000001013167210 */ /* 0x001fe40007f3e0ff */
[----:B------:R-:W-:Y:S02]  /*01c0*/  PRMT R9, RZ, 0x7610, R9 ;  /* 0x00007610ff097816 */ /* 0x000fe40000000009 */
[C---:B------:R-:W-:Y:S01]  /*01d0*/  ISETP.GE.U32.AND P0, PT, R22.reuse, 0x10000, PT ;  /* 0x000100001600780c */ /* 0x040fe20003f06070 */
[----:B------:R-:W-:Y:S01]  /*01e0*/  IMAD.X R8, RZ, RZ, R15, P1 ;  /* 0x000000ffff087224 */ /* 0x000fe200008e060f */
[----:B------:R-:W-:-:S04]  /*01f0*/  ISETP.LT.U32.AND P1, PT, R22, R11, PT ;  /* 0x0000000b1600720c */ /* 0x000fc80003f21070 */
[----:B------:R-:W-:-:S04]  /*0200*/  ISETP.GE.U32.AND.EX P0, PT, R8, RZ, PT, P0 ;  /* 0x000000ff0800720c */ /* 0x000fc80003f06100 */
[----:B------:R-:W-:Y:S02]  /*0210*/  ISETP.LT.AND.EX P0, PT, R8, R13, !P0, P1 ;  /* 0x0000000d0800720c */ /* 0x000fe40004701310 */
[----:B------:R-:W-:-:S05]  /*0220*/  IADD3 R2, P1, R22, R10, RZ ;  /* 0x0000000a16027210 */ /* 0x000fca0007f3e0ff */
[----:B------:R-:W-:-:S06]  /*0230*/  IMAD.X R3, R8, 0x1, R12, P1 ;  /* 0x0000000108037824 */ /* 0x000fcc00008e060c */
[----:B------:R-:W2:Y:S01]  /*0240*/  @P0 LDG.E.U8 R9, [R2.64] ;  /* 0x0000000402090981 */ /* 0x000ea2000c1e1100 */
[----:B------:R-:W-:Y:S02]  /*0250*/  IABS R18, R14 ;  /* 0x0000000e00127213 */ /* 0x000fe40000000000 */
[----:B------:R-:W-:Y:S02]  /*0260*/  IADD3 R4, P2, R22, c[0x0][0x0], RZ ;  /* 0x0000000016047a10 */ /* 0x000fe40007f5e0ff */
[----:B------:R-:W0:Y:S01]  /*0270*/  I2F.RP R20, R18 ;  /* 0x0000001200147306 */ /* 0x000e220000209400 */
[----:B------:R-:W-:Y:S02]  /*0280*/  LEA R24, P3, R17, R22, 0x1 ;  /* 0x0000001611187211 */ /* 0x000fe400078608ff */
[--C-:B------:R-:W-:Y:S01]  /*0290*/  IMAD.X R5, RZ, RZ, R8.reuse, P2 ;  /* 0x000000ffff057224 */ /* 0x100fe200010e0608 */
[C---:B------:R-:W-:Y:S02]  /*02a0*/  ISETP.GE.U32.AND P1, PT, R4.reuse, 0x10000, PT ;  /* 0x000100000400780c */ /* 0x040fe40003f26070 */
[----:B------:R-:W-:Y:S01]  /*02b0*/  ISETP.LT.U32.AND P2, PT, R4, R11, PT ;  /* 0x0000000b0400720c */ /* 0x000fe20003f41070 */
[----:B------:R-:W-:Y:S01]  /*02c0*/  IMAD.X R21, RZ, RZ, R8, P3 ;  /* 0x000000ffff157224 */ /* 0x000fe200018e0608 */
[----:B------:R-:W-:-:S02]  /*02d0*/  ISETP.GE.U32.AND.EX P1, PT, R5, RZ, PT, P1 ;  /* 0x000000ff0500720c */ /* 0x000fc40003f26110 */
[----:B------:R-:W-:Y:S02]  /*02e0*/  PRMT R23, RZ, 0x7610, R23 ;  /* 0x00007610ff177816 */ /* 0x000fe40000000017 */
[C---:B------:R-:W-:Y:S02]  /*02f0*/  ISETP.LT.AND.EX P1, PT, R5.reuse, R13, !P1, P2 ;  /* 0x0000000d0500720c */ /* 0x040fe40004f21320 */
[----:B------:R-:W-:Y:S01]  /*0300*/  IADD3 R4, P2, R4, R10, RZ ;  /* 0x0000000a04047210 */ /* 0x000fe20007f5e0ff */
[----:B0-----:R-:W0:Y:S04]  /*0310*/  MUFU.RCP R20, R20 ;  /* 0x0000001400147308 */ /* 0x001e280000001000 */
[----:B------:R-:W-:Y:S01]  /*0320*/  IMAD.X R5, R5, 0x1, R12, P2 ;  /* 0x0000000105057824 */ /* 0x000fe200010e060c */
[----:B------:R-:W-:-:S02]  /*0330*/  ISETP.GE.U32.AND P2, PT, R24, 0x10000, PT ;  /* 0x000100001800780c */ /* 0x000fc40003f46070 */
[----:B0-----:R-:W-:-:S03]  /*0340*/  IADD3 R6, R20, 0xffffffe, RZ ;  /* 0x0ffffffe14067810 */ /* 0x001fc60007ffe0ff */
[----:B------:R-:W3:Y:S01]  /*0350*/  @P1 LDG.E.U8 R23, [R4.64] ;  /* 0x0000000404171981 */ /* 0x000ee2000c1e1100 */
[----:B------:R0:W1:Y:S01]  /*0360*/  F2I.FTZ.U32.TRUNC.NTZ R7, R6 ;  /* 0x0000000600077305 */ /* 0x000062000021f000 */
[----:B------:R-:W-:Y:S02]  /*0370*/  ISETP.LT.U32.AND P3, PT, R24, R11, PT ;  /* 0x0000000b1800720c */ /* 0x000fe40003f61070 */
[----:B------:R-:W-:-:S04]  /*0380*/  ISETP.GE.U32.AND.EX P2, PT, R21, RZ, PT, P2 ;  /* 0x000000ff1500720c */ /* 0x000fc80003f46120 */
[----:B------:R-:W-:Y:S01]  /*0390*/  ISETP.LT.AND.EX P2, PT, R21, R13, !P2, P3 ;  /* 0x0000000d1500720c */ /* 0x000fe20005741330 */
[----:B0-----:R-:W-:Y:S02]  /*03a0*/  IMAD.MOV.U32 R6, RZ, RZ, RZ ;  /* 0x000000ffff067224 */ /* 0x001fe400078e00ff */
[----:B-1----:R-:W-:-:S04]  /*03b0*/  IMAD.MOV R25, RZ, RZ, -R7 ;  /* 0x000000ffff197224 */ /* 0x002fc800078e0a07 */
[----:B------:R-:W-:-:S04]  /*03c0*/  IMAD R25, R25, R18, RZ ;  /* 0x0000001219197224 */ /* 0x000fc800078e02ff */
[----:B------:R-:W-:Y:S01]  /*03d0*/  IMAD.HI.U32 R20, R7, R25, R6 ;  /* 0x0000001907147227 */ /* 0x000fe200078e0006 */
[----:B------:R-:W-:Y:S02]  /*03e0*/  IADD3 R6, P3, R24, R10, RZ ;  /* 0x0000000a18067210 */ /* 0x000fe40007f7e0ff */
[----:B------:R-:W-:-:S03]  /*03f0*/  PRMT R24, RZ, 0x7610, R24 ;  /* 0x00007610ff187816 */ /* 0x000fc60000000018 */
[----:B------:R-:W-:Y:S02]  /*0400*/  IMAD.X R7, R21, 0x1, R12, P3 ;  /* 0x0000000115077824 */ /* 0x000fe400018e060c */
[----:B------:R-:W-:-:S03]  /*0410*/  IMAD R25, R17, 0x3, RZ ;  /* 0x0000000311197824 */ /* 0x000fc600078e02ff */
[----:B------:R-:W4:Y:S02]  /*0420*/  @P2 LDG.E.U8 R24, [R6.64] ;  /* 0x0000000406182981 */ /* 0x000f24000c1e1100 */
[----:B------:R-:W-:-:S05]  /*0430*/  IADD3 R25, P3, R25, R22, RZ ;  /* 0x0000001619197210 */ /* 0x000fca0007f7e0ff */
[----:B------:R-:W-:Y:S01]  /*0440*/  IMAD.X R26, RZ, RZ, R8, P3 ;  /* 0x000000ffff1a7224 */ /* 0x000fe200018e0608 */
[C---:B------:R-:W-:Y:S02]  /*0450*/  ISETP.GE.U32.AND P3, PT, R25.reuse, 0x10000, PT ;  /* 0x000100001900780c */ /* 0x040fe40003f66070 */
[----:B------:R-:W-:Y:S02]  /*0460*/  ISETP.LT.U32.AND P5, PT, R25, R11, PT ;  /* 0x0000000b1900720c */ /* 0x000fe40003fa1070 */
[----:B------:R-:W-:-:S04]  /*0470*/  ISETP.GE.U32.AND.EX P3, PT, R26, RZ, PT, P3 ;  /* 0x000000ff1a00720c */ /* 0x000fc80003f66130 */
[----:B------:R-:W-:Y:S02]  /*0480*/  ISETP.LT.AND.EX P3, PT, R26, R13, !P3, P5 ;  /* 0x0000000d1a00720c */ /* 0x000fe40005f61350 */
[----:B------:R-:W-:Y:S02]  /*0490*/  IADD3 R8, P5, R25, R10, RZ ;  /* 0x0000000a19087210 */ /* 0x000fe40007fbe0ff */
[----:B------:R-:W-:Y:S02]  /*04a0*/  PRMT R25, RZ, 0x7610, R25 ;  /* 0x00007610ff197816 */ /* 0x000fe40000000019 */
[----:B--2---:R-:W-:-:S04]  /*04b0*/  LOP3.LUT R9, R9, 0xffff, RZ, 0xc0, !PT ;  /* 0x0000ffff09097812 */ /* 0x004fc800078ec0ff */
[----:B------:R-:W-:Y:S02]  /*04c0*/  PRMT R27, R9, 0x8880, RZ ;  /* 0x00008880091b7816 */ /* 0x000fe400000000ff */
[----:B------:R-:W-:-:S05]  /*04d0*/  IABS R9, R14 ;  /* 0x0000000e00097213 */ /* 0x000fca0000000000 */
[----:B------:R-:W-:Y:S01]  /*04e0*/  IMAD.MOV R21, RZ, RZ, -R9 ;  /* 0x000000ffff157224 */ /* 0x000fe200078e0a09 */
[----:B------:R-:W-:-:S05]  /*04f0*/  IABS R9, R27 ;  /* 0x0000001b00097213 */ /* 0x000fca0000000000 */
[----:B------:R-:W-:-:S04]  /*0500*/  IMAD.HI.U32 R22, R20, R9, RZ ;  /* 0x0000000914167227 */ /* 0x000fc800078e00ff */
[----:B------:R-:W-:-:S05]  /*0510*/  IMAD R9, R22, R21, R9 ;  /* 0x0000001516097224 */ /* 0x000fca00078e0209 */
[----:B------:R-:W-:-:S13]  /*0520*/  ISETP.GT.U32.AND P4, PT, R18, R9, PT ;  /* 0x000000091200720c */ /* 0x000fda0003f84070 */
[----:B------:R-:W-:-:S05]  /*0530*/  @!P4 IMAD.IADD R9, R9, 0x1, -R18 ;  /* 0x000000010909c824 */ /* 0x000fca00078e0a12 */
[----:B------:R-:W-:Y:S01]  /*0540*/  ISETP.GE.U32.AND P6, PT, R9, R18, PT ;  /* 0x000000120900720c */ /* 0x000fe20003fc6070 */
[----:B------:R-:W-:-:S05]  /*0550*/  IMAD.X R9, R26, 0x1, R12, P5 ;  /* 0x000000011a097824 */ /* 0x000fca00028e060c */
[----:B------:R-:W2:Y:S01]  /*0560*/  @P3 LDG.E.U8 R25, [R8.64] ;  /* 0x0000000408193981 */ /* 0x000ea2000c1e1100 */
[----:B------:R-:W-:Y:S02]  /*0570*/  LOP3.LUT R27, R27, R14, RZ, 0x3c, !PT ;  /* 0x0000000e1b1b7212 */ /* 0x000fe400078e3cff */
[----:B------:R-:W-:Y:S02]  /*0580*/  @!P4 IADD3 R22, R22, 0x1, RZ ;  /* 0x000000011616c810 */ /* 0x000fe40007ffe0ff */
[----:B------:R-:W-:Y:S02]  /*0590*/  ISETP.GE.AND P5, PT, R27, RZ, PT ;  /* 0x000000ff1b00720c */ /* 0x000fe40003fa6270 */
[----:B------:R-:W-:Y:S02]  /*05a0*/  @P6 IADD3 R22, R22, 0x1, RZ ;  /* 0x0000000116166810 */ /* 0x000fe40007ffe0ff */
[----:B---3--:R-:W-:-:S03]  /*05b0*/  LOP3.LUT R23, R23, 0xffff, RZ, 0xc0, !PT ;  /* 0x0000ffff17177812 */ /* 0x008fc600078ec0ff */
[----:B------:R-:W-:Y:S01]  /*05c0*/  IMAD.MOV.U32 R27, RZ, RZ, R22 ;  /* 0x000000ffff1b7224 */ /* 0x000fe200078e0016 */
[----:B------:R-:W-:Y:S02]  /*05d0*/  ISETP.NE.AND P4, PT, R0, RZ, PT ;  /* 0x000000ff0000720c */ /* 0x000fe40003f85270 */
[----:B------:R-:W-:-:S03]  /*05e0*/  LOP3.LUT R22, RZ, R14, RZ, 0x33, !PT ;  /* 0x0000000eff167212 */ /* 0x000fc600078e33ff */
[----:B------:R-:W-:Y:S01]  /*05f0*/  @!P5 IMAD.MOV R27, RZ, RZ, -R27 ;  /* 0x000000ffff1bd224 */ /* 0x000fe200078e0a1b */
[----:B------:R-:W-:-:S04]  /*0600*/  PRMT R23, R23, 0x8880, RZ ;  /* 0x0000888017177816 */ /* 0x000fc800000000ff */
[----:B------:R-:W-:Y:S02]  /*0610*/  SEL R29, R22, R27, !P4 ;  /* 0x0000001b161d7207 */ /* 0x000fe40006000000 */
[----:B------:R-:W-:-:S05]  /*0620*/  IABS R27, R23 ;  /* 0x00000017001b7213 */ /* 0x000fca0000000000 */
[----:B------:R-:W-:Y:S01]  /*0630*/  IMAD.HI.U32 R26, R20, R27, RZ ;  /* 0x0000001b141a7227 */ /* 0x000fe200078e00ff */
[----:B----4-:R-:W-:-:S03]  /*0640*/  LOP3.LUT R24, R24, 0xffff, RZ, 0xc0, !PT ;  /* 0x0000ffff18187812 */ /* 0x010fc600078ec0ff */
[----:B------:R-:W-:Y:S01]  /*0650*/  IMAD R27, R26, R21, R27 ;  /* 0x000000151a1b7224 */ /* 0x000fe200078e021b */
[----:B------:R0:W-:Y:S01]  /*0660*/  @P0 STG.E.U8 [R2.64], R29 ;  /* 0x0000001d02000986 */ /* 0x0001e2000c101104 */
[----:B------:R-:W-:-:S03]  /*0670*/  PRMT R24, R24, 0x8880, RZ ;  /* 0x0000888018187816 */ /* 0x000fc600000000ff */
[----:B------:R-:W-:Y:S02]  /*0680*/  ISETP.GT.U32.AND P0, PT, R18, R27, PT ;  /* 0x0000001b1200720c */ /* 0x000fe40003f04070 */
[----:B0-----:R-:W-:-:S05]  /*0690*/  IMAD.MOV.U32 R3, RZ, RZ, R24 ;  /* 0x000000ffff037224 */ /* 0x001fca00078e0018 */
[----:B------:R-:W-:-:S06]  /*06a0*/  IABS R29, R3 ;  /* 0x00000003001d7213 */ /* 0x000fcc0000000000 */
[----:B------:R-:W-:Y:S02]  /*06b0*/  @!P0 IMAD.IADD R27, R27, 0x1, -R18 ;  /* 0x000000011b1b8824 */ /* 0x000fe400078e0a12 */
[----:B------:R-:W-:-:S03]  /*06c0*/  IMAD.HI.U32 R2, R20, R29, RZ ;  /* 0x0000001d14027227 */ /* 0x000fc600078e00ff */
[----:B------:R-:W-:Y:S01]  /*06d0*/  ISETP.GE.U32.AND P5, PT, R27, R18, PT ;  /* 0x000000121b00720c */ /* 0x000fe20003fa6070 */
[----:B------:R-:W-:-:S05]  /*06e0*/  IMAD R27, R2, R21, R29 ;  /* 0x00000015021b7224 */ /* 0x000fca00078e021d */
[----:B------:R-:W-:Y:S02]  /*06f0*/  ISETP.GT.U32.AND P6, PT, R18, R27, PT ;  /* 0x0000001b1200720c */ /* 0x000fe40003fc4070 */
[----:B------:R-:W-:-:S11]  /*0700*/  @!P0 IADD3 R26, R26, 0x1, RZ ;  /* 0x000000011a1a8810 */ /* 0x000fd60007ffe0ff */
[----:B------:R-:W-:-:S05]  /*0710*/  @!P6 IMAD.IADD R27, R27, 0x1, -R18 ;  /* 0x000000011b1be824 */ /* 0x000fca00078e0a12 */
[----:B------:R-:W-:Y:S02]  /*0720*/  ISETP.GE.U32.AND P0, PT, R27, R18, PT ;  /* 0x000000121b00720c */ /* 0x000fe40003f06070 */
[----:B------:R-:W-:Y:S02]  /*0730*/  @P5 IADD3 R26, R26, 0x1, RZ ;  /* 0x000000011a1a5810 */ /* 0x000fe40007ffe0ff */
[----:B------:R-:W-:Y:S02]  /*0740*/  @!P6 IADD3 R2, R2, 0x1, RZ ;  /* 0x000000010202e810 */ /* 0x000fe40007ffe0ff */
[-C--:B------:R-:W-:Y:S02]  /*0750*/  LOP3.LUT R3, R3, R14.reuse, RZ, 0x3c, !PT ;  /* 0x0000000e03037212 */ /* 0x080fe400078e3cff */
[----:B------:R-:W-:-:S05]  /*0760*/  LOP3.LUT R23, R23, R14, RZ, 0x3c, !PT ;  /* 0x0000000e17177212 */ /* 0x000fca00078e3cff */
[----:B------:R-:W-:Y:S02]  /*0770*/  @P0 IADD3 R2, R2, 0x1, RZ ;  /* 0x0000000102020810 */ /* 0x000fe40007ffe0ff */
[----:B------:R-:W-:Y:S01]  /*0780*/  ISETP.GE.AND P0, PT, R3, RZ, PT ;  /* 0x000000ff0300720c */ /* 0x000fe20003f06270 */
[----:B------:R-:W-:-:S12]  /*0790*/  IMAD.MOV.U32 R3, RZ, RZ, R15 ;  /* 0x000000ffff037224 */ /* 0x000fd800078e000f */
[----:B------:R-:W-:Y:S01]  /*07a0*/  @!P0 IMAD.MOV R2, RZ, RZ, -R2 ;  /* 0x000000ffff028224 */ /* 0x000fe200078e0a02 */
[----:B--2---:R-:W-:-:S04]  /*07b0*/  LOP3.LUT R25, R25, 0xffff, RZ, 0xc0, !PT ;  /* 0x0000ffff19197812 */ /* 0x004fc800078ec0ff */
[----:B------:R-:W-:-:S04]  /*07c0*/  PRMT R25, R25, 0x8880, RZ ;  /* 0x0000888019197816 */ /* 0x000fc800000000ff */
        /* <DEDUP_REMOVED lines=12> */
[C---:B------:R-:W-:Y:S01]  /*0890*/  SEL R23, R22.reuse, R2, !P4 ;  /* 0x0000000216177207 */ /* 0x040fe20006000000 */
[----:B------:R-:W-:Y:S02]  /*08a0*/  IMAD.MOV.U32 R27, RZ, RZ, c[0x0][0x0] ;  /* 0x00000000ff1b7624 */ /* 0x000fe400078e00ff */
[----:B------:R-:W-:Y:S01]  /*08b0*/  IMAD.MOV.U32 R2, RZ, RZ, R16 ;  /* 0x000000ffff027224 */ /* 0x000fe200078e0010 */
[----:B------:R-:W-:-:S04]  /*08c0*/  SEL R21, R22, R26, !P4 ;  /* 0x0000001a16157207 */ /* 0x000fc80006000000 */
[----:B------:R-:W-:Y:S02]  /*08d0*/  @!P6 IMAD.MOV R20, RZ, RZ, -R20 ;  /* 0x000000ffff14e224 */ /* 0x000fe400078e0a14 */
[----:B------:R-:W-:-:S03]  /*08e0*/  IMAD.WIDE.U32 R2, R27, 0x4, R2 ;  /* 0x000000041b027825 */ /* 0x000fc600078e0002 */
[----:B------:R-:W-:Y:S01]  /*08f0*/  SEL R25, R22, R20, !P4 ;  /* 0x0000001416197207 */ /* 0x000fe20006000000 */
[----:B------:R0:W-:Y:S01]  /*0900*/  @P1 STG.E.U8 [R4.64], R21 ;  /* 0x0000001504001986 */ /* 0x0001e2000c101104 */
[----:B------:R-:W-:-:S03]  /*0910*/  ISETP.GE.U32.AND P0, PT, R2, 0x10000, PT ;  /* 0x000100000200780c */ /* 0x000fc60003f06070 */
[----:B------:R0:W-:Y:S01]  /*0920*/  @P2 STG.E.U8 [R6.64], R23 ;  /* 0x0000001706002986 */ /* 0x0001e2000c101104 */
[----:B------:R-:W-:-:S03]  /*0930*/  ISETP.LT.U32.AND P1, PT, R2, R11, PT ;  /* 0x0000000b0200720c */ /* 0x000fc60003f21070 */
[----:B------:R0:W-:Y:S01]  /*0940*/  @P3 STG.E.U8 [R8.64], R25 ;  /* 0x0000001908003986 */ /* 0x0001e2000c101104 */
[C---:B------:R-:W-:Y:S02]  /*0950*/  ISETP.GE.U32.AND.EX P0, PT, R3.reuse, RZ, PT, P0 ;  /* 0x000000ff0300720c */ /* 0x040fe40003f06100 */
[----:B------:R-:W-:Y:S01]  /*0960*/  ISETP.LT.AND.EX P1, PT, R3, R13, PT, P1 ;  /* 0x0000000d0300720c */ /* 0x000fe20003f21310 */
[----:B------:R-:W-:Y:S02]  /*0970*/  IMAD.MOV.U32 R16, RZ, RZ, R2 ;  /* 0x000000ffff107224 */ /* 0x000fe400078e0002 */
[----:B------:R-:W-:-:S10]  /*0980*/  IMAD.MOV.U32 R15, RZ, RZ, R3 ;  /* 0x000000ffff0f7224 */ /* 0x000fd400078e0003 */
[----:B0-----:R-:W-:Y:S05]  /*0990*/  @!P0 BRA P1, `(.L_x_3725) ;  /* 0xfffff81000008947 */ /* 0x001fea000083ffff */
[----:B------:R-:W-:Y:S05]  /*09a0*/  EXIT ;  /* 0x000000000000794d */ /* 0x000fea0003800000 */
.L_x_3724:
        /* <DEDUP_REMOVED lines=17> */
.L_x_3726:
[----:B------:R-:W-:-:S04]  /*0ac0*/  LEA R2, P0, R8, R10, 0x2 ;  /* 0x0000000a08027211 */ /* 0x000fc800078010ff */
[----:B------:R-:W-:-:S05]  /*0ad0*/  LEA.HI.X R3, R8, R12, R9, 0x2, P0 ;  /* 0x0000000c08037211 */ /* 0x000fca00000f1409 */
[----:B------:R-:W2:Y:S01]  /*0ae0*/  LDG.E R16, [R2.64] ;  /* 0x0000000402107981 */ /* 0x000ea2000c1e1900 */
[-C--:B------:R-:W-:Y:S02]  /*0af0*/  IABS R15, R6.reuse ;  /* 0x00000006000f7213 */ /* 0x080fe40000000000 */
[----:B------:R-:W-:Y:S02]  /*0b00*/  IABS R14, R6 ;  /* 0x00000006000e7213 */ /* 0x000fe40000000000 */
        /* <DEDUP_REMOVED lines=9> */
[----:B------:R-:W-:Y:S02]  /*0ba0*/  PRMT R19, R19, 0x8880, RZ ;  /* 0x0000888013137816 */ /* 0x000fe400000000ff */
[----:B------:R-:W-:Y:S01]  /*0bb0*/  LOP3.LUT R21, R21, R6, RZ, 0x3c, !PT ;  /* 0x0000000615157212 */ /* 0x000fe200078e3cff */
[----:B------:R-:W-:Y:S01]  /*0bc0*/  IMAD.HI.U32 R14, R4, R17, RZ ;  /* 0x00000011040e7227 */ /* 0x000fe200078e00ff */
[----:B------:R-:W-:-:S02]  /*0bd0*/  PRMT R4, R16, 0x7771, RZ ;  /* 0x0000777110047816 */ /* 0x000fc400000000ff */
[----:B------:R-:W-:Y:S01]  /*0be0*/  PRMT R16, R16, 0x7773, RZ ;  /* 0x0000777310107816 */ /* 0x000fe200000000ff */
[----:B------:R-:W-:Y:S01]  /*0bf0*/  IMAD R20, R14, R18, R17 ;  /* 0x000000120e147224 */ /* 0x000fe200078e0211 */
[----:B------:R-:W-:Y:S01]  /*0c00*/  PRMT R23, R4, 0x8880, RZ ;  /* 0x0000888004177816 */ /* 0x000fe200000000ff */
[----:B------:R-:W-:Y:S01]  /*0c10*/  IMAD R17, R22, R15, RZ ;  /* 0x0000000f16117224 */ /* 0x000fe200078e02ff */
[----:B------:R-:W-:Y:S01]  /*0c20*/  PRMT R25, R16, 0x8880, RZ ;  /* 0x0000888010197816 */ /* 0x000fe200000000ff */
[----:B------:R-:W-:Y:S01]  /*0c30*/  IMAD.MOV.U32 R4, RZ, RZ, RZ ;  /* 0x000000ffff047224 */ /* 0x000fe200078e00ff */
[----:B------:R-:W-:Y:S02]  /*0c40*/  ISETP.GT.U32.AND P2, PT, R7, R20, PT ;  /* 0x000000140700720c */ /* 0x000fe40003f44070 */
[----:B------:R-:W-:Y:S01]  /*0c50*/  IABS R27, R19 ;  /* 0x00000013001b7213 */ /* 0x000fe20000000000 */
[----:B------:R-:W-:Y:S01]  /*0c60*/  IMAD.HI.U32 R4, R5, R17, R4 ;  /* 0x0000001105047227 */ /* 0x000fe200078e0004 */
[----:B------:R-:W-:-:S02]  /*0c70*/  IABS R5, R23 ;  /* 0x0000001700057213 */ /* 0x000fc40000000000 */
[----:B------:R-:W-:Y:S02]  /*0c80*/  IABS R29, R25 ;  /* 0x00000019001d7213 */ /* 0x000fe40000000000 */
[-C--:B------:R-:W-:Y:S01]  /*0c90*/  LOP3.LUT R23, R23, R6.reuse, RZ, 0x3c, !PT ;  /* 0x0000000617177212 */ /* 0x080fe200078e3cff */
[----:B------:R-:W-:Y:S01]  /*0ca0*/  IMAD.HI.U32 R16, R4, R5, RZ ;  /* 0x0000000504107227 */ /* 0x000fe200078e00ff */
[-C--:B------:R-:W-:Y:S02]  /*0cb0*/  LOP3.LUT R19, R19, R6.reuse, RZ, 0x3c, !PT ;  /* 0x0000000613137212 */ /* 0x080fe400078e3cff */
[----:B------:R-:W-:Y:S01]  /*0cc0*/  LOP3.LUT R25, R25, R6, RZ, 0x3c, !PT ;  /* 0x0000000619197212 */ /* 0x000fe200078e3cff */
[----:B------:R-:W-:Y:S01]  /*0cd0*/  @!P2 IMAD.IADD R20, R20, 0x1, -R15 ;  /* 0x000000011414a824 */ /* 0x000fe200078e0a0f */
[----:B------:R-:W-:Y:S01]  /*0ce0*/  @!P2 IADD3 R14, R14, 0x1, RZ ;  /* 0x000000010e0ea810 */ /* 0x000fe20007ffe0ff */
[----:B------:R-:W-:Y:S01]  /*0cf0*/  IMAD.HI.U32 R17, R4, R27, RZ ;  /* 0x0000001b04117227 */ /* 0x000fe200078e00ff */
[----:B------:R-:W-:-:S02]  /*0d00*/  ISETP.GE.AND P2, PT, R21, RZ, PT ;  /* 0x000000ff1500720c */ /* 0x000fc40003f46270 */
[----:B------:R-:W-:Y:S01]  /*0d10*/  ISETP.GE.U32.AND P3, PT, R20, R7, PT ;  /* 0x000000071400720c */ /* 0x000fe20003f66070 */
[-C--:B------:R-:W-:Y:S02]  /*0d20*/  IMAD R20, R16, R18.reuse, R5 ;  /* 0x0000001210147224 */ /* 0x080fe400078e0205 */
[----:B------:R-:W-:Y:S02]  /*0d30*/  IMAD.MOV.U32 R7, RZ, RZ, R15 ;  /* 0x000000ffff077224 */ /* 0x000fe400078e000f */
[----:B------:R-:W-:Y:S02]  /*0d40*/  IMAD R22, R17, R18, R27 ;  /* 0x0000001211167224 */ /* 0x000fe400078e021b */
[----:B------:R-:W-:Y:S01]  /*0d50*/  IMAD.HI.U32 R5, R4, R29, RZ ;  /* 0x0000001d04057227 */ /* 0x000fe200078e00ff */
[C---:B------:R-:W-:Y:S02]  /*0d60*/  ISETP.GT.U32.AND P6, PT, R7.reuse, R20, PT ;  /* 0x000000140700720c */ /* 0x040fe40003fc4070 */
[----:B------:R-:W-:Y:S01]  /*0d70*/  ISETP.GT.U32.AND P5, PT, R7, R22, PT ;  /* 0x000000160700720c */ /* 0x000fe20003fa4070 */
[----:B------:R-:W-:-:S02]  /*0d80*/  IMAD R18, R5, R18, R29 ;  /* 0x0000001205127224 */ /* 0x000fc400078e021d */
[----:B------:R-:W-:Y:S02]  /*0d90*/  @P3 IADD3 R14, R14, 0x1, RZ ;  /* 0x000000010e0e3810 */ /* 0x000fe40007ffe0ff */
[----:B------:R-:W-:Y:S02]  /*0da0*/  ISETP.GE.AND P3, PT, R23, RZ, PT ;  /* 0x000000ff1700720c */ /* 0x000fe40003f66270 */
[----:B------:R-:W-:Y:S01]  /*0db0*/  ISETP.GT.U32.AND P0, PT, R7, R18, PT ;  /* 0x000000120700720c */ /* 0x000fe20003f04070 */
[----:B------:R-:W-:-:S03]  /*0dc0*/  @!P2 IMAD.MOV R14, RZ, RZ, -R14 ;  /* 0x000000ffff0ea224 */ /* 0x000fc600078e0a0e */
[--C-:B------:R-:W-:Y:S01]  /*0dd0*/  @!P6 IMAD.IADD R20, R20, 0x1, -R15.reuse ;  /* 0x000000011414e824 */ /* 0x100fe200078e0a0f */
[----:B------:R-:W-:Y:S01]  /*0de0*/  @!P6 IADD3 R16, R16, 0x1, RZ ;  /* 0x000000011010e810 */ /* 0x000fe20007ffe0ff */
[--C-:B------:R-:W-:Y:S01]  /*0df0*/  @!P5 IMAD.IADD R22, R22, 0x1, -R15.reuse ;  /* 0x000000011616d824 */ /* 0x100fe200078e0a0f */
[----:B------:R-:W-:Y:S02]  /*0e00*/  @!P5 IADD3 R17, R17, 0x1, RZ ;  /* 0x000000011111d810 */ /* 0x000fe40007ffe0ff */
[-C--:B------:R-:W-:Y:S02]  /*0e10*/  ISETP.GE.U32.AND P4, PT, R20, R7.reuse, PT ;  /* 0x000000071400720c */ /* 0x080fe40003f86070 */
[----:B------:R-:W-:Y:S02]  /*0e20*/  ISETP.GE.U32.AND P1, PT, R22, R7, PT ;  /* 0x000000071600720c */ /* 0x000fe40003f26070 */
[----:B------:R-:W-:Y:S01]  /*0e30*/  @!P0 IMAD.IADD R18, R18, 0x1, -R15 ;  /* 0x0000000112128824 */ /* 0x000fe200078e0a0f */
[----:B------:R-:W-:-:S02]  /*0e40*/  ISETP.GE.AND P5, PT, R19, RZ, PT ;  /* 0x000000ff1300720c */ /* 0x000fc40003fa6270 */
[----:B------:R-:W-:Y:S02]  /*0e50*/  @!P0 IADD3 R5, R5, 0x1, RZ ;  /* 0x0000000105058810 */ /* 0x000fe40007ffe0ff */
[----:B------:R-:W-:Y:S02]  /*0e60*/  ISETP.GE.U32.AND P6, PT, R18, R7, PT ;  /* 0x000000071200720c */ /* 0x000fe40003fc6070 */
[----:B------:R-:W-:Y:S02]  /*0e70*/  LOP3.LUT R18, RZ, R6, RZ, 0x33, !PT ;  /* 0x00000006ff127212 */ /* 0x000fe400078e33ff */
[----:B------:R-:W-:Y:S02]  /*0e80*/  @P4 IADD3 R16, R16, 0x1, RZ ;  /* 0x0000000110104810 */ /* 0x000fe40007ffe0ff */
[----:B------:R-:W-:Y:S02]  /*0e90*/  ISETP.GE.AND P4, PT, R25, RZ, PT ;  /* 0x000000ff1900720c */ /* 0x000fe40003f86270 */
[----:B------:R-:W-:Y:S01]  /*0ea0*/  @P1 IADD3 R17, R17, 0x1, RZ ;  /* 0x0000000111111810 */ /* 0x000fe20007ffe0ff */
[----:B------:R-:W-:Y:S01]  /*0eb0*/  @!P3 IMAD.MOV R16, RZ, RZ, -R16 ;  /* 0x000000ffff10b224 */ /* 0x000fe200078e0a10 */
[----:B------:R-:W-:-:S02]  /*0ec0*/  ISETP.NE.AND P1, PT, R0, RZ, PT ;  /* 0x000000ff0000720c */ /* 0x000fc40003f25270 */
[----:B------:R-:W-:Y:S01]  /*0ed0*/  IADD3 R8, P0, R8, c[0x0][0x0], RZ ;  /* 0x0000000008087a10 */ /* 0x000fe20007f1e0ff */
[----:B------:R-:W-:Y:S01]  /*0ee0*/  @!P5 IMAD.MOV R17, RZ, RZ, -R17 ;  /* 0x000000ffff11d224 */ /* 0x000fe200078e0a11 */
[----:B------:R-:W-:Y:S02]  /*0ef0*/  @P6 IADD3 R5, R5, 0x1, RZ ;  /* 0x0000000105056810 */ /* 0x000fe40007ffe0ff */
[C---:B------:R-:W-:Y:S01]  /*0f00*/  SEL R14, R18.reuse, R14, !P1 ;  /* 0x0000000e120e7207 */ /* 0x040fe20004800000 */
[----:B------:R-:W-:Y:S01]  /*0f10*/  IMAD.X R9, RZ, RZ, R9, P0 ;  /* 0x000000ffff097224 */ /* 0x000fe200000e0609 */
[C---:B------:R-:W-:Y:S01]  /*0f20*/  SEL R15, R18.reuse, R16, !P1 ;  /* 0x00000010120f7207 */ /* 0x040fe20004800000 */
[----:B------:R-:W-:Y:S01]  /*0f30*/  @!P4 IMAD.MOV R5, RZ, RZ, -R5 ;  /* 0x000000ffff05c224 */ /* 0x000fe200078e0a05 */
[----:B------:R-:W-:Y:S02]  /*0f40*/  SEL R17, R18, R17, !P1 ;  /* 0x0000001112117207 */ /* 0x000fe40004800000 */
[----:B------:R-:W-:-:S02]  /*0f50*/  PRMT R14, R15, 0x7604, R14 ;  /* 0x000076040f0e7816 */ /* 0x000fc4000000000e */
[----:B------:R-:W-:Y:S02]  /*0f60*/  SEL R5, R18, R5, !P1 ;  /* 0x0000000512057207 */ /* 0x000fe40004800000 */
[----:B------:R-:W-:Y:S02]  /*0f70*/  PRMT R14, R17, 0x7054, R14 ;  /* 0x00007054110e7816 */ /* 0x000fe4000000000e */
[C---:B------:R-:W-:Y:S02]  /*0f80*/  ISETP.LT.U32.AND P1, PT, R8.reuse, 0x4000, PT ;  /* 0x000040000800780c */ /* 0x040fe40003f21070 */
[----:B------:R-:W-:Y:S01]  /*0f90*/  PRMT R5, R5, 0x654, R14 ;  /* 0x0000065405057816 */ /* 0x000fe2000000000e */
[----:B------:R-:W-:Y:S01]  /*0fa0*/  IMAD.SHL.U32 R14, R8, 0x4, RZ ;  /* 0x00000004080e7824 */ /* 0x000fe200078e00ff */
[----:B------:R-:W-:-:S03]  /*0fb0*/  ISETP.LT.U32.AND.EX P1, PT, R9, RZ, PT, P1 ;  /* 0x000000ff0900720c */ /* 0x000fc60003f21110 */
[----:B------:R0:W-:Y:S01]  /*0fc0*/  STG.E [R2.64], R5 ;  /* 0x0000000502007986 */ /* 0x0001e2000c101904 */
[----:B------:R-:W-:Y:S02]  /*0fd0*/  ISETP.GE.U32.AND P0, PT, R14, R11, PT ;  /* 0x0000000b0e00720c */ /* 0x000fe40003f06070 */
[----:B------:R-:W-:-:S04]  /*0fe0*/  SHF.L.U64.HI R14, R8, 0x2, R9 ;  /* 0x00000002080e7819 */ /* 0x000fc80000010209 */
[----:B------:R-:W-:-:S13]  /*0ff0*/  ISETP.GE.AND.EX P0, PT, R14, R13, PT, P0 ;  /* 0x0000000d0e00720c */ /* 0x000fda0003f06300 */
[----:B0-----:R-:W-:Y:S05]  /*1000*/  @!P0 BRA P1, `(.L_x_3726) ;  /* 0xfffffab000008947 */ /* 0x001fea000083ffff */
[----:B------:R-:W-:Y:S05]  /*1010*/  EXIT ;  /* 0x000000000000794d */ /* 0x000fea0003800000 */
.L_x_3727:
        /* <DEDUP_REMOVED lines=14> */
.L_x_4045:


//--------------------- .text._ZN2at6native61_GLOBAL__N__44eb8e94_28_ForeachBinaryOpScalarList_cu_dda10a6925multi_tensor_apply_kernelINS1_28TensorListScalarListMetadataIhLi1EEENS1_25BinaryOpScalarListFunctorIhLi1ELi1ELi0EEEJSt7dividesIhEEEEvT_T0_DpT1_ --------------------------
	.section	.text._ZN2at6native61_GLOBAL__N__44eb8e94_28_ForeachBinaryOpScalarList_cu_dda10a6925multi_tensor_apply_kernelINS1_28TensorListScalarListMetadataIhLi1EEENS1_25BinaryOpScalarListFunctorIhLi1ELi1ELi0EEEJSt7dividesIhEEEEvT_T0_DpT1_,"ax",@progbits
	.sectioninfo	@"SHI_REGISTERS=31"
	.align	128
.text._ZN2at6native61_GLOBAL__N__44eb8e94_28_ForeachBinaryOpScalarList_cu_dda10a6925multi_tensor_apply_kernelINS1_28TensorListScalarListMetadataIhLi1EEENS1_25BinaryOpScalarListFunctorIhLi1ELi1ELi0EEEJSt7dividesIhEEEEvT_T0_DpT1_:
        .type           _ZN2at6native61_GLOBAL__N__44eb8e94_28_ForeachBinaryOpScalarList_cu_dda10a6925multi_tensor_apply_kernelINS1_28TensorListScalarListMetadataIhLi1EEENS1_25BinaryOpScalarListFunctorIhLi1ELi1ELi0EEEJSt7dividesIhEEEEvT_T0_DpT1_,@function
        .size           _ZN2at6native61_GLOBAL__N__44eb8e94_28_ForeachBinaryOpScalarList_cu_dda10a6925multi_tensor_apply_kernelINS1_28TensorListScalarListMetadataIhLi1EEENS1_25BinaryOpScalarListFunctorIhLi1ELi1ELi0EEEJSt7dividesIhEEEEvT_T0_DpT1_,(.L_x_4046 - _ZN2at6native61_GLOBAL__N__44eb8e94_28_ForeachBinaryOpScalarList_cu_dda10a6925multi_tensor_apply_kernelINS1_28TensorListScalarListMetadataIhLi1EEENS1_25BinaryOpScalarListFunctorIhLi1ELi1ELi0EEEJSt7dividesIhEEEEvT_T0_DpT1_)
        .other          _ZN2at6native61_GLOBAL__N__44eb8e94_28_ForeachBinaryOpScalarList_cu_dda10a6925multi_tensor_apply_kernelINS1_28TensorListScalarListMetadataIhLi1EEENS1_25BinaryOpScalarListFunctorIhLi1ELi1ELi0EEEJSt7dividesIhEEEEvT_T0_DpT1_,@"STO_CUDA_ENTRY STV_DEFAULT"
_ZN2at6native61_GLOBAL__N__44eb8e94_28_ForeachBinaryOpScalarList_cu_dda10a6925multi_tensor_apply_kernelINS1_28TensorListScalarListMetadataIhLi1EEENS1_25BinaryOpScalarListFunctorIhLi1ELi1ELi0EEEJSt7dividesIhEEEEvT_T0_DpT1_:
        /* <DEDUP_REMOVED lines=25> */
.L_x_3729:
        /* <DEDUP_REMOVED lines=11> */
[----:B------:R-:W-:Y:S02]  /*0240*/  ISETP.GE.U32.AND P3, PT, R16, 0x10000, PT ;  /* 0x000100001000780c */ /* 0x000fe40003f66070 */
[----:B------:R-:W-:Y:S01]  /*0250*/  ISETP.GE.U32.AND.EX P5, PT, R18, RZ, PT, P5 ;  /* 0x000000ff1200720c */ /* 0x000fe20003fa6150 */
[----:B------:R-:W-:Y:S01]  /*0260*/  IMAD.X R0, RZ, RZ, R18, P4 ;  /* 0x000000ffff007224 */ /* 0x000fe200020e0612 */
[----:B------:R-:W-:Y:S02]  /*0270*/  ISETP.LT.U32.AND P1, PT, R16, R8, PT ;  /* 0x000000081000720c */ /* 0x000fe40003f21070 */
[----:B------:R-:W-:Y:S02]  /*0280*/  ISETP.GE.U32.AND.EX P3, PT, R13, RZ, PT, P3 ;  /* 0x000000ff0d00720c */ /* 0x000fe40003f66130 */
[----:B------:R-:W-:-:S02]  /*0290*/  ISETP.LT.AND.EX P0, PT, R18, R6, !P5, P0 ;  /* 0x000000061200720c */ /* 0x000fc40006f01300 */
[----:B------:R-:W-:Y:S02]  /*02a0*/  ISETP.GE.U32.AND P5, PT, R12, 0x10000, PT ;  /* 0x000100000c00780c */ /* 0x000fe40003fa6070 */
[----:B------:R-:W-:Y:S02]  /*02b0*/  ISETP.GE.U32.AND P2, PT, R10, 0x10000, PT ;  /* 0x000100000a00780c */ /* 0x000fe40003f46070 */
[----:B------:R-:W-:Y:S02]  /*02c0*/  IADD3 R16, P6, R16, R9, RZ ;  /* 0x0000000910107210 */ /* 0x000fe40007fde0ff */
[C---:B------:R-:W-:Y:S02]  /*02d0*/  ISETP.LT.AND.EX P1, PT, R13.reuse, R6, !P3, P1 ;  /* 0x000000060d00720c */ /* 0x040fe40005f21310 */
[----:B------:R-:W-:Y:S01]  /*02e0*/  ISETP.LT.U32.AND P3, PT, R12, R8, PT ;  /* 0x000000080c00720c */ /* 0x000fe20003f61070 */
[----:B------:R-:W-:Y:S01]  /*02f0*/  IMAD.X R17, R13, 0x1, R7, P6 ;  /* 0x000000010d117824 */ /* 0x000fe200030e0607 */
[----:B------:R-:W-:-:S02]  /*0300*/  ISETP.GE.U32.AND.EX P5, PT, R11, RZ, PT, P5 ;  /* 0x000000ff0b00720c */ /* 0x000fc40003fa6150 */
[----:B------:R-:W-:Y:S02]  /*0310*/  ISETP.LT.U32.AND P4, PT, R10, R8, PT ;  /* 0x000000080a00720c */ /* 0x000fe40003f81070 */
[----:B------:R-:W-:Y:S02]  /*0320*/  ISETP.GE.U32.AND.EX P2, PT, R0, RZ, PT, P2 ;  /* 0x000000ff0000720c */ /* 0x000fe40003f46120 */
[-C--:B------:R-:W-:Y:S02]  /*0330*/  IADD3 R14, P6, R15, R9.reuse, RZ ;  /* 0x000000090f0e7210 */ /* 0x080fe40007fde0ff */
[-C--:B------:R-:W-:Y:S02]  /*0340*/  ISETP.LT.AND.EX P3, PT, R11, R6.reuse, !P5, P3 ;  /* 0x000000060b00720c */ /* 0x080fe40006f61330 */
[----:B------:R-:W-:Y:S01]  /*0350*/  IADD3 R12, P5, R12, R9, RZ ;  /* 0x000000090c0c7210 */ /* 0x000fe20007fbe0ff */
[----:B------:R-:W-:Y:S01]  /*0360*/  IMAD.X R15, R18, 0x1, R7, P6 ;  /* 0x00000001120f7824 */ /* 0x000fe200030e0607 */
[----:B------:R-:W-:-:S02]  /*0370*/  ISETP.LT.AND.EX P2, PT, R0, R6, !P2, P4 ;  /* 0x000000060000720c */ /* 0x000fc40005741340 */
[----:B------:R-:W-:Y:S01]  /*0380*/  IADD3 R10, P4, R10, R9, RZ ;  /* 0x000000090a0a7210 */ /* 0x000fe20007f9e0ff */
[----:B------:R-:W-:Y:S01]  /*0390*/  IMAD.X R13, R11, 0x1, R7, P5 ;  /* 0x000000010b0d7824 */ /* 0x000fe200028e0607 */
[----:B------:R-:W-:Y:S01]  /*03a0*/  PRMT R23, RZ, 0x7610, R23 ;  /* 0x00007610ff177816 */ /* 0x000fe20000000017 */
[----:B------:R-:W2:Y:S01]  /*03b0*/  @P0 LDG.E.U8 R24, [R14.64] ;  /* 0x000000040e180981 */ /* 0x000ea2000c1e1100 */
[----:B------:R-:W-:Y:S01]  /*03c0*/  PRMT R22, RZ, 0x7610, R22 ;  /* 0x00007610ff167816 */ /* 0x000fe20000000016 */
[----:B------:R-:W-:Y:S01]  /*03d0*/  IMAD.X R11, R0, 0x1, R7, P4 ;  /* 0x00000001000b7824 */ /* 0x000fe200020e0607 */
[----:B------:R-:W-:Y:S02]  /*03e0*/  PRMT R0, RZ, 0x7610, R0 ;  /* 0x00007610ff007816 */ /* 0x000fe40000000000 */
[----:B------:R0:W5:Y:S04]  /*03f0*/  @P1 LDG.E.U8 R23, [R16.64] ;  /* 0x0000000410171981 */ /* 0x000168000c1e1100 */
[----:B------:R0:W5:Y:S04]  /*0400*/  @P3 LDG.E.U8 R22, [R12.64] ;  /* 0x000000040c163981 */ /* 0x000168000c1e1100 */
[----:B------:R0:W5:Y:S01]  /*0410*/  @P2 LDG.E.U8 R0, [R10.64] ;  /* 0x000000040a002981 */ /* 0x000162000c1e1100 */
[----:B------:R-:W-:-:S02]  /*0420*/  MOV R18, 0x450 ;  /* 0x0000045000127802 */ /* 0x000fc40000000f00 */
[----:B--2---:R-:W-:Y:S02]  /*0430*/  LOP3.LUT R24, R24, 0xff, RZ, 0xc0, !PT ;  /* 0x000000ff18187812 */ /* 0x004fe400078ec0ff */
[----:B0----5:R-:W-:Y:S05]  /*0440*/  CALL.REL.NOINC `($__internal_13_$__cuda_sm20_div_u16) ;  /* 0x0000043000007944 */ /* 0x021fea0003c00000 */
[----:B------:R-:W-:Y:S01]  /*0450*/  IMAD.MOV.U32 R21, RZ, RZ, R27 ;  /* 0x000000ffff157224 */ /* 0x000fe200078e001b */
[----:B------:R-:W-:Y:S02]  /*0460*/  LOP3.LUT R24, R23, 0xff, RZ, 0xc0, !PT ;  /* 0x000000ff17187812 */ /* 0x000fe400078ec0ff */
[----:B------:R-:W-:Y:S02]  /*0470*/  MOV R18, 0x490 ;  /* 0x0000049000127802 */ /* 0x000fe40000000f00 */
[----:B------:R-:W-:Y:S05]  /*0480*/  CALL.REL.NOINC `($__internal_13_$__cuda_sm20_div_u16) ;  /* 0x000003f000007944 */ /* 0x000fea0003c00000 */
        /* <DEDUP_REMOVED lines=20> */
.L_x_3728:
[----:B--2---:R-:W0:Y:S02]  /*05d0*/  S2R R0, SR_TID.X ;  /* 0x0000000000007919 */ /* 0x004e240000002100 */
[----:B0-----:R-:W-:-:S05]  /*05e0*/  IMAD.WIDE.U32 R2, R0, 0x4, RZ ;  /* 0x0000000400027825 */ /* 0x001fca00078e00ff */
[----:B------:R-:W-:-:S04]  /*05f0*/  ISETP.GE.U32.AND P0, PT, R2, R8, PT ;  /* 0x000000080200720c */ /* 0x000fc80003f06070 */
[----:B------:R-:W-:-:S04]  /*0600*/  ISETP.GE.AND.EX P0, PT, R3, R6, PT, P0 ;  /* 0x000000060300720c */ /* 0x000fc80003f06300 */
[----:B------:R-:W-:-:S13]  /*0610*/  ISETP.GT.U32.OR P0, PT, R0, 0x3fff, P0 ;  /* 0x00003fff0000780c */ /* 0x000fda0000704470 */
[----:B------:R-:W-:Y:S05]  /*0620*/  @P0 EXIT ;  /* 0x000000000000094d */ /* 0x000fea0003800000 */
[----:B------:R-:W-:Y:S02]  /*0630*/  IMAD.MOV.U32 R2, RZ, RZ, R0 ;  /* 0x000000ffff027224 */ /* 0x000fe400078e0000 */
[----:B------:R-:W-:-:S03]  /*0640*/  IMAD.MOV.U32 R0, RZ, RZ, RZ ;  /* 0x000000ffff007224 */ /* 0x000fc600078e00ff */
.L_x_3730:
[----:B------:R-:W-:-:S04]  /*0650*/  LEA R12, P0, R2, R9, 0x2 ;  /* 0x00000009020c7211 */ /* 0x000fc800078010ff */
[----:B------:R-:W-:-:S05]  /*0660*/  LEA.HI.X R13, R2, R7, R0, 0x2, P0 ;  /* 0x00000007020d7211 */ /* 0x000fca00000f1400 */
[----:B------:R-:W2:Y:S01]  /*0670*/  LDG.E R24, [R12.64] ;  /* 0x000000040c187981 */ /* 0x000ea2000c1e1900 */
[----:B------:R-:W-:Y:S02]  /*0680*/  MOV R18, 0x6e0 ;  /* 0x000006e000127802 */ /* 0x000fe40000000f00 */
[C---:B--2---:R-:W-:Y:S02]  /*0690*/  PRMT R3, R24.reuse, 0x7770, RZ ;  /* 0x0000777018037816 */ /* 0x044fe400000000ff */
[C---:B------:R-:W-:Y:S02]  /*06a0*/  PRMT R4, R24.reuse, 0x7771, RZ ;  /* 0x0000777118047816 */ /* 0x040fe400000000ff */
[C---:B------:R-:W-:Y:S02]  /*06b0*/  PRMT R5, R24.reuse, 0x7772, RZ ;  /* 0x0000777218057816 */ /* 0x040fe400000000ff */
[----:B------:R-:W-:Y:S02]  /*06c0*/  PRMT R24, R24, 0x7773, RZ ;  /* 0x0000777318187816 */ /* 0x000fe400000000ff */
[----:B------:R-:W-:Y:S05]  /*06d0*/  CALL.REL.NOINC `($__internal_13_$__cuda_sm20_div_u16) ;  /* 0x000001a000007944 */ /* 0x000fea0003c00000 */
[----:B------:R-:W-:Y:S01]  /*06e0*/  IMAD.MOV.U32 R10, RZ, RZ, R27 ;  /* 0x000000ffff0a7224 */ /* 0x000fe200078e001b */
[----:B------:R-:W-:Y:S01]  /*06f0*/  MOV R18, 0x720 ;  /* 0x0000072000127802 */ /* 0x000fe20000000f00 */
[----:B------:R-:W-:-:S02]  /*0700*/  IMAD.MOV.U32 R24, RZ, RZ, R5 ;  /* 0x000000ffff187224 */ /* 0x000fc400078e0005 */
        /* <DEDUP_REMOVED lines=23> */
        .weak           $__internal_13_$__cuda_sm20_div_u16
        .type           $__internal_13_$__cuda_sm20_div_u16,@function
        .size           $__internal_13_$__cuda_sm20_div_u16,(.L_x_4046 - $__internal_13_$__cuda_sm20_div_u16)
$__internal_13_$__cuda_sm20_div_u16:
[----:B------:R-:W0:Y:S01]  /*0880*/  I2F.U16 R26, R20 ;  /* 0x00000014001a7306 */ /* 0x000e220000101000 */
[----:B------:R-:W-:-:S07]  /*0890*/  IMAD.MOV.U32 R19, RZ, RZ, 0x4b800000 ;  /* 0x4b800000ff137424 */ /* 0x000fce00078e00ff */
        /* <DEDUP_REMOVED lines=10> */
[----:B------:R-:W-:Y:S02]  /*0940*/  FMUL.RZ R28, R24, R19 ;  /* 0x00000013181c7220 */ /* 0x000fe4000040c000 */
[----:B------:R-:W-:-:S04]  /*0950*/  IMAD.MOV.U32 R19, RZ, RZ, 0x0 ;  /* 0x00000000ff137424 */ /* 0x000fc800078e00ff */
[----:B------:R-:W0:Y:S02]  /*0960*/  F2I.U32.TRUNC.NTZ R28, R28 ;  /* 0x0000001c001c7305 */ /* 0x000e24000020f000 */
[----:B0-----:R-:W-:Y:S01]  /*0970*/  LOP3.LUT R27, R28, 0xffff, RZ, 0xc0, !PT ;  /* 0x0000ffff1c1b7812 */ /* 0x001fe200078ec0ff */
[----:B------:R-:W-:Y:S01]  /*0980*/  @!P4 IMAD.MOV.U32 R27, RZ, RZ, -0x1 ;  /* 0xffffffffff1bc424 */ /* 0x000fe200078e00ff */
[----:B------:R-:W-:Y:S06]  /*0990*/  RET.REL.NODEC R18 `(_ZN2at6native61_GLOBAL__N__44eb8e94_28_ForeachBinaryOpScalarList_cu_dda10a6925multi_tensor_apply_kernelINS1_28TensorListScalarListMetadataIhLi1EEENS1_25BinaryOpScalarListFunctorIhLi1ELi1ELi0EEEJSt7dividesIhEEEEvT_T0_DpT1_) ;  /* 0xfffff66012007950 */ /* 0x000fec0003c3ffff */
.L_x_3731:
        /* <DEDUP_REMOVED lines=14> */
.L_x_4046:


//--------------------- .text._ZN2at6native61_GLOBAL__N__44eb8e94_28_ForeachBinaryOpScalarList_cu_dda10a6925multi_tensor_apply_kernelINS1_28TensorListScalarListMetadataIfLi2EEENS1_25BinaryOpScalarListFunctorIN3c108BFloat16ELi2ELi1ELi1EEEJSt10multipliesIfEEEEvT_T0_DpT1_ --------------------------
	.section	.text._ZN2at6native61_GLOBAL__N__44eb8e94_28_ForeachBinaryOpScalarList_cu_dda10a6925multi_tensor_apply_kernelINS1_28TensorListScalarListMetadataIfLi2EEENS1_25BinaryOpScalarListFunctorIN3c108BFloat16ELi2ELi1ELi1EEEJSt10multipliesIfEEEEvT_T0_DpT1_,"ax",@progbits
	.sectioninfo	@"SHI_REGISTERS=32"
	.align	128
.text._ZN2at6native61_GLOBAL__N__44eb8e94_28_ForeachBinaryOpScalarList_cu_dda10a6925multi_tensor_apply_kernelINS1_28TensorListScalarListMetadataIfLi2EEENS1_25BinaryOpScalarListFunctorIN3c108BFloat16ELi2ELi1ELi1EEEJSt10multipliesIfEEEEvT_T0_DpT1_:
        .type           _ZN2at6native61_GLOBAL__N__44eb8e94_28_ForeachBinaryOpScalarList_cu_dda10a6925multi_tensor_apply_kernelINS1_28TensorListScalarListMetadataIfLi2EEENS1_25BinaryOpScalarListFunctorIN3c108BFloat16ELi2ELi1ELi1EEEJSt10multipliesIfEEEEvT_T0_DpT1_,@function
        .size           _ZN2at6native61_GLOBAL__N__44eb8e94_28_ForeachBinaryOpScalarList_cu_dda10a6925multi_tensor_apply_kernelINS1_28TensorListScalarListMetadataIfLi2EEENS1_25BinaryOpScalarListFunctorIN3c108BFloat16ELi2ELi1ELi1EEEJSt10multipliesIfEEEEvT_T0_DpT1_,(.L_x_4048 - _ZN2at6native61_GLOBAL__N__44eb8e94_28_ForeachBinaryOpScalarList_cu_dda10a6925multi_tensor_apply_kernelINS1_28TensorListScalarListMetadataIfLi2EEENS1_25BinaryOpScalarListFunctorIN3c108BFloat16ELi2ELi1ELi1EEEJSt10multipliesIfEEEEvT_T0_DpT1_)
        .other          _ZN2at6native61_GLOBAL__N__44eb8e94_28_ForeachBinaryOpScalarList_cu_dda10a6925multi_tensor_apply_kernelINS1_28TensorListScalarListMetadataIfLi2EEENS1_25BinaryOpScalarListFunctorIN3c108BFloat16ELi2ELi1ELi1EEEJSt10multipliesIfEEEEvT_T0_DpT1_,@"STO_CUDA_ENTRY STV_DEFAULT"
_ZN2at6native61_GLOBAL__N__44eb8e94_28_ForeachBinaryOpScalarList_cu_dda10a6925multi_tensor_apply_kernelINS1_28TensorListScalarListMetadataIfLi2EEENS1_25BinaryOpScalarListFunctorIN3c108BFloat16ELi2ELi1ELi1EEEJSt10multipliesIfEEEEvT_T0_DpT1_:
        /* <DEDUP_REMOVED lines=28> */
.L_x_3733:
        /* <DEDUP_REMOVED lines=50> */
[----:B------:R-:W-:Y:S01]  /*04e0*/  FMUL.FTZ R7, R0, R7 ;  /* 0x0000000700077220 */ /* 0x000fe20000410000 */
[----:B---3--:R-:W-:-:S04]  /*04f0*/  PRMT R21, RZ, 0x5410, R22 ;  /* 0x00005410ff157816 */ /* 0x008fc80000000016 */
[----:B------:R-:W-:Y:S01]  /*0500*/  F2FP.BF16.PACK_AB R6, RZ, R7 ;  /* 0x00000007ff06723e */ /* 0x000fe200000010ff */
[----:B------:R-:W-:Y:S01]  /*0510*/  FMUL.FTZ R21, R0, R21 ;  /* 0x0000001500157220 */ /* 0x000fe20000410000 */
[----:B----4-:R-:W-:-:S04]  /*0520*/  PRMT R7, RZ, 0x5410, R24 ;  /* 0x00005410ff077816 */ /* 0x010fc80000000018 */
[----:B------:R-:W-:Y:S01]  /*0530*/  F2FP.BF16.PACK_AB R20, RZ, R21 ;  /* 0x00000015ff14723e */ /* 0x000fe200000010ff */
[----:B------:R-:W-:Y:S01]  /*0540*/  FMUL.FTZ R7, R0, R7 ;  /* 0x0000000700077220 */ /* 0x000fe20000410000 */
[----:B-----5:R-:W-:-:S04]  /*0550*/  PRMT R21, RZ, 0x5410, R26 ;  /* 0x00005410ff157816 */ /* 0x020fc8000000001a */
[----:B------:R-:W-:Y:S01]  /*0560*/  F2FP.BF16.PACK_AB R7, RZ, R7 ;  /* 0x00000007ff07723e */ /* 0x000fe200000010ff */
[----:B------:R0:W-:Y:S01]  /*0570*/  @P1 STG.E.U16 [R16.64], R6 ;  /* 0x0000000610001986 */ /* 0x0001e2000c101504 */
[----:B------:R-:W-:-:S03]  /*0580*/  FMUL.FTZ R21, R0, R21 ;  /* 0x0000001500157220 */ /* 0x000fc60000410000 */
        /* <DEDUP_REMOVED lines=13> */
.L_x_3732:
[----:B0-----:R-:W0:Y:S02]  /*0660*/  S2R R16, SR_TID.X ;  /* 0x0000000000107919 */ /* 0x001e240000002100 */
[----:B0-----:R-:W-:-:S05]  /*0670*/  IMAD.WIDE.U32 R4, R16, 0x4, RZ ;  /* 0x0000000410047825 */ /* 0x001fca00078e00ff */
[----:B------:R-:W-:-:S04]  /*0680*/  ISETP.GE.U32.AND P0, PT, R4, R2, PT ;  /* 0x000000020400720c */ /* 0x000fc80003f06070 */
[----:B------:R-:W-:-:S04]  /*0690*/  ISETP.GE.AND.EX P0, PT, R5, R3, PT, P0 ;  /* 0x000000030500720c */ /* 0x000fc80003f06300 */
[----:B------:R-:W-:-:S13]  /*06a0*/  ISETP.GT.U32.OR P0, PT, R16, 0x3fff, P0 ;  /* 0x00003fff1000780c */ /* 0x000fda0000704470 */
[----:B------:R-:W-:Y:S05]  /*06b0*/  @P0 EXIT ;  /* 0x000000000000094d */ /* 0x000fea0003800000 */
[----:B------:R-:W-:-:S04]  /*06c0*/  IMAD.MOV.U32 R21, RZ, RZ, RZ ;  /* 0x000000ffff157224 */ /* 0x000fc800078e00ff */
.L_x_3734:
        /* <DEDUP_REMOVED lines=9> */
[C---:B------:R-:W-:Y:S01]  /*0760*/  FMUL.FTZ R5, R0.reuse, R5 ;  /* 0x0000000500057220 */ /* 0x040fe20000410000 */
[----:B------:R-:W-:Y:S01]  /*0770*/  PRMT R11, RZ, 0x7610, R11 ;  /* 0x00007610ff0b7816 */ /* 0x000fe2000000000b */
[----:B------:R-:W-:-:S02]  /*0780*/  FMUL.FTZ R8, R0, R7 ;  /* 0x0000000700087220 */ /* 0x000fc40000410000 */
[C---:B------:R-:W-:Y:S02]  /*0790*/  FMUL.FTZ R9, R0.reuse, R9 ;  /* 0x0000000900097220 */ /* 0x040fe40000410000 */
        /* <DEDUP_REMOVED lines=15> */
.L_x_3735:
        /* <DEDUP_REMOVED lines=15> */
.L_x_4048:


//--------------------- .text._ZN2at6native61_GLOBAL__N__44eb8e94_28_ForeachBinaryOpScalarList_cu_dda10a6925multi_tensor_apply_kernelINS1_28TensorListScalarListMetadataIfLi2EEENS1_25BinaryOpScalarListFunctorIN3c104HalfELi2ELi1ELi1EEEJSt10multipliesIfEEEEvT_T0_DpT1_ --------------------------
	.section	.text._ZN2at6native61_GLOBAL__N__44eb8e94_28_ForeachBinaryOpScalarList_cu_dda10a6925multi_tensor_apply_kernelINS1_28TensorListScalarListMetadataIfLi2EEENS1_25BinaryOpScalarListFunctorIN3c104HalfELi2ELi1ELi1EEEJSt10multipliesIfEEEEvT_T0_DpT1_,"ax",@progbits
	.sectioninfo	@"SHI_REGISTERS=32"
	.align	128
.text._ZN2at6native61_GLOBAL__N__44eb8e94_28_ForeachBinaryOpScalarList_cu_dda10a6925multi_tensor_apply_kernelINS1_28TensorListScalarListMetadataIfLi2EEENS1_25BinaryOpScalarListFunctorIN3c104HalfELi2ELi1ELi1EEEJSt10multipliesIfEEEEvT_T0_DpT1_:
        .type           _ZN2at6native61_GLOBAL__N__44eb8e94_28_ForeachBinaryOpScalarList_cu_dda10a6925multi_tensor_apply_kernelINS1_28TensorListScalarListMetadataIfLi2EEENS1_25BinaryOpScalarListFunctorIN3c104HalfELi2ELi1ELi1EEEJSt10multipliesIfEEEEvT_T0_DpT1_,@function
        .size           _ZN2at6native61_GLOBAL__N__44eb8e94_28_ForeachBinaryOpScalarList_cu_dda10a6925multi_tensor_apply_kernelINS1_28TensorListScalarListMetadataIfLi2EEENS1_25BinaryOpScalarListFunctorIN3c104HalfELi2ELi1ELi1EEEJSt10multipliesIfEEEEvT_T0_DpT1_,(.L_x_4049 - _ZN2at6native61_GLOBAL__N__44eb8e94_28_ForeachBinaryOpScalarList_cu_dda10a6925multi_tensor_apply_kernelINS1_28TensorListScalarListMetadataIfLi2EEENS1_25BinaryOpScalarListFunctorIN3c104HalfELi2ELi1ELi1EEEJSt10multipliesIfEEEEvT_T0_DpT1_)
        .other          _ZN2at6native61_GLOBAL__N__44eb8e94_28_ForeachBinaryOpScalarList_cu_dda10a6925multi_tensor_apply_kernelINS1_28TensorListScalarListMetadataIfLi2EEENS1_25BinaryOpScalarListFunctorIN3c104HalfELi2ELi1ELi1EEEJSt10multipliesIfEEEEvT_T0_DpT1_,@"STO_CUDA_ENTRY STV_DEFAULT"
_ZN2at6native61_GLOBAL__N__44eb8e94_28_ForeachBinaryOpScalarList_cu_dda10a6925multi_tensor_apply_kernelINS1_28TensorListScalarListMetadataIfLi2EEENS1_25BinaryOpScalarListFunctorIN3c104HalfELi2ELi1ELi1EEEJSt10multipliesIfEEEEvT_T0_DpT1_:
        /* <DEDUP_REMOVED lines=28> */
.L_x_3737:
        /* <DEDUP_REMOVED lines=48> */
[----:B------:R-:W-:Y:S01]  /*04c0*/  FMUL.FTZ R9, R0, R7 ;  /* 0x0000000700097220 */ /* 0x000fe20000410000 */
[----:B---3--:R-:W-:Y:S01]  /*04d0*/  HADD2.F32 R22, -RZ, R22.H0_H0 ;  /* 0x20000016ff167230 */ /* 0x008fe20000004100 */
[----:B------:R-:W-:-:S04]  /*04e0*/  @P4 LEA.HI.X R7, R29, R15, R27, 0x1, P5 ;  /* 0x0000000f1d074211 */ /* 0x000fc800028f0c1b */
[----:B------:R-:W-:Y:S01]  /*04f0*/  FMUL.FTZ R22, R0, R22 ;  /* 0x0000001600167220 */ /* 0x000fe20000410000 */
[----:B-1----:R-:W-:Y:S01]  /*0500*/  F2FP.PACK_AB R20, RZ, R9 ;  /* 0x00000009ff14723e */ /* 0x002fe200000000ff */
[----:B----4-:R-:W-:Y:S02]  /*0510*/  HADD2.F32 R27, -RZ, R24.H0_H0 ;  /* 0x20000018ff1b7230 */ /* 0x010fe40000004100 */
[----:B-----5:R-:W-:-:S03]  /*0520*/  HADD2.F32 R21, -RZ, R26.H0_H0 ;  /* 0x2000001aff157230 */ /* 0x020fc60000004100 */
[C---:B------:R-:W-:Y:S01]  /*0530*/  FMUL.FTZ R27, R0.reuse, R27 ;  /* 0x0000001b001b7220 */ /* 0x040fe20000410000 */
[----:B------:R-:W-:Y:S01]  /*0540*/  @P2 LEA.HI.X R9, R25, R15, R23, 0x1, P3 ;  /* 0x0000000f19092211 */ /* 0x000fe200018f0c17 */
[----:B------:R-:W-:Y:S02]  /*0550*/  IMAD.MOV.U32 R23, RZ, RZ, c[0x0][0x0] ;  /* 0x00000000ff177624 */ /* 0x000fe400078e00ff */
[----:B------:R-:W-:Y:S01]  /*0560*/  FMUL.FTZ R21, R0, R21 ;  /* 0x0000001500157220 */ /* 0x000fe20000410000 */
        /* <DEDUP_REMOVED lines=14> */
.L_x_3736:
[----:B0-----:R-:W0:Y:S02]  /*0650*/  S2R R16, SR_TID.X ;  /* 0x0000000000107919 */ /* 0x001e240000002100 */
[----:B0-----:R-:W-:-:S05]  /*0660*/  IMAD.WIDE.U32 R4, R16, 0x4, RZ ;  /* 0x0000000410047825 */ /* 0x001fca00078e00ff */
[----:B------:R-:W-:-:S04]  /*0670*/  ISETP.GE.U32.AND P0, PT, R4, R2, PT ;  /* 0x000000020400720c */ /* 0x000fc80003f06070 */
[----:B------:R-:W-:-:S04]  /*0680*/  ISETP.GE.AND.EX P0, PT, R5, R3, PT, P0 ;  /* 0x000000030500720c */ /* 0x000fc80003f06300 */
[----:B------:R-:W-:-:S13]  /*0690*/  ISETP.GT.U32.OR P0, PT, R16, 0x3fff, P0 ;  /* 0x00003fff1000780c */ /* 0x000fda0000704470 */
[----:B------:R-:W-:Y:S05]  /*06a0*/  @P0 EXIT ;  /* 0x000000000000094d */ /* 0x000fea0003800000 */
[----:B------:R-:W-:-:S04]  /*06b0*/  IMAD.MOV.U32 R23, RZ, RZ, RZ ;  /* 0x000000ffff177224 */ /* 0x000fc800078e00ff */
.L_x_3738:
        /* <DEDUP_REMOVED lines=9> */
[C---:B------:R-:W-:Y:S01]  /*0750*/  FMUL.FTZ R5, R0.reuse, R5 ;  /* 0x0000000500057220 */ /* 0x040fe20000410000 */
[----:B------:R-:W-:Y:S01]  /*0760*/  HADD2.F32 R17, -RZ, R7.H1_H1 ;  /* 0x30000007ff117230 */ /* 0x000fe20000004100 */
[C---:B------:R-:W-:Y:S02]  /*0770*/  FMUL.FTZ R8, R0.reuse, R9 ;  /* 0x0000000900087220 */ /* 0x040fe40000410000 */
        /* <DEDUP_REMOVED lines=16> */
.L_x_3739:
        /* <DEDUP_REMOVED lines=16> */
.L_x_4049:


//--------------------- .text._ZN2at6native61_GLOBAL__N__44eb8e94_28_ForeachBinaryOpScalarList_cu_dda10a6925multi_tensor_apply_kernelINS1_28TensorListScalarListMetadataIbLi2EEENS1_25BinaryOpScalarListFunctorIbLi2ELi1ELi1EEEJSt10multipliesIbEEEEvT_T0_DpT1_ --------------------------
	.section	.text._ZN2at6native61_GLOBAL__N__44eb8e94_28_ForeachBinaryOpScalarList_cu_dda10a6925multi_tensor_apply_kernelINS1_28TensorListScalarListMetadataIbLi2EEENS1_25BinaryOpScalarListFunctorIbLi2ELi1ELi1EEEJSt10multipliesIbEEEEvT_T0_DpT1_,"ax",@progbits
	.sectioninfo	@"SHI_REGISTERS=32"
	.align	128
.text._ZN2at6native61_GLOBAL__N__44eb8e94_28_ForeachBinaryOpScalarList_cu_dda10a6925multi_tensor_apply_kernelINS1_28TensorListScalarListMetadataIbLi2EEENS1_25BinaryOpScalarListFunctorIbLi2ELi1ELi1EEEJSt10multipliesIbEEEEvT_T0_DpT1_:
        .type           _ZN2at6native61_GLOBAL__N__44eb8e94_28_ForeachBinaryOpScalarList_cu_dda10a6925multi_tensor_apply_kernelINS1_28TensorListScalarListMetadataIbLi2EEENS1_25BinaryOpScalarListFunctorIbLi2ELi1ELi1EEEJSt10multipliesIbEEEEvT_T0_DpT1_,@function
        .size           _ZN2at6native61_GLOBAL__N__44eb8e94_28_ForeachBinaryOpScalarList_cu_dda10a6925multi_tensor_apply_kernelINS1_28TensorListScalarListMetadataIbLi2EEENS1_25BinaryOpScalarListFunctorIbLi2ELi1ELi1EEEJSt10multipliesIbEEEEvT_T0_DpT1_,(.L_x_4050 - _ZN2at6native61_GLOBAL__N__44eb8e94_28_ForeachBinaryOpScalarList_cu_dda10a6925multi_tensor_apply_kernelINS1_28TensorListScalarListMetadataIbLi2EEENS1_25BinaryOpScalarListFunctorIbLi2ELi1ELi1EEEJSt10multipliesIbEEEEvT_T0_DpT1_)
        .other          _ZN2at6native61_GLOBAL__N__44eb8e94_28_ForeachBinaryOpScalarList_cu_dda10a6925multi_tensor_apply_kernelINS1_28TensorListScalarListMetadataIbLi2EEENS1_25BinaryOpScalarListFunctorIbLi2ELi1ELi1EEEJSt10multipliesIbEEEEvT_T0_DpT1_,@"STO_CUDA_ENTRY STV_DEFAULT"
_ZN2at6native61_GLOBAL__N__44eb8e94_28_ForeachBinaryOpScalarList_cu_dda10a6925multi_tensor_apply_kernelINS1_28TensorListScalarListMetadataIbLi2EEENS1_25BinaryOpScalarListFunctorIbLi2ELi1ELi1EEEJSt10multipliesIbEEEEvT_T0_DpT1_:
        /* <DEDUP_REMOVED lines=29> */
.L_x_3741:
        /* <DEDUP_REMOVED lines=42> */
[----:B------:R-:W-:-:S04]  /*0470*/  ISETP.NE.AND P6, PT, R0, RZ, P4 ;  /* 0x000000ff0000720c */ /* 0x000fc800027c5270 */
[----:B------:R-:W-:Y:S02]  /*0480*/  @P0 SEL R29, RZ, 0x1, !P6 ;  /* 0x00000001ff1d0807 */ /* 0x000fe40007000000 */
[----:B0-----:R-:W-:-:S05]  /*0490*/  @P1 IADD3 R2, P6, R25, R11, RZ ;  /* 0x0000000b19021210 */ /* 0x001fca0007fde0ff */
[----:B------:R-:W-:Y:S01]  /*04a0*/  @P1 IMAD.X R3, R26, 0x1, R14, P6 ;  /* 0x000000011a031824 */ /* 0x000fe200030e060e */
[----:B---3--:R-:W-:Y:S02]  /*04b0*/  LOP3.LUT P4, RZ, R6, 0xff, RZ, 0xc0, !PT ;  /* 0x000000ff06ff7812 */ /* 0x008fe4000788c0ff */
[----:B------:R-:W-:Y:S02]  /*04c0*/  @P0 IADD3 R6, P5, R28, R11, RZ ;  /* 0x0000000b1c060210 */ /* 0x000fe40007fbe0ff */
[----:B------:R-:W-:-:S03]  /*04d0*/  ISETP.NE.AND P4, PT, R0, RZ, P4 ;  /* 0x000000ff0000720c */ /* 0x000fc60002785270 */
[----:B------:R-:W-:Y:S01]  /*04e0*/  @P0 IMAD.X R7, R24, 0x1, R14, P5 ;  /* 0x0000000118070824 */ /* 0x000fe200028e060e */
[----:B------:R-:W-:Y:S02]  /*04f0*/  SEL R25, RZ, 0x1, !P4 ;  /* 0x00000001ff197807 */ /* 0x000fe40006000000 */
[----:B----4-:R-:W-:Y:S01]  /*0500*/  LOP3.LUT P5, RZ, R27, 0xff, RZ, 0xc0, !PT ;  /* 0x000000ff1bff7812 */ /* 0x010fe200078ac0ff */
[----:B------:R-:W-:Y:S01]  /*0510*/  IMAD.MOV.U32 R27, RZ, RZ, c[0x0][0x0] ;  /* 0x00000000ff1b7624 */ /* 0x000fe200078e00ff */
[----:B------:R0:W-:Y:S02]  /*0520*/  @P0 STG.E.U8 [R6.64], R29 ;  /* 0x0000001d06000986 */ /* 0x0001e4000c101104 */
[----:B------:R-:W-:Y:S01]  /*0530*/  ISETP.NE.AND P5, PT, R0, RZ, P5 ;  /* 0x000000ff0000720c */ /* 0x000fe20002fa5270 */
[----:B------:R-:W-:Y:S01]  /*0540*/  IMAD.WIDE.U32 R18, R27, 0x4, R18 ;  /* 0x000000041b127825 */ /* 0x000fe200078e0012 */
[----:B------:R0:W-:Y:S01]  /*0550*/  @P1 STG.E.U8 [R2.64], R25 ;  /* 0x0000001902001986 */ /* 0x0001e2000c101104 */
[----:B-1----:R-:W-:-:S02]  /*0560*/  @P3 IADD3 R8, P1, R21, R11, RZ ;  /* 0x0000000b15083210 */ /* 0x002fc40007f3e0ff */
[----:B-----5:R-:W-:Y:S02]  /*0570*/  LOP3.LUT P4, RZ, R4, 0xff, RZ, 0xc0, !PT ;  /* 0x000000ff04ff7812 */ /* 0x020fe4000788c0ff */
[----:B------:R-:W-:Y:S01]  /*0580*/  @P2 IADD3 R4, P0, R23, R11, RZ ;  /* 0x0000000b17042210 */ /* 0x000fe20007f1e0ff */
[--C-:B------:R-:W-:Y:S01]  /*0590*/  @P3 IMAD.X R9, R22, 0x1, R14.reuse, P1 ;  /* 0x0000000116093824 */ /* 0x100fe200008e060e */
[----:B------:R-:W-:Y:S02]  /*05a0*/  ISETP.NE.AND P4, PT, R0, RZ, P4 ;  /* 0x000000ff0000720c */ /* 0x000fe40002785270 */
        /* <DEDUP_REMOVED lines=11> */
.L_x_3740:
        /* <DEDUP_REMOVED lines=8> */
.L_x_3742:
        /* <DEDUP_REMOVED lines=8> */
[----:B------:R-:W-:Y:S02]  /*0760*/  ISETP.NE.AND P0, PT, R0, RZ, P2 ;  /* 0x000000ff0000720c */ /* 0x000fe40001705270 */
[----:B------:R-:W-:-:S02]  /*0770*/  ISETP.NE.AND P1, PT, R4, RZ, P2 ;  /* 0x000000ff0400720c */ /* 0x000fc40001725270 */
[----:B------:R-:W-:Y:S02]  /*0780*/  ISETP.NE.AND P3, PT, R5, RZ, P2 ;  /* 0x000000ff0500720c */ /* 0x000fe40001765270 */
[----:B------:R-:W-:Y:S02]  /*0790*/  PRMT R0, R2, 0x7773, RZ ;  /* 0x0000777302007816 */ /* 0x000fe400000000ff */
[----:B------:R-:W-:Y:S02]  /*07a0*/  SEL R4, RZ, 0x1, !P0 ;  /* 0x00000001ff047807 */ /* 0x000fe40004000000 */
[----:B------:R-:W-:Y:S02]  /*07b0*/  SEL R5, RZ, 0x1, !P1 ;  /* 0x00000001ff057807 */ /* 0x000fe40004800000 */
[----:B------:R-:W-:Y:S02]  /*07c0*/  ISETP.NE.AND P0, PT, R0, RZ, P2 ;  /* 0x000000ff0000720c */ /* 0x000fe40001705270 */
        /* <DEDUP_REMOVED lines=18> */
.L_x_3743:
        /* <DEDUP_REMOVED lines=9> */
.L_x_4050:


//--------------------- .text._ZN2at6native61_GLOBAL__N__44eb8e94_28_ForeachBinaryOpScalarList_cu_dda10a6925multi_tensor_apply_kernelINS1_28TensorListScalarListMetadataIN3c107complexIfEELi2EEENS1_25BinaryOpScalarListFunctorIS6_Li2ELi1ELi1EEEJSt10multipliesIS6_EEEEvT_T0_DpT1_ --------------------------
	.section	.text._ZN2at6native61_GLOBAL__N__44eb8e94_28_ForeachBinaryOpScalarList_cu_dda10a6925multi_tensor_apply_kernelINS1_28TensorListScalarListMetadataIN3c107complexIfEELi2EEENS1_25BinaryOpScalarListFunctorIS6_Li2ELi1ELi1EEEJSt10multipliesIS6_EEEEvT_T0_DpT1_,"ax",@progbits
	.sectioninfo	@"SHI_REGISTERS=32"
	.align	128
.text._ZN2at6native61_GLOBAL__N__44eb8e94_28_ForeachBinaryOpScalarList_cu_dda10a6925multi_tensor_apply_kernelINS1_28TensorListScalarListMetadataIN3c107complexIfEELi2EEENS1_25BinaryOpScalarListFunctorIS6_Li2ELi1ELi1EEEJSt10multipliesIS6_EEEEvT_T0_DpT1_:
        .type           _ZN2at6native61_GLOBAL__N__44eb8e94_28_ForeachBinaryOpScalarList_cu_dda10a6925multi_tensor_apply_kernelINS1_28TensorListScalarListMetadataIN3c107complexIfEELi2EEENS1_25BinaryOpScalarListFunctorIS6_Li2ELi1ELi1EEEJSt10multipliesIS6_EEEEvT_T0_DpT1_,@function
        .size           _ZN2at6native61_GLOBAL__N__44eb8e94_28_ForeachBinaryOpScalarList_cu_dda10a6925multi_tensor_apply_kernelINS1_28TensorListScalarListMetadataIN3c107complexIfEELi2EEENS1_25BinaryOpScalarListFunctorIS6_Li2ELi1ELi1EEEJSt10multipliesIS6_EEEEvT_T0_DpT1_,(.L_x_4051 - _ZN2at6native61_GLOBAL__N__44eb8e94_28_ForeachBinaryOpScalarList_cu_dda10a6925multi_tensor_apply_kernelINS1_28TensorListScalarListMetadataIN3c107complexIfEELi2EEENS1_25BinaryOpScalarListFunctorIS6_Li2ELi1ELi1EEEJSt10multipliesIS6_EEEEvT_T0_DpT1_)
        .other          _ZN2at6native61_GLOBAL__N__44eb8e94_28_ForeachBinaryOpScalarList_cu_dda10a6925multi_tensor_apply_kernelINS1_28TensorListScalarListMetadataIN3c107complexIfEELi2EEENS1_25BinaryOpScalarListFunctorIS6_Li2ELi1ELi1EEEJSt10multipliesIS6_EEEEvT_T0_DpT1_,@"STO_CUDA_ENTRY STV_DEFAULT"
_ZN2at6native61_GLOBAL__N__44eb8e94_28_ForeachBinaryOpScalarList_cu_dda10a6925multi_tensor_apply_kernelINS1_28TensorListScalarListMetadataIN3c107complexIfEELi2EEENS1_25BinaryOpScalarListFunctorIS6_Li2ELi1ELi1EEEJSt10multipliesIS6_EEEEvT_T0_DpT1_:
        /* <DEDUP_REMOVED lines=30> */
.L_x_3745:
[----:B0-----:R-:W-:Y:S01]  /*01e0*/  IADD3 R5, P1, R0, R8, RZ ;  /* 0x0000000800057210 */ /* 0x001fe20007f3e0ff */
[C---:B------:R-:W-:Y:S01]  /*01f0*/  IMAD R22, R2.reuse, 0x3, RZ ;  /* 0x0000000302167824 */ /* 0x040fe200078e02ff */
[----:B------:R-:W-:Y:S02]  /*0200*/  CS2R R10, SRZ ;  /* 0x00000000000a7805 */ /* 0x000fe4000001ff00 */
[C---:B------:R-:W-:Y:S01]  /*0210*/  IADD3 R7, P3, R5.reuse, c[0x0][0x0], RZ ;  /* 0x0000000005077a10 */ /* 0x040fe20007f7e0ff */
[----:B------:R-:W-:Y:S01]  /*0220*/  IMAD.X R6, RZ, RZ, R9, P1 ;  /* 0x000000ffff067224 */ /* 0x000fe200008e0609 */
[C---:B------:R-:W-:Y:S02]  /*0230*/  ISETP.GE.U32.AND P0, PT, R5.reuse, 0x10000, PT ;  /* 0x000100000500780c */ /* 0x040fe40003f06070 */
[----:B------:R-:W-:Y:S01]  /*0240*/  LEA R4, P2, R2, R5, 0x1 ;  /* 0x0000000502047211 */ /* 0x000fe200078408ff */
[----:B------:R-:W-:Y:S01]  /*0250*/  IMAD.X R28, RZ, RZ, R6, P3 ;  /* 0x000000ffff1c7224 */ /* 0x000fe200018e0606 */
[----:B------:R-:W-:-:S02]  /*0260*/  ISETP.LT.U32.AND P1, PT, R5, UR14, PT ;  /* 0x0000000e05007c0c */ /* 0x000fc4000bf21070 */
[C---:B------:R-:W-:Y:S01]  /*0270*/  ISETP.GE.U32.AND.EX P0, PT, R6.reuse, RZ, PT, P0 ;  /* 0x000000ff0600720c */ /* 0x040fe20003f06100 */
[--C-:B------:R-:W-:Y:S01]  /*0280*/  IMAD.X R23, RZ, RZ, R6.reuse, P2 ;  /* 0x000000ffff177224 */ /* 0x100fe200010e0606 */
[C---:B------:R-:W-:Y:S02]  /*0290*/  ISETP.GE.U32.AND P4, PT, R7.reuse, 0x10000, PT ;  /* 0x000100000700780c */ /* 0x040fe40003f86070 */
[----:B------:R-:W-:Y:S02]  /*02a0*/  ISETP.LT.AND.EX P0, PT, R6, UR4, !P0, P1 ;  /* 0x0000000406007c0c */ /* 0x000fe4000c701310 */
[----:B------:R-:W-:Y:S02]  /*02b0*/  IADD3 R22, P5, R22, R5, RZ ;  /* 0x0000000516167210 */ /* 0x000fe40007fbe0ff */
[----:B------:R-:W-:Y:S02]  /*02c0*/  ISETP.LT.U32.AND P3, PT, R7, UR14, PT ;  /* 0x0000000e07007c0c */ /* 0x000fe4000bf61070 */
[----:B------:R-:W-:Y:S01]  /*02d0*/  ISETP.GE.U32.AND P1, PT, R4, 0x10000, PT ;  /* 0x000100000400780c */ /* 0x000fe20003f26070 */
[----:B------:R-:W-:Y:S01]  /*02e0*/  IMAD.X R3, RZ, RZ, R6, P5 ;  /* 0x000000ffff037224 */ /* 0x000fe200028e0606 */
[----:B------:R-:W-:-:S02]  /*02f0*/  ISETP.GE.U32.AND.EX P4, PT, R28, RZ, PT, P4 ;  /* 0x000000ff1c00720c */ /* 0x000fc40003f86140 */
[----:B------:R-:W-:Y:S02]  /*0300*/  ISETP.LT.U32.AND P2, PT, R4, UR14, PT ;  /* 0x0000000e04007c0c */ /* 0x000fe4000bf41070 */
[C---:B------:R-:W-:Y:S02]  /*0310*/  ISETP.GE.U32.AND.EX P1, PT, R23.reuse, RZ, PT, P1 ;  /* 0x000000ff1700720c */ /* 0x040fe40003f26110 */
[----:B------:R-:W-:Y:S02]  /*0320*/  ISETP.LT.AND.EX P3, PT, R28, UR4, !P4, P3 ;  /* 0x000000041c007c0c */ /* 0x000fe4000e761330 */
[C---:B------:R-:W-:Y:S02]  /*0330*/  ISETP.GE.U32.AND P4, PT, R22.reuse, 0x10000, PT ;  /* 0x000100001600780c */ /* 0x040fe40003f86070 */
[----:B------:R-:W-:Y:S02]  /*0340*/  ISETP.LT.AND.EX P1, PT, R23, UR4, !P1, P2 ;  /* 0x0000000417007c0c */ /* 0x000fe4000cf21320 */
[----:B------:R-:W-:-:S02]  /*0350*/  ISETP.LT.U32.AND P2, PT, R22, UR14, PT ;  /* 0x0000000e16007c0c */ /* 0x000fc4000bf41070 */
[----:B------:R-:W-:Y:S02]  /*0360*/  ISETP.GE.U32.AND.EX P4, PT, R3, RZ, PT, P4 ;  /* 0x000000ff0300720c */ /* 0x000fe40003f86140 */
[----:B------:R-:W-:Y:S02]  /*0370*/  @P0 LEA R16, P5, R5, UR6, 0x3 ;  /* 0x0000000605100c11 */ /* 0x000fe4000f8a18ff */
[----:B------:R-:W-:Y:S02]  /*0380*/  ISETP.LT.AND.EX P2, PT, R3, UR4, !P4, P2 ;  /* 0x0000000403007c0c */ /* 0x000fe4000e741320 */
[----:B------:R-:W-:Y:S02]  /*0390*/  @P0 LEA.HI.X R17, R5, UR7, R6, 0x3, P5 ;  /* 0x0000000705110c11 */ /* 0x000fe4000a8f1c06 */
[C---:B------:R-:W-:Y:S01]  /*03a0*/  @P3 LEA R18, P4, R7.reuse, UR6, 0x3 ;  /* 0x0000000607123c11 */ /* 0x040fe2000f8818ff */
[----:B------:R-:W-:Y:S01]  /*03b0*/  CS2R R12, SRZ ;  /* 0x00000000000c7805 */ /* 0x000fe2000001ff00 */
[C---:B------:R-:W-:Y:S01]  /*03c0*/  @P1 LEA R26, P5, R4.reuse, UR6, 0x3 ;  /* 0x00000006041a1c11 */ /* 0x040fe2000f8a18ff */
[----:B------:R0:W2:Y:S01]  /*03d0*/  @P0 LDG.E.64 R10, [R16.64] ;  /* 0x0000000a100a0981 */ /* 0x0000a2000c1e1b00 */
[----:B------:R-:W-:Y:S01]  /*03e0*/  @P3 LEA.HI.X R19, R7, UR7, R28, 0x3, P4 ;  /* 0x0000000707133c11 */ /* 0x000fe2000a0f1c1c */
[----:B------:R-:W-:Y:S01]  /*03f0*/  CS2R R14, SRZ ;  /* 0x00000000000e7805 */ /* 0x000fe2000001ff00 */
[----:B------:R-:W-:-:S03]  /*0400*/  @P1 LEA.HI.X R27, R4, UR7, R23, 0x3, P5 ;  /* 0x00000007041b1c11 */ /* 0x000fc6000a8f1c17 */
[C---:B------:R-:W-:Y:S01]  /*0410*/  @P2 LEA R24, P4, R22.reuse, UR6, 0x3 ;  /* 0x0000000616182c11 */ /* 0x040fe2000f8818ff */
[----:B------:R1:W3:Y:S01]  /*0420*/  @P3 LDG.E.64 R12, [R18.64] ;  /* 0x0000000a120c3981 */ /* 0x0002e2000c1e1b00 */
[----:B0-----:R-:W-:Y:S02]  /*0430*/  CS2R R16, SRZ ;  /* 0x0000000000107805 */ /* 0x001fe4000001ff00 */
[----:B------:R-:W-:Y:S01]  /*0440*/  @P2 LEA.HI.X R25, R22, UR7, R3, 0x3, P4 ;  /* 0x0000000716192c11 */ /* 0x000fe2000a0f1c03 */
[----:B------:R-:W4:Y:S04]  /*0450*/  @P1 LDG.E.64 R14, [R26.64] ;  /* 0x0000000a1a0e1981 */ /* 0x000f28000c1e1b00 */
[----:B------:R-:W5:Y:S01]  /*0460*/  @P2 LDG.E.64 R16, [R24.64] ;  /* 0x0000000a18102981 */ /* 0x000f62000c1e1b00 */
[----:B-1----:R-:W-:-:S02]  /*0470*/  @P0 LEA R18, P4, R5, UR8, 0x3 ;  /* 0x0000000805120c11 */ /* 0x002fc4000f8818ff */
[----:B------:R-:W-:Y:S02]  /*0480*/  @P3 LEA R20, P5, R7, UR8, 0x3 ;  /* 0x0000000807143c11 */ /* 0x000fe4000f8a18ff */
[----:B------:R-:W-:Y:S02]  /*0490*/  @P0 LEA.HI.X R19, R5, UR9, R6, 0x3, P4 ;  /* 0x0000000905130c11 */ /* 0x000fe4000a0f1c06 */
[----:B------:R-:W-:Y:S02]  /*04a0*/  @P3 LEA.HI.X R21, R7, UR9, R28, 0x3, P5 ;  /* 0x0000000907153c11 */ /* 0x000fe4000a8f1c1c */
[----:B------:R-:W-:Y:S02]  /*04b0*/  @P1 LEA R28, P4, R4, UR8, 0x3 ;  /* 0x00000008041c1c11 */ /* 0x000fe4000f8818ff */
[----:B------:R-:W-:Y:S02]  /*04c0*/  @P2 LEA R6, P5, R22, UR8, 0x3 ;  /* 0x0000000816062c11 */ /* 0x000fe4000f8a18ff */
[----:B------:R-:W-:-:S02]  /*04d0*/  @P1 LEA.HI.X R29, R4, UR9, R23, 0x3, P4 ;  /* 0x00000009041d1c11 */ /* 0x000fc4000a0f1c17 */
[----:B------:R-:W-:Y:S01]  /*04e0*/  @P2 LEA.HI.X R7, R22, UR9, R3, 0x3, P5 ;  /* 0x0000000916072c11 */ /* 0x000fe2000a8f1c03 */
[C---:B--2---:R-:W-:Y:S02]  /*04f0*/  FMUL.FTZ R5, R11.reuse, UR13 ;  /* 0x0000000d0b057c20 */ /* 0x044fe40008410000 */
[----:B------:R-:W-:Y:S02]  /*0500*/  FMUL.FTZ R11, R11, UR12 ;  /* 0x0000000c0b0b7c20 */ /* 0x000fe40008410000 */
[C---:B------:R-:W-:Y:S02]  /*0510*/  FFMA.FTZ R4, R10.reuse, UR12, -R5 ;  /* 0x0000000c0a047c23 */ /* 0x040fe40008010805 */
[----:B------:R-:W-:Y:S02]  /*0520*/  FFMA.FTZ R5, R10, UR13, R11 ;  /* 0x0000000d0a057c23 */ /* 0x000fe4000801000b */
[C---:B---3--:R-:W-:Y:S02]  /*0530*/  FMUL.FTZ R3, R13.reuse, UR13 ;  /* 0x0000000d0d037c20 */ /* 0x048fe40008410000 */
[----:B------:R-:W-:Y:S01]  /*0540*/  FMUL.FTZ R11, R13, UR12 ;  /* 0x0000000c0d0b7c20 */ /* 0x000fe20008410000 */
[----:B------:R0:W-:Y:S01]  /*0550*/  @P0 STG.E.64 [R18.64], R4 ;  /* 0x0000000412000986 */ /* 0x0001e2000c101b0a */
[----:B----4-:R-:W-:-:S02]  /*0560*/  FMUL.FTZ R13, R15, UR13 ;  /* 0x0000000d0f0d7c20 */ /* 0x010fc40008410000 */
[----:B------:R-:W-:Y:S02]  /*0570*/  FMUL.FTZ R15, R15, UR12 ;  /* 0x0000000c0f0f7c20 */ /* 0x000fe40008410000 */
[C---:B------:R-:W-:Y:S02]  /*0580*/  FFMA.FTZ R10, R12.reuse, UR12, -R3 ;  /* 0x0000000c0c0a7c23 */ /* 0x040fe40008010803 */
[C---:B-----5:R-:W-:Y:S02]  /*0590*/  FMUL.FTZ R3, R17.reuse, UR13 ;  /* 0x0000000d11037c20 */ /* 0x060fe40008410000 */
[----:B------:R-:W-:Y:S02]  /*05a0*/  FFMA.FTZ R11, R12, UR13, R11 ;  /* 0x0000000d0c0b7c23 */ /* 0x000fe4000801000b */
[C---:B------:R-:W-:Y:S02]  /*05b0*/  FFMA.FTZ R12, R14.reuse, UR12, -R13 ;  /* 0x0000000c0e0c7c23 */ /* 0x040fe4000801080d */
[----:B------:R-:W-:Y:S01]  /*05c0*/  FFMA.FTZ R13, R14, UR13, R15 ;  /* 0x0000000d0e0d7c23 */ /* 0x000fe2000801000f */
[----:B------:R0:W-:Y:S01]  /*05d0*/  @P3 STG.E.64 [R20.64], R10 ;  /* 0x0000000a14003986 */ /* 0x0001e2000c101b0a */
[----:B------:R-:W-:-:S02]  /*05e0*/  FMUL.FTZ R17, R17, UR12 ;  /* 0x0000000c11117c20 */ /* 0x000fc40008410000 */
[C---:B------:R-:W-:Y:S01]  /*05f0*/  FFMA.FTZ R14, R16.reuse, UR12, -R3 ;  /* 0x0000000c100e7c23 */ /* 0x040fe20008010803 */
[----:B------:R0:W-:Y:S01]  /*0600*/  @P1 STG.E.64 [R28.64], R12 ;  /* 0x0000000c1c001986 */ /* 0x0001e2000c101b0a */
[----:B------:R-:W-:Y:S02]  /*0610*/  IMAD.MOV.U32 R3, RZ, RZ, c[0x0][0x0] ;  /* 0x00000000ff037624 */ /* 0x000fe400078e00ff */
[----:B------:R-:W-:Y:S02]  /*0620*/  FFMA.FTZ R15, R16, UR13, R17 ;  /* 0x0000000d100f7c23 */ /* 0x000fe40008010011 */
[----:B------:R-:W-:-:S03]  /*0630*/  IMAD.WIDE.U32 R8, R3, 0x4, R8 ;  /* 0x0000000403087825 */ /* 0x000fc600078e0008 */
[----:B------:R0:W-:Y:S02]  /*0640*/  @P2 STG.E.64 [R6.64], R14 ;  /* 0x0000000e06002986 */ /* 0x0001e4000c101b0a */
[C---:B------:R-:W-:Y:S02]  /*0650*/  ISETP.GE.U32.AND P0, PT, R8.reuse, 0x10000, PT ;  /* 0x000100000800780c */ /* 0x040fe40003f06070 */
[----:B------:R-:W-:Y:S02]  /*0660*/  ISETP.LT.U32.AND P1, PT, R8, UR14, PT ;  /* 0x0000000e08007c0c */ /* 0x000fe4000bf21070 */
[C---:B------:R-:W-:Y:S02]  /*0670*/  ISETP.GE.U32.AND.EX P0, PT, R9.reuse, RZ, PT, P0 ;  /* 0x000000ff0900720c */ /* 0x040fe40003f06100 */
[----:B------:R-:W-:-:S13]  /*0680*/  ISETP.LT.AND.EX P1, PT, R9, UR4, PT, P1 ;  /* 0x0000000409007c0c */ /* 0x000fda000bf21310 */
[----:B0-----:R-:W-:Y:S05]  /*0690*/  @!P0 BRA P1, `(.L_x_3745) ;  /* 0xfffffb4000008947 */ /* 0x001fea000083ffff */
[----:B------:R-:W-:Y:S05]  /*06a0*/  EXIT ;  /* 0x000000000000794d */ /* 0x000fea0003800000 */
.L_x_3744:
[----:B------:R-:W0:Y:S02]  /*06b0*/  S2R R3, SR_TID.X ;  /* 0x0000000000037919 */ /* 0x000e240000002100 */
[----:B0-----:R-:W-:-:S05]  /*06c0*/  IMAD.WIDE.U32 R4, R3, 0x4, RZ ;  /* 0x0000000403047825 */ /* 0x001fca00078e00ff */
[----:B------:R-:W-:-:S04]  /*06d0*/  ISETP.GE.U32.AND P0, PT, R4, UR14, PT ;  /* 0x0000000e04007c0c */ /* 0x000fc8000bf06070 */
[----:B------:R-:W-:-:S04]  /*06e0*/  ISETP.GE.AND.EX P0, PT, R5, UR4, PT, P0 ;  /* 0x0000000405007c0c */ /* 0x000fc8000bf06300 */
[----:B------:R-:W-:-:S13]  /*06f0*/  ISETP.GT.U32.OR P0, PT, R3, 0x3fff, P0 ;  /* 0x00003fff0300780c */ /* 0x000fda0000704470 */
[----:B------:R-:W-:Y:S05]  /*0700*/  @P0 EXIT ;  /* 0x000000000000094d */ /* 0x000fea0003800000 */
[----:B------:R-:W-:-:S04]  /*0710*/  IMAD.MOV.U32 R0, RZ, RZ, RZ ;  /* 0x000000ffff007224 */ /* 0x000fc800078e00ff */
.L_x_3746:
[C---:B------:R-:W-:Y:S01]  /*0720*/  IMAD.SHL.U32 R14, R3.reuse, 0x20, RZ ;  /* 0x00000020030e7824 */ /* 0x040fe200078e00ff */
[----:B------:R-:W-:-:S04]  /*0730*/  SHF.L.U64.HI R2, R3, 0x5, R0 ;  /* 0x0000000503027819 */ /* 0x000fc80000010200 */
[----:B------:R-:W-:-:S04]  /*0740*/  IADD3 R12, P0, R14, UR6, RZ ;  /* 0x000000060e0c7c10 */ /* 0x000fc8000ff1e0ff */
[----:B------:R-:W-:-:S05]  /*0750*/  IADD3.X R13, R2, UR7, RZ, P0, !PT ;  /* 0x00000007020d7c10 */ /* 0x000fca00087fe4ff */
[----:B------:R-:W2:Y:S04]  /*0760*/  LDG.E.128 R8, [R12.64] ;  /* 0x0000000a0c087981 */ /* 0x000ea8000c1e1d00 */
[----:B------:R-:W3:Y:S01]  /*0770*/  LDG.E.128 R4, [R12.64+0x10] ;  /* 0x0000100a0c047981 */ /* 0x000ee2000c1e1d00 */
[----:B------:R-:W-:Y:S01]  /*0780*/  IADD3 R14, P0, R14, UR8, RZ ;  /* 0x000000080e0e7c10 */ /* 0x000fe2000ff1e0ff */
[C---:B--2---:R-:W-:Y:S02]  /*0790*/  FMUL.FTZ R17, R9.reuse, UR12 ;  /* 0x0000000c09117c20 */ /* 0x044fe40008410000 */
[----:B------:R-:W-:Y:S02]  /*07a0*/  FMUL.FTZ R15, R9, UR13 ;  /* 0x0000000d090f7c20 */ /* 0x000fe40008410000 */
[----:B------:R-:W-:-:S02]  /*07b0*/  FFMA.FTZ R9, R8, UR13, R17 ;  /* 0x0000000d08097c23 */ /* 0x000fc40008010011 */
[----:B------:R-:W-:Y:S02]  /*07c0*/  FFMA.FTZ R8, R8, UR12, -R15 ;  /* 0x0000000c08087c23 */ /* 0x000fe4000801080f */
[C---:B---3--:R-:W-:Y:S02]  /*07d0*/  FMUL.FTZ R15, R5.reuse, UR12 ;  /* 0x0000000c050f7c20 */ /* 0x048fe40008410000 */
[----:B------:R-:W-:Y:S02]  /*07e0*/  FMUL.FTZ R13, R5, UR13 ;  /* 0x0000000d050d7c20 */ /* 0x000fe40008410000 */
[----:B------:R-:W-:Y:S01]  /*07f0*/  FFMA.FTZ R5, R4, UR13, R15 ;  /* 0x0000000d04057c23 */ /* 0x000fe2000801000f */
[----:B------:R-:W-:Y:S01]  /*0800*/  IADD3.X R15, R2, UR9, RZ, P0, !PT ;  /* 0x00000009020f7c10 */ /* 0x000fe200087fe4ff */
[----:B------:R-:W-:Y:S01]  /*0810*/  FMUL.FTZ R17, R7, UR13 ;  /* 0x0000000d07117c20 */ /* 0x000fe20008410000 */
[----:B------:R-:W-:Y:S01]  /*0820*/  IADD3 R3, P0, R3, c[0x0][0x0], RZ ;  /* 0x0000000003037a10 */ /* 0x000fe20007f1e0ff */
[----:B------:R-:W-:-:S02]  /*0830*/  FMUL.FTZ R21, R11, UR12 ;  /* 0x0000000c0b157c20 */ /* 0x000fc40008410000 */
[----:B------:R-:W-:Y:S01]  /*0840*/  FMUL.FTZ R7, R7, UR12 ;  /* 0x0000000c07077c20 */ /* 0x000fe20008410000 */
[----:B------:R-:W-:Y:S01]  /*0850*/  ISETP.LT.U32.AND P1, PT, R3, 0x4000, PT ;  /* 0x000040000300780c */ /* 0x000fe20003f21070 */
[----:B------:R-:W-:Y:S02]  /*0860*/  FMUL.FTZ R19, R11, UR13 ;  /* 0x0000000d0b137c20 */ /* 0x000fe40008410000 */
[----:B------:R-:W-:Y:S02]  /*0870*/  FFMA.FTZ R11, R10, UR13, R21 ;  /* 0x0000000d0a0b7c23 */ /* 0x000fe40008010015 */
[----:B------:R-:W-:Y:S02]  /*0880*/  FFMA.FTZ R7, R6, UR13, R7 ;  /* 0x0000000d06077c23 */ /* 0x000fe40008010007 */
[----:B------:R-:W-:Y:S02]  /*0890*/  FFMA.FTZ R10, R10, UR12, -R19 ;  /* 0x0000000c0a0a7c23 */ /* 0x000fe40008010813 */
[----:B------:R-:W-:-:S02]  /*08a0*/  FFMA.FTZ R4, R4, UR12, -R13 ;  /* 0x0000000c04047c23 */ /* 0x000fc4000801080d */
[----:B------:R-:W-:Y:S01]  /*08b0*/  FFMA.FTZ R6, R6, UR12, -R17 ;  /* 0x0000000c06067c23 */ /* 0x000fe20008010811 */
[----:B------:R0:W-:Y:S01]  /*08c0*/  STG.E.128 [R14.64], R8 ;  /* 0x000000080e007986 */ /* 0x0001e2000c101d0a */
[C---:B------:R-:W-:Y:S02]  /*08d0*/  IMAD.SHL.U32 R2, R3.reuse, 0x4, RZ ;  /* 0x0000000403027824 */ /* 0x040fe400078e00ff */
        /* <DEDUP_REMOVED lines=8> */
.L_x_3747:
        /* <DEDUP_REMOVED lines=10> */
.L_x_4051:


//--------------------- .text._ZN2at6native61_GLOBAL__N__44eb8e94_28_ForeachBinaryOpScalarList_cu_dda10a6925multi_tensor_apply_kernelINS1_28TensorListScalarListMetadataIN3c107complexIdEELi2EEENS1_25BinaryOpScalarListFunctorIS6_Li2ELi1ELi1EEEJSt10multipliesIS6_EEEEvT_T0_DpT1_ --------------------------
	.section	.text._ZN2at6native61_GLOBAL__N__44eb8e94_28_ForeachBinaryOpScalarList_cu_dda10a6925multi_tensor_apply_kernelINS1_28TensorListScalarListMetadataIN3c107complexIdEELi2EEENS1_25BinaryOpScalarListFunctorIS6_Li2ELi1ELi1EEEJSt10multipliesIS6_EEEEvT_T0_DpT1_,"ax",@progbits
	.sectioninfo	@"SHI_REGISTERS=32"
	.align	128
.text._ZN2at6native61_GLOBAL__N__44eb8e94_28_ForeachBinaryOpScalarList_cu_dda10a6925multi_tensor_apply_kernelINS1_28TensorListScalarListMetadataIN3c107complexIdEELi2EEENS1_25BinaryOpScalarListFunctorIS6_Li2ELi1ELi1EEEJSt10multipliesIS6_EEEEvT_T0_DpT1_:
        .type           _ZN2at6native61_GLOBAL__N__44eb8e94_28_ForeachBinaryOpScalarList_cu_dda10a6925multi_tensor_apply_kernelINS1_28TensorListScalarListMetadataIN3c107complexIdEELi2EEENS1_25BinaryOpScalarListFunctorIS6_Li2ELi1ELi1EEEJSt10multipliesIS6_EEEEvT_T0_DpT1_,@function
        .size           _ZN2at6native61_GLOBAL__N__44eb8e94_28_ForeachBinaryOpScalarList_cu_dda10a6925multi_tensor_apply_kernelINS1_28TensorListScalarListMetadataIN3c107complexIdEELi2EEENS1_25BinaryOpScalarListFunctorIS6_Li2ELi1ELi1EEEJSt10multipliesIS6_EEEEvT_T0_DpT1_,(.L_x_4052 - _ZN2at6native61_GLOBAL__N__44eb8e94_28_ForeachBinaryOpScalarList_cu_dda10a6925multi_tensor_apply_kernelINS1_28TensorListScalarListMetadataIN3c107complexIdEELi2EEENS1_25BinaryOpScalarListFunctorIS6_Li2ELi1ELi1EEEJSt10multipliesIS6_EEEEvT_T0_DpT1_)
        .other          _ZN2at6native61_GLOBAL__N__44eb8e94_28_ForeachBinaryOpScalarList_cu_dda10a6925multi_tensor_apply_kernelINS1_28TensorListScalarListMetadataIN3c107complexIdEELi2EEENS1_25BinaryOpScalarListFunctorIS6_Li2ELi1ELi1EEEJSt10multipliesIS6_EEEEvT_T0_DpT1_,@"STO_CUDA_ENTRY STV_DEFAULT"
_ZN2at6native61_GLOBAL__N__44eb8e94_28_ForeachBinaryOpScalarList_cu_dda10a6925multi_tensor_apply_kernelINS1_28TensorListScalarListMetadataIN3c107complexIdEELi2EEENS1_25BinaryOpScalarListFunctorIS6_Li2ELi1ELi1EEEJSt10multipliesIS6_EEEEvT_T0_DpT1_:
        /* <DEDUP_REMOVED lines=35> */
.L_x_3749:
[----:B0-----:R-:W-:Y:S01]  /*0230*/  IADD3 R25, P1, R0, UR4, RZ ;  /* 0x0000000400197c10 */ /* 0x001fe2000ff3e0ff */
[----:B------:R-:W-:Y:S01]  /*0240*/  CS2R R14, SRZ ;  /* 0x00000000000e7805 */ /* 0x000fe2000001ff00 */
[----:B------:R-:W-:Y:S02]  /*0250*/  CS2R R12, SRZ ;  /* 0x00000000000c7805 */ /* 0x000fe4000001ff00 */
[C---:B------:R-:W-:Y:S01]  /*0260*/  ISETP.GE.U32.AND P0, PT, R25.reuse, 0x10000, PT ;  /* 0x000100001900780c */ /* 0x040fe20003f06070 */
[----:B------:R-:W-:Y:S01]  /*0270*/  IMAD.X R27, RZ, RZ, UR5, P1 ;  /* 0x00000005ff1b7e24 */ /* 0x000fe200088e06ff */
[----:B------:R-:W-:-:S04]  /*0280*/  ISETP.LT.U32.AND P1, PT, R25, UR18, PT ;  /* 0x0000001219007c0c */ /* 0x000fc8000bf21070 */
[----:B------:R-:W-:-:S04]  /*0290*/  ISETP.GE.U32.AND.EX P0, PT, R27, RZ, PT, P0 ;  /* 0x000000ff1b00720c */ /* 0x000fc80003f06100 */
[----:B------:R-:W-:-:S13]  /*02a0*/  ISETP.LT.AND.EX P0, PT, R27, UR12, !P0, P1 ;  /* 0x0000000c1b007c0c */ /* 0x000fda000c701310 */
[----:B------:R-:W-:-:S04]  /*02b0*/  @P0 LEA R4, P1, R25, UR6, 0x4 ;  /* 0x0000000619040c11 */ /* 0x000fc8000f8220ff */
[----:B------:R-:W-:-:S05]  /*02c0*/  @P0 LEA.HI.X R5, R25, UR7, R27, 0x4, P1 ;  /* 0x0000000719050c11 */ /* 0x000fca00088f241b */
[----:B------:R0:W2:Y:S01]  /*02d0*/  @P0 LDG.E.128 R12, [R4.64] ;  /* 0x00000010040c0981 */ /* 0x0000a2000c1e1d00 */
[----:B------:R-:W-:Y:S01]  /*02e0*/  IADD3 R24, P2, R25, c[0x0][0x0], RZ ;  /* 0x0000000019187a10 */ /* 0x000fe20007f5e0ff */
[C---:B------:R-:W-:Y:S01]  /*02f0*/  IMAD R20, R2.reuse, 0x3, RZ ;  /* 0x0000000302147824 */ /* 0x040fe200078e02ff */
[----:B------:R-:W-:Y:S01]  /*0300*/  LEA R22, P3, R2, R25, 0x1 ;  /* 0x0000001902167211 */ /* 0x000fe200078608ff */
[----:B------:R-:W-:Y:S01]  /*0310*/  CS2R R6, SRZ ;  /* 0x0000000000067805 */ /* 0x000fe2000001ff00 */
[C---:B------:R-:W-:Y:S01]  /*0320*/  ISETP.GE.U32.AND P1, PT, R24.reuse, 0x10000, PT ;  /* 0x000100001800780c */ /* 0x040fe20003f26070 */
[--C-:B------:R-:W-:Y:S01]  /*0330*/  IMAD.X R23, RZ, RZ, R27.reuse, P2 ;  /* 0x000000ffff177224 */ /* 0x100fe200010e061b */
[----:B------:R-:W-:Y:S01]  /*0340*/  ISETP.LT.U32.AND P2, PT, R24, UR18, PT ;  /* 0x0000001218007c0c */ /* 0x000fe2000bf41070 */
[----:B------:R-:W-:Y:S01]  /*0350*/  IMAD.X R21, RZ, RZ, R27, P3 ;  /* 0x000000ffff157224 */ /* 0x000fe200018e061b */
[----:B------:R-:W-:Y:S01]  /*0360*/  ISETP.LT.U32.AND P4, PT, R22, UR18, PT ;  /* 0x0000001216007c0c */ /* 0x000fe2000bf81070 */
[----:B0-----:R-:W-:Y:S01]  /*0370*/  CS2R R4, SRZ ;  /* 0x0000000000047805 */ /* 0x001fe2000001ff00 */
[----:B------:R-:W-:-:S02]  /*0380*/  ISETP.GE.U32.AND.EX P1, PT, R23, RZ, PT, P1 ;  /* 0x000000ff1700720c */ /* 0x000fc40003f26110 */
[----:B------:R-:W-:Y:S02]  /*0390*/  IADD3 R20, P3, R20, R25, RZ ;  /* 0x0000001914147210 */ /* 0x000fe40007f7e0ff */
[----:B------:R-:W-:Y:S02]  /*03a0*/  ISETP.LT.AND.EX P1, PT, R23, UR12, !P1, P2 ;  /* 0x0000000c17007c0c */ /* 0x000fe4000cf21320 */
[----:B------:R-:W-:Y:S01]  /*03b0*/  ISETP.GE.U32.AND P2, PT, R22, 0x10000, PT ;  /* 0x000100001600780c */ /* 0x000fe20003f46070 */
[----:B------:R-:W-:Y:S01]  /*03c0*/  IMAD.X R3, RZ, RZ, R27, P3 ;  /* 0x000000ffff037224 */ /* 0x000fe200018e061b */
[----:B------:R-:W-:Y:S02]  /*03d0*/  ISETP.LT.U32.AND P3, PT, R20, UR18, PT ;  /* 0x0000001214007c0c */ /* 0x000fe4000bf61070 */
[----:B------:R-:W-:-:S04]  /*03e0*/  ISETP.GE.U32.AND.EX P2, PT, R21, RZ, PT, P2 ;  /* 0x000000ff1500720c */ /* 0x000fc80003f46120 */
[----:B------:R-:W-:Y:S02]  /*03f0*/  ISETP.LT.AND.EX P2, PT, R21, UR12, !P2, P4 ;  /* 0x0000000c15007c0c */ /* 0x000fe4000d741340 */
[----:B------:R-:W-:Y:S02]  /*0400*/  ISETP.GE.U32.AND P4, PT, R20, 0x10000, PT ;  /* 0x000100001400780c */ /* 0x000fe40003f86070 */
[----:B------:R-:W-:-:S04]  /*0410*/  @P1 LEA R8, P5, R24, UR6, 0x4 ;  /* 0x0000000618081c11 */ /* 0x000fc8000f8a20ff */
[----:B------:R-:W-:Y:S02]  /*0420*/  @P1 LEA.HI.X R9, R24, UR7, R23, 0x4, P5 ;  /* 0x0000000718091c11 */ /* 0x000fe4000a8f2417 */
[C---:B------:R-:W-:Y:S01]  /*0430*/  ISETP.GE.U32.AND.EX P5, PT, R3.reuse, RZ, PT, P4 ;  /* 0x000000ff0300720c */ /* 0x040fe20003fa6140 */
[----:B------:R-:W-:Y:S02]  /*0440*/  CS2R R10, SRZ ;  /* 0x00000000000a7805 */ /* 0x000fe4000001ff00 */
[----:B------:R0:W3:Y:S01]  /*0450*/  @P1 LDG.E.128 R4, [R8.64] ;  /* 0x0000001008041981 */ /* 0x0000e2000c1e1d00 */
[----:B------:R-:W-:Y:S02]  /*0460*/  ISETP.LT.AND.EX P3, PT, R3, UR12, !P5, P3 ;  /* 0x0000000c03007c0c */ /* 0x000fe4000ef61330 */
[----:B------:R-:W-:-:S04]  /*0470*/  @P2 LEA R16, P4, R22, UR6, 0x4 ;  /* 0x0000000616102c11 */ /* 0x000fc8000f8820ff */
[----:B------:R-:W-:Y:S01]  /*0480*/  @P2 LEA.HI.X R17, R22, UR7, R21, 0x4, P4 ;  /* 0x0000000716112c11 */ /* 0x000fe2000a0f2415 */
[----:B0-----:R-:W-:-:S06]  /*0490*/  CS2R R8, SRZ ;  /* 0x0000000000087805 */ /* 0x001fcc000001ff00 */
[----:B------:R0:W4:Y:S01]  /*04a0*/  @P2 LDG.E.128 R8, [R16.64] ;  /* 0x0000001010082981 */ /* 0x000122000c1e1d00 */
[----:B--2---:R-:W0:-:S04]  /*04b0*/  DMUL R28, R14, UR10 ;  /* 0x0000000a0e1c7c28 */ /* 0x004e080008000000 */
[----:B------:R-:W1:-:S04]  /*04c0*/  DMUL R18, R14, UR14 ;  /* 0x0000000e0e127c28 */ /* 0x000e480008000000 */
[C---:B0-----:R0:W-:Y:S02]  /*04d0*/  DFMA R16, R12.reuse, UR14, -R28 ;  /* 0x0000000e0c107c2b */ /* 0x0411e4000800081c */
[C---:B0-----:R-:W-:Y:S01]  /*04e0*/  @P3 LEA R28, P4, R20.reuse, UR6, 0x4 ;  /* 0x00000006141c3c11 */ /* 0x041fe2000f8820ff */
[----:B------:R-:W-:Y:S01]  /*04f0*/  CS2R R14, SRZ ;  /* 0x00000000000e7805 */ /* 0x000fe2000001ff00 */
[----:B-1----:R0:W1:Y:S02]  /*0500*/  DFMA R18, R12, UR10, R18 ;  /* 0x0000000a0c127c2b */ /* 0x0020640008000012 */
[----:B0-----:R-:W-:Y:S01]  /*0510*/  CS2R R12, SRZ ;  /* 0x00000000000c7805 */ /* 0x001fe2000001ff00 */
[----:B------:R-:W-:-:S05]  /*0520*/  @P3 LEA.HI.X R29, R20, UR7, R3, 0x4, P4 ;  /* 0x00000007141d3c11 */ /* 0x000fca000a0f2403 */
[----:B------:R0:W2:Y:S01]  /*0530*/  @P3 LDG.E.128 R12, [R28.64] ;  /* 0x000000101c0c3981 */ /* 0x0000a2000c1e1d00 */
[----:B------:R-:W-:-:S04]  /*0540*/  @P0 LEA R26, P5, R25, UR8, 0x4 ;  /* 0x00000008191a0c11 */ /* 0x000fc8000f8a20ff */
[----:B------:R-:W-:-:S05]  /*0550*/  @P0 LEA.HI.X R27, R25, UR9, R27, 0x4, P5 ;  /* 0x00000009191b0c11 */ /* 0x000fca000a8f241b */
[----:B-1----:R3:W-:Y:S01]  /*0560*/  @P0 STG.E.128 [R26.64], R16 ;  /* 0x000000101a000986 */ /* 0x0027e2000c101d10 */
[----:B0-----:R-:W-:Y:S01]  /*0570*/  @P1 LEA R28, P0, R24, UR8, 0x4 ;  /* 0x00000008181c1c11 */ /* 0x001fe2000f8020ff */
[----:B------:R-:W-:Y:S02]  /*0580*/  ULDC UR13, c[0x0][0x0] ;  /* 0x00000000000d7ab9 */ /* 0x000fe40000000800 */
[----:B------:R-:W-:Y:S01]  /*0590*/  UIMAD.WIDE.U32 UR4, UR13, 0x4, UR4 ;  /* 0x000000040d0478a5 */ /* 0x000fe2000f8e0004 */
[----:B---3--:R-:W0:-:S04]  /*05a0*/  DMUL R16, R6, UR10 ;  /* 0x0000000a06107c28 */ /* 0x008e080008000000 */
[----:B------:R-:W1:-:S04]  /*05b0*/  DMUL R18, R6, UR14 ;  /* 0x0000000e06127c28 */ /* 0x000e480008000000 */
[----:B----4-:R-:W3:-:S04]  /*05c0*/  DMUL R26, R10, UR10 ;  /* 0x0000000a0a1a7c28 */ /* 0x010ec80008000000 */
[----:B------:R-:W4:-:S04]  /*05d0*/  DMUL R6, R10, UR14 ;  /* 0x0000000e0a067c28 */ /* 0x000f080008000000 */
[----:B0-----:R-:W-:-:S04]  /*05e0*/  DFMA R16, R4, UR14, -R16 ;  /* 0x0000000e04107c2b */ /* 0x001fc80008000810 */
[----:B-1----:R-:W0:-:S04]  /*05f0*/  DFMA R18, R4, UR10, R18 ;  /* 0x0000000a04127c2b */ /* 0x002e080008000012 */
[----:B---3--:R1:W-:-:S04]  /*0600*/  DFMA R4, R8, UR14, -R26 ;  /* 0x0000000e08047c2b */ /* 0x0083c8000800081a */
[----:B----4-:R-:W3:Y:S01]  /*0610*/  DFMA R6, R8, UR10, R6 ;  /* 0x0000000a08067c2b */ /* 0x010ee20008000006 */
[----:B-1----:R-:W-:Y:S02]  /*0620*/  @P2 LEA R26, P4, R22, UR8, 0x4 ;  /* 0x00000008161a2c11 */ /* 0x002fe4000f8820ff */
[----:B------:R-:W-:Y:S01]  /*0630*/  @P1 LEA.HI.X R29, R24, UR9, R23, 0x4, P0 ;  /* 0x00000009181d1c11 */ /* 0x000fe200080f2417 */
[----:B------:R-:W-:Y:S01]  /*0640*/  UISETP.LT.U32.AND UP1, UPT, UR4, UR18, UPT ;  /* 0x000000120400728c */ /* 0x000fe2000bf21070 */
[----:B------:R-:W-:Y:S01]  /*0650*/  @P2 LEA.HI.X R27, R22, UR9, R21, 0x4, P4 ;  /* 0x00000009161b2c11 */ /* 0x000fe2000a0f2415 */
[----:B------:R-:W-:Y:S02]  /*0660*/  UISETP.GE.U32.AND UP0, UPT, UR4, 0x10000, UPT ;  /* 0x000100000400788c */ /* 0x000fe4000bf06070 */
[----:B0-----:R0:W-:Y:S02]  /*0670*/  @P1 STG.E.128 [R28.64], R16 ;  /* 0x000000101c001986 */ /* 0x0011e4000c101d10 */
[----:B------:R-:W-:-:S02]  /*0680*/  UISETP.GE.U32.AND.EX UP0, UPT, UR5, URZ, UPT, UP0 ;  /* 0x0000003f0500728c */ /* 0x000fc4000bf06100 */
[----:B---3--:R0:W-:Y:S01]  /*0690*/  @P2 STG.E.128 [R26.64], R4 ;  /* 0x000000041a002986 */ /* 0x0081e2000c101d10 */
[----:B------:R-:W-:-:S03]  /*06a0*/  PLOP3.LUT P0, PT, PT, PT, UP1, 0x80, 0x0 ;  /* 0x000000000000781c */ /* 0x000fc60003f0f018 */
[----:B------:R-:W-:Y:S01]  /*06b0*/  PLOP3.LUT P1, PT, PT, PT, UP0, 0x80, 0x0 ;  /* 0x000000000000781c */ /* 0x000fe20003f2f008 */
[----:B--2---:R-:W1:-:S04]  /*06c0*/  DMUL R8, R14, UR10 ;  /* 0x0000000a0e087c28 */ /* 0x004e480008000000 */
[----:B------:R2:W3:Y:S02]  /*06d0*/  DMUL R10, R14, UR14 ;  /* 0x0000000e0e0a7c28 */ /* 0x0004e40008000000 */
[C---:B--2---:R-:W-:Y:S02]  /*06e0*/  @P3 LEA R14, P5, R20.reuse, UR8, 0x4 ;  /* 0x00000008140e3c11 */ /* 0x044fe4000f8a20ff */
[C---:B-1----:R-:W-:Y:S02]  /*06f0*/  DFMA R8, R12.reuse, UR14, -R8 ;  /* 0x0000000e0c087c2b */ /* 0x042fe40008000808 */
[----:B------:R-:W-:Y:S02]  /*0700*/  @P3 LEA.HI.X R15, R20, UR9, R3, 0x4, P5 ;  /* 0x00000009140f3c11 */ /* 0x000fe4000a8f2403 */
[----:B---3--:R1:W2:Y:S02]  /*0710*/  DFMA R10, R12, UR10, R10 ;  /* 0x0000000a0c0a7c2b */ /* 0x0082a4000800000a */
[----:B-1----:R-:W-:-:S05]  /*0720*/  IMAD.U32 R13, RZ, RZ, UR5 ;  /* 0x00000005ff0d7e24 */ /* 0x002fca000f8e00ff */
[----:B--2---:R0:W-:Y:S01]  /*0730*/  @P3 STG.E.128 [R14.64], R8 ;  /* 0x000000080e003986 */ /* 0x0041e2000c101d10 */
[----:B------:R-:W-:Y:S01]  /*0740*/  ISETP.LT.AND.EX P0, PT, R13, UR12, PT, P0 ;  /* 0x0000000c0d007c0c */ /* 0x000fe2000bf01300 */
[----:B------:R-:W-:-:S12]  /*0750*/  IMAD.U32 R12, RZ, RZ, UR4 ;  /* 0x00000004ff0c7e24 */ /* 0x000fd8000f8e00ff */
[----:B------:R-:W-:Y:S05]  /*0760*/  @!P1 BRA P0, `(.L_x_3749) ;  /* 0xfffffac000009947 */ /* 0x000fea000003ffff */
[----:B------:R-:W-:Y:S05]  /*0770*/  EXIT ;  /* 0x000000000000794d */ /* 0x000fea0003800000 */
.L_x_3748:
[----:B------:R-:W0:Y:S02]  /*0780*/  S2R R0, SR_TID.X ;  /* 0x0000000000007919 */ /* 0x000e240000002100 */
[----:B0-----:R-:W-:-:S05]  /*0790*/  IMAD.WIDE.U32 R2, R0, 0x4, RZ ;  /* 0x0000000400027825 */ /* 0x001fca00078e00ff */
[----:B------:R-:W-:-:S04]  /*07a0*/  ISETP.GE.U32.AND P0, PT, R2, UR18, PT ;  /* 0x0000001202007c0c */ /* 0x000fc8000bf06070 */
[----:B------:R-:W-:-:S04]  /*07b0*/  ISETP.GE.AND.EX P0, PT, R3, UR12, PT, P0 ;  /* 0x0000000c03007c0c */ /* 0x000fc8000bf06300 */
[----:B------:R-:W-:-:S13]  /*07c0*/  ISETP.GT.U32.OR P0, PT, R0, 0x3fff, P0 ;  /* 0x00003fff0000780c */ /* 0x000fda0000704470 */
[----:B------:R-:W-:Y:S05]  /*07d0*/  @P0 EXIT ;  /* 0x000000000000094d */ /* 0x000fea0003800000 */
[----:B------:R-:W-:-:S04]  /*07e0*/  IMAD.MOV.U32 R2, RZ, RZ, RZ ;  /* 0x000000ffff027224 */ /* 0x000fc800078e00ff */
.L_x_3750:
[C---:B-1----:R-:W-:Y:S01]  /*07f0*/  IMAD.SHL.U32 R20, R0.reuse, 0x40, RZ ;  /* 0x0000004000147824 */ /* 0x042fe200078e00ff */
        /* <DEDUP_REMOVED lines=9> */
[----:B------:R-:W-:-:S05]  /*0890*/  IADD3 R0, P0, R0, c[0x0][0x0], RZ ;  /* 0x0000000000007a10 */ /* 0x000fca0007f1e0ff */
[C---:B------:R-:W-:Y:S02]  /*08a0*/  IMAD.SHL.U32 R3, R0.reuse, 0x4, RZ ;  /* 0x0000000400037824 */ /* 0x040fe400078e00ff */
[----:B------:R-:W-:Y:S01]  /*08b0*/  IMAD.X R2, RZ, RZ, R2, P0 ;  /* 0x000000ffff027224 */ /* 0x000fe200000e0602 */
[C---:B------:R-:W-:Y:S02]  /*08c0*/  ISETP.LT.U32.AND P1, PT, R0.reuse, 0x4000, PT ;  /* 0x000040000000780c */ /* 0x040fe40003f21070 */
[----:B------:R-:W-:Y:S02]  /*08d0*/  ISETP.GE.U32.AND P0, PT, R3, UR18, PT ;  /* 0x0000001203007c0c */ /* 0x000fe4000bf06070 */
[----:B------:R-:W-:Y:S02]  /*08e0*/  SHF.L.U64.HI R3, R0, 0x2, R2 ;  /* 0x0000000200037819 */ /* 0x000fe40000010202 */
[----:B------:R-:W-:Y:S02]  /*08f0*/  ISETP.LT.U32.AND.EX P1, PT, R2, RZ, PT, P1 ;  /* 0x000000ff0200720c */ /* 0x000fe40003f21110 */
[----:B------:R-:W-:Y:S01]  /*0900*/  ISETP.GE.AND.EX P0, PT, R3, UR12, PT, P0 ;  /* 0x0000000c03007c0c */ /* 0x000fe2000bf06300 */
[----:B--2---:R-:W0:-:S04]  /*0910*/  DMUL R24, R14, UR14 ;  /* 0x0000000e0e187c28 */ /* 0x004e080008000000 */
[----:B------:R-:W1:-:S04]  /*0920*/  DMUL R22, R14, UR10 ;  /* 0x0000000a0e167c28 */ /* 0x000e480008000000 */
[----:B0-----:R-:W-:-:S04]  /*0930*/  DFMA R14, R12, UR10, R24 ;  /* 0x0000000a0c0e7c2b */ /* 0x001fc80008000018 */
[----:B-1----:R-:W-:-:S04]  /*0940*/  DFMA R12, R12, UR14, -R22 ;  /* 0x0000000e0c0c7c2b */ /* 0x002fc80008000816 */
[----:B---3--:R-:W-:-:S04]  /*0950*/  DMUL R22, R6, UR10 ;  /* 0x0000000a06167c28 */ /* 0x008fc80008000000 */
[----:B----4-:R-:W-:-:S04]  /*0960*/  DMUL R24, R18, UR10 ;  /* 0x0000000a12187c28 */ /* 0x010fc80008000000 */
[----:B------:R-:W0:-:S04]  /*0970*/  DMUL R6, R6, UR14 ;  /* 0x0000000e06067c28 */ /* 0x000e080008000000 */
[----:B------:R-:W1:-:S04]  /*0980*/  DMUL R18, R18, UR14 ;  /* 0x0000000e12127c28 */ /* 0x000e480008000000 */
[----:B0-----:R-:W-:-:S04]  /*0990*/  DFMA R6, R4, UR10, R6 ;  /* 0x0000000a04067c2b */ /* 0x001fc80008000006 */
[----:B-1----:R-:W-:-:S04]  /*09a0*/  DFMA R18, R16, UR10, R18 ;  /* 0x0000000a10127c2b */ /* 0x002fc80008000012 */
[----:B------:R-:W-:-:S04]  /*09b0*/  DFMA R4, R4, UR14, -R22 ;  /* 0x0000000e04047c2b */ /* 0x000fc80008000816 */
[----:B------:R-:W-:-:S04]  /*09c0*/  DFMA R16, R16, UR14, -R24 ;  /* 0x0000000e10107c2b */ /* 0x000fc80008000818 */
[----:B-----5:R-:W0:-:S04]  /*09d0*/  DMUL R22, R10, UR14 ;  /* 0x0000000e0a167c28 */ /* 0x020e080008000000 */
[----:B------:R-:W1:-:S04]  /*09e0*/  DMUL R24, R10, UR10 ;  /* 0x0000000a0a187c28 */ /* 0x000e480008000000 */
[----:B0-----:R-:W-:-:S04]  /*09f0*/  DFMA R10, R8, UR10, R22 ;  /* 0x0000000a080a7c2b */ /* 0x001fc80008000016 */
[----:B-1----:R-:W0:Y:S01]  /*0a00*/  DFMA R8, R8, UR14, -R24 ;  /* 0x0000000e08087c2b */ /* 0x002e220008000818 */
[----:B------:R1:W-:Y:S04]  /*0a10*/  STG.E.128 [R20.64], R12 ;  /* 0x0000000c14007986 */ /* 0x0003e8000c101d10 */
[----:B------:R1:W-:Y:S04]  /*0a20*/  STG.E.128 [R20.64+0x10], R16 ;  /* 0x0000101014007986 */ /* 0x0003e8000c101d10 */
[----:B------:R1:W-:Y:S04]  /*0a30*/  STG.E.128 [R20.64+0x20], R4 ;  /* 0x0000200414007986 */ /* 0x0003e8000c101d10 */
[----:B0-----:R1:W-:Y:S01]  /*0a40*/  STG.E.128 [R20.64+0x30], R8 ;  /* 0x0000300814007986 */ /* 0x0013e2000c101d10 */
[----:B------:R-:W-:Y:S05]  /*0a50*/  @!P0 BRA P1, `(.L_x_3750) ;  /* 0xfffffd9000008947 */ /* 0x000fea000083ffff */
[----:B------:R-:W-:Y:S05]  /*0a60*/  EXIT ;  /* 0x000000000000794d */ /* 0x000fea0003800000 */
.L_x_3751:
        /* <DEDUP_REMOVED lines=9> */
.L_x_4052:


//--------------------- .text._ZN2at6native61_GLOBAL__N__44eb8e94_28_ForeachBinaryOpScalarList_cu_dda10a6925multi_tensor_apply_kernelINS1_28TensorListScalarListMetadataIfLi2EEENS1_25BinaryOpScalarListFunctorIfLi2ELi1ELi1EEEJSt10multipliesIfEEEEvT_T0_DpT1_ --------------------------
	.section	.text._ZN2at6native61_GLOBAL__N__44eb8e94_28_ForeachBinaryOpScalarList_cu_dda10a6925multi_tensor_apply_kernelINS1_28TensorListScalarListMetadataIfLi2EEENS1_25BinaryOpScalarListFunctorIfLi2ELi1ELi1EEEJSt10multipliesIfEEEEvT_T0_DpT1_,"ax",@progbits
	.sectioninfo	@"SHI_REGISTERS=32"
	.align	128
.text._ZN2at6native61_GLOBAL__N__44eb8e94_28_ForeachBinaryOpScalarList_cu_dda10a6925multi_tensor_apply_kernelINS1_28TensorListScalarListMetadataIfLi2EEENS1_25BinaryOpScalarListFunctorIfLi2ELi1ELi1EEEJSt10multipliesIfEEEEvT_T0_DpT1_:
        .type           _ZN2at6native61_GLOBAL__N__44eb8e94_28_ForeachBinaryOpScalarList_cu_dda10a6925multi_tensor_apply_kernelINS1_28TensorListScalarListMetadataIfLi2EEENS1_25BinaryOpScalarListFunctorIfLi2ELi1ELi1EEEJSt10multipliesIfEEEEvT_T0_DpT1_,@function
        .size           _ZN2at6native61_GLOBAL__N__44eb8e94_28_ForeachBinaryOpScalarList_cu_dda10a6925multi_tensor_apply_kernelINS1_28TensorListScalarListMetadataIfLi2EEENS1_25BinaryOpScalarListFunctorIfLi2ELi1ELi1EEEJSt10multipliesIfEEEEvT_T0_DpT1_,(.L_x_4053 - _ZN2at6native61_GLOBAL__N__44eb8e94_28_ForeachBinaryOpScalarList_cu_dda10a6925multi_tensor_apply_kernelINS1_28TensorListScalarListMetadataIfLi2EEENS1_25BinaryOpScalarListFunctorIfLi2ELi1ELi1EEEJSt10multipliesIfEEEEvT_T0_DpT1_)
        .other          _ZN2at6native61_GLOBAL__N__44eb8e94_28_ForeachBinaryOpScalarList_cu_dda10a6925multi_tensor_apply_kernelINS1_28TensorListScalarListMetadataIfLi2EEENS1_25BinaryOpScalarListFunctorIfLi2ELi1ELi1EEEJSt10multipliesIfEEEEvT_T0_DpT1_,@"STO_CUDA_ENTRY STV_DEFAULT"
_ZN2at6native61_GLOBAL__N__44eb8e94_28_ForeachBinaryOpScalarList_cu_dda10a6925multi_tensor_apply_kernelINS1_28TensorListScalarListMetadataIfLi2EEENS1_25BinaryOpScalarListFunctorIfLi2ELi1ELi1EEEJSt10multipliesIfEEEEvT_T0_DpT1_:
        /* <DEDUP_REMOVED lines=28> */
.L_x_3753:
        /* <DEDUP_REMOVED lines=51> */
[C---:B--2---:R-:W-:Y:S02]  /*04f0*/  FMUL.FTZ R6, R0.reuse, R6 ;  /* 0x0000000600067220 */ /* 0x044fe40000410000 */
[----:B---3--:R-:W-:-:S03]  /*0500*/  FMUL.FTZ R21, R0, R21 ;  /* 0x0000001500157220 */ /* 0x008fc60000410000 */
[----:B------:R0:W-:Y:S01]  /*0510*/  @P1 STG.E [R16.64], R6 ;  /* 0x0000000610001986 */ /* 0x0001e2000c101904 */
[----:B-----5:R-:W-:-:S03]  /*0520*/  FMUL.FTZ R25, R0, R25 ;  /* 0x0000001900197220 */ /* 0x020fc60000410000 */
[----:B------:R0:W-:Y:S01]  /*0530*/  @P0 STG.E [R18.64], R21 ;  /* 0x0000001512000986 */ /* 0x0001e2000c101904 */
[----:B------:R-:W-:-:S03]  /*0540*/  ISETP.GE.U32.AND P0, PT, R8, 0x10000, PT ;  /* 0x000100000800780c */ /* 0x000fc60003f06070 */
[----:B------:R0:W-:Y:S01]  /*0550*/  @P4 STG.E [R28.64], R25 ;  /* 0x000000191c004986 */ /* 0x0001e2000c101904 */
[----:B------:R-:W-:Y:S01]  /*0560*/  ISETP.LT.U32.AND P1, PT, R8, R2, PT ;  /* 0x000000020800720c */ /* 0x000fe20003f21070 */
[----:B----4-:R-:W-:-:S05]  /*0570*/  FMUL.FTZ R7, R0, R26 ;  /* 0x0000001a00077220 */ /* 0x010fca0000410000 */
[----:B------:R0:W-:Y:S01]  /*0580*/  @P2 STG.E [R10.64], R7 ;  /* 0x000000070a002986 */ /* 0x0001e2000c101904 */
[C---:B------:R-:W-:Y:S02]  /*0590*/  ISETP.GE.U32.AND.EX P0, PT, R9.reuse, RZ, PT, P0 ;  /* 0x000000ff0900720c */ /* 0x040fe40003f06100 */
[----:B------:R-:W-:-:S13]  /*05a0*/  ISETP.LT.AND.EX P1, PT, R9, R3, PT, P1 ;  /* 0x000000030900720c */ /* 0x000fda0003f21310 */
[----:B0-----:R-:W-:Y:S05]  /*05b0*/  @!P0 BRA P1, `(.L_x_3753) ;  /* 0xfffffc0000008947 */ /* 0x001fea000083ffff */
[----:B------:R-:W-:Y:S05]  /*05c0*/  EXIT ;  /* 0x000000000000794d */ /* 0x000fea0003800000 */
.L_x_3752:
[----:B0-----:R-:W0:Y:S02]  /*05d0*/  S2R R16, SR_TID.X ;  /* 0x0000000000107919 */ /* 0x001e240000002100 */
[----:B0-----:R-:W-:-:S05]  /*05e0*/  IMAD.WIDE.U32 R4, R16, 0x4, RZ ;  /* 0x0000000410047825 */ /* 0x001fca00078e00ff */
[----:B------:R-:W-:-:S04]  /*05f0*/  ISETP.GE.U32.AND P0, PT, R4, R2, PT ;  /* 0x000000020400720c */ /* 0x000fc80003f06070 */
[----:B------:R-:W-:-:S04]  /*0600*/  ISETP.GE.AND.EX P0, PT, R5, R3, PT, P0 ;  /* 0x000000030500720c */ /* 0x000fc80003f06300 */
[----:B------:R-:W-:-:S13]  /*0610*/  ISETP.GT.U32.OR P0, PT, R16, 0x3fff, P0 ;  /* 0x00003fff1000780c */ /* 0x000fda0000704470 */
[----:B------:R-:W-:Y:S05]  /*0620*/  @P0 EXIT ;  /* 0x000000000000094d */ /* 0x000fea0003800000 */
[----:B------:R-:W-:-:S04]  /*0630*/  IMAD.MOV.U32 R19, RZ, RZ, RZ ;  /* 0x000000ffff137224 */ /* 0x000fc800078e00ff */
.L_x_3754:
        /* <DEDUP_REMOVED lines=15> */
[C---:B--2---:R-:W-:Y:S02]  /*0730*/  FMUL.FTZ R7, R0.reuse, R7 ;  /* 0x0000000700077220 */ /* 0x044fe40000410000 */
[C---:B------:R-:W-:Y:S02]  /*0740*/  FMUL.FTZ R6, R0.reuse, R6 ;  /* 0x0000000600067220 */ /* 0x040fe40000410000 */
[----:B------:R-:W-:-:S02]  /*0750*/  FMUL.FTZ R5, R0, R5 ;  /* 0x0000000500057220 */ /* 0x000fc40000410000 */
[----:B------:R-:W-:-:S05]  /*0760*/  FMUL.FTZ R4, R0, R4 ;  /* 0x0000000400047220 */ /* 0x000fca0000410000 */
[----:B------:R0:W-:Y:S01]  /*0770*/  STG.E.128 [R10.64], R4 ;  /* 0x000000040a007986 */ /* 0x0001e2000c101d04 */
[----:B------:R-:W-:Y:S05]  /*0780*/  @!P0 BRA P1, `(.L_x_3754) ;  /* 0xfffffeb000008947 */ /* 0x000fea000083ffff */
[----:B------:R-:W-:Y:S05]  /*0790*/  EXIT ;  /* 0x000000000000794d */ /* 0x000fea0003800000 */
.L_x_3755:
        /* <DEDUP_REMOVED lines=14> */
.L_x_4053:


//--------------------- .text._ZN2at6native61_GLOBAL__N__44eb8e94_28_ForeachBinaryOpScalarList_cu_dda10a6925multi_tensor_apply_kernelINS1_28TensorListScalarListMetadataIdLi2EEENS1_25BinaryOpScalarListFunctorIdLi2ELi1ELi1EEEJSt10multipliesIdEEEEvT_T0_DpT1_ --------------------------
	.section	.text._ZN2at6native61_GLOBAL__N__44eb8e94_28_ForeachBinaryOpScalarList_cu_dda10a6925multi_tensor_apply_kernelINS1_28TensorListScalarListMetadataIdLi2EEENS1_25BinaryOpScalarListFunctorIdLi2ELi1ELi1EEEJSt10multipliesIdEEEEvT_T0_DpT1_,"ax",@progbits
	.sectioninfo	@"SHI_REGISTERS=32"
	.align	128
.text._ZN2at6native61_GLOBAL__N__44eb8e94_28_ForeachBinaryOpScalarList_cu_dda10a6925multi_tensor_apply_kernelINS1_28TensorListScalarListMetadataIdLi2EEENS1_25BinaryOpScalarListFunctorIdLi2ELi1ELi1EEEJSt10multipliesIdEEEEvT_T0_DpT1_:
        .type           _ZN2at6native61_GLOBAL__N__44eb8e94_28_ForeachBinaryOpScalarList_cu_dda10a6925multi_tensor_apply_kernelINS1_28TensorListScalarListMetadataIdLi2EEENS1_25BinaryOpScalarListFunctorIdLi2ELi1ELi1EEEJSt10multipliesIdEEEEvT_T0_DpT1_,@function
        .size           _ZN2at6native61_GLOBAL__N__44eb8e94_28_ForeachBinaryOpScalarList_cu_dda10a6925multi_tensor_apply_kernelINS1_28TensorListScalarListMetadataIdLi2EEENS1_25BinaryOpScalarListFunctorIdLi2ELi1ELi1EEEJSt10multipliesIdEEEEvT_T0_DpT1_,(.L_x_4054 - _ZN2at6native61_GLOBAL__N__44eb8e94_28_ForeachBinaryOpScalarList_cu_dda10a6925multi_tensor_apply_kernelINS1_28TensorListScalarListMetadataIdLi2EEENS1_25BinaryOpScalarListFunctorIdLi2ELi1ELi1EEEJSt10multipliesIdEEEEvT_T0_DpT1_)
        .other          _ZN2at6native61_GLOBAL__N__44eb8e94_28_ForeachBinaryOpScalarList_cu_dda10a6925multi_tensor_apply_kernelINS1_28TensorListScalarListMetadataIdLi2EEENS1_25BinaryOpScalarListFunctorIdLi2ELi1ELi1EEEJSt10multipliesIdEEEEvT_T0_DpT1_,@"STO_CUDA_ENTRY STV_DEFAULT"
_ZN2at6native61_GLOBAL__N__44eb8e94_28_ForeachBinaryOpScalarList_cu_dda10a6925multi_tensor_apply_kernelINS1_28TensorListScalarListMetadataIdLi2EEENS1_25BinaryOpScalarListFunctorIdLi2ELi1ELi1EEEJSt10multipliesIdEEEEvT_T0_DpT1_:
        /* <DEDUP_REMOVED lines=30> */
.L_x_3757:
        /* <DEDUP_REMOVED lines=51> */
[----:B--2---:R-:W0:-:S04]  /*0510*/  DMUL R18, R18, UR4 ;  /* 0x0000000412127c28 */ /* 0x004e080008000000 */
[----:B---3--:R-:W1:-:S04]  /*0520*/  DMUL R22, R22, UR4 ;  /* 0x0000000416167c28 */ /* 0x008e480008000000 */
[----:B-----5:R-:W2:Y:S01]  /*0530*/  DMUL R20, R20, UR4 ;  /* 0x0000000414147c28 */ /* 0x020ea20008000000 */
[----:B0-----:R0:W-:Y:S03]  /*0540*/  @P1 STG.E.64 [R14.64], R18 ;  /* 0x000000120e001986 */ /* 0x0011e6000c101b0e */
[----:B------:R-:W3:Y:S01]  /*0550*/  DMUL R16, R16, UR4 ;  /* 0x0000000410107c28 */ /* 0x000ee20008000000 */
        /* <DEDUP_REMOVED lines=9> */
.L_x_3756:
[----:B------:R-:W0:Y:S02]  /*05f0*/  S2R R14, SR_TID.X ;  /* 0x00000000000e7919 */ /* 0x000e240000002100 */
[----:B0-----:R-:W-:-:S05]  /*0600*/  IMAD.WIDE.U32 R2, R14, 0x4, RZ ;  /* 0x000000040e027825 */ /* 0x001fca00078e00ff */
[----:B------:R-:W-:-:S04]  /*0610*/  ISETP.GE.U32.AND P0, PT, R2, UR13, PT ;  /* 0x0000000d02007c0c */ /* 0x000fc8000bf06070 */
[----:B------:R-:W-:-:S04]  /*0620*/  ISETP.GE.AND.EX P0, PT, R3, UR10, PT, P0 ;  /* 0x0000000a03007c0c */ /* 0x000fc8000bf06300 */
[----:B------:R-:W-:-:S13]  /*0630*/  ISETP.GT.U32.OR P0, PT, R14, 0x3fff, P0 ;  /* 0x00003fff0e00780c */ /* 0x000fda0000704470 */
[----:B------:R-:W-:Y:S05]  /*0640*/  @P0 EXIT ;  /* 0x000000000000094d */ /* 0x000fea0003800000 */
[----:B------:R-:W-:-:S04]  /*0650*/  IMAD.MOV.U32 R15, RZ, RZ, RZ ;  /* 0x000000ffff0f7224 */ /* 0x000fc800078e00ff */
.L_x_3758:
        /* <DEDUP_REMOVED lines=16> */
[----:B--2---:R-:W-:-:S04]  /*0760*/  DMUL R10, R10, UR4 ;  /* 0x000000040a0a7c28 */ /* 0x004fc80008000000 */
[----:B------:R-:W0:-:S04]  /*0770*/  DMUL R8, R8, UR4 ;  /* 0x0000000408087c28 */ /* 0x000e080008000000 */
[----:B---3--:R-:W-:-:S03]  /*0780*/  DMUL R6, R6, UR4 ;  /* 0x0000000406067c28 */ /* 0x008fc60008000000 */
[----:B0-----:R0:W-:Y:S01]  /*0790*/  STG.E.128 [R12.64], R8 ;  /* 0x000000080c007986 */ /* 0x0011e2000c101d0e */
[----:B------:R-:W1:-:S07]  /*07a0*/  DMUL R4, R4, UR4 ;  /* 0x0000000404047c28 */ /* 0x000e4e0008000000 */
[----:B-1----:R0:W-:Y:S01]  /*07b0*/  STG.E.128 [R12.64+0x10], R4 ;  /* 0x000010040c007986 */ /* 0x0021e2000c101d0e */
[----:B------:R-:W-:Y:S05]  /*07c0*/  @!P0 BRA P1, `(.L_x_3758) ;  /* 0xfffffe9000008947 */ /* 0x000fea000083ffff */
[----:B------:R-:W-:Y:S05]  /*07d0*/  EXIT ;  /* 0x000000000000794d */ /* 0x000fea0003800000 */
.L_x_3759:
        /* <DEDUP_REMOVED lines=10> */
.L_x_4054:


//--------------------- .text._ZN2at6native61_GLOBAL__N__44eb8e94_28_ForeachBinaryOpScalarList_cu_dda10a6925multi_tensor_apply_kernelINS1_28TensorListScalarListMetadataIsLi2EEENS1_25BinaryOpScalarListFunctorIsLi2ELi1ELi1EEEJSt10multipliesIsEEEEvT_T0_DpT1_ --------------------------
	.section	.text._ZN2at6native61_GLOBAL__N__44eb8e94_28_ForeachBinaryOpScalarList_cu_dda10a6925multi_tensor_apply_kernelINS1_28TensorListScalarListMetadataIsLi2EEENS1_25BinaryOpScalarListFunctorIsLi2ELi1ELi1EEEJSt10multipliesIsEEEEvT_T0_DpT1_,"ax",@progbits
	.sectioninfo	@"SHI_REGISTERS=32"
	.align	128
.text._ZN2at6native61_GLOBAL__N__44eb8e94_28_ForeachBinaryOpScalarList_cu_dda10a6925multi_tensor_apply_kernelINS1_28TensorListScalarListMetadataIsLi2EEENS1_25BinaryOpScalarListFunctorIsLi2ELi1ELi1EEEJSt10multipliesIsEEEEvT_T0_DpT1_:
        .type           _ZN2at6native61_GLOBAL__N__44eb8e94_28_ForeachBinaryOpScalarList_cu_dda10a6925multi_tensor_apply_kernelINS1_28TensorListScalarListMetadataIsLi2EEENS1_25BinaryOpScalarListFunctorIsLi2ELi1ELi1EEEJSt10multipliesIsEEEEvT_T0_DpT1_,@function
        .size           _ZN2at6native61_GLOBAL__N__44eb8e94_28_ForeachBinaryOpScalarList_cu_dda10a6925multi_tensor_apply_kernelINS1_28TensorListScalarListMetadataIsLi2EEENS1_25BinaryOpScalarListFunctorIsLi2ELi1ELi1EEEJSt10multipliesIsEEEEvT_T0_DpT1_,(.L_x_4055 - _ZN2at6native61_GLOBAL__N__44eb8e94_28_ForeachBinaryOpScalarList_cu_dda10a6925multi_tensor_apply_kernelINS1_28TensorListScalarListMetadataIsLi2EEENS1_25BinaryOpScalarListFunctorIsLi2ELi1ELi1EEEJSt10multipliesIsEEEEvT_T0_DpT1_)
        .other          _ZN2at6native61_GLOBAL__N__44eb8e94_28_ForeachBinaryOpScalarList_cu_dda10a6925multi_tensor_apply_kernelINS1_28TensorListScalarListMetadataIsLi2EEENS1_25BinaryOpScalarListFunctorIsLi2ELi1ELi1EEEJSt10multipliesIsEEEEvT_T0_DpT1_,@"STO_CUDA_ENTRY STV_DEFAULT"
_ZN2at6native61_GLOBAL__N__44eb8e94_28_ForeachBinaryOpScalarList_cu_dda10a6925multi_tensor_apply_kernelINS1_28TensorListScalarListMetadataIsLi2EEENS1_25BinaryOpScalarListFunctorIsLi2ELi1ELi1EEEJSt10multipliesIsEEEEvT_T0_DpT1_:
        /* <DEDUP_REMOVED lines=29> */
.L_x_3761:
        /* <DEDUP_REMOVED lines=25> */
[C---:B------:R-:W-:Y:S02]  /*0360*/  ISETP.GE.U32.AND.EX P2, PT, R24.reuse, RZ, PT, P2 ;  /* 0x000000ff1800720c */ /* 0x040fe40003f46120 */
        /* <DEDUP_REMOVED lines=15> */
[-C--:B------:R-:W-:Y:S02]  /*0460*/  @P1 LEA R14, P5, R17, R12.reuse, 0x1 ;  /* 0x0000000c110e1211 */ /* 0x080fe400078a08ff */
[-C--:B------:R-:W-:Y:S02]  /*0470*/  @P0 LEA R16, P3, R9, R12.reuse, 0x1 ;  /* 0x0000000c09100211 */ /* 0x080fe400078608ff */
[-C--:B------:R-:W-:Y:S02]  /*0480*/  @P1 LEA.HI.X R15, R17, R13.reuse, R15, 0x1, P5 ;  /* 0x0000000d110f1211 */ /* 0x080fe400028f0c0f */
[----:B------:R-:W-:Y:S02]  /*0490*/  @P0 LEA.HI.X R17, R9, R13, R8, 0x1, P3 ;  /* 0x0000000d09110211 */ /* 0x000fe400018f0c08 */
[----:B------:R-:W-:Y:S02]  /*04a0*/  @P4 LEA R18, P5, R19, R12, 0x1 ;  /* 0x0000000c13124211 */ /* 0x000fe400078a08ff */
[----:B------:R-:W-:-:S02]  /*04b0*/  PRMT R9, R0, 0x9910, RZ ;  /* 0x0000991000097816 */ /* 0x000fc400000000ff */
[----:B------:R-:W-:Y:S02]  /*04c0*/  @P4 LEA.HI.X R19, R19, R13, R20, 0x1, P5 ;  /* 0x0000000d13134211 */ /* 0x000fe400028f0c14 */
[----:B------:R-:W-:Y:S01]  /*04d0*/  @P2 LEA R8, P3, R21, R12, 0x1 ;  /* 0x0000000c15082211 */ /* 0x000fe200078608ff */
[----:B------:R-:W-:-:S03]  /*04e0*/  IMAD.MOV.U32 R20, RZ, RZ, R9 ;  /* 0x000000ffff147224 */ /* 0x000fc600078e0009 */
[----:B------:R-:W-:Y:S01]  /*04f0*/  @P2 LEA.HI.X R9, R21, R13, R24, 0x1, P3 ;  /* 0x0000000d15092211 */ /* 0x000fe200018f0c18 */
[----:B------:R-:W-:-:S04]  /*0500*/  IMAD.MOV.U32 R29, RZ, RZ, c[0x0][0x0] ;  /* 0x00000000ff1d7624 */ /* 0x000fc800078e00ff */
[----:B------:R-:W-:Y:S01]  /*0510*/  IMAD.WIDE.U32 R6, R29, 0x4, R6 ;  /* 0x000000041d067825 */ /* 0x000fe200078e0006 */
[----:B--2---:R-:W-:Y:S02]  /*0520*/  PRMT R23, R25, 0x9910, RZ ;  /* 0x0000991019177816 */ /* 0x004fe400000000ff */
[----:B---3--:R-:W-:-:S05]  /*0530*/  PRMT R26, R26, 0x9910, RZ ;  /* 0x000099101a1a7816 */ /* 0x008fca00000000ff */
[----:B------:R-:W-:Y:S01]  /*0540*/  IMAD.MOV.U32 R21, RZ, RZ, R26 ;  /* 0x000000ffff157224 */ /* 0x000fe200078e001a */
[----:B----4-:R-:W-:Y:S01]  /*0550*/  PRMT R22, R27, 0x9910, RZ ;  /* 0x000099101b167816 */ /* 0x010fe200000000ff */
[----:B------:R-:W-:-:S04]  /*0560*/  IMAD R27, R20, R23, RZ ;  /* 0x00000017141b7224 */ /* 0x000fc800078e02ff */
[----:B------:R-:W-:Y:S02]  /*0570*/  IMAD.MOV.U32 R23, RZ, RZ, R22 ;  /* 0x000000ffff177224 */ /* 0x000fe400078e0016 */
[C---:B------:R-:W-:Y:S02]  /*0580*/  IMAD R21, R20.reuse, R21, RZ ;  /* 0x0000001514157224 */ /* 0x040fe400078e02ff */
[----:B------:R-:W-:Y:S01]  /*0590*/  IMAD R23, R20, R23, RZ ;  /* 0x0000001714177224 */ /* 0x000fe200078e02ff */
[----:B-----5:R-:W-:Y:S01]  /*05a0*/  PRMT R25, R28, 0x9910, RZ ;  /* 0x000099101c197816 */ /* 0x020fe200000000ff */
[----:B------:R0:W-:Y:S04]  /*05b0*/  @P1 STG.E.U16 [R14.64], R27 ;  /* 0x0000001b0e001986 */ /* 0x0001e8000c101504 */
[----:B------:R-:W-:Y:S01]  /*05c0*/  IMAD R25, R20, R25, RZ ;  /* 0x0000001914197224 */ /* 0x000fe200078e02ff */
        /* <DEDUP_REMOVED lines=9> */
.L_x_3760:
        /* <DEDUP_REMOVED lines=8> */
.L_x_3762:
        /* <DEDUP_REMOVED lines=8> */
[----:B------:R-:W-:Y:S01]  /*0760*/  PRMT R17, R8, 0xbb32, RZ ;  /* 0x0000bb3208117816 */ /* 0x000fe200000000ff */
[----:B------:R-:W-:Y:S01]  /*0770*/  IMAD R14, R6, R5, RZ ;  /* 0x00000005060e7224 */ /* 0x000fe200078e02ff */
[----:B------:R-:W-:Y:S01]  /*0780*/  PRMT R19, R8, 0x9910, RZ ;  /* 0x0000991008137816 */ /* 0x000fe200000000ff */
[----:B------:R-:W-:-:S02]  /*0790*/  IMAD R9, R6, R15, RZ ;  /* 0x0000000f06097224 */ /* 0x000fc400078e02ff */
[C---:B------:R-:W-:Y:S02]  /*07a0*/  IMAD R8, R6.reuse, R17, RZ ;  /* 0x0000001106087224 */ /* 0x040fe400078e02ff */
[----:B------:R-:W-:Y:S01]  /*07b0*/  IMAD R15, R6, R19, RZ ;  /* 0x00000013060f7224 */ /* 0x000fe200078e02ff */
[----:B------:R-:W-:Y:S01]  /*07c0*/  PRMT R9, R9, 0x5410, R14 ;  /* 0x0000541009097816 */ /* 0x000fe2000000000e */
[----:B------:R-:W-:Y:S01]  /*07d0*/  IMAD.X R5, R13, 0x1, R23, P0 ;  /* 0x000000010d057824 */ /* 0x000fe200000e0617 */
[----:B------:R-:W-:Y:S02]  /*07e0*/  IADD3 R7, P0, R7, c[0x0][0x0], RZ ;  /* 0x0000000007077a10 */ /* 0x000fe40007f1e0ff */
[----:B------:R-:W-:Y:S02]  /*07f0*/  PRMT R8, R15, 0x5410, R8 ;  /* 0x000054100f087816 */ /* 0x000fe40000000008 */
        /* <DEDUP_REMOVED lines=10> */
.L_x_3763:
        /* <DEDUP_REMOVED lines=14> */
.L_x_4055:


//--------------------- .text._ZN2at6native61_GLOBAL__N__44eb8e94_28_ForeachBinaryOpScalarList_cu_dda10a6925multi_tensor_apply_kernelINS1_28TensorListScalarListMetadataIlLi2EEENS1_25BinaryOpScalarListFunctorIlLi2ELi1ELi1EEEJSt10multipliesIlEEEEvT_T0_DpT1_ --------------------------
	.section	.text._ZN2at6native61_GLOBAL__N__44eb8e94_28_ForeachBinaryOpScalarList_cu_dda10a6925multi_tensor_apply_kernelINS1_28TensorListScalarListMetadataIlLi2EEENS1_25BinaryOpScalarListFunctorIlLi2ELi1ELi1EEEJSt10multipliesIlEEEEvT_T0_DpT1_,"ax",@progbits
	.sectioninfo	@"SHI_REGISTERS=31"
	.align	128
.text._ZN2at6native61_GLOBAL__N__44eb8e94_28_ForeachBinaryOpScalarList_cu_dda10a6925multi_tensor_apply_kernelINS1_28TensorListScalarListMetadataIlLi2EEENS1_25BinaryOpScalarListFunctorIlLi2ELi1ELi1EEEJSt10multipliesIlEEEEvT_T0_DpT1_:
        .type           _ZN2at6native61_GLOBAL__N__44eb8e94_28_ForeachBinaryOpScalarList_cu_dda10a6925multi_tensor_apply_kernelINS1_28TensorListScalarListMetadataIlLi2EEENS1_25BinaryOpScalarListFunctorIlLi2ELi1ELi1EEEJSt10multipliesIlEEEEvT_T0_DpT1_,@function
        .size           _ZN2at6native61_GLOBAL__N__44eb8e94_28_ForeachBinaryOpScalarList_cu_dda10a6925multi_tensor_apply_kernelINS1_28TensorListScalarListMetadataIlLi2EEENS1_25BinaryOpScalarListFunctorIlLi2ELi1ELi1EEEJSt10multipliesIlEEEEvT_T0_DpT1_,(.L_x_4056 - _ZN2at6native61_GLOBAL__N__44eb8e94_28_ForeachBinaryOpScalarList_cu_dda10a6925multi_tensor_apply_kernelINS1_28TensorListScalarListMetadataIlLi2EEENS1_25BinaryOpScalarListFunctorIlLi2ELi1ELi1EEEJSt10multipliesIlEEEEvT_T0_DpT1_)
        .other          _ZN2at6native61_GLOBAL__N__44eb8e94_28_ForeachBinaryOpScalarList_cu_dda10a6925multi_tensor_apply_kernelINS1_28TensorListScalarListMetadataIlLi2EEENS1_25BinaryOpScalarListFunctorIlLi2ELi1ELi1EEEJSt10multipliesIlEEEEvT_T0_DpT1_,@"STO_CUDA_ENTRY STV_DEFAULT"
_ZN2at6native61_GLOBAL__N__44eb8e94_28_ForeachBinaryOpScalarList_cu_dda10a6925multi_tensor_apply_kernelINS1_28TensorListScalarListMetadataIlLi2EEENS1_25BinaryOpScalarListFunctorIlLi2ELi1ELi1EEEJSt10multipliesIlEEEEvT_T0_DpT1_:
        /* <DEDUP_REMOVED lines=30> */
.L_x_3765:
[----:B0-----:R-:W-:Y:S01]  /*01e0*/  IADD3 R20, P0, R0, R6, RZ ;  /* 0x0000000600147210 */ /* 0x001fe20007f1e0ff */
[----:B------:R-:W-:Y:S01]  /*01f0*/  IMAD R23, R2, 0x3, RZ ;  /* 0x0000000302177824 */ /* 0x000fe200078e02ff */
[----:B------:R-:W-:Y:S02]  /*0200*/  CS2R R8, SRZ ;  /* 0x0000000000087805 */ /* 0x000fe4000001ff00 */
[C---:B------:R-:W-:Y:S01]  /*0210*/  ISETP.GE.U32.AND P2, PT, R20.reuse, 0x10000, PT ;  /* 0x000100001400780c */ /* 0x040fe20003f46070 */
[----:B------:R-:W-:Y:S01]  /*0220*/  IMAD.X R19, RZ, RZ, R7, P0 ;  /* 0x000000ffff137224 */ /* 0x000fe200000e0607 */
[C---:B------:R-:W-:Y:S02]  /*0230*/  IADD3 R3, P5, R20.reuse, c[0x0][0x0], RZ ;  /* 0x0000000014037a10 */ /* 0x040fe40007fbe0ff */
[----:B------:R-:W-:-:S02]  /*0240*/  ISETP.LT.U32.AND P1, PT, R20, UR13, PT ;  /* 0x0000000d14007c0c */ /* 0x000fc4000bf21070 */
[----:B------:R-:W-:Y:S01]  /*0250*/  ISETP.GE.U32.AND.EX P2, PT, R19, RZ, PT, P2 ;  /* 0x000000ff1300720c */ /* 0x000fe20003f46120 */
[--C-:B------:R-:W-:Y:S01]  /*0260*/  IMAD.X R4, RZ, RZ, R19.reuse, P5 ;  /* 0x000000ffff047224 */ /* 0x100fe200028e0613 */
[-C--:B------:R-:W-:Y:S02]  /*0270*/  LEA R28, P4, R2, R20.reuse, 0x1 ;  /* 0x00000014021c7211 */ /* 0x080fe400078808ff */
[----:B------:R-:W-:Y:S02]  /*0280*/  ISETP.GE.U32.AND P3, PT, R3, 0x10000, PT ;  /* 0x000100000300780c */ /* 0x000fe40003f66070 */
[----:B------:R-:W-:Y:S01]  /*0290*/  IADD3 R23, P6, R23, R20, RZ ;  /* 0x0000001417177210 */ /* 0x000fe20007fde0ff */
[--C-:B------:R-:W-:Y:S01]  /*02a0*/  IMAD.X R5, RZ, RZ, R19.reuse, P4 ;  /* 0x000000ffff057224 */ /* 0x100fe200020e0613 */
[----:B------:R-:W-:Y:S02]  /*02b0*/  ISETP.LT.AND.EX P1, PT, R19, UR10, !P2, P1 ;  /* 0x0000000a13007c0c */ /* 0x000fe4000d721310 */
[----:B------:R-:W-:Y:S01]  /*02c0*/  ISETP.LT.U32.AND P0, PT, R3, UR13, PT ;  /* 0x0000000d03007c0c */ /* 0x000fe2000bf01070 */
[----:B------:R-:W-:Y:S01]  /*02d0*/  IMAD.X R24, RZ, RZ, R19, P6 ;  /* 0x000000ffff187224 */ /* 0x000fe200030e0613 */
[----:B------:R-:W-:-:S02]  /*02e0*/  ISETP.GE.U32.AND.EX P3, PT, R4, RZ, PT, P3 ;  /* 0x000000ff0400720c */ /* 0x000fc40003f66130 */
[----:B------:R-:W-:Y:S02]  /*02f0*/  ISETP.GE.U32.AND P5, PT, R28, 0x10000, PT ;  /* 0x000100001c00780c */ /* 0x000fe40003fa6070 */
[----:B------:R-:W-:Y:S02]  /*0300*/  ISETP.GE.U32.AND P4, PT, R23, 0x10000, PT ;  /* 0x000100001700780c */ /* 0x000fe40003f86070 */
[----:B------:R-:W-:Y:S02]  /*0310*/  ISETP.LT.AND.EX P3, PT, R4, UR10, !P3, P0 ;  /* 0x0000000a04007c0c */ /* 0x000fe4000df61300 */
[----:B------:R-:W-:Y:S02]  /*0320*/  ISETP.LT.U32.AND P2, PT, R28, UR13, PT ;  /* 0x0000000d1c007c0c */ /* 0x000fe4000bf41070 */
[----:B------:R-:W-:Y:S02]  /*0330*/  ISETP.GE.U32.AND.EX P5, PT, R5, RZ, PT, P5 ;  /* 0x000000ff0500720c */ /* 0x000fe40003fa6150 */
[----:B------:R-:W-:-:S02]  /*0340*/  ISETP.LT.U32.AND P0, PT, R23, UR13, PT ;  /* 0x0000000d17007c0c */ /* 0x000fc4000bf01070 */
[----:B------:R-:W-:Y:S02]  /*0350*/  ISETP.GE.U32.AND.EX P4, PT, R24, RZ, PT, P4 ;  /* 0x000000ff1800720c */ /* 0x000fe40003f86140 */
[----:B------:R-:W-:Y:S02]  /*0360*/  ISETP.LT.AND.EX P2, PT, R5, UR10, !P5, P2 ;  /* 0x0000000a05007c0c */ /* 0x000fe4000ef41320 */
[----:B------:R-:W-:Y:S02]  /*0370*/  @P1 LEA R10, P5, R20, UR6, 0x3 ;  /* 0x00000006140a1c11 */ /* 0x000fe4000f8a18ff */
[----:B------:R-:W-:Y:S02]  /*0380*/  ISETP.LT.AND.EX P0, PT, R24, UR10, !P4, P0 ;  /* 0x0000000a18007c0c */ /* 0x000fe4000e701300 */
[----:B------:R-:W-:Y:S02]  /*0390*/  @P1 LEA.HI.X R11, R20, UR7, R19, 0x3, P5 ;  /* 0x00000007140b1c11 */ /* 0x000fe4000a8f1c13 */
[----:B------:R-:W-:-:S03]  /*03a0*/  @P3 LEA R14, P4, R3, UR6, 0x3 ;  /* 0x00000006030e3c11 */ /* 0x000fc6000f8818ff */
[----:B------:R0:W2:Y:S01]  /*03b0*/  @P1 LDG.E.64 R8, [R10.64] ;  /* 0x0000000e0a081981 */ /* 0x0000a2000c1e1b00 */
[----:B------:R-:W-:Y:S01]  /*03c0*/  @P3 LEA.HI.X R15, R3, UR7, R4, 0x3, P4 ;  /* 0x00000007030f3c11 */ /* 0x000fe2000a0f1c04 */
[----:B------:R-:W-:Y:S01]  /*03d0*/  CS2R R12, SRZ ;  /* 0x00000000000c7805 */ /* 0x000fe2000001ff00 */
[----:B------:R-:W-:-:S03]  /*03e0*/  @P2 LEA R16, P5, R28, UR6, 0x3 ;  /* 0x000000061c102c11 */ /* 0x000fc6000f8a18ff */
[C---:B------:R-:W-:Y:S02]  /*03f0*/  @P0 LEA R26, P4, R23.reuse, UR6, 0x3 ;  /* 0x00000006171a0c11 */ /* 0x040fe4000f8818ff */
[----:B------:R-:W-:Y:S01]  /*0400*/  @P2 LEA.HI.X R17, R28, UR7, R5, 0x3, P5 ;  /* 0x000000071c112c11 */ /* 0x000fe2000a8f1c05 */
[----:B0-----:R-:W-:Y:S01]  /*0410*/  CS2R R10, SRZ ;  /* 0x00000000000a7805 */ /* 0x001fe2000001ff00 */
[----:B------:R-:W-:-:S03]  /*0420*/  @P0 LEA.HI.X R27, R23, UR7, R24, 0x3, P4 ;  /* 0x00000007171b0c11 */ /* 0x000fc6000a0f1c18 */
[----:B------:R0:W3:Y:S04]  /*0430*/  @P2 LDG.E.64 R12, [R16.64] ;  /* 0x0000000e100c2981 */ /* 0x0000e8000c1e1b00 */
[----:B------:R1:W4:Y:S02]  /*0440*/  @P3 LDG.E.64 R10, [R14.64] ;  /* 0x0000000e0e0a3981 */ /* 0x000324000c1e1b00 */
[----:B-1----:R-:W-:-:S06]  /*0450*/  CS2R R14, SRZ ;  /* 0x00000000000e7805 */ /* 0x002fcc000001ff00 */
[----:B------:R-:W5:Y:S01]  /*0460*/  @P0 LDG.E.64 R14, [R26.64] ;  /* 0x0000000e1a0e0981 */ /* 0x000f62000c1e1b00 */
[C---:B0-----:R-:W-:Y:S02]  /*0470*/  @P1 LEA R16, P5, R20.reuse, UR8, 0x3 ;  /* 0x0000000814101c11 */ /* 0x041fe4000f8a18ff */
[C---:B------:R-:W-:Y:S02]  /*0480*/  @P3 LEA R18, P4, R3.reuse, UR8, 0x3 ;  /* 0x0000000803123c11 */ /* 0x040fe4000f8818ff */
[----:B------:R-:W-:Y:S02]  /*0490*/  @P1 LEA.HI.X R17, R20, UR9, R19, 0x3, P5 ;  /* 0x0000000914111c11 */ /* 0x000fe4000a8f1c13 */
[C---:B------:R-:W-:Y:S02]  /*04a0*/  @P2 LEA R20, P5, R28.reuse, UR8, 0x3 ;  /* 0x000000081c142c11 */ /* 0x040fe4000f8a18ff */
[----:B------:R-:W-:Y:S02]  /*04b0*/  @P3 LEA.HI.X R19, R3, UR9, R4, 0x3, P4 ;  /* 0x0000000903133c11 */ /* 0x000fe4000a0f1c04 */
[----:B------:R-:W-:-:S02]  /*04c0*/  @P2 LEA.HI.X R21, R28, UR9, R5, 0x3, P5 ;  /* 0x000000091c152c11 */ /* 0x000fc4000a8f1c05 */
[----:B------:R-:W-:-:S04]  /*04d0*/  @P0 LEA R22, P6, R23, UR8, 0x3 ;  /* 0x0000000817160c11 */ /* 0x000fc8000f8c18ff */
[----:B------:R-:W-:Y:S01]  /*04e0*/  @P0 LEA.HI.X R23, R23, UR9, R24, 0x3, P6 ;  /* 0x0000000917170c11 */ /* 0x000fe2000b0f1c18 */
[----:B--2---:R-:W-:-:S04]  /*04f0*/  IMAD R25, R9, UR4, RZ ;  /* 0x0000000409197c24 */ /* 0x004fc8000f8e02ff */
[C---:B------:R-:W-:Y:S02]  /*0500*/  IMAD R25, R8.reuse, UR5, R25 ;  /* 0x0000000508197c24 */ /* 0x040fe4000f8e0219 */
[----:B------:R-:W-:-:S04]  /*0510*/  IMAD.WIDE.U32 R8, R8, UR4, RZ ;  /* 0x0000000408087c25 */ /* 0x000fc8000f8e00ff */
[----:B---3--:R-:W-:Y:S02]  /*0520*/  IMAD R5, R13, UR4, RZ ;  /* 0x000000040d057c24 */ /* 0x008fe4000f8e02ff */
[----:B----4-:R-:W-:-:S04]  /*0530*/  IMAD R3, R11, UR4, RZ ;  /* 0x000000040b037c24 */ /* 0x010fc8000f8e02ff */
[C---:B------:R-:W-:Y:S02]  /*0540*/  IMAD R3, R10.reuse, UR5, R3 ;  /* 0x000000050a037c24 */ /* 0x040fe4000f8e0203 */
[----:B------:R-:W-:-:S04]  /*0550*/  IMAD.WIDE.U32 R10, R10, UR4, RZ ;  /* 0x000000040a0a7c25 */ /* 0x000fc8000f8e00ff */
[C---:B------:R-:W-:Y:S02]  /*0560*/  IMAD R5, R12.reuse, UR5, R5 ;  /* 0x000000050c057c24 */ /* 0x040fe4000f8e0205 */
[----:B------:R-:W-:Y:S02]  /*0570*/  IMAD.IADD R9, R9, 0x1, R25 ;  /* 0x0000000109097824 */ /* 0x000fe400078e0219 */
[----:B-----5:R-:W-:Y:S02]  /*0580*/  IMAD R15, R15, UR4, RZ ;  /* 0x000000040f0f7c24 */ /* 0x020fe4000f8e02ff */
[----:B------:R-:W-:-:S04]  /*0590*/  IMAD.WIDE.U32 R12, R12, UR4, RZ ;  /* 0x000000040c0c7c25 */ /* 0x000fc8000f8e00ff */
[C---:B------:R-:W-:Y:S02]  /*05a0*/  IMAD R25, R14.reuse, UR5, R15 ;  /* 0x000000050e197c24 */ /* 0x040fe4000f8e020f */
[----:B------:R-:W-:-:S04]  /*05b0*/  IMAD.WIDE.U32 R14, R14, UR4, RZ ;  /* 0x000000040e0e7c25 */ /* 0x000fc8000f8e00ff */
[----:B------:R-:W-:Y:S02]  /*05c0*/  IMAD.IADD R11, R11, 0x1, R3 ;  /* 0x000000010b0b7824 */ /* 0x000fe400078e0203 */
[----:B------:R-:W-:Y:S02]  /*05d0*/  IMAD.MOV.U32 R3, RZ, RZ, c[0x0][0x0] ;  /* 0x00000000ff037624 */ /* 0x000fe400078e00ff */
[----:B------:R-:W-:Y:S02]  /*05e0*/  IMAD.IADD R13, R13, 0x1, R5 ;  /* 0x000000010d0d7824 */ /* 0x000fe400078e0205 */
[----:B------:R-:W-:Y:S01]  /*05f0*/  IMAD.IADD R15, R15, 0x1, R25 ;  /* 0x000000010f0f7824 */ /* 0x000fe200078e0219 */
[----:B------:R0:W-:Y:S01]  /*0600*/  @P1 STG.E.64 [R16.64], R8 ;  /* 0x0000000810001986 */ /* 0x0001e2000c101b0e */
[----:B------:R-:W-:-:S03]  /*0610*/  IMAD.WIDE.U32 R6, R3, 0x4, R6 ;  /* 0x0000000403067825 */ /* 0x000fc600078e0006 */
[----:B------:R0:W-:Y:S02]  /*0620*/  @P3 STG.E.64 [R18.64], R10 ;  /* 0x0000000a12003986 */ /* 0x0001e4000c101b0e */
[C---:B------:R-:W-:Y:S02]  /*0630*/  ISETP.LT.U32.AND P1, PT, R6.reuse, UR13, PT ;  /* 0x0000000d06007c0c */ /* 0x040fe4000bf21070 */
[----:B------:R0:W-:Y:S04]  /*0640*/  @P2 STG.E.64 [R20.64], R12 ;  /* 0x0000000c14002986 */ /* 0x0001e8000c101b0e */
[----:B------:R0:W-:Y:S01]  /*0650*/  @P0 STG.E.64 [R22.64], R14 ;  /* 0x0000000e16000986 */ /* 0x0001e2000c101b0e */
[----:B------:R-:W-:Y:S02]  /*0660*/  ISETP.GE.U32.AND P0, PT, R6, 0x10000, PT ;  /* 0x000100000600780c */ /* 0x000fe40003f06070 */
[----:B------:R-:W-:-:S02]  /*0670*/  ISETP.LT.AND.EX P1, PT, R7, UR10, PT, P1 ;  /* 0x0000000a07007c0c */ /* 0x000fc4000bf21310 */
[----:B------:R-:W-:-:S13]  /*0680*/  ISETP.GE.U32.AND.EX P0, PT, R7, RZ, PT, P0 ;  /* 0x000000ff0700720c */ /* 0x000fda0003f06100 */
[----:B0-----:R-:W-:Y:S05]  /*0690*/  @!P0 BRA P1, `(.L_x_3765) ;  /* 0xfffffb4000008947 */ /* 0x001fea000083ffff */
[----:B------:R-:W-:Y:S05]  /*06a0*/  EXIT ;  /* 0x000000000000794d */ /* 0x000fea0003800000 */
.L_x_3764:
[----:B------:R-:W0:Y:S02]  /*06b0*/  S2R R0, SR_TID.X ;  /* 0x0000000000007919 */ /* 0x000e240000002100 */
[----:B0-----:R-:W-:-:S05]  /*06c0*/  IMAD.WIDE.U32 R2, R0, 0x4, RZ ;  /* 0x0000000400027825 */ /* 0x001fca00078e00ff */
[----:B------:R-:W-:-:S04]  /*06d0*/  ISETP.GE.U32.AND P0, PT, R2, UR13, PT ;  /* 0x0000000d02007c0c */ /* 0x000fc8000bf06070 */
[----:B------:R-:W-:-:S04]  /*06e0*/  ISETP.GE.AND.EX P0, PT, R3, UR10, PT, P0 ;  /* 0x0000000a03007c0c */ /* 0x000fc8000bf06300 */
[----:B------:R-:W-:-:S13]  /*06f0*/  ISETP.GT.U32.OR P0, PT, R0, 0x3fff, P0 ;  /* 0x00003fff0000780c */ /* 0x000fda0000704470 */
[----:B------:R-:W-:Y:S05]  /*0700*/  @P0 EXIT ;  /* 0x000000000000094d */ /* 0x000fea0003800000 */
[----:B------:R-:W-:-:S04]  /*0710*/  IMAD.MOV.U32 R3, RZ, RZ, RZ ;  /* 0x000000ffff037224 */ /* 0x000fc800078e00ff */
.L_x_3766:
[C---:B------:R-:W-:Y:S01]  /*0720*/  IMAD.SHL.U32 R2, R0.reuse, 0x20, RZ ;  /* 0x0000002000027824 */ /* 0x040fe200078e00ff */
[----:B------:R-:W-:-:S04]  /*0730*/  SHF.L.U64.HI R18, R0, 0x5, R3 ;  /* 0x0000000500127819 */ /* 0x000fc80000010203 */
[----:B------:R-:W-:-:S04]  /*0740*/  IADD3 R16, P0, R2, UR6, RZ ;  /* 0x0000000602107c10 */ /* 0x000fc8000ff1e0ff */
[----:B------:R-:W-:-:S05]  /*0750*/  IADD3.X R17, R18, UR7, RZ, P0, !PT ;  /* 0x0000000712117c10 */ /* 0x000fca00087fe4ff */
[----:B------:R-:W2:Y:S04]  /*0760*/  LDG.E.128 R8, [R16.64] ;  /* 0x0000000e10087981 */ /* 0x000ea8000c1e1d00 */
[----:B------:R-:W3:Y:S01]  /*0770*/  LDG.E.128 R4, [R16.64+0x10] ;  /* 0x0000100e10047981 */ /* 0x000ee2000c1e1d00 */
[----:B--2---:R-:W-:Y:S02]  /*0780*/  IMAD R15, R9, UR4, RZ ;  /* 0x00000004090f7c24 */ /* 0x004fe4000f8e02ff */
[----:B------:R-:W-:Y:S02]  /*0790*/  IMAD R11, R11, UR4, RZ ;  /* 0x000000040b0b7c24 */ /* 0x000fe4000f8e02ff */
[----:B---3--:R-:W-:Y:S02]  /*07a0*/  IMAD R7, R7, UR4, RZ ;  /* 0x0000000407077c24 */ /* 0x008fe4000f8e02ff */
[----:B------:R-:W-:-:S02]  /*07b0*/  IMAD R19, R8, UR5, R15 ;  /* 0x0000000508137c24 */ /* 0x000fc4000f8e020f */
[C---:B------:R-:W-:Y:S02]  /*07c0*/  IMAD R9, R10.reuse, UR5, R11 ;  /* 0x000000050a097c24 */ /* 0x040fe4000f8e020b */
[----:B------:R-:W-:-:S04]  /*07d0*/  IMAD.WIDE.U32 R12, R10, UR4, RZ ;  /* 0x000000040a0c7c25 */ /* 0x000fc8000f8e00ff */
[----:B------:R-:W-:Y:S01]  /*07e0*/  IMAD.WIDE.U32 R14, R8, UR4, RZ ;  /* 0x00000004080e7c25 */ /* 0x000fe2000f8e00ff */
[----:B------:R-:W-:-:S03]  /*07f0*/  IADD3 R8, P0, R2, UR8, RZ ;  /* 0x0000000802087c10 */ /* 0x000fc6000ff1e0ff */
[----:B------:R-:W-:Y:S02]  /*0800*/  IMAD R23, R5, UR4, RZ ;  /* 0x0000000405177c24 */ /* 0x000fe4000f8e02ff */
[----:B------:R-:W-:Y:S02]  /*0810*/  IMAD R21, R6, UR5, R7 ;  /* 0x0000000506157c24 */ /* 0x000fe4000f8e0207 */
[----:B------:R-:W-:Y:S01]  /*0820*/  IMAD.IADD R7, R13, 0x1, R9 ;  /* 0x000000010d077824 */ /* 0x000fe200078e0209 */
[----:B------:R-:W-:Y:S01]  /*0830*/  IADD3.X R9, R18, UR9, RZ, P0, !PT ;  /* 0x0000000912097c10 */ /* 0x000fe200087fe4ff */
[----:B------:R-:W-:Y:S01]  /*0840*/  IMAD.WIDE.U32 R10, R6, UR4, RZ ;  /* 0x00000004060a7c25 */ /* 0x000fe2000f8e00ff */
[----:B------:R-:W-:-:S03]  /*0850*/  IADD3 R0, P0, R0, c[0x0][0x0], RZ ;  /* 0x0000000000007a10 */ /* 0x000fc60007f1e0ff */
[----:B------:R-:W-:Y:S01]  /*0860*/  IMAD R23, R4, UR5, R23 ;  /* 0x0000000504177c24 */ /* 0x000fe2000f8e0217 */
[----:B------:R-:W-:Y:S01]  /*0870*/  ISETP.LT.U32.AND P1, PT, R0, 0x4000, PT ;  /* 0x000040000000780c */ /* 0x000fe20003f21070 */
[----:B------:R-:W-:-:S04]  /*0880*/  IMAD.WIDE.U32 R16, R4, UR4, RZ ;  /* 0x0000000404107c25 */ /* 0x000fc8000f8e00ff */
[----:B------:R-:W-:Y:S02]  /*0890*/  IMAD.IADD R5, R15, 0x1, R19 ;  /* 0x000000010f057824 */ /* 0x000fe400078e0213 */
[----:B------:R-:W-:Y:S02]  /*08a0*/  IMAD.MOV.U32 R6, RZ, RZ, R12 ;  /* 0x000000ffff067224 */ /* 0x000fe400078e000c */
[----:B------:R-:W-:Y:S02]  /*08b0*/  IMAD.MOV.U32 R4, RZ, RZ, R14 ;  /* 0x000000ffff047224 */ /* 0x000fe400078e000e */
[----:B------:R-:W-:Y:S02]  /*08c0*/  IMAD.IADD R19, R11, 0x1, R21 ;  /* 0x000000010b137824 */ /* 0x000fe400078e0215 */
[----:B------:R-:W-:Y:S01]  /*08d0*/  IMAD.IADD R17, R17, 0x1, R23 ;  /* 0x0000000111117824 */ /* 0x000fe200078e0217 */
[----:B------:R0:W-:Y:S01]  /*08e0*/  STG.E.128 [R8.64], R4 ;  /* 0x0000000408007986 */ /* 0x0001e2000c101d0e */
[----:B------:R-:W-:-:S02]  /*08f0*/  IMAD.MOV.U32 R18, RZ, RZ, R10 ;  /* 0x000000ffff127224 */ /* 0x000fc400078e000a */
[----:B------:R-:W-:Y:S02]  /*0900*/  IMAD.SHL.U32 R2, R0, 0x4, RZ ;  /* 0x0000000400027824 */ /* 0x000fe400078e00ff */
[----:B------:R-:W-:Y:S01]  /*0910*/  IMAD.X R3, RZ, RZ, R3, P0 ;  /* 0x000000ffff037224 */ /* 0x000fe200000e0603 */
[----:B------:R0:W-:Y:S02]  /*0920*/  STG.E.128 [R8.64+0x10], R16 ;  /* 0x0000101008007986 */ /* 0x0001e4000c101d0e */
[----:B------:R-:W-:Y:S02]  /*0930*/  ISETP.GE.U32.AND P0, PT, R2, UR13, PT ;  /* 0x0000000d02007c0c */ /* 0x000fe4000bf06070 */
[----:B------:R-:W-:Y:S02]  /*0940*/  SHF.L.U64.HI R2, R0, 0x2, R3 ;  /* 0x0000000200027819 */ /* 0x000fe40000010203 */
[----:B------:R-:W-:Y:S02]  /*0950*/  ISETP.LT.U32.AND.EX P1, PT, R3, RZ, PT, P1 ;  /* 0x000000ff0300720c */ /* 0x000fe40003f21110 */
[----:B------:R-:W-:-:S13]  /*0960*/  ISETP.GE.AND.EX P0, PT, R2, UR10, PT, P0 ;  /* 0x0000000a02007c0c */ /* 0x000fda000bf06300 */
[----:B0-----:R-:W-:Y:S05]  /*0970*/  @!P0 BRA P1, `(.L_x_3766) ;  /* 0xfffffda000008947 */ /* 0x001fea000083ffff */
[----:B------:R-:W-:Y:S05]  /*0980*/  EXIT ;  /* 0x000000000000794d */ /* 0x000fea0003800000 */
.L_x_3767:
        /* <DEDUP_REMOVED lines=15> */
.L_x_4056:


//--------------------- .text._ZN2at6native61_GLOBAL__N__44eb8e94_28_ForeachBinaryOpScalarList_cu_dda10a6925multi_tensor_apply_kernelINS1_28TensorListScalarListMetadataIiLi2EEENS1_25BinaryOpScalarListFunctorIiLi2ELi1ELi1EEEJSt10multipliesIiEEEEvT_T0_DpT1_ --------------------------
	.section	.text._ZN2at6native61_GLOBAL__N__44eb8e94_28_ForeachBinaryOpScalarList_cu_dda10a6925multi_tensor_apply_kernelINS1_28TensorListScalarListMetadataIiLi2EEENS1_25BinaryOpScalarListFunctorIiLi2ELi1ELi1EEEJSt10multipliesIiEEEEvT_T0_DpT1_,"ax",@progbits
	.sectioninfo	@"SHI_REGISTERS=32"
	.align	128
.text._ZN2at6native61_GLOBAL__N__44eb8e94_28_ForeachBinaryOpScalarList_cu_dda10a6925multi_tensor_apply_kernelINS1_28TensorListScalarListMetadataIiLi2EEENS1_25BinaryOpScalarListFunctorIiLi2ELi1ELi1EEEJSt10multipliesIiEEEEvT_T0_DpT1_:
        .type           _ZN2at6native61_GLOBAL__N__44eb8e94_28_ForeachBinaryOpScalarList_cu_dda10a6925multi_tensor_apply_kernelINS1_28TensorListScalarListMetadataIiLi2EEENS1_25BinaryOpScalarListFunctorIiLi2ELi1ELi1EEEJSt10multipliesIiEEEEvT_T0_DpT1_,@function
        .size           _ZN2at6native61_GLOBAL__N__44eb8e94_28_ForeachBinaryOpScalarList_cu_dda10a6925multi_tensor_apply_kernelINS1_28TensorListScalarListMetadataIiLi2EEENS1_25BinaryOpScalarListFunctorIiLi2ELi1ELi1EEEJSt10multipliesIiEEEEvT_T0_DpT1_,(.L_x_4057 - _ZN2at6native61_GLOBAL__N__44eb8e94_28_ForeachBinaryOpScalarList_cu_dda10a6925multi_tensor_apply_kernelINS1_28TensorListScalarListMetadataIiLi2EEENS1_25BinaryOpScalarListFunctorIiLi2ELi1ELi1EEEJSt10multipliesIiEEEEvT_T0_DpT1_)
        .other          _ZN2at6native61_GLOBAL__N__44eb8e94_28_ForeachBinaryOpScalarList_cu_dda10a6925multi_tensor_apply_kernelINS1_28TensorListScalarListMetadataIiLi2EEENS1_25BinaryOpScalarListFunctorIiLi2ELi1ELi1EEEJSt10multipliesIiEEEEvT_T0_DpT1_,@"STO_CUDA_ENTRY STV_DEFAULT"
_ZN2at6native61_GLOBAL__N__44eb8e94_28_ForeachBinaryOpScalarList_cu_dda10a6925multi_tensor_apply_kernelINS1_28TensorListScalarListMetadataIiLi2EEENS1_25BinaryOpScalarListFunctorIiLi2ELi1ELi1EEEJSt10multipliesIiEEEEvT_T0_DpT1_:
        /* <DEDUP_REMOVED lines=27> */
.L_x_3769:
        /* <DEDUP_REMOVED lines=51> */
[C---:B--2---:R-:W-:Y:S02]  /*04e0*/  IMAD R6, R0.reuse, R6, RZ ;  /* 0x0000000600067224 */ /* 0x044fe400078e02ff */
[----:B---3--:R-:W-:-:S03]  /*04f0*/  IMAD R21, R0, R21, RZ ;  /* 0x0000001500157224 */ /* 0x008fc600078e02ff */
[----:B------:R0:W-:Y:S01]  /*0500*/  @P1 STG.E [R16.64], R6 ;  /* 0x0000000610001986 */ /* 0x0001e2000c101904 */
[----:B-----5:R-:W-:-:S03]  /*0510*/  IMAD R25, R0, R25, RZ ;  /* 0x0000001900197224 */ /* 0x020fc600078e02ff */
[----:B------:R0:W-:Y:S01]  /*0520*/  @P0 STG.E [R18.64], R21 ;  /* 0x0000001512000986 */ /* 0x0001e2000c101904 */
[----:B------:R-:W-:-:S03]  /*0530*/  ISETP.GE.U32.AND P0, PT, R8, 0x10000, PT ;  /* 0x000100000800780c */ /* 0x000fc60003f06070 */
[----:B------:R0:W-:Y:S01]  /*0540*/  @P4 STG.E [R28.64], R25 ;  /* 0x000000191c004986 */ /* 0x0001e2000c101904 */
[----:B------:R-:W-:Y:S01]  /*0550*/  ISETP.LT.U32.AND P1, PT, R8, R2, PT ;  /* 0x000000020800720c */ /* 0x000fe20003f21070 */
[----:B----4-:R-:W-:-:S05]  /*0560*/  IMAD R7, R0, R26, RZ ;  /* 0x0000001a00077224 */ /* 0x010fca00078e02ff */
[----:B------:R0:W-:Y:S01]  /*0570*/  @P2 STG.E [R10.64], R7 ;  /* 0x000000070a002986 */ /* 0x0001e2000c101904 */
[C---:B------:R-:W-:Y:S02]  /*0580*/  ISETP.GE.U32.AND.EX P0, PT, R9.reuse, RZ, PT, P0 ;  /* 0x000000ff0900720c */ /* 0x040fe40003f06100 */
[----:B------:R-:W-:-:S13]  /*0590*/  ISETP.LT.AND.EX P1, PT, R9, R3, PT, P1 ;  /* 0x000000030900720c */ /* 0x000fda0003f21310 */
[----:B0-----:R-:W-:Y:S05]  /*05a0*/  @!P0 BRA P1, `(.L_x_3769) ;  /* 0xfffffc0000008947 */ /* 0x001fea000083ffff */
[----:B------:R-:W-:Y:S05]  /*05b0*/  EXIT ;  /* 0x000000000000794d */ /* 0x000fea0003800000 */
.L_x_3768:
[----:B0-----:R-:W0:Y:S02]  /*05c0*/  S2R R16, SR_TID.X ;  /* 0x0000000000107919 */ /* 0x001e240000002100 */
[----:B0-----:R-:W-:-:S05]  /*05d0*/  IMAD.WIDE.U32 R4, R16, 0x4, RZ ;  /* 0x0000000410047825 */ /* 0x001fca00078e00ff */
[----:B------:R-:W-:-:S04]  /*05e0*/  ISETP.GE.U32.AND P0, PT, R4, R2, PT ;  /* 0x000000020400720c */ /* 0x000fc80003f06070 */
[----:B------:R-:W-:-:S04]  /*05f0*/  ISETP.GE.AND.EX P0, PT, R5, R3, PT, P0 ;  /* 0x000000030500720c */ /* 0x000fc80003f06300 */
[----:B------:R-:W-:-:S13]  /*0600*/  ISETP.GT.U32.OR P0, PT, R16, 0x3fff, P0 ;  /* 0x00003fff1000780c */ /* 0x000fda0000704470 */
[----:B------:R-:W-:Y:S05]  /*0610*/  @P0 EXIT ;  /* 0x000000000000094d */ /* 0x000fea0003800000 */
[----:B------:R-:W-:-:S04]  /*0620*/  IMAD.MOV.U32 R19, RZ, RZ, RZ ;  /* 0x000000ffff137224 */ /* 0x000fc800078e00ff */
.L_x_3770:
        /* <DEDUP_REMOVED lines=15> */
[C---:B--2---:R-:W-:Y:S02]  /*0720*/  IMAD R7, R0.reuse, R7, RZ ;  /* 0x0000000700077224 */ /* 0x044fe400078e02ff */
[C---:B------:R-:W-:Y:S02]  /*0730*/  IMAD R6, R0.reuse, R6, RZ ;  /* 0x0000000600067224 */ /* 0x040fe400078e02ff */
[----:B------:R-:W-:-:S02]  /*0740*/  IMAD R5, R0, R5, RZ ;  /* 0x0000000500057224 */ /* 0x000fc400078e02ff */
[----:B------:R-:W-:-:S05]  /*0750*/  IMAD R4, R0, R4, RZ ;  /* 0x0000000400047224 */ /* 0x000fca00078e02ff */
[----:B------:R0:W-:Y:S01]  /*0760*/  STG.E.128 [R10.64], R4 ;  /* 0x000000040a007986 */ /* 0x0001e2000c101d04 */
[----:B------:R-:W-:Y:S05]  /*0770*/  @!P0 BRA P1, `(.L_x_3770) ;  /* 0xfffffeb000008947 */ /* 0x000fea000083ffff */
[----:B------:R-:W-:Y:S05]  /*0780*/  EXIT ;  /* 0x000000000000794d */ /* 0x000fea0003800000 */
.L_x_3771:
        /* <DEDUP_REMOVED lines=15> */
.L_x_4057:


//--------------------- .text._ZN2at6native61_GLOBAL__N__44eb8e94_28_ForeachBinaryOpScalarList_cu_dda10a6925multi_tensor_apply_kernelINS1_28TensorListScalarListMetadataIaLi2EEENS1_25BinaryOpScalarListFunctorIaLi2ELi1ELi1EEEJSt10multipliesIaEEEEvT_T0_DpT1_ --------------------------
	.section	.text._ZN2at6native61_GLOBAL__N__44eb8e94_28_ForeachBinaryOpScalarList_cu_dda10a6925multi_tensor_apply_kernelINS1_28TensorListScalarListMetadataIaLi2EEENS1_25BinaryOpScalarListFunctorIaLi2ELi1ELi1EEEJSt10multipliesIaEEEEvT_T0_DpT1_,"ax",@progbits
	.sectioninfo	@"SHI_REGISTERS=32"
	.align	128
.text._ZN2at6native61_GLOBAL__N__44eb8e94_28_ForeachBinaryOpScalarList_cu_dda10a6925multi_tensor_apply_kernelINS1_28TensorListScalarListMetadataIaLi2EEENS1_25BinaryOpScalarListFunctorIaLi2ELi1ELi1EEEJSt10multipliesIaEEEEvT_T0_DpT1_:
        .type           _ZN2at6native61_GLOBAL__N__44eb8e94_28_ForeachBinaryOpScalarList_cu_dda10a6925multi_tensor_apply_kernelINS1_28TensorListScalarListMetadataIaLi2EEENS1_25BinaryOpScalarListFunctorIaLi2ELi1ELi1EEEJSt10multipliesIaEEEEvT_T0_DpT1_,@function
        .size           _ZN2at6native61_GLOBAL__N__44eb8e94_28_ForeachBinaryOpScalarList_cu_dda10a6925multi_tensor_apply_kernelINS1_28TensorListScalarListMetadataIaLi2EEENS1_25BinaryOpScalarListFunctorIaLi2ELi1ELi1EEEJSt10multipliesIaEEEEvT_T0_DpT1_,(.L_x_4058 - _ZN2at6native61_GLOBAL__N__44eb8e94_28_ForeachBinaryOpScalarList_cu_dda10a6925multi_tensor_apply_kernelINS1_28TensorListScalarListMetadataIaLi2EEENS1_25BinaryOpScalarListFunctorIaLi2ELi1ELi1EEEJSt10multipliesIaEEEEvT_T0_DpT1_)
        .other          _ZN2at6native61_GLOBAL__N__44eb8e94_28_ForeachBinaryOpScalarList_cu_dda10a6925multi_tensor_apply_kernelINS1_28TensorListScalarListMetadataIaLi2EEENS1_25BinaryOpScalarListFunctorIaLi2ELi1ELi1EEEJSt10multipliesIaEEEEvT_T0_DpT1_,@"STO_CUDA_ENTRY STV_DEFAULT"
_ZN2at6native61_GLOBAL__N__44eb8e94_28_ForeachBinaryOpScalarList_cu_dda10a6925multi_tensor_apply_kernelINS1_28TensorListScalarListMetadataIaLi2EEENS1_25BinaryOpScalarListFunctorIaLi2ELi1ELi1EEEJSt10multipliesIaEEEEvT_T0_DpT1_:
        /* <DEDUP_REMOVED lines=29> */
.L_x_3773:
        /* <DEDUP_REMOVED lines=30> */
[--C-:B------:R-:W-:Y:S01]  /*03b0*/  @P0 IMAD.X R15, R22, 0x1, R5.reuse, P5 ;  /* 0x00000001160f0824 */ /* 0x100fe200028e0605 */
[----:B------:R-:W-:Y:S01]  /*03c0*/  @P4 IADD3 R16, P3, R23, R2, RZ ;  /* 0x0000000217104210 */ /* 0x000fe20007f7e0ff */
[----:B------:R0:W2:Y:S04]  /*03d0*/  @P1 LDG.E.U8 R29, [R18.64] ;  /* 0x00000004121d1981 */ /* 0x0000a8000c1e1100 */
[----:B------:R1:W3:Y:S01]  /*03e0*/  @P0 LDG.E.U8 R27, [R14.64] ;  /* 0x000000040e1b0981 */ /* 0x0002e2000c1e1100 */
[----:B------:R-:W-:-:S03]  /*03f0*/  @P4 IMAD.X R17, R24, 0x1, R5, P3 ;  /* 0x0000000118114824 */ /* 0x000fc600018e0605 */
[----:B------:R-:W-:Y:S02]  /*0400*/  @P2 IADD3 R20, P3, R25, R2, RZ ;  /* 0x0000000219142210 */ /* 0x000fe40007f7e0ff */
[----:B-1----:R-:W-:-:S03]  /*0410*/  PRMT R14, RZ, 0x7610, R14 ;  /* 0x00007610ff0e7816 */ /* 0x002fc6000000000e */
[----:B------:R-:W-:Y:S01]  /*0420*/  @P2 IMAD.X R21, R26, 0x1, R5, P3 ;  /* 0x000000011a152824 */ /* 0x000fe200018e0605 */
[----:B------:R-:W-:Y:S02]  /*0430*/  PRMT R15, RZ, 0x7610, R15 ;  /* 0x00007610ff0f7816 */ /* 0x000fe4000000000f */
[----:B------:R-:W4:Y:S04]  /*0440*/  @P4 LDG.E.U8 R14, [R16.64] ;  /* 0x00000004100e4981 */ /* 0x000f28000c1e1100 */
[----:B------:R1:W5:Y:S01]  /*0450*/  @P2 LDG.E.U8 R15, [R20.64] ;  /* 0x00000004140f2981 */ /* 0x000362000c1e1100 */
[-C--:B0-----:R-:W-:Y:S02]  /*0460*/  @P1 IADD3 R18, P3, R28, R3.reuse, RZ ;  /* 0x000000031c121210 */ /* 0x081fe40007f7e0ff */
[----:B------:R-:W-:-:S03]  /*0470*/  @P0 IADD3 R28, P5, R13, R3, RZ ;  /* 0x000000030d1c0210 */ /* 0x000fc60007fbe0ff */
[----:B------:R-:W-:Y:S01]  /*0480*/  @P1 IMAD.X R19, R12, 0x1, R6, P3 ;  /* 0x000000010c131824 */ /* 0x000fe200018e0606 */
[----:B--2---:R-:W-:Y:S02]  /*0490*/  PRMT R29, R29, 0x9910, RZ ;  /* 0x000099101d1d7816 */ /* 0x004fe400000000ff */
[----:B---3--:R-:W-:-:S03]  /*04a0*/  PRMT R13, R27, 0x9910, RZ ;  /* 0x000099101b0d7816 */ /* 0x008fc600000000ff */
[----:B------:R-:W-:Y:S02]  /*04b0*/  IMAD R27, R0, R29, RZ ;  /* 0x0000001d001b7224 */ /* 0x000fe400078e02ff */
[----:B------:R-:W-:Y:S02]  /*04c0*/  @P0 IMAD.X R29, R22, 0x1, R6, P5 ;  /* 0x00000001161d0824 */ /* 0x000fe400028e0606 */
[----:B-1----:R-:W-:Y:S01]  /*04d0*/  IMAD R21, R0, R13, RZ ;  /* 0x0000000d00157224 */ /* 0x002fe200078e02ff */
[----:B------:R0:W-:Y:S01]  /*04e0*/  @P1 STG.E.U8 [R18.64], R27 ;  /* 0x0000001b12001986 */ /* 0x0001e2000c101104 */
[----:B------:R-:W-:-:S03]  /*04f0*/  @P4 IADD3 R12, P1, R23, R3, RZ ;  /* 0x00000003170c4210 */ /* 0x000fc60007f3e0ff */
[----:B------:R1:W-:Y:S02]  /*0500*/  @P0 STG.E.U8 [R28.64], R21 ;  /* 0x000000151c000986 */ /* 0x0003e4000c101104 */
[----:B------:R-:W-:Y:S01]  /*0510*/  @P4 IMAD.X R13, R24, 0x1, R6, P1 ;  /* 0x00000001180d4824 */ /* 0x000fe200008e0606 */
[----:B----4-:R-:W-:Y:S01]  /*0520*/  PRMT R14, R14, 0x9910, RZ ;  /* 0x000099100e0e7816 */ /* 0x010fe200000000ff */
[----:B0-----:R-:W-:Y:S01]  /*0530*/  IMAD.MOV.U32 R19, RZ, RZ, c[0x0][0x0] ;  /* 0x00000000ff137624 */ /* 0x001fe200078e00ff */
[----:B-----5:R-:W-:-:S03]  /*0540*/  PRMT R17, R15, 0x9910, RZ ;  /* 0x000099100f117816 */ /* 0x020fc600000000ff */
[----:B------:R-:W-:Y:S01]  /*0550*/  IMAD.MOV.U32 R15, RZ, RZ, R14 ;  /* 0x000000ffff0f7224 */ /* 0x000fe200078e000e */
[----:B------:R-:W-:Y:S01]  /*0560*/  @P2 IADD3 R14, P0, R25, R3, RZ ;  /* 0x00000003190e2210 */ /* 0x000fe20007f1e0ff */
[----:B------:R-:W-:-:S04]  /*0570*/  IMAD.WIDE.U32 R10, R19, 0x4, R10 ;  /* 0x00000004130a7825 */ /* 0x000fc800078e000a */
[----:B------:R-:W-:Y:S01]  /*0580*/  IMAD R23, R0, R15, RZ ;  /* 0x0000000f00177224 */ /* 0x000fe200078e02ff */
[----:B------:R-:W-:Y:S01]  /*0590*/  ISETP.LT.U32.AND P1, PT, R10, R4, PT ;  /* 0x000000040a00720c */ /* 0x000fe20003f21070 */
[----:B------:R-:W-:Y:S01]  /*05a0*/  @P2 IMAD.X R15, R26, 0x1, R6, P0 ;  /* 0x000000011a0f2824 */ /* 0x000fe200000e0606 */
[----:B------:R-:W-:Y:S01]  /*05b0*/  ISETP.GE.U32.AND P0, PT, R10, 0x10000, PT ;  /* 0x000100000a00780c */ /* 0x000fe20003f06070 */
[----:B------:R-:W-:Y:S01]  /*05c0*/  IMAD R17, R0, R17, RZ ;  /* 0x0000001100117224 */ /* 0x000fe200078e02ff */
[----:B------:R1:W-:Y:S01]  /*05d0*/  @P4 STG.E.U8 [R12.64], R23 ;  /* 0x000000170c004986 */ /* 0x0003e2000c101104 */
[C---:B------:R-:W-:Y:S02]  /*05e0*/  ISETP.LT.AND.EX P1, PT, R11.reuse, R7, PT, P1 ;  /* 0x000000070b00720c */ /* 0x040fe40003f21310 */
[----:B------:R-:W-:Y:S01]  /*05f0*/  ISETP.GE.U32.AND.EX P0, PT, R11, RZ, PT, P0 ;  /* 0x000000ff0b00720c */ /* 0x000fe20003f06100 */
[----:B------:R1:W-:-:S12]  /*0600*/  @P2 STG.E.U8 [R14.64], R17 ;  /* 0x000000110e002986 */ /* 0x0003d8000c101104 */
[----:B-1----:R-:W-:Y:S05]  /*0610*/  @!P0 BRA P1, `(.L_x_3773) ;  /* 0xfffffbb000008947 */ /* 0x002fea000083ffff */
[----:B------:R-:W-:Y:S05]  /*0620*/  EXIT ;  /* 0x000000000000794d */ /* 0x000fea0003800000 */
.L_x_3772:
[----:B0-----:R-:W0:Y:S02]  /*0630*/  S2R R11, SR_TID.X ;  /* 0x00000000000b7919 */ /* 0x001e240000002100 */
[----:B0-----:R-:W-:-:S05]  /*0640*/  IMAD.WIDE.U32 R8, R11, 0x4, RZ ;  /* 0x000000040b087825 */ /* 0x001fca00078e00ff */
[----:B------:R-:W-:-:S04]  /*0650*/  ISETP.GE.U32.AND P0, PT, R8, R4, PT ;  /* 0x000000040800720c */ /* 0x000fc80003f06070 */
[----:B------:R-:W-:-:S04]  /*0660*/  ISETP.GE.AND.EX P0, PT, R9, R7, PT, P0 ;  /* 0x000000070900720c */ /* 0x000fc80003f06300 */
[----:B------:R-:W-:-:S13]  /*0670*/  ISETP.GT.U32.OR P0, PT, R11, 0x3fff, P0 ;  /* 0x00003fff0b00780c */ /* 0x000fda0000704470 */
[----:B------:R-:W-:Y:S05]  /*0680*/  @P0 EXIT ;  /* 0x000000000000094d */ /* 0x000fea0003800000 */
[----:B------:R-:W-:-:S04]  /*0690*/  IMAD.MOV.U32 R10, RZ, RZ, RZ ;  /* 0x000000ffff0a7224 */ /* 0x000fc800078e00ff */
.L_x_3774:
[C---:B------:R-:W-:Y:S01]  /*06a0*/  IMAD.SHL.U32 R16, R11.reuse, 0x4, RZ ;  /* 0x000000040b107824 */ /* 0x040fe200078e00ff */
[----:B------:R-:W-:-:S04]  /*06b0*/  SHF.L.U64.HI R18, R11, 0x2, R10 ;  /* 0x000000020b127819 */ /* 0x000fc8000001020a */
[----:B------:R-:W-:-:S05]  /*06c0*/  IADD3 R8, P0, R16, R2, RZ ;  /* 0x0000000210087210 */ /* 0x000fca0007f1e0ff */
[----:B------:R-:W-:-:S05]  /*06d0*/  IMAD.X R9, R18, 0x1, R5, P0 ;  /* 0x0000000112097824 */ /* 0x000fca00000e0605 */
[----:B------:R-:W2:Y:S02]  /*06e0*/  LDG.E R8, [R8.64] ;  /* 0x0000000408087981 */ /* 0x000ea4000c1e1900 */
[C---:B--2---:R-:W-:Y:S02]  /*06f0*/  PRMT R17, R8.reuse, 0x7771, RZ ;  /* 0x0000777108117816 */ /* 0x044fe400000000ff */
[C---:B------:R-:W-:Y:S02]  /*0700*/  LOP3.LUT R15, R8.reuse, 0xff, RZ, 0xc0, !PT ;  /* 0x000000ff080f7812 */ /* 0x040fe400078ec0ff */
[----:B------:R-:W-:Y:S01]  /*0710*/  PRMT R13, R8, 0x7772, RZ ;  /* 0x00007772080d7816 */ /* 0x000fe200000000ff */
[----:B------:R-:W-:Y:S01]  /*0720*/  IMAD R12, R0, R17, RZ ;  /* 0x00000011000c7224 */ /* 0x000fe200078e02ff */
[----:B------:R-:W-:Y:S01]  /*0730*/  PRMT R14, R8, 0x7773, RZ ;  /* 0x00007773080e7816 */ /* 0x000fe200000000ff */
[----:B------:R-:W-:Y:S01]  /*0740*/  IMAD R15, R0, R15, RZ ;  /* 0x0000000f000f7224 */ /* 0x000fe200078e02ff */
[----:B------:R-:W-:Y:S01]  /*0750*/  IADD3 R8, P0, R16, R3, RZ ;  /* 0x0000000310087210 */ /* 0x000fe20007f1e0ff */
[----:B------:R-:W-:-:S02]  /*0760*/  IMAD R13, R0, R13, RZ ;  /* 0x0000000d000d7224 */ /* 0x000fc400078e02ff */
[----:B------:R-:W-:Y:S01]  /*0770*/  IMAD.MOV.U32 R17, RZ, RZ, R14 ;  /* 0x000000ffff117224 */ /* 0x000fe200078e000e */
[----:B------:R-:W-:Y:S01]  /*0780*/  PRMT R14, R12, 0x7604, R15 ;  /* 0x000076040c0e7816 */ /* 0x000fe2000000000f */
[----:B------:R-:W-:Y:S01]  /*0790*/  IMAD.X R9, R18, 0x1, R6, P0 ;  /* 0x0000000112097824 */ /* 0x000fe200000e0606 */
[----:B------:R-:W-:Y:S01]  /*07a0*/  IADD3 R11, P0, R11, c[0x0][0x0], RZ ;  /* 0x000000000b0b7a10 */ /* 0x000fe20007f1e0ff */
[----:B------:R-:W-:Y:S01]  /*07b0*/  IMAD R12, R0, R17, RZ ;  /* 0x00000011000c7224 */ /* 0x000fe200078e02ff */
        /* <DEDUP_REMOVED lines=12> */
.L_x_3775:
        /* <DEDUP_REMOVED lines=16> */
.L_x_4058:


//--------------------- .text._ZN2at6native61_GLOBAL__N__44eb8e94_28_ForeachBinaryOpScalarList_cu_dda10a6925multi_tensor_apply_kernelINS1_28TensorListScalarListMetadataIhLi2EEENS1_25BinaryOpScalarListFunctorIhLi2ELi1ELi1EEEJSt10multipliesIhEEEEvT_T0_DpT1_ --------------------------
	.section	.text._ZN2at6native61_GLOBAL__N__44eb8e94_28_ForeachBinaryOpScalarList_cu_dda10a6925multi_tensor_apply_kernelINS1_28TensorListScalarListMetadataIhLi2EEENS1_25BinaryOpScalarListFunctorIhLi2ELi1ELi1EEEJSt10multipliesIhEEEEvT_T0_DpT1_,"ax",@progbits
	.sectioninfo	@"SHI_REGISTERS=32"
	.align	128
.text._ZN2at6native61_GLOBAL__N__44eb8e94_28_ForeachBinaryOpScalarList_cu_dda10a6925multi_tensor_apply_kernelINS1_28TensorListScalarListMetadataIhLi2EEENS1_25BinaryOpScalarListFunctorIhLi2ELi1ELi1EEEJSt10multipliesIhEEEEvT_T0_DpT1_:
        .type           _ZN2at6native61_GLOBAL__N__44eb8e94_28_ForeachBinaryOpScalarList_cu_dda10a6925multi_tensor_apply_kernelINS1_28TensorListScalarListMetadataIhLi2EEENS1_25BinaryOpScalarListFunctorIhLi2ELi1ELi1EEEJSt10multipliesIhEEEEvT_T0_DpT1_,@function
        .size           _ZN2at6native61_GLOBAL__N__44eb8e94_28_ForeachBinaryOpScalarList_cu_dda10a6925multi_tensor_apply_kernelINS1_28TensorListScalarListMetadataIhLi2EEENS1_25BinaryOpScalarListFunctorIhLi2ELi1ELi1EEEJSt10multipliesIhEEEEvT_T0_DpT1_,(.L_x_4059 - _ZN2at6native61_GLOBAL__N__44eb8e94_28_ForeachBinaryOpScalarList_cu_dda10a6925multi_tensor_apply_kernelINS1_28TensorListScalarListMetadataIhLi2EEENS1_25BinaryOpScalarListFunctorIhLi2ELi1ELi1EEEJSt10multipliesIhEEEEvT_T0_DpT1_)
        .other          _ZN2at6native61_GLOBAL__N__44eb8e94_28_ForeachBinaryOpScalarList_cu_dda10a6925multi_tensor_apply_kernelINS1_28TensorListScalarListMetadataIhLi2EEENS1_25BinaryOpScalarListFunctorIhLi2ELi1ELi1EEEJSt10multipliesIhEEEEvT_T0_DpT1_,@"STO_CUDA_ENTRY STV_DEFAULT"
_ZN2at6native61_GLOBAL__N__44eb8e94_28_ForeachBinaryOpScalarList_cu_dda10a6925multi_tensor_apply_kernelINS1_28TensorListScalarListMetadataIhLi2EEENS1_25BinaryOpScalarListFunctorIhLi2ELi1ELi1EEEJSt10multipliesIhEEEEvT_T0_DpT1_:
        /* <DEDUP_REMOVED lines=29> */
.L_x_3777:
        /* <DEDUP_REMOVED lines=70> */
.L_x_3776:
[----:B0-----:R-:W0:Y:S02]  /*0630*/  S2R R11, SR_TID.X ;  /* 0x00000000000b7919 */ /* 0x001e240000002100 */
[----:B0-----:R-:W-:-:S05]  /*0640*/  IMAD.WIDE.U32 R8, R11, 0x4, RZ ;  /* 0x000000040b087825 */ /* 0x001fca00078e00ff */
[----:B------:R-:W-:-:S04]  /*0650*/  ISETP.GE.U32.AND P0, PT, R8, R4, PT ;  /* 0x000000040800720c */ /* 0x000fc80003f06070 */
[----:B------:R-:W-:-:S04]  /*0660*/  ISETP.GE.AND.EX P0, PT, R9, R7, PT, P0 ;  /* 0x000000070900720c */ /* 0x000fc80003f06300 */
[----:B------:R-:W-:-:S13]  /*0670*/  ISETP.GT.U32.OR P0, PT, R11, 0x3fff, P0 ;  /* 0x00003fff0b00780c */ /* 0x000fda0000704470 */
[----:B------:R-:W-:Y:S05]  /*0680*/  @P0 EXIT ;  /* 0x000000000000094d */ /* 0x000fea0003800000 */
[----:B------:R-:W-:-:S04]  /*0690*/  IMAD.MOV.U32 R10, RZ, RZ, RZ ;  /* 0x000000ffff0a7224 */ /* 0x000fc800078e00ff */
.L_x_3778:
        /* <DEDUP_REMOVED lines=30> */
.L_x_3779:
        /* <DEDUP_REMOVED lines=16> */
.L_x_4059:


//--------------------- .text._ZN2at6native61_GLOBAL__N__44eb8e94_28_ForeachBinaryOpScalarList_cu_dda10a6925multi_tensor_apply_kernelINS1_28TensorListScalarListMetadataIfLi1EEENS1_25BinaryOpScalarListFunctorIN3c108BFloat16ELi1ELi1ELi0EEEJSt10multipliesIfEEEEvT_T0_DpT1_ --------------------------
	.section	.text._ZN2at6native61_GLOBAL__N__44eb8e94_28_ForeachBinaryOpScalarList_cu_dda10a6925multi_tensor_apply_kernelINS1_28TensorListScalarListMetadataIfLi1EEENS1_25BinaryOpScalarListFunctorIN3c108BFloat16ELi1ELi1ELi0EEEJSt10multipliesIfEEEEvT_T0_DpT1_,"ax",@progbits
	.sectioninfo	@"SHI_REGISTERS=28"
	.align	128
.text._ZN2at6native61_GLOBAL__N__44eb8e94_28_ForeachBinaryOpScalarList_cu_dda10a6925multi_tensor_apply_kernelINS1_28TensorListScalarListMetadataIfLi1EEENS1_25BinaryOpScalarListFunctorIN3c108BFloat16ELi1ELi1ELi0EEEJSt10multipliesIfEEEEvT_T0_DpT1_:
        .type           _ZN2at6native61_GLOBAL__N__44eb8e94_28_ForeachBinaryOpScalarList_cu_dda10a6925multi_tensor_apply_kernelINS1_28TensorListScalarListMetadataIfLi1EEENS1_25BinaryOpScalarListFunctorIN3c108BFloat16ELi1ELi1ELi0EEEJSt10multipliesIfEEEEvT_T0_DpT1_,@function
        .size           _ZN2at6native61_GLOBAL__N__44eb8e94_28_ForeachBinaryOpScalarList_cu_dda10a6925multi_tensor_apply_kernelINS1_28TensorListScalarListMetadataIfLi1EEENS1_25BinaryOpScalarListFunctorIN3c108BFloat16ELi1ELi1ELi0EEEJSt10multipliesIfEEEEvT_T0_DpT1_,(.L_x_4060 - _ZN2at6native61_GLOBAL__N__44eb8e94_28_ForeachBinaryOpScalarList_cu_dda10a6925multi_tensor_apply_kernelINS1_28TensorListScalarListMetadataIfLi1EEENS1_25BinaryOpScalarListFunctorIN3c108BFloat16ELi1ELi1ELi0EEEJSt10multipliesIfEEEEvT_T0_DpT1_)
        .other          _ZN2at6native61_GLOBAL__N__44eb8e94_28_ForeachBinaryOpScalarList_cu_dda10a6925multi_tensor_apply_kernelINS1_28TensorListScalarListMetadataIfLi1EEENS1_25BinaryOpScalarListFunctorIN3c108BFloat16ELi1ELi1ELi0EEEJSt10multipliesIfEEEEvT_T0_DpT1_,@"STO_CUDA_ENTRY STV_DEFAULT"
_ZN2at6native61_GLOBAL__N__44eb8e94_28_ForeachBinaryOpScalarList_cu_dda10a6925multi_tensor_apply_kernelINS1_28TensorListScalarListMetadataIfLi1EEENS1_25BinaryOpScalarListFunctorIN3c108BFloat16ELi1ELi1ELi0EEEJSt10multipliesIfEEEEvT_T0_DpT1_:
        /* <DEDUP_REMOVED lines=26> */
.L_x_3781:
        /* <DEDUP_REMOVED lines=42> */
[----:B------:R-:W-:-:S05]  /*0440*/  FMUL.FTZ R19, R4, R19 ;  /* 0x0000001304137220 */ /* 0x000fca0000410000 */
[----:B------:R-:W-:Y:S02]  /*0450*/  F2FP.BF16.PACK_AB R19, RZ, R19 ;  /* 0x00000013ff13723e */ /* 0x000fe400000010ff */
[----:B---3--:R-:W-:Y:S02]  /*0460*/  PRMT R23, RZ, 0x5410, R18 ;  /* 0x00005410ff177816 */ /* 0x008fe40000000012 */
[----:B----4-:R-:W-:-:S03]  /*0470*/  PRMT R25, RZ, 0x5410, R20 ;  /* 0x00005410ff197816 */ /* 0x010fc60000000014 */
[C---:B------:R-:W-:Y:S01]  /*0480*/  FMUL.FTZ R23, R4.reuse, R23 ;  /* 0x0000001704177220 */ /* 0x040fe20000410000 */
[----:B-----5:R-:W-:Y:S01]  /*0490*/  PRMT R21, RZ, 0x5410, R21 ;  /* 0x00005410ff157816 */ /* 0x020fe20000000015 */
[C---:B------:R-:W-:Y:S01]  /*04a0*/  FMUL.FTZ R25, R4.reuse, R25 ;  /* 0x0000001904197220 */ /* 0x040fe20000410000 */
[----:B------:R-:W-:Y:S01]  /*04b0*/  PRMT R18, R19, 0x7610, R18 ;  /* 0x0000761013127816 */ /* 0x000fe20000000012 */
[----:B------:R-:W-:Y:S02]  /*04c0*/  IMAD.MOV.U32 R19, RZ, RZ, c[0x0][0x0] ;  /* 0x00000000ff137624 */ /* 0x000fe400078e00ff */
[----:B------:R-:W-:Y:S01]  /*04d0*/  FMUL.FTZ R21, R4, R21 ;  /* 0x0000001504157220 */ /* 0x000fe20000410000 */
        /* <DEDUP_REMOVED lines=14> */
.L_x_3780:
[----:B0-2---:R-:W0:Y:S02]  /*05c0*/  S2R R17, SR_TID.X ;  /* 0x0000000000117919 */ /* 0x005e240000002100 */
[----:B0-----:R-:W-:-:S05]  /*05d0*/  IMAD.WIDE.U32 R6, R17, 0x4, RZ ;  /* 0x0000000411067825 */ /* 0x001fca00078e00ff */
[----:B------:R-:W-:-:S04]  /*05e0*/  ISETP.GE.U32.AND P0, PT, R6, R0, PT ;  /* 0x000000000600720c */ /* 0x000fc80003f06070 */
[----:B------:R-:W-:-:S04]  /*05f0*/  ISETP.GE.AND.EX P0, PT, R7, R5, PT, P0 ;  /* 0x000000050700720c */ /* 0x000fc80003f06300 */
[----:B------:R-:W-:-:S13]  /*0600*/  ISETP.GT.U32.OR P0, PT, R17, 0x3fff, P0 ;  /* 0x00003fff1100780c */ /* 0x000fda0000704470 */
[----:B------:R-:W-:Y:S05]  /*0610*/  @P0 EXIT ;  /* 0x000000000000094d */ /* 0x000fea0003800000 */
[----:B------:R-:W-:Y:S02]  /*0620*/  IMAD.MOV.U32 R12, RZ, RZ, RZ ;  /* 0x000000ffff0c7224 */ /* 0x000fe400078e00ff */
.L_x_3782:
        /* <DEDUP_REMOVED lines=9> */
[--C-:B------:R-:W-:Y:S01]  /*06c0*/  PRMT R13, RZ, 0x5410, R15.reuse ;  /* 0x00005410ff0d7816 */ /* 0x100fe2000000000f */
[C---:B------:R-:W-:Y:S01]  /*06d0*/  FMUL.FTZ R9, R4.reuse, R9 ;  /* 0x0000000904097220 */ /* 0x040fe20000410000 */
[----:B------:R-:W-:Y:S01]  /*06e0*/  PRMT R15, RZ, 0x7610, R15 ;  /* 0x00007610ff0f7816 */ /* 0x000fe2000000000f */
[C---:B------:R-:W-:Y:S02]  /*06f0*/  FMUL.FTZ R8, R4.reuse, R11 ;  /* 0x0000000b04087220 */ /* 0x040fe40000410000 */
[----:B------:R-:W-:-:S02]  /*0700*/  FMUL.FTZ R13, R4, R13 ;  /* 0x0000000d040d7220 */ /* 0x000fc40000410000 */
[----:B------:R-:W-:Y:S01]  /*0710*/  FMUL.FTZ R10, R4, R15 ;  /* 0x0000000f040a7220 */ /* 0x000fe20000410000 */
        /* <DEDUP_REMOVED lines=9> */
.L_x_3783:
        /* <DEDUP_REMOVED lines=13> */
.L_x_4060:


//--------------------- .text._ZN2at6native61_GLOBAL__N__44eb8e94_28_ForeachBinaryOpScalarList_cu_dda10a6925multi_tensor_apply_kernelINS1_28TensorListScalarListMetadataIfLi1EEENS1_25BinaryOpScalarListFunctorIN3c104HalfELi1ELi1ELi0EEEJSt10multipliesIfEEEEvT_T0_DpT1_ --------------------------
	.section	.text._ZN2at6native61_GLOBAL__N__44eb8e94_28_ForeachBinaryOpScalarList_cu_dda10a6925multi_tensor_apply_kernelINS1_28TensorListScalarListMetadataIfLi1EEENS1_25BinaryOpScalarListFunctorIN3c104HalfELi1ELi1ELi0EEEJSt10multipliesIfEEEEvT_T0_DpT1_,"ax",@progbits
	.sectioninfo	@"SHI_REGISTERS=28"
	.align	128
.text._ZN2at6native61_GLOBAL__N__44eb8e94_28_ForeachBinaryOpScalarList_cu_dda10a6925multi_tensor_apply_kernelINS1_28TensorListScalarListMetadataIfLi1EEENS1_25BinaryOpScalarListFunctorIN3c104HalfELi1ELi1ELi0EEEJSt10multipliesIfEEEEvT_T0_DpT1_:
        .type           _ZN2at6native61_GLOBAL__N__44eb8e94_28_ForeachBinaryOpScalarList_cu_dda10a6925multi_tensor_apply_kernelINS1_28TensorListScalarListMetadataIfLi1EEENS1_25BinaryOpScalarListFunctorIN3c104HalfELi1ELi1ELi0EEEJSt10multipliesIfEEEEvT_T0_DpT1_,@function
        .size           _ZN2at6native61_GLOBAL__N__44eb8e94_28_ForeachBinaryOpScalarList_cu_dda10a6925multi_tensor_apply_kernelINS1_28TensorListScalarListMetadataIfLi1EEENS1_25BinaryOpScalarListFunctorIN3c104HalfELi1ELi1ELi0EEEJSt10multipliesIfEEEEvT_T0_DpT1_,(.L_x_4061 - _ZN2at6native61_GLOBAL__N__44eb8e94_28_ForeachBinaryOpScalarList_cu_dda10a6925multi_tensor_apply_kernelINS1_28TensorListScalarListMetadataIfLi1EEENS1_25BinaryOpScalarListFunctorIN3c104HalfELi1ELi1ELi0EEEJSt10multipliesIfEEEEvT_T0_DpT1_)
        .other          _ZN2at6native61_GLOBAL__N__44eb8e94_28_ForeachBinaryOpScalarList_cu_dda10a6925multi_tensor_apply_kernelINS1_28TensorListScalarListMetadataIfLi1EEENS1_25BinaryOpScalarListFunctorIN3c104HalfELi1ELi1ELi0EEEJSt10multipliesIfEEEEvT_T0_DpT1_,@"STO_CUDA_ENTRY STV_DEFAULT"
_ZN2at6native61_GLOBAL__N__44eb8e94_28_ForeachBinaryOpScalarList_cu_dda10a6925multi_tensor_apply_kernelINS1_28TensorListScalarListMetadataIfLi1EEENS1_25BinaryOpScalarListFunctorIN3c104HalfELi1ELi1ELi0EEEJSt10multipliesIfEEEEvT_T0_DpT1_:
        /* <DEDUP_REMOVED lines=26> */
.L_x_3785:
        /* <DEDUP_REMOVED lines=42> */
[----:B------:R-:W-:-:S05]  /*0440*/  FMUL.FTZ R19, R4, R19 ;  /* 0x0000001304137220 */ /* 0x000fca0000410000 */
[----:B------:R-:W-:Y:S01]  /*0450*/  F2FP.PACK_AB R19, RZ, R19 ;  /* 0x00000013ff13723e */ /* 0x000fe200000000ff */
[----:B---3--:R-:W-:Y:S02]  /*0460*/  HADD2.F32 R23, -RZ, R18.H0_H0 ;  /* 0x20000012ff177230 */ /* 0x008fe40000004100 */
[----:B----4-:R-:W-:-:S03]  /*0470*/  HADD2.F32 R25, -RZ, R20.H0_H0 ;  /* 0x20000014ff197230 */ /* 0x010fc60000004100 */
[C---:B------:R-:W-:Y:S01]  /*0480*/  FMUL.FTZ R23, R4.reuse, R23 ;  /* 0x0000001704177220 */ /* 0x040fe20000410000 */
[----:B-----5:R-:W-:Y:S01]  /*0490*/  HADD2.F32 R21, -RZ, R21.H0_H0 ;  /* 0x20000015ff157230 */ /* 0x020fe20000004100 */
[C---:B------:R-:W-:Y:S01]  /*04a0*/  FMUL.FTZ R25, R4.reuse, R25 ;  /* 0x0000001904197220 */ /* 0x040fe20000410000 */
[----:B------:R-:W-:Y:S01]  /*04b0*/  PRMT R18, R19, 0x7610, R18 ;  /* 0x0000761013127816 */ /* 0x000fe20000000012 */
        /* <DEDUP_REMOVED lines=16> */
.L_x_3784:
[----:B0-2---:R-:W0:Y:S02]  /*05c0*/  S2R R17, SR_TID.X ;  /* 0x0000000000117919 */ /* 0x005e240000002100 */
[----:B0-----:R-:W-:-:S05]  /*05d0*/  IMAD.WIDE.U32 R6, R17, 0x4, RZ ;  /* 0x0000000411067825 */ /* 0x001fca00078e00ff */
[----:B------:R-:W-:-:S04]  /*05e0*/  ISETP.GE.U32.AND P0, PT, R6, R0, PT ;  /* 0x000000000600720c */ /* 0x000fc80003f06070 */
[----:B------:R-:W-:-:S04]  /*05f0*/  ISETP.GE.AND.EX P0, PT, R7, R5, PT, P0 ;  /* 0x000000050700720c */ /* 0x000fc80003f06300 */
[----:B------:R-:W-:-:S13]  /*0600*/  ISETP.GT.U32.OR P0, PT, R17, 0x3fff, P0 ;  /* 0x00003fff1100780c */ /* 0x000fda0000704470 */
[----:B------:R-:W-:Y:S05]  /*0610*/  @P0 EXIT ;  /* 0x000000000000094d */ /* 0x000fea0003800000 */
[----:B------:R-:W-:Y:S02]  /*0620*/  IMAD.MOV.U32 R12, RZ, RZ, RZ ;  /* 0x000000ffff0c7224 */ /* 0x000fe400078e00ff */
.L_x_3786:
        /* <DEDUP_REMOVED lines=24> */
.L_x_3787:
        /* <DEDUP_REMOVED lines=13> */
.L_x_4061:


//--------------------- .text._ZN2at6native61_GLOBAL__N__44eb8e94_28_ForeachBinaryOpScalarList_cu_dda10a6925multi_tensor_apply_kernelINS1_28TensorListScalarListMetadataIbLi1EEENS1_25BinaryOpScalarListFunctorIbLi1ELi1ELi0EEEJSt10multipliesIbEEEEvT_T0_DpT1_ --------------------------
	.section	.text._ZN2at6native61_GLOBAL__N__44eb8e94_28_ForeachBinaryOpScalarList_cu_dda10a6925multi_tensor_apply_kernelINS1_28TensorListScalarListMetadataIbLi1EEENS1_25BinaryOpScalarListFunctorIbLi1ELi1ELi0EEEJSt10multipliesIbEEEEvT_T0_DpT1_,"ax",@progbits
	.sectioninfo	@"SHI_REGISTERS=30"
	.align	128
.text._ZN2at6native61_GLOBAL__N__44eb8e94_28_ForeachBinaryOpScalarList_cu_dda10a6925multi_tensor_apply_kernelINS1_28TensorListScalarListMetadataIbLi1EEENS1_25BinaryOpScalarListFunctorIbLi1ELi1ELi0EEEJSt10multipliesIbEEEEvT_T0_DpT1_:
        .type           _ZN2at6native61_GLOBAL__N__44eb8e94_28_ForeachBinaryOpScalarList_cu_dda10a6925multi_tensor_apply_kernelINS1_28TensorListScalarListMetadataIbLi1EEENS1_25BinaryOpScalarListFunctorIbLi1ELi1ELi0EEEJSt10multipliesIbEEEEvT_T0_DpT1_,@function
        .size           _ZN2at6native61_GLOBAL__N__44eb8e94_28_ForeachBinaryOpScalarList_cu_dda10a6925multi_tensor_apply_kernelINS1_28TensorListScalarListMetadataIbLi1EEENS1_25BinaryOpScalarListFunctorIbLi1ELi1ELi0EEEJSt10multipliesIbEEEEvT_T0_DpT1_,(.L_x_4062 - _ZN2at6native61_GLOBAL__N__44eb8e94_28_ForeachBinaryOpScalarList_cu_dda10a6925multi_tensor_apply_kernelINS1_28TensorListScalarListMetadataIbLi1EEENS1_25BinaryOpScalarListFunctorIbLi1ELi1ELi0EEEJSt10multipliesIbEEEEvT_T0_DpT1_)
        .other          _ZN2at6native61_GLOBAL__N__44eb8e94_28_ForeachBinaryOpScalarList_cu_dda10a6925multi_tensor_apply_kernelINS1_28TensorListScalarListMetadataIbLi1EEENS1_25BinaryOpScalarListFunctorIbLi1ELi1ELi0EEEJSt10multipliesIbEEEEvT_T0_DpT1_,@"STO_CUDA_ENTRY STV_DEFAULT"
_ZN2at6native61_GLOBAL__N__44eb8e94_28_ForeachBinaryOpScalarList_cu_dda10a6925multi_tensor_apply_kernelINS1_28TensorListScalarListMetadataIbLi1EEENS1_25BinaryOpScalarListFunctorIbLi1ELi1ELi0EEEJSt10multipliesIbEEEEvT_T0_DpT1_:
        /* <DEDUP_REMOVED lines=25> */
.L_x_3789:
        /* <DEDUP_REMOVED lines=44> */
[----:B------:R-:W-:-:S04]  /*0450*/  ISETP.NE.AND P5, PT, R2, RZ, P3 ;  /* 0x000000ff0200720c */ /* 0x000fc80001fa5270 */
[----:B------:R-:W-:Y:S02]  /*0460*/  @P2 SEL R21, RZ, 0x1, !P5 ;  /* 0x00000001ff152807 */ /* 0x000fe40006800000 */
[----:B---3--:R-:W-:Y:S02]  /*0470*/  LOP3.LUT P6, RZ, R18, 0xff, RZ, 0xc0, !PT ;  /* 0x000000ff12ff7812 */ /* 0x008fe400078cc0ff */
[----:B----4-:R-:W-:Y:S02]  /*0480*/  LOP3.LUT P3, RZ, R20, 0xff, RZ, 0xc0, !PT ;  /* 0x000000ff14ff7812 */ /* 0x010fe4000786c0ff */
[C---:B------:R-:W-:Y:S02]  /*0490*/  ISETP.NE.AND P6, PT, R2.reuse, RZ, P6 ;  /* 0x000000ff0200720c */ /* 0x040fe400037c5270 */
[----:B-----5:R-:W-:Y:S02]  /*04a0*/  LOP3.LUT P5, RZ, R19, 0xff, RZ, 0xc0, !PT ;  /* 0x000000ff13ff7812 */ /* 0x020fe400078ac0ff */
[----:B------:R-:W-:-:S02]  /*04b0*/  ISETP.NE.AND P3, PT, R2, RZ, P3 ;  /* 0x000000ff0200720c */ /* 0x000fc40001f65270 */
[----:B------:R-:W-:Y:S02]  /*04c0*/  ISETP.NE.AND P5, PT, R2, RZ, P5 ;  /* 0x000000ff0200720c */ /* 0x000fe40002fa5270 */
        /* <DEDUP_REMOVED lines=13> */
.L_x_3788:
        /* <DEDUP_REMOVED lines=8> */
.L_x_3790:
[----:B------:R-:W-:-:S04]  /*0620*/  LEA R6, P0, R11, R0, 0x2 ;  /* 0x000000000b067211 */ /* 0x000fc800078010ff */
[----:B------:R-:W-:-:S05]  /*0630*/  LEA.HI.X R7, R11, R4, R12, 0x2, P0 ;  /* 0x000000040b077211 */ /* 0x000fca00000f140c */
[----:B------:R-:W2:Y:S02]  /*0640*/  LDG.E R10, [R6.64] ;  /* 0x00000004060a7981 */ /* 0x000ea4000c1e1900 */
[C---:B--2---:R-:W-:Y:S02]  /*0650*/  PRMT R2, R10.reuse, 0x7770, RZ ;  /* 0x000077700a027816 */ /* 0x044fe400000000ff */
[C---:B------:R-:W-:Y:S02]  /*0660*/  PRMT R8, R10.reuse, 0x7771, RZ ;  /* 0x000077710a087816 */ /* 0x040fe400000000ff */
[----:B------:R-:W-:Y:S02]  /*0670*/  PRMT R9, R10, 0x7772, RZ ;  /* 0x000077720a097816 */ /* 0x000fe400000000ff */
[----:B------:R-:W-:Y:S02]  /*0680*/  ISETP.NE.AND P0, PT, R2, RZ, P2 ;  /* 0x000000ff0200720c */ /* 0x000fe40001705270 */
[----:B------:R-:W-:-:S02]  /*0690*/  ISETP.NE.AND P1, PT, R8, RZ, P2 ;  /* 0x000000ff0800720c */ /* 0x000fc40001725270 */
[----:B------:R-:W-:Y:S02]  /*06a0*/  PRMT R2, R10, 0x7773, RZ ;  /* 0x000077730a027816 */ /* 0x000fe400000000ff */
[----:B------:R-:W-:Y:S02]  /*06b0*/  ISETP.NE.AND P3, PT, R9, RZ, P2 ;  /* 0x000000ff0900720c */ /* 0x000fe40001765270 */
[----:B------:R-:W-:Y:S02]  /*06c0*/  SEL R8, RZ, 0x1, !P0 ;  /* 0x00000001ff087807 */ /* 0x000fe40004000000 */
[----:B------:R-:W-:Y:S02]  /*06d0*/  SEL R9, RZ, 0x1, !P1 ;  /* 0x00000001ff097807 */ /* 0x000fe40004800000 */
[----:B------:R-:W-:Y:S02]  /*06e0*/  ISETP.NE.AND P0, PT, R2, RZ, P2 ;  /* 0x000000ff0200720c */ /* 0x000fe40001705270 */
        /* <DEDUP_REMOVED lines=16> */
.L_x_3791:
        /* <DEDUP_REMOVED lines=9> */
.L_x_4062:


//--------------------- .text._ZN2at6native61_GLOBAL__N__44eb8e94_28_ForeachBinaryOpScalarList_cu_dda10a6925multi_tensor_apply_kernelINS1_28TensorListScalarListMetadataIN3c107complexIfEELi1EEENS1_25BinaryOpScalarListFunctorIS6_Li1ELi1ELi0EEEJSt10multipliesIS6_EEEEvT_T0_DpT1_ --------------------------
	.section	.text._ZN2at6native61_GLOBAL__N__44eb8e94_28_ForeachBinaryOpScalarList_cu_dda10a6925multi_tensor_apply_kernelINS1_28TensorListScalarListMetadataIN3c107complexIfEELi1EEENS1_25BinaryOpScalarListFunctorIS6_Li1ELi1ELi0EEEJSt10multipliesIS6_EEEEvT_T0_DpT1_,"ax",@progbits
	.sectioninfo	@"SHI_REGISTERS=31"
	.align	128
.text._ZN2at6native61_GLOBAL__N__44eb8e94_28_ForeachBinaryOpScalarList_cu_dda10a6925multi_tensor_apply_kernelINS1_28TensorListScalarListMetadataIN3c107complexIfEELi1EEENS1_25BinaryOpScalarListFunctorIS6_Li1ELi1ELi0EEEJSt10multipliesIS6_EEEEvT_T0_DpT1_:
        .type           _ZN2at6native61_GLOBAL__N__44eb8e94_28_ForeachBinaryOpScalarList_cu_dda10a6925multi_tensor_apply_kernelINS1_28TensorListScalarListMetadataIN3c107complexIfEELi1EEENS1_25BinaryOpScalarListFunctorIS6_Li1ELi1ELi0EEEJSt10multipliesIS6_EEEEvT_T0_DpT1_,@function
        .size           _ZN2at6native61_GLOBAL__N__44eb8e94_28_ForeachBinaryOpScalarList_cu_dda10a6925multi_tensor_apply_kernelINS1_28TensorListScalarListMetadataIN3c107complexIfEELi1EEENS1_25BinaryOpScalarListFunctorIS6_Li1ELi1ELi0EEEJSt10multipliesIS6_EEEEvT_T0_DpT1_,(.L_x_4063 - _ZN2at6native61_GLOBAL__N__44eb8e94_28_ForeachBinaryOpScalarList_cu_dda10a6925multi_tensor_apply_kernelINS1_28TensorListScalarListMetadataIN3c107complexIfEELi1EEENS1_25BinaryOpScalarListFunctorIS6_Li1ELi1ELi0EEEJSt10multipliesIS6_EEEEvT_T0_DpT1_)
        .other          _ZN2at6native61_GLOBAL__N__44eb8e94_28_ForeachBinaryOpScalarList_cu_dda10a6925multi_tensor_apply_kernelINS1_28TensorListScalarListMetadataIN3c107complexIfEELi1EEENS1_25BinaryOpScalarListFunctorIS6_Li1ELi1ELi0EEEJSt10multipliesIS6_EEEEvT_T0_DpT1_,@"STO_CUDA_ENTRY STV_DEFAULT"
_ZN2at6native61_GLOBAL__N__44eb8e94_28_ForeachBinaryOpScalarList_cu_dda10a6925multi_tensor_apply_kernelINS1_28TensorListScalarListMetadataIN3c107complexIfEELi1EEENS1_25BinaryOpScalarListFunctorIS6_Li1ELi1ELi0EEEJSt10multipliesIS6_EEEEvT_T0_DpT1_:
        /* <DEDUP_REMOVED lines=28> */
.L_x_3793:
[----:B0-----:R-:W-:Y:S01]  /*01c0*/  IADD3 R28, P0, R0, R6, RZ ;  /* 0x00000006001c7210 */ /* 0x001fe20007f1e0ff */
[----:B------:R-:W-:Y:S01]  /*01d0*/  IMAD R23, R2, 0x3, RZ ;  /* 0x0000000302177824 */ /* 0x000fe200078e02ff */
[----:B------:R-:W-:Y:S02]  /*01e0*/  CS2R R12, SRZ ;  /* 0x00000000000c7805 */ /* 0x000fe4000001ff00 */
[C---:B------:R-:W-:Y:S01]  /*01f0*/  IADD3 R5, P1, R28.reuse, c[0x0][0x0], RZ ;  /* 0x000000001c057a10 */ /* 0x040fe20007f3e0ff */
[----:B------:R-:W-:Y:S01]  /*0200*/  IMAD.X R3, RZ, RZ, R7, P0 ;  /* 0x000000ffff037224 */ /* 0x000fe200000e0607 */
[----:B------:R-:W-:Y:S02]  /*0210*/  ISETP.GE.U32.AND P5, PT, R28, 0x10000, PT ;  /* 0x000100001c00780c */ /* 0x000fe40003fa6070 */
[----:B------:R-:W-:Y:S01]  /*0220*/  IADD3 R23, P3, R23, R28, RZ ;  /* 0x0000001c17177210 */ /* 0x000fe20007f7e0ff */
[----:B------:R-:W-:Y:S01]  /*0230*/  IMAD.X R26, RZ, RZ, R3, P1 ;  /* 0x000000ffff1a7224 */ /* 0x000fe200008e0603 */
[----:B------:R-:W-:-:S02]  /*0240*/  ISETP.GE.U32.AND P0, PT, R5, 0x10000, PT ;  /* 0x000100000500780c */ /* 0x000fc40003f06070 */
[----:B------:R-:W-:Y:S01]  /*0250*/  ISETP.LT.U32.AND P2, PT, R28, UR12, PT ;  /* 0x0000000c1c007c0c */ /* 0x000fe2000bf41070 */
[----:B------:R-:W-:Y:S01]  /*0260*/  IMAD.X R4, RZ, RZ, R3, P3 ;  /* 0x000000ffff047224 */ /* 0x000fe200018e0603 */
[----:B------:R-:W-:Y:S02]  /*0270*/  ISETP.GE.U32.AND.EX P5, PT, R3, RZ, PT, P5 ;  /* 0x000000ff0300720c */ /* 0x000fe40003fa6150 */
[----:B------:R-:W-:Y:S02]  /*0280*/  ISETP.LT.U32.AND P1, PT, R5, UR12, PT ;  /* 0x0000000c05007c0c */ /* 0x000fe4000bf21070 */
[----:B------:R-:W-:Y:S02]  /*0290*/  ISETP.GE.U32.AND.EX P0, PT, R26, RZ, PT, P0 ;  /* 0x000000ff1a00720c */ /* 0x000fe40003f06100 */
[----:B------:R-:W-:Y:S02]  /*02a0*/  ISETP.LT.AND.EX P2, PT, R3, UR6, !P5, P2 ;  /* 0x0000000603007c0c */ /* 0x000fe4000ef41320 */
        /* <DEDUP_REMOVED lines=8> */
[C---:B------:R-:W-:Y:S02]  /*0330*/  ISETP.LT.U32.AND P4, PT, R9.reuse, UR12, PT ;  /* 0x0000000c09007c0c */ /* 0x040fe4000bf81070 */
[----:B------:R-:W-:Y:S02]  /*0340*/  ISETP.GE.U32.AND.EX P0, PT, R10, RZ, PT, P0 ;  /* 0x000000ff0a00720c */ /* 0x000fe40003f06100 */
[----:B------:R-:W-:Y:S02]  /*0350*/  LEA R8, P6, R9, UR4, 0x3 ;  /* 0x0000000409087c11 */ /* 0x000fe4000f8c18ff */
[----:B------:R-:W-:Y:S02]  /*0360*/  @P2 LEA R20, P5, R28, UR4, 0x3 ;  /* 0x000000041c142c11 */ /* 0x000fe4000f8a18ff */
[----:B------:R-:W-:Y:S02]  /*0370*/  ISETP.LT.AND.EX P0, PT, R10, UR6, !P0, P4 ;  /* 0x000000060a007c0c */ /* 0x000fe4000c701340 */
[----:B------:R-:W-:-:S02]  /*0380*/  @P1 LEA R18, P4, R5, UR4, 0x3 ;  /* 0x0000000405121c11 */ /* 0x000fc4000f8818ff */
[----:B------:R-:W-:Y:S02]  /*0390*/  LEA.HI.X R9, R9, UR5, R10, 0x3, P6 ;  /* 0x0000000509097c11 */ /* 0x000fe4000b0f1c0a */
[----:B------:R-:W-:Y:S01]  /*03a0*/  CS2R R10, SRZ ;  /* 0x00000000000a7805 */ /* 0x000fe2000001ff00 */
[----:B------:R-:W-:Y:S02]  /*03b0*/  @P2 LEA.HI.X R21, R28, UR5, R3, 0x3, P5 ;  /* 0x000000051c152c11 */ /* 0x000fe4000a8f1c03 */
[----:B------:R-:W-:Y:S02]  /*03c0*/  @P1 LEA.HI.X R19, R5, UR5, R26, 0x3, P4 ;  /* 0x0000000505131c11 */ /* 0x000fe4000a0f1c1a */
[C---:B------:R-:W-:Y:S01]  /*03d0*/  @P3 LEA R24, P4, R23.reuse, UR4, 0x3 ;  /* 0x0000000417183c11 */ /* 0x040fe2000f8818ff */
[----:B------:R0:W2:Y:S01]  /*03e0*/  @P2 LDG.E.64 R10, [R20.64] ;  /* 0x00000008140a2981 */ /* 0x0000a2000c1e1b00 */
[----:B------:R-:W-:Y:S01]  /*03f0*/  CS2R R14, SRZ ;  /* 0x00000000000e7805 */ /* 0x000fe2000001ff00 */
[----:B------:R-:W-:Y:S01]  /*0400*/  CS2R R16, SRZ ;  /* 0x0000000000107805 */ /* 0x000fe2000001ff00 */
[----:B------:R-:W-:Y:S01]  /*0410*/  @P3 LEA.HI.X R25, R23, UR5, R4, 0x3, P4 ;  /* 0x0000000517193c11 */ /* 0x000fe2000a0f1c04 */
[----:B------:R1:W3:Y:S04]  /*0420*/  @P1 LDG.E.64 R12, [R18.64] ;  /* 0x00000008120c1981 */ /* 0x0002e8000c1e1b00 */
[----:B------:R-:W4:Y:S04]  /*0430*/  @P3 LDG.E.64 R14, [R24.64] ;  /* 0x00000008180e3981 */ /* 0x000f28000c1e1b00 */
[----:B------:R-:W5:Y:S01]  /*0440*/  @P0 LDG.E.64 R16, [R8.64] ;  /* 0x0000000808100981 */ /* 0x000f62000c1e1b00 */
[----:B0-----:R-:W-:-:S02]  /*0450*/  @P1 LEA R20, P5, R5, UR4, 0x3 ;  /* 0x0000000405141c11 */ /* 0x001fc4000f8a18ff */
[C---:B-1----:R-:W-:Y:S02]  /*0460*/  @P2 LEA R18, P4, R28.reuse, UR4, 0x3 ;  /* 0x000000041c122c11 */ /* 0x042fe4000f8818ff */
[----:B------:R-:W-:Y:S02]  /*0470*/  @P3 LEA R22, P6, R23, UR4, 0x3 ;  /* 0x0000000417163c11 */ /* 0x000fe4000f8c18ff */
[----:B------:R-:W-:Y:S02]  /*0480*/  @P2 LEA.HI.X R19, R28, UR5, R3, 0x3, P4 ;  /* 0x000000051c132c11 */ /* 0x000fe4000a0f1c03 */
[----:B------:R-:W-:Y:S02]  /*0490*/  @P1 LEA.HI.X R21, R5, UR5, R26, 0x3, P5 ;  /* 0x0000000505151c11 */ /* 0x000fe4000a8f1c1a */
[----:B------:R-:W-:Y:S01]  /*04a0*/  @P3 LEA.HI.X R23, R23, UR5, R4, 0x3, P6 ;  /* 0x0000000517173c11 */ /* 0x000fe2000b0f1c04 */
[C---:B--2---:R-:W-:Y:S02]  /*04b0*/  FMUL.FTZ R3, R11.reuse, UR11 ;  /* 0x0000000b0b037c20 */ /* 0x044fe40008410000 */
[----:B------:R-:W-:-:S02]  /*04c0*/  FMUL.FTZ R5, R11, UR10 ;  /* 0x0000000a0b057c20 */ /* 0x000fc40008410000 */
[C---:B---3--:R-:W-:Y:S02]  /*04d0*/  FMUL.FTZ R11, R13.reuse, UR11 ;  /* 0x0000000b0d0b7c20 */ /* 0x048fe40008410000 */
[----:B------:R-:W-:Y:S02]  /*04e0*/  FMUL.FTZ R13, R13, UR10 ;  /* 0x0000000a0d0d7c20 */ /* 0x000fe40008410000 */
[C---:B------:R-:W-:Y:S02]  /*04f0*/  FFMA.FTZ R4, R10.reuse, UR10, -R3 ;  /* 0x0000000a0a047c23 */ /* 0x040fe40008010803 */
[----:B------:R-:W-:Y:S02]  /*0500*/  FFMA.FTZ R5, R10, UR11, R5 ;  /* 0x0000000b0a057c23 */ /* 0x000fe40008010005 */
[C---:B------:R-:W-:Y:S02]  /*0510*/  FFMA.FTZ R10, R12.reuse, UR10, -R11 ;  /* 0x0000000a0c0a7c23 */ /* 0x040fe4000801080b */
[----:B------:R-:W-:Y:S01]  /*0520*/  FFMA.FTZ R11, R12, UR11, R13 ;  /* 0x0000000b0c0b7c23 */ /* 0x000fe2000801000d */
[----:B------:R0:W-:Y:S01]  /*0530*/  @P2 STG.E.64 [R18.64], R4 ;  /* 0x0000000412002986 */ /* 0x0001e2000c101b08 */
[----:B----4-:R-:W-:-:S02]  /*0540*/  FMUL.FTZ R13, R15, UR11 ;  /* 0x0000000b0f0d7c20 */ /* 0x010fc40008410000 */
[----:B------:R-:W-:Y:S01]  /*0550*/  FMUL.FTZ R25, R15, UR10 ;  /* 0x0000000a0f197c20 */ /* 0x000fe20008410000 */
[----:B------:R0:W-:Y:S01]  /*0560*/  @P1 STG.E.64 [R20.64], R10 ;  /* 0x0000000a14001986 */ /* 0x0001e2000c101b08 */
[C---:B-----5:R-:W-:Y:S02]  /*0570*/  FMUL.FTZ R3, R17.reuse, UR11 ;  /* 0x0000000b11037c20 */ /* 0x060fe40008410000 */
[C---:B------:R-:W-:Y:S02]  /*0580*/  FFMA.FTZ R12, R14.reuse, UR10, -R13 ;  /* 0x0000000a0e0c7c23 */ /* 0x040fe4000801080d */
[----:B------:R-:W-:Y:S02]  /*0590*/  FMUL.FTZ R15, R17, UR10 ;  /* 0x0000000a110f7c20 */ /* 0x000fe40008410000 */
[----:B------:R-:W-:Y:S02]  /*05a0*/  FFMA.FTZ R13, R14, UR11, R25 ;  /* 0x0000000b0e0d7c23 */ /* 0x000fe40008010019 */
[----:B------:R-:W-:-:S02]  /*05b0*/  FFMA.FTZ R14, R16, UR10, -R3 ;  /* 0x0000000a100e7c23 */ /* 0x000fc40008010803 */
[----:B------:R-:W-:Y:S02]  /*05c0*/  IMAD.MOV.U32 R3, RZ, RZ, c[0x0][0x0] ;  /* 0x00000000ff037624 */ /* 0x000fe400078e00ff */
[----:B------:R-:W-:Y:S02]  /*05d0*/  FFMA.FTZ R15, R16, UR11, R15 ;  /* 0x0000000b100f7c23 */ /* 0x000fe4000801000f */
[----:B------:R-:W-:-:S03]  /*05e0*/  IMAD.WIDE.U32 R6, R3, 0x4, R6 ;  /* 0x0000000403067825 */ /* 0x000fc600078e0006 */
[----:B------:R0:W-:Y:S02]  /*05f0*/  @P0 STG.E.64 [R8.64], R14 ;  /* 0x0000000e08000986 */ /* 0x0001e4000c101b08 */
[C---:B------:R-:W-:Y:S02]  /*0600*/  ISETP.GE.U32.AND P0, PT, R6.reuse, 0x10000, PT ;  /* 0x000100000600780c */ /* 0x040fe40003f06070 */
[----:B------:R0:W-:Y:S01]  /*0610*/  @P3 STG.E.64 [R22.64], R12 ;  /* 0x0000000c16003986 */ /* 0x0001e2000c101b08 */
[----:B------:R-:W-:Y:S02]  /*0620*/  ISETP.LT.U32.AND P1, PT, R6, UR12, PT ;  /* 0x0000000c06007c0c */ /* 0x000fe4000bf21070 */
[C---:B------:R-:W-:Y:S02]  /*0630*/  ISETP.GE.U32.AND.EX P0, PT, R7.reuse, RZ, PT, P0 ;  /* 0x000000ff0700720c */ /* 0x040fe40003f06100 */
[----:B------:R-:W-:-:S13]  /*0640*/  ISETP.LT.AND.EX P1, PT, R7, UR6, PT, P1 ;  /* 0x0000000607007c0c */ /* 0x000fda000bf21310 */
[----:B0-----:R-:W-:Y:S05]  /*0650*/  @!P0 BRA P1, `(.L_x_3793) ;  /* 0xfffffb6000008947 */ /* 0x001fea000083ffff */
[----:B------:R-:W-:Y:S05]  /*0660*/  EXIT ;  /* 0x000000000000794d */ /* 0x000fea0003800000 */
.L_x_3792:
[----:B------:R-:W0:Y:S02]  /*0670*/  S2R R0, SR_TID.X ;  /* 0x0000000000007919 */ /* 0x000e240000002100 */
[----:B0-----:R-:W-:-:S05]  /*0680*/  IMAD.WIDE.U32 R2, R0, 0x4, RZ ;  /* 0x0000000400027825 */ /* 0x001fca00078e00ff */
[----:B------:R-:W-:-:S04]  /*0690*/  ISETP.GE.U32.AND P0, PT, R2, UR12, PT ;  /* 0x0000000c02007c0c */ /* 0x000fc8000bf06070 */
[----:B------:R-:W-:-:S04]  /*06a0*/  ISETP.GE.AND.EX P0, PT, R3, UR6, PT, P0 ;  /* 0x0000000603007c0c */ /* 0x000fc8000bf06300 */
[----:B------:R-:W-:-:S13]  /*06b0*/  ISETP.GT.U32.OR P0, PT, R0, 0x3fff, P0 ;  /* 0x00003fff0000780c */ /* 0x000fda0000704470 */
[----:B------:R-:W-:Y:S05]  /*06c0*/  @P0 EXIT ;  /* 0x000000000000094d */ /* 0x000fea0003800000 */
[----:B------:R-:W-:Y:S02]  /*06d0*/  IMAD.MOV.U32 R13, RZ, RZ, RZ ;  /* 0x000000ffff0d7224 */ /* 0x000fe400078e00ff */
.L_x_3794:
        /* <DEDUP_REMOVED lines=12> */
[----:B--2---:R-:W-:Y:S02]  /*07a0*/  FMUL.FTZ R17, R9, UR10 ;  /* 0x0000000a09117c20 */ /* 0x004fe40008410000 */
[----:B------:R-:W-:Y:S02]  /*07b0*/  FMUL.FTZ R21, R11, UR10 ;  /* 0x0000000a0b157c20 */ /* 0x000fe40008410000 */
[----:B------:R-:W-:-:S02]  /*07c0*/  FMUL.FTZ R15, R9, UR11 ;  /* 0x0000000b090f7c20 */ /* 0x000fc40008410000 */
[----:B------:R-:W-:Y:S02]  /*07d0*/  FMUL.FTZ R19, R11, UR11 ;  /* 0x0000000b0b137c20 */ /* 0x000fe40008410000 */
[----:B------:R-:W-:Y:S02]  /*07e0*/  FFMA.FTZ R9, R8, UR11, R17 ;  /* 0x0000000b08097c23 */ /* 0x000fe40008010011 */
[----:B------:R-:W-:Y:S02]  /*07f0*/  FFMA.FTZ R11, R10, UR11, R21 ;  /* 0x0000000b0a0b7c23 */ /* 0x000fe40008010015 */
[----:B------:R-:W-:Y:S02]  /*0800*/  FFMA.FTZ R8, R8, UR10, -R15 ;  /* 0x0000000a08087c23 */ /* 0x000fe4000801080f */
[----:B------:R-:W-:Y:S02]  /*0810*/  FFMA.FTZ R10, R10, UR10, -R19 ;  /* 0x0000000a0a0a7c23 */ /* 0x000fe40008010813 */
[----:B---3--:R-:W-:-:S02]  /*0820*/  FMUL.FTZ R17, R5, UR10 ;  /* 0x0000000a05117c20 */ /* 0x008fc40008410000 */
[----:B------:R-:W-:Y:S01]  /*0830*/  FMUL.FTZ R21, R7, UR10 ;  /* 0x0000000a07157c20 */ /* 0x000fe20008410000 */
[----:B------:R0:W-:Y:S01]  /*0840*/  STG.E.128 [R2.64], R8 ;  /* 0x0000000802007986 */ /* 0x0001e2000c101d08 */
[----:B------:R-:W-:Y:S02]  /*0850*/  FMUL.FTZ R15, R5, UR11 ;  /* 0x0000000b050f7c20 */ /* 0x000fe40008410000 */
[----:B------:R-:W-:Y:S02]  /*0860*/  FMUL.FTZ R19, R7, UR11 ;  /* 0x0000000b07137c20 */ /* 0x000fe40008410000 */
[----:B------:R-:W-:Y:S02]  /*0870*/  FFMA.FTZ R5, R4, UR11, R17 ;  /* 0x0000000b04057c23 */ /* 0x000fe40008010011 */
[----:B------:R-:W-:Y:S02]  /*0880*/  FFMA.FTZ R7, R6, UR11, R21 ;  /* 0x0000000b06077c23 */ /* 0x000fe40008010015 */
[----:B------:R-:W-:-:S02]  /*0890*/  FFMA.FTZ R4, R4, UR10, -R15 ;  /* 0x0000000a04047c23 */ /* 0x000fc4000801080f */
[----:B------:R-:W-:-:S05]  /*08a0*/  FFMA.FTZ R6, R6, UR10, -R19 ;  /* 0x0000000a06067c23 */ /* 0x000fca0008010813 */
[----:B------:R0:W-:Y:S01]  /*08b0*/  STG.E.128 [R2.64+0x10], R4 ;  /* 0x0000100402007986 */ /* 0x0001e2000c101d08 */
[----:B------:R-:W-:Y:S05]  /*08c0*/  @!P0 BRA P1, `(.L_x_3794) ;  /* 0xfffffe1000008947 */ /* 0x000fea000083ffff */
[----:B------:R-:W-:Y:S05]  /*08d0*/  EXIT ;  /* 0x000000000000794d */ /* 0x000fea0003800000 */
.L_x_3795:
        /* <DEDUP_REMOVED lines=10> */
.L_x_4063:


//--------------------- .text._ZN2at6native61_GLOBAL__N__44eb8e94_28_ForeachBinaryOpScalarList_cu_dda10a6925multi_tensor_apply_kernelINS1_28TensorListScalarListMetadataIN3c107complexIdEELi1EEENS1_25BinaryOpScalarListFunctorIS6_Li1ELi1ELi0EEEJSt10multipliesIS6_EEEEvT_T0_DpT1_ --------------------------
	.section	.text._ZN2at6native61_GLOBAL__N__44eb8e94_28_ForeachBinaryOpScalarList_cu_dda10a6925multi_tensor_apply_kernelINS1_28TensorListScalarListMetadataIN3c107complexIdEELi1EEENS1_25BinaryOpScalarListFunctorIS6_Li1ELi1ELi0EEEJSt10multipliesIS6_EEEEvT_T0_DpT1_,"ax",@progbits
	.sectioninfo	@"SHI_REGISTERS=32"
	.align	128
.text._ZN2at6native61_GLOBAL__N__44eb8e94_28_ForeachBinaryOpScalarList_cu_dda10a6925multi_tensor_apply_kernelINS1_28TensorListScalarListMetadataIN3c107complexIdEELi1EEENS1_25BinaryOpScalarListFunctorIS6_Li1ELi1ELi0EEEJSt10multipliesIS6_EEEEvT_T0_DpT1_:
        .type           _ZN2at6native61_GLOBAL__N__44eb8e94_28_ForeachBinaryOpScalarList_cu_dda10a6925multi_tensor_apply_kernelINS1_28TensorListScalarListMetadataIN3c107complexIdEELi1EEENS1_25BinaryOpScalarListFunctorIS6_Li1ELi1ELi0EEEJSt10multipliesIS6_EEEEvT_T0_DpT1_,@function
        .size           _ZN2at6native61_GLOBAL__N__44eb8e94_28_ForeachBinaryOpScalarList_cu_dda10a6925multi_tensor_apply_kernelINS1_28TensorListScalarListMetadataIN3c107complexIdEELi1EEENS1_25BinaryOpScalarListFunctorIS6_Li1ELi1ELi0EEEJSt10multipliesIS6_EEEEvT_T0_DpT1_,(.L_x_4064 - _ZN2at6native61_GLOBAL__N__44eb8e94_28_ForeachBinaryOpScalarList_cu_dda10a6925multi_tensor_apply_kernelINS1_28TensorListScalarListMetadataIN3c107complexIdEELi1EEENS1_25BinaryOpScalarListFunctorIS6_Li1ELi1ELi0EEEJSt10multipliesIS6_EEEEvT_T0_DpT1_)
        .other          _ZN2at6native61_GLOBAL__N__44eb8e94_28_ForeachBinaryOpScalarList_cu_dda10a6925multi_tensor_apply_kernelINS1_28TensorListScalarListMetadataIN3c107complexIdEELi1EEENS1_25BinaryOpScalarListFunctorIS6_Li1ELi1ELi0EEEJSt10multipliesIS6_EEEEvT_T0_DpT1_,@"STO_CUDA_ENTRY STV_DEFAULT"
_ZN2at6native61_GLOBAL__N__44eb8e94_28_ForeachBinaryOpScalarList_cu_dda10a6925multi_tensor_apply_kernelINS1_28TensorListScalarListMetadataIN3c107complexIdEELi1EEENS1_25BinaryOpScalarListFunctorIS6_Li1ELi1ELi0EEEJSt10multipliesIS6_EEEEvT_T0_DpT1_:
        /* <DEDUP_REMOVED lines=33> */
.L_x_3797:
        /* <DEDUP_REMOVED lines=13> */
[-C--:B------:R-:W-:Y:S01]  /*02e0*/  LEA R10, P1, R2, R23.reuse, 0x1 ;  /* 0x00000017020a7211 */ /* 0x080fe200078208ff */
[----:B------:R-:W-:Y:S01]  /*02f0*/  CS2R R6, SRZ ;  /* 0x0000000000067805 */ /* 0x000fe2000001ff00 */
[C---:B------:R-:W-:Y:S01]  /*0300*/  ISETP.GE.U32.AND P2, PT, R22.reuse, 0x10000, PT ;  /* 0x000100001600780c */ /* 0x040fe20003f46070 */
[--C-:B------:R-:W-:Y:S01]  /*0310*/  IMAD.X R21, RZ, RZ, R27.reuse, P0 ;  /* 0x000000ffff157224 */ /* 0x100fe200000e061b */
[----:B------:R-:W-:Y:S01]  /*0320*/  ISETP.LT.U32.AND P0, PT, R22, UR16, PT ;  /* 0x0000001016007c0c */ /* 0x000fe2000bf01070 */
[----:B------:R-:W-:Y:S01]  /*0330*/  IMAD.X R11, RZ, RZ, R27, P1 ;  /* 0x000000ffff0b7224 */ /* 0x000fe200008e061b */
[----:B------:R-:W-:Y:S01]  /*0340*/  IADD3 R20, P6, R20, R23, RZ ;  /* 0x0000001714147210 */ /* 0x000fe20007fde0ff */
[----:B0-----:R-:W-:Y:S01]  /*0350*/  CS2R R4, SRZ ;  /* 0x0000000000047805 */ /* 0x001fe2000001ff00 */
[----:B------:R-:W-:-:S02]  /*0360*/  ISETP.GE.U32.AND.EX P2, PT, R21, RZ, PT, P2 ;  /* 0x000000ff1500720c */ /* 0x000fc40003f46120 */
[----:B------:R-:W-:Y:S01]  /*0370*/  ISETP.GE.U32.AND P5, PT, R20, 0x10000, PT ;  /* 0x000100001400780c */ /* 0x000fe20003fa6070 */
[----:B------:R-:W-:Y:S01]  /*0380*/  IMAD.X R3, RZ, RZ, R27, P6 ;  /* 0x000000ffff037224 */ /* 0x000fe200030e061b */
[----:B------:R-:W-:Y:S02]  /*0390*/  ISETP.LT.AND.EX P2, PT, R21, UR10, !P2, P0 ;  /* 0x0000000a15007c0c */ /* 0x000fe4000d741300 */
[----:B------:R-:W-:Y:S02]  /*03a0*/  ISETP.GE.U32.AND P4, PT, R10, 0x10000, PT ;  /* 0x000100000a00780c */ /* 0x000fe40003f86070 */
[----:B------:R-:W-:Y:S02]  /*03b0*/  ISETP.LT.U32.AND P1, PT, R20, UR16, PT ;  /* 0x0000001014007c0c */ /* 0x000fe4000bf21070 */
[----:B------:R-:W-:Y:S02]  /*03c0*/  ISETP.GE.U32.AND.EX P5, PT, R3, RZ, PT, P5 ;  /* 0x000000ff0300720c */ /* 0x000fe40003fa6150 */
[----:B------:R-:W-:-:S02]  /*03d0*/  ISETP.LT.U32.AND P0, PT, R10, UR16, PT ;  /* 0x000000100a007c0c */ /* 0x000fc4000bf01070 */
[----:B------:R-:W-:Y:S02]  /*03e0*/  ISETP.GE.U32.AND.EX P4, PT, R11, RZ, PT, P4 ;  /* 0x000000ff0b00720c */ /* 0x000fe40003f86140 */
[----:B------:R-:W-:Y:S02]  /*03f0*/  ISETP.LT.AND.EX P1, PT, R3, UR10, !P5, P1 ;  /* 0x0000000a03007c0c */ /* 0x000fe4000ef21310 */
[C---:B------:R-:W-:Y:S02]  /*0400*/  @P2 LEA R8, P6, R22.reuse, UR8, 0x4 ;  /* 0x0000000816082c11 */ /* 0x040fe4000f8c20ff */
[----:B------:R-:W-:Y:S02]  /*0410*/  ISETP.LT.AND.EX P0, PT, R11, UR10, !P4, P0 ;  /* 0x0000000a0b007c0c */ /* 0x000fe4000e701300 */
[----:B------:R-:W-:Y:S02]  /*0420*/  @P2 LEA.HI.X R9, R22, UR9, R21, 0x4, P6 ;  /* 0x0000000916092c11 */ /* 0x000fe4000b0f2415 */
[----:B------:R-:W-:-:S03]  /*0430*/  LEA R24, P6, R10, UR8, 0x4 ;  /* 0x000000080a187c11 */ /* 0x000fc6000f8c20ff */
[----:B------:R0:W3:Y:S01]  /*0440*/  @P2 LDG.E.128 R4, [R8.64] ;  /* 0x0000000e08042981 */ /* 0x0000e2000c1e1d00 */
[----:B------:R-:W-:Y:S02]  /*0450*/  LEA.HI.X R25, R10, UR9, R11, 0x4, P6 ;  /* 0x000000090a197c11 */ /* 0x000fe4000b0f240b */
[----:B------:R-:W-:Y:S01]  /*0460*/  CS2R R10, SRZ ;  /* 0x00000000000a7805 */ /* 0x000fe2000001ff00 */
[----:B------:R-:W-:Y:S01]  /*0470*/  @P1 LEA R28, P4, R20, UR8, 0x4 ;  /* 0x00000008141c1c11 */ /* 0x000fe2000f8820ff */
[----:B0-----:R-:W-:-:S03]  /*0480*/  CS2R R8, SRZ ;  /* 0x0000000000087805 */ /* 0x001fc6000001ff00 */
[----:B------:R-:W-:-:S03]  /*0490*/  @P1 LEA.HI.X R29, R20, UR9, R3, 0x4, P4 ;  /* 0x00000009141d1c11 */ /* 0x000fc6000a0f2403 */
[----:B------:R-:W4:Y:S01]  /*04a0*/  @P0 LDG.E.128 R8, [R24.64] ;  /* 0x0000000e18080981 */ /* 0x000f22000c1e1d00 */
[----:B--2---:R-:W0:-:S04]  /*04b0*/  DMUL R16, R14, UR6 ;  /* 0x000000060e107c28 */ /* 0x004e080008000000 */
[----:B------:R1:W2:Y:S02]  /*04c0*/  DMUL R18, R14, UR12 ;  /* 0x0000000c0e127c28 */ /* 0x0002a40008000000 */
[----:B-1----:R-:W-:Y:S02]  /*04d0*/  CS2R R14, SRZ ;  /* 0x00000000000e7805 */ /* 0x002fe4000001ff00 */
[----:B0-----:R-:W-:-:S04]  /*04e0*/  DFMA R16, R12, UR12, -R16 ;  /* 0x0000000c0c107c2b */ /* 0x001fc80008000810 */
[----:B--2---:R0:W1:Y:S02]  /*04f0*/  DFMA R18, R12, UR6, R18 ;  /* 0x000000060c127c2b */ /* 0x0040640008000012 */
[----:B0-----:R-:W-:-:S06]  /*0500*/  CS2R R12, SRZ ;  /* 0x00000000000c7805 */ /* 0x001fcc000001ff00 */
[----:B------:R-:W2:Y:S01]  /*0510*/  @P1 LDG.E.128 R12, [R28.64] ;  /* 0x0000000e1c0c1981 */ /* 0x000ea2000c1e1d00 */
[----:B------:R-:W-:-:S04]  /*0520*/  @P3 LEA R26, P5, R23, UR8, 0x4 ;  /* 0x00000008171a3c11 */ /* 0x000fc8000f8a20ff */
[----:B------:R-:W-:-:S05]  /*0530*/  @P3 LEA.HI.X R27, R23, UR9, R27, 0x4, P5 ;  /* 0x00000009171b3c11 */ /* 0x000fca000a8f241b */
[----:B-1----:R3:W-:Y:S01]  /*0540*/  @P3 STG.E.128 [R26.64], R16 ;  /* 0x000000101a003986 */ /* 0x0027e2000c101d0e */
        /* <DEDUP_REMOVED lines=8> */
[C---:B---3--:R1:W-:Y:S02]  /*05d0*/  DFMA R4, R8.reuse, UR12, -R26 ;  /* 0x0000000c08047c2b */ /* 0x0483e4000800081a */
[C---:B-1----:R-:W-:Y:S02]  /*05e0*/  @P2 LEA R26, P3, R22.reuse, UR8, 0x4 ;  /* 0x00000008161a2c11 */ /* 0x042fe4000f8620ff */
[----:B----4-:R-:W1:Y:S01]  /*05f0*/  DFMA R6, R8, UR6, R6 ;  /* 0x0000000608067c2b */ /* 0x010e620008000006 */
[----:B------:R-:W-:Y:S01]  /*0600*/  UISETP.LT.U32.AND UP1, UPT, UR4, UR16, UPT ;  /* 0x000000100400728c */ /* 0x000fe2000bf21070 */
[----:B------:R-:W-:Y:S01]  /*0610*/  @P2 LEA.HI.X R27, R22, UR9, R21, 0x4, P3 ;  /* 0x00000009161b2c11 */ /* 0x000fe200098f2415 */
[----:B------:R-:W-:-:S04]  /*0620*/  UISETP.GE.U32.AND UP0, UPT, UR4, 0x10000, UPT ;  /* 0x000100000400788c */ /* 0x000fc8000bf06070 */
[----:B0-----:R0:W-:Y:S01]  /*0630*/  @P2 STG.E.128 [R26.64], R16 ;  /* 0x000000101a002986 */ /* 0x0011e2000c101d0e */
[----:B------:R-:W-:-:S03]  /*0640*/  UISETP.GE.U32.AND.EX UP0, UPT, UR5, URZ, UPT, UP0 ;  /* 0x0000003f0500728c */ /* 0x000fc6000bf06100 */
[----:B-1----:R0:W-:Y:S01]  /*0650*/  @P0 STG.E.128 [R24.64], R4 ;  /* 0x0000000418000986 */ /* 0x0021e2000c101d0e */
        /* <DEDUP_REMOVED lines=9> */
[----:B------:R-:W-:Y:S02]  /*06f0*/  ISETP.LT.AND.EX P0, PT, R13, UR10, PT, P0 ;  /* 0x0000000a0d007c0c */ /* 0x000fe4000bf01300 */
[----:B------:R-:W-:Y:S01]  /*0700*/  PLOP3.LUT P1, PT, PT, PT, UP0, 0x80, 0x0 ;  /* 0x000000000000781c */ /* 0x000fe20003f2f008 */
[----:B------:R-:W-:-:S12]  /*0710*/  IMAD.U32 R12, RZ, RZ, UR4 ;  /* 0x00000004ff0c7e24 */ /* 0x000fd8000f8e00ff */
[----:B------:R-:W-:Y:S05]  /*0720*/  @!P1 BRA P0, `(.L_x_3797) ;  /* 0xfffffae000009947 */ /* 0x000fea000003ffff */
[----:B------:R-:W-:Y:S05]  /*0730*/  EXIT ;  /* 0x000000000000794d */ /* 0x000fea0003800000 */
.L_x_3796:
[----:B------:R-:W0:Y:S02]  /*0740*/  S2R R0, SR_TID.X ;  /* 0x0000000000007919 */ /* 0x000e240000002100 */
[----:B0-----:R-:W-:-:S05]  /*0750*/  IMAD.WIDE.U32 R2, R0, 0x4, RZ ;  /* 0x0000000400027825 */ /* 0x001fca00078e00ff */
[----:B------:R-:W-:-:S04]  /*0760*/  ISETP.GE.U32.AND P0, PT, R2, UR16, PT ;  /* 0x0000001002007c0c */ /* 0x000fc8000bf06070 */
[----:B------:R-:W-:-:S04]  /*0770*/  ISETP.GE.AND.EX P0, PT, R3, UR10, PT, P0 ;  /* 0x0000000a03007c0c */ /* 0x000fc8000bf06300 */
[----:B------:R-:W-:-:S13]  /*0780*/  ISETP.GT.U32.OR P0, PT, R0, 0x3fff, P0 ;  /* 0x00003fff0000780c */ /* 0x000fda0000704470 */
[----:B------:R-:W-:Y:S05]  /*0790*/  @P0 EXIT ;  /* 0x000000000000094d */ /* 0x000fea0003800000 */
[----:B------:R-:W-:Y:S02]  /*07a0*/  IMAD.MOV.U32 R2, RZ, RZ, RZ ;  /* 0x000000ffff027224 */ /* 0x000fe400078e00ff */
.L_x_3798:
        /* <DEDUP_REMOVED lines=15> */
[----:B---3--:R-:W-:-:S04]  /*08a0*/  DMUL R22, R18, UR6 ;  /* 0x0000000612167c28 */ /* 0x008fc80008000000 */
[----:B------:R-:W0:-:S04]  /*08b0*/  DMUL R14, R14, UR12 ;  /* 0x0000000c0e0e7c28 */ /* 0x000e080008000000 */
[----:B------:R-:W1:-:S04]  /*08c0*/  DMUL R18, R18, UR12 ;  /* 0x0000000c12127c28 */ /* 0x000e480008000000 */
[----:B0-----:R-:W-:-:S04]  /*08d0*/  DFMA R14, R12, UR6, R14 ;  /* 0x000000060c0e7c2b */ /* 0x001fc8000800000e */
[----:B-1----:R-:W-:-:S04]  /*08e0*/  DFMA R18, R16, UR6, R18 ;  /* 0x0000000610127c2b */ /* 0x002fc80008000012 */
[----:B------:R-:W0:-:S04]  /*08f0*/  DFMA R12, R12, UR12, -R24 ;  /* 0x0000000c0c0c7c2b */ /* 0x000e080008000818 */
[----:B------:R-:W1:-:S03]  /*0900*/  DFMA R16, R16, UR12, -R22 ;  /* 0x0000000c10107c2b */ /* 0x000e460008000816 */
[----:B0-----:R0:W-:Y:S01]  /*0910*/  STG.E.128 [R20.64], R12 ;  /* 0x0000000c14007986 */ /* 0x0011e2000c101d0e */
[----:B----4-:R-:W-:-:S03]  /*0920*/  DMUL R24, R6, UR6 ;  /* 0x0000000606187c28 */ /* 0x010fc60008000000 */
[----:B-1----:R0:W-:Y:S01]  /*0930*/  STG.E.128 [R20.64+0x10], R16 ;  /* 0x0000101014007986 */ /* 0x0021e2000c101d0e */
[----:B-----5:R-:W-:-:S04]  /*0940*/  DMUL R22, R10, UR6 ;  /* 0x000000060a167c28 */ /* 0x020fc80008000000 */
[----:B------:R-:W1:-:S04]  /*0950*/  DMUL R6, R6, UR12 ;  /* 0x0000000c06067c28 */ /* 0x000e480008000000 */
[----:B------:R-:W2:-:S04]  /*0960*/  DMUL R10, R10, UR12 ;  /* 0x0000000c0a0a7c28 */ /* 0x000e880008000000 */
[----:B-1----:R-:W-:-:S04]  /*0970*/  DFMA R6, R4, UR6, R6 ;  /* 0x0000000604067c2b */ /* 0x002fc80008000006 */
[----:B--2---:R-:W-:-:S04]  /*0980*/  DFMA R10, R8, UR6, R10 ;  /* 0x00000006080a7c2b */ /* 0x004fc8000800000a */
[----:B------:R-:W1:-:S04]  /*0990*/  DFMA R4, R4, UR12, -R24 ;  /* 0x0000000c04047c2b */ /* 0x000e480008000818 */
[----:B------:R-:W2:-:S03]  /*09a0*/  DFMA R8, R8, UR12, -R22 ;  /* 0x0000000c08087c2b */ /* 0x000e860008000816 */
[----:B-1----:R0:W-:Y:S04]  /*09b0*/  STG.E.128 [R20.64+0x20], R4 ;  /* 0x0000200414007986 */ /* 0x0021e8000c101d0e */
[----:B--2---:R0:W-:Y:S01]  /*09c0*/  STG.E.128 [R20.64+0x30], R8 ;  /* 0x0000300814007986 */ /* 0x0041e2000c101d0e */
[----:B------:R-:W-:Y:S05]  /*09d0*/  @!P0 BRA P1, `(.L_x_3798) ;  /* 0xfffffdd000008947 */ /* 0x000fea000083ffff */
[----:B------:R-:W-:Y:S05]  /*09e0*/  EXIT ;  /* 0x000000000000794d */ /* 0x000fea0003800000 */
.L_x_3799:
        /* <DEDUP_REMOVED lines=9> */
.L_x_4064:


//--------------------- .text._ZN2at6native61_GLOBAL__N__44eb8e94_28_ForeachBinaryOpScalarList_cu_dda10a6925multi_tensor_apply_kernelINS1_28TensorListScalarListMetadataIfLi1EEENS1_25BinaryOpScalarListFunctorIfLi1ELi1ELi0EEEJSt10multipliesIfEEEEvT_T0_DpT1_ --------------------------
	.section	.text._ZN2at6native61_GLOBAL__N__44eb8e94_28_ForeachBinaryOpScalarList_cu_dda10a6925multi_tensor_apply_kernelINS1_28TensorListScalarListMetadataIfLi1EEENS1_25BinaryOpScalarListFunctorIfLi1ELi1ELi0EEEJSt10multipliesIfEEEEvT_T0_DpT1_,"ax",@progbits
	.sectioninfo	@"SHI_REGISTERS=30"
	.align	128
.text._ZN2at6native61_GLOBAL__N__44eb8e94_28_ForeachBinaryOpScalarList_cu_dda10a6925multi_tensor_apply_kernelINS1_28TensorListScalarListMetadataIfLi1EEENS1_25BinaryOpScalarListFunctorIfLi1ELi1ELi0EEEJSt10multipliesIfEEEEvT_T0_DpT1_:
        .type           _ZN2at6native61_GLOBAL__N__44eb8e94_28_ForeachBinaryOpScalarList_cu_dda10a6925multi_tensor_apply_kernelINS1_28TensorListScalarListMetadataIfLi1EEENS1_25BinaryOpScalarListFunctorIfLi1ELi1ELi0EEEJSt10multipliesIfEEEEvT_T0_DpT1_,@function
        .size           _ZN2at6native61_GLOBAL__N__44eb8e94_28_ForeachBinaryOpScalarList_cu_dda10a6925multi_tensor_apply_kernelINS1_28TensorListScalarListMetadataIfLi1EEENS1_25BinaryOpScalarListFunctorIfLi1ELi1ELi0EEEJSt10multipliesIfEEEEvT_T0_DpT1_,(.L_x_4065 - _ZN2at6native61_GLOBAL__N__44eb8e94_28_ForeachBinaryOpScalarList_cu_dda10a6925multi_tensor_apply_kernelINS1_28TensorListScalarListMetadataIfLi1EEENS1_25BinaryOpScalarListFunctorIfLi1ELi1ELi0EEEJSt10multipliesIfEEEEvT_T0_DpT1_)
        .other          _ZN2at6native61_GLOBAL__N__44eb8e94_28_ForeachBinaryOpScalarList_cu_dda10a6925multi_tensor_apply_kernelINS1_28TensorListScalarListMetadataIfLi1EEENS1_25BinaryOpScalarListFunctorIfLi1ELi1ELi0EEEJSt10multipliesIfEEEEvT_T0_DpT1_,@"STO_CUDA_ENTRY STV_DEFAULT"
_ZN2at6native61_GLOBAL__N__44eb8e94_28_ForeachBinaryOpScalarList_cu_dda10a6925multi_tensor_apply_kernelINS1_28TensorListScalarListMetadataIfLi1EEENS1_25BinaryOpScalarListFunctorIfLi1ELi1ELi0EEEJSt10multipliesIfEEEEvT_T0_DpT1_:
        /* <DEDUP_REMOVED lines=26> */
.L_x_3801:
        /* <DEDUP_REMOVED lines=43> */
[C---:B--2---:R-:W-:Y:S02]  /*0450*/  FMUL.FTZ R25, R0.reuse, R25 ;  /* 0x0000001900197220 */ /* 0x044fe40000410000 */
[C---:B---3--:R-:W-:Y:S02]  /*0460*/  FMUL.FTZ R21, R0.reuse, R21 ;  /* 0x0000001500157220 */ /* 0x048fe40000410000 */
[----:B----4-:R-:W-:-:S03]  /*0470*/  FMUL.FTZ R19, R0, R19 ;  /* 0x0000001300137220 */ /* 0x010fc60000410000 */
[----:B------:R0:W-:Y:S01]  /*0480*/  @P3 STG.E [R10.64], R21 ;  /* 0x000000150a003986 */ /* 0x0001e2000c101904 */
[----:B-----5:R-:W-:-:S03]  /*0490*/  FMUL.FTZ R23, R0, R23 ;  /* 0x0000001700177220 */ /* 0x020fc60000410000 */
        /* <DEDUP_REMOVED lines=9> */
.L_x_3800:
[----:B--2---:R-:W0:Y:S02]  /*0530*/  S2R R15, SR_TID.X ;  /* 0x00000000000f7919 */ /* 0x004e240000002100 */
[----:B0-----:R-:W-:-:S05]  /*0540*/  IMAD.WIDE.U32 R6, R15, 0x4, RZ ;  /* 0x000000040f067825 */ /* 0x001fca00078e00ff */
[----:B------:R-:W-:-:S04]  /*0550*/  ISETP.GE.U32.AND P0, PT, R6, R4, PT ;  /* 0x000000040600720c */ /* 0x000fc80003f06070 */
[----:B------:R-:W-:-:S04]  /*0560*/  ISETP.GE.AND.EX P0, PT, R7, R5, PT, P0 ;  /* 0x000000050700720c */ /* 0x000fc80003f06300 */
[----:B------:R-:W-:-:S13]  /*0570*/  ISETP.GT.U32.OR P0, PT, R15, 0x3fff, P0 ;  /* 0x00003fff0f00780c */ /* 0x000fda0000704470 */
[----:B------:R-:W-:Y:S05]  /*0580*/  @P0 EXIT ;  /* 0x000000000000094d */ /* 0x000fea0003800000 */
[----:B------:R-:W-:Y:S02]  /*0590*/  IMAD.MOV.U32 R14, RZ, RZ, RZ ;  /* 0x000000ffff0e7224 */ /* 0x000fe400078e00ff */
.L_x_3802:
        /* <DEDUP_REMOVED lines=18> */
.L_x_3803:
        /* <DEDUP_REMOVED lines=12> */
.L_x_4065:


//--------------------- .text._ZN2at6native61_GLOBAL__N__44eb8e94_28_ForeachBinaryOpScalarList_cu_dda10a6925multi_tensor_apply_kernelINS1_28TensorListScalarListMetadataIdLi1EEENS1_25BinaryOpScalarListFunctorIdLi1ELi1ELi0EEEJSt10multipliesIdEEEEvT_T0_DpT1_ --------------------------
	.section	.text._ZN2at6native61_GLOBAL__N__44eb8e94_28_ForeachBinaryOpScalarList_cu_dda10a6925multi_tensor_apply_kernelINS1_28TensorListScalarListMetadataIdLi1EEENS1_25BinaryOpScalarListFunctorIdLi1ELi1ELi0EEEJSt10multipliesIdEEEEvT_T0_DpT1_,"ax",@progbits
	.sectioninfo	@"SHI_REGISTERS=30"
	.align	128
.text._ZN2at6native61_GLOBAL__N__44eb8e94_28_ForeachBinaryOpScalarList_cu_dda10a6925multi_tensor_apply_kernelINS1_28TensorListScalarListMetadataIdLi1EEENS1_25BinaryOpScalarListFunctorIdLi1ELi1ELi0EEEJSt10multipliesIdEEEEvT_T0_DpT1_:
        .type           _ZN2at6native61_GLOBAL__N__44eb8e94_28_ForeachBinaryOpScalarList_cu_dda10a6925multi_tensor_apply_kernelINS1_28TensorListScalarListMetadataIdLi1EEENS1_25BinaryOpScalarListFunctorIdLi1ELi1ELi0EEEJSt10multipliesIdEEEEvT_T0_DpT1_,@function
        .size           _ZN2at6native61_GLOBAL__N__44eb8e94_28_ForeachBinaryOpScalarList_cu_dda10a6925multi_tensor_apply_kernelINS1_28TensorListScalarListMetadataIdLi1EEENS1_25BinaryOpScalarListFunctorIdLi1ELi1ELi0EEEJSt10multipliesIdEEEEvT_T0_DpT1_,(.L_x_4066 - _ZN2at6native61_GLOBAL__N__44eb8e94_28_ForeachBinaryOpScalarList_cu_dda10a6925multi_tensor_apply_kernelINS1_28TensorListScalarListMetadataIdLi1EEENS1_25BinaryOpScalarListFunctorIdLi1ELi1ELi0EEEJSt10multipliesIdEEEEvT_T0_DpT1_)
        .other          _ZN2at6native61_GLOBAL__N__44eb8e94_28_ForeachBinaryOpScalarList_cu_dda10a6925multi_tensor_apply_kernelINS1_28TensorListScalarListMetadataIdLi1EEENS1_25BinaryOpScalarListFunctorIdLi1ELi1ELi0EEEJSt10multipliesIdEEEEvT_T0_DpT1_,@"STO_CUDA_ENTRY STV_DEFAULT"
_ZN2at6native61_GLOBAL__N__44eb8e94_28_ForeachBinaryOpScalarList_cu_dda10a6925multi_tensor_apply_kernelINS1_28TensorListScalarListMetadataIdLi1EEENS1_25BinaryOpScalarListFunctorIdLi1ELi1ELi0EEEJSt10multipliesIdEEEEvT_T0_DpT1_:
        /* <DEDUP_REMOVED lines=25> */
.L_x_3805:
        /* <DEDUP_REMOVED lines=43> */
[----:B--2---:R-:W0:-:S04]  /*0440*/  DMUL R20, R4, R20 ;  /* 0x0000001404147228 */ /* 0x004e080000000000 */
[----:B---3--:R-:W1:-:S04]  /*0450*/  DMUL R12, R4, R12 ;  /* 0x0000000c040c7228 */ /* 0x008e480000000000 */
[----:B----4-:R-:W2:-:S04]  /*0460*/  DMUL R16, R4, R16 ;  /* 0x0000001004107228 */ /* 0x010e880000000000 */
[----:B-----5:R-:W3:Y:S01]  /*0470*/  DMUL R18, R4, R18 ;  /* 0x0000001204127228 */ /* 0x020ee20000000000 */
        /* <DEDUP_REMOVED lines=10> */
.L_x_3804:
[----:B--23--:R-:W0:Y:S02]  /*0520*/  S2R R19, SR_TID.X ;  /* 0x0000000000137919 */ /* 0x00ce240000002100 */
[----:B0-----:R-:W-:-:S05]  /*0530*/  IMAD.WIDE.U32 R6, R19, 0x4, RZ ;  /* 0x0000000413067825 */ /* 0x001fca00078e00ff */
[----:B------:R-:W-:-:S04]  /*0540*/  ISETP.GE.U32.AND P0, PT, R6, R0, PT ;  /* 0x000000000600720c */ /* 0x000fc80003f06070 */
[----:B------:R-:W-:-:S04]  /*0550*/  ISETP.GE.AND.EX P0, PT, R7, R22, PT, P0 ;  /* 0x000000160700720c */ /* 0x000fc80003f06300 */
[----:B------:R-:W-:-:S13]  /*0560*/  ISETP.GT.U32.OR P0, PT, R19, 0x3fff, P0 ;  /* 0x00003fff1300780c */ /* 0x000fda0000704470 */
[----:B------:R-:W-:Y:S05]  /*0570*/  @P0 EXIT ;  /* 0x000000000000094d */ /* 0x000fea0003800000 */
[----:B------:R-:W-:Y:S02]  /*0580*/  IMAD.MOV.U32 R16, RZ, RZ, RZ ;  /* 0x000000ffff107224 */ /* 0x000fe400078e00ff */
.L_x_3806:
        /* <DEDUP_REMOVED lines=12> */
[----:B--2---:R-:W-:-:S04]  /*0650*/  DMUL R14, R4, R14 ;  /* 0x0000000e040e7228 */ /* 0x004fc80000000000 */
[----:B------:R-:W0:-:S04]  /*0660*/  DMUL R12, R4, R12 ;  /* 0x0000000c040c7228 */ /* 0x000e080000000000 */
[----:B---3--:R-:W-:-:S03]  /*0670*/  DMUL R10, R4, R10 ;  /* 0x0000000a040a7228 */ /* 0x008fc60000000000 */
[----:B0-----:R0:W-:Y:S01]  /*0680*/  STG.E.128 [R6.64], R12 ;  /* 0x0000000c06007986 */ /* 0x0011e2000c101d04 */
[----:B------:R-:W1:-:S07]  /*0690*/  DMUL R8, R4, R8 ;  /* 0x0000000804087228 */ /* 0x000e4e0000000000 */
[----:B-1----:R0:W-:Y:S01]  /*06a0*/  STG.E.128 [R6.64+0x10], R8 ;  /* 0x0000100806007986 */ /* 0x0021e2000c101d04 */
[----:B------:R-:W-:Y:S05]  /*06b0*/  @!P0 BRA P1, `(.L_x_3806) ;  /* 0xfffffed000008947 */ /* 0x000fea000083ffff */
[----:B------:R-:W-:Y:S05]  /*06c0*/  EXIT ;  /* 0x000000000000794d */ /* 0x000fea0003800000 */
.L_x_3807:
        /* <DEDUP_REMOVED lines=11> */
.L_x_4066:


//--------------------- .text._ZN2at6native61_GLOBAL__N__44eb8e94_28_ForeachBinaryOpScalarList_cu_dda10a6925multi_tensor_apply_kernelINS1_28TensorListScalarListMetadataIsLi1EEENS1_25BinaryOpScalarListFunctorIsLi1ELi1ELi0EEEJSt10multipliesIsEEEEvT_T0_DpT1_ --------------------------
	.section	.text._ZN2at6native61_GLOBAL__N__44eb8e94_28_ForeachBinaryOpScalarList_cu_dda10a6925multi_tensor_apply_kernelINS1_28TensorListScalarListMetadataIsLi1EEENS1_25BinaryOpScalarListFunctorIsLi1ELi1ELi0EEEJSt10multipliesIsEEEEvT_T0_DpT1_,"ax",@progbits
	.sectioninfo	@"SHI_REGISTERS=30"
	.align	128
.text._ZN2at6native61_GLOBAL__N__44eb8e94_28_ForeachBinaryOpScalarList_cu_dda10a6925multi_tensor_apply_kernelINS1_28TensorListScalarListMetadataIsLi1EEENS1_25BinaryOpScalarListFunctorIsLi1ELi1ELi0EEEJSt10multipliesIsEEEEvT_T0_DpT1_:
        .type           _ZN2at6native61_GLOBAL__N__44eb8e94_28_ForeachBinaryOpScalarList_cu_dda10a6925multi_tensor_apply_kernelINS1_28TensorListScalarListMetadataIsLi1EEENS1_25BinaryOpScalarListFunctorIsLi1ELi1ELi0EEEJSt10multipliesIsEEEEvT_T0_DpT1_,@function
        .size           _ZN2at6native61_GLOBAL__N__44eb8e94_28_ForeachBinaryOpScalarList_cu_dda10a6925multi_tensor_apply_kernelINS1_28TensorListScalarListMetadataIsLi1EEENS1_25BinaryOpScalarListFunctorIsLi1ELi1ELi0EEEJSt10multipliesIsEEEEvT_T0_DpT1_,(.L_x_4067 - _ZN2at6native61_GLOBAL__N__44eb8e94_28_ForeachBinaryOpScalarList_cu_dda10a6925multi_tensor_apply_kernelINS1_28TensorListScalarListMetadataIsLi1EEENS1_25BinaryOpScalarListFunctorIsLi1ELi1ELi0EEEJSt10multipliesIsEEEEvT_T0_DpT1_)
        .other          _ZN2at6native61_GLOBAL__N__44eb8e94_28_ForeachBinaryOpScalarList_cu_dda10a6925multi_tensor_apply_kernelINS1_28TensorListScalarListMetadataIsLi1EEENS1_25BinaryOpScalarListFunctorIsLi1ELi1ELi0EEEJSt10multipliesIsEEEEvT_T0_DpT1_,@"STO_CUDA_ENTRY STV_DEFAULT"
_ZN2at6native61_GLOBAL__N__44eb8e94_28_ForeachBinaryOpScalarList_cu_dda10a6925multi_tensor_apply_kernelINS1_28TensorListScalarListMetadataIsLi1EEENS1_25BinaryOpScalarListFunctorIsLi1ELi1ELi0EEEJSt10multipliesIsEEEEvT_T0_DpT1_:
        /* <DEDUP_REMOVED lines=27> */
.L_x_3809:
[----:B0-----:R-:W-:Y:S01]  /*01b0*/  IADD3 R11, P3, R14, R16, RZ ;  /* 0x000000100e0b7210 */ /* 0x001fe20007f7e0ff */
[----:B------:R-:W-:Y:S01]  /*01c0*/  IMAD R6, R15, 0x3, RZ ;  /* 0x000000030f067824 */ /* 0x000fe200078e02ff */
[----:B------:R-:W-:Y:S02]  /*01d0*/  PRMT R18, RZ, 0x7610, R18 ;  /* 0x00007610ff127816 */ /* 0x000fe40000000012 */
[C---:B------:R-:W-:Y:S01]  /*01e0*/  IADD3 R9, P0, R11.reuse, c[0x0][0x0], RZ ;  /* 0x000000000b097a10 */ /* 0x040fe20007f1e0ff */
[----:B------:R-:W-:Y:S01]  /*01f0*/  IMAD.X R20, RZ, RZ, R17, P3 ;  /* 0x000000ffff147224 */ /* 0x000fe200018e0611 */
[C---:B------:R-:W-:Y:S02]  /*0200*/  ISETP.GE.U32.AND P2, PT, R11.reuse, 0x10000, PT ;  /* 0x000100000b00780c */ /* 0x040fe40003f46070 */
[----:B------:R-:W-:-:S02]  /*0210*/  LEA R10, P3, R11, R2, 0x1 ;  /* 0x000000020b0a7211 */ /* 0x000fc400078608ff */
[----:B------:R-:W-:Y:S02]  /*0220*/  ISETP.LT.U32.AND P1, PT, R11, R0, PT ;  /* 0x000000000b00720c */ /* 0x000fe40003f21070 */
[-C--:B------:R-:W-:Y:S01]  /*0230*/  IADD3 R7, P6, R6, R11.reuse, RZ ;  /* 0x0000000b06077210 */ /* 0x080fe20007fde0ff */
[--C-:B------:R-:W-:Y:S01]  /*0240*/  IMAD.X R6, RZ, RZ, R20.reuse, P0 ;  /* 0x000000ffff067224 */ /* 0x100fe200000e0614 */
[----:B------:R-:W-:Y:S02]  /*0250*/  LEA R13, P4, R15, R11, 0x1 ;  /* 0x0000000b0f0d7211 */ /* 0x000fe400078808ff */
[----:B------:R-:W-:Y:S02]  /*0260*/  ISETP.GE.U32.AND.EX P2, PT, R20, RZ, PT, P2 ;  /* 0x000000ff1400720c */ /* 0x000fe40003f46120 */
[--C-:B------:R-:W-:Y:S01]  /*0270*/  LEA.HI.X R11, R11, R3, R20.reuse, 0x1, P3 ;  /* 0x000000030b0b7211 */ /* 0x100fe200018f0c14 */
[----:B------:R-:W-:Y:S01]  /*0280*/  IMAD.X R22, RZ, RZ, R20, P4 ;  /* 0x000000ffff167224 */ /* 0x000fe200020e0614 */
[----:B------:R-:W-:-:S02]  /*0290*/  ISETP.GE.U32.AND P5, PT, R9, 0x10000, PT ;  /* 0x000100000900780c */ /* 0x000fc40003fa6070 */
[C---:B------:R-:W-:Y:S02]  /*02a0*/  LEA R8, P3, R9.reuse, R2, 0x1 ;  /* 0x0000000209087211 */ /* 0x040fe400078608ff */
[C---:B------:R-:W-:Y:S02]  /*02b0*/  ISETP.LT.U32.AND P0, PT, R9.reuse, R0, PT ;  /* 0x000000000900720c */ /* 0x040fe40003f01070 */
[----:B------:R-:W-:Y:S01]  /*02c0*/  ISETP.LT.AND.EX P1, PT, R20, R5, !P2, P1 ;  /* 0x000000051400720c */ /* 0x000fe20005721310 */
[----:B------:R-:W-:Y:S01]  /*02d0*/  IMAD.X R20, RZ, RZ, R20, P6 ;  /* 0x000000ffff147224 */ /* 0x000fe200030e0614 */
[----:B------:R-:W-:Y:S02]  /*02e0*/  ISETP.GE.U32.AND.EX P5, PT, R6, RZ, PT, P5 ;  /* 0x000000ff0600720c */ /* 0x000fe40003fa6150 */
[----:B------:R-:W-:Y:S02]  /*02f0*/  LEA.HI.X R9, R9, R3, R6, 0x1, P3 ;  /* 0x0000000309097211 */ /* 0x000fe400018f0c06 */
[----:B------:R-:W-:-:S02]  /*0300*/  ISETP.GE.U32.AND P3, PT, R7, 0x10000, PT ;  /* 0x000100000700780c */ /* 0x000fc40003f66070 */
[----:B------:R-:W-:Y:S02]  /*0310*/  ISETP.GE.U32.AND P4, PT, R13, 0x10000, PT ;  /* 0x000100000d00780c */ /* 0x000fe40003f86070 */
[----:B------:R-:W-:Y:S02]  /*0320*/  ISETP.LT.AND.EX P0, PT, R6, R5, !P5, P0 ;  /* 0x000000050600720c */ /* 0x000fe40006f01300 */
[-C--:B------:R-:W-:Y:S01]  /*0330*/  ISETP.LT.U32.AND P5, PT, R7, R0.reuse, PT ;  /* 0x000000000700720c */ /* 0x080fe20003fa1070 */
[----:B------:R-:W2:Y:S01]  /*0340*/  @P1 LDG.E.U16 R18, [R10.64] ;  /* 0x000000040a121981 */ /* 0x000ea2000c1e1500 */
[----:B------:R-:W-:Y:S02]  /*0350*/  ISETP.GE.U32.AND.EX P3, PT, R20, RZ, PT, P3 ;  /* 0x000000ff1400720c */ /* 0x000fe40003f66130 */
[----:B------:R-:W-:Y:S02]  /*0360*/  ISETP.LT.U32.AND P2, PT, R13, R0, PT ;  /* 0x000000000d00720c */ /* 0x000fe40003f41070 */
[----:B------:R-:W-:-:S02]  /*0370*/  ISETP.GE.U32.AND.EX P4, PT, R22, RZ, PT, P4 ;  /* 0x000000ff1600720c */ /* 0x000fc40003f86140 */
[-C--:B------:R-:W-:Y:S02]  /*0380*/  ISETP.LT.AND.EX P3, PT, R20, R5.reuse, !P3, P5 ;  /* 0x000000051400720c */ /* 0x080fe40005f61350 */
[----:B------:R-:W-:Y:S02]  /*0390*/  ISETP.LT.AND.EX P2, PT, R22, R5, !P4, P2 ;  /* 0x000000051600720c */ /* 0x000fe40006741320 */
[-C--:B------:R-:W-:Y:S02]  /*03a0*/  LEA R6, P4, R7, R2.reuse, 0x1 ;  /* 0x0000000207067211 */ /* 0x080fe400078808ff */
[----:B------:R-:W-:Y:S02]  /*03b0*/  LEA R12, P6, R13, R2, 0x1 ;  /* 0x000000020d0c7211 */ /* 0x000fe400078c08ff */
[--C-:B------:R-:W-:Y:S02]  /*03c0*/  LEA.HI.X R7, R7, R3, R20.reuse, 0x1, P4 ;  /* 0x0000000307077211 */ /* 0x100fe400020f0c14 */
[----:B------:R-:W-:-:S02]  /*03d0*/  PRMT R20, RZ, 0x7610, R20 ;  /* 0x00007610ff147816 */ /* 0x000fc40000000014 */
[----:B------:R-:W-:Y:S02]  /*03e0*/  PRMT R19, RZ, 0x7610, R19 ;  /* 0x00007610ff137816 */ /* 0x000fe40000000013 */
[----:B------:R-:W-:Y:S02]  /*03f0*/  PRMT R21, RZ, 0x7610, R21 ;  /* 0x00007610ff157816 */ /* 0x000fe40000000015 */
[----:B------:R-:W-:Y:S01]  /*0400*/  LEA.HI.X R13, R13, R3, R22, 0x1, P6 ;  /* 0x000000030d0d7211 */ /* 0x000fe200030f0c16 */
[----:B------:R-:W3:Y:S04]  /*0410*/  @P3 LDG.E.U16 R20, [R6.64] ;  /* 0x0000000406143981 */ /* 0x000ee8000c1e1500 */
[----:B------:R-:W4:Y:S04]  /*0420*/  @P0 LDG.E.U16 R19, [R8.64] ;  /* 0x0000000408130981 */ /* 0x000f28000c1e1500 */
[----:B------:R-:W5:Y:S01]  /*0430*/  @P2 LDG.E.U16 R21, [R12.64] ;  /* 0x000000040c152981 */ /* 0x000f62000c1e1500 */
[----:B------:R-:W-:Y:S01]  /*0440*/  PRMT R22, R4, 0x9910, RZ ;  /* 0x0000991004167816 */ /* 0x000fe200000000ff */
[----:B------:R-:W-:-:S04]  /*0450*/  IMAD.MOV.U32 R27, RZ, RZ, c[0x0][0x0] ;  /* 0x00000000ff1b7624 */ /* 0x000fc800078e00ff */
[----:B------:R-:W-:Y:S01]  /*0460*/  IMAD.WIDE.U32 R16, R27, 0x4, R16 ;  /* 0x000000041b107825 */ /* 0x000fe200078e0010 */
[----:B--2---:R-:W-:-:S03]  /*0470*/  PRMT R23, R18, 0x9910, RZ ;  /* 0x0000991012177816 */ /* 0x004fc600000000ff */
[----:B------:R-:W-:-:S04]  /*0480*/  IMAD.MOV.U32 R18, RZ, RZ, R22 ;  /* 0x000000ffff127224 */ /* 0x000fc800078e0016 */
[----:B------:R-:W-:-:S05]  /*0490*/  IMAD R25, R18, R23, RZ ;  /* 0x0000001712197224 */ /* 0x000fca00078e02ff */
[----:B------:R0:W-:Y:S01]  /*04a0*/  @P1 STG.E.U16 [R10.64], R25 ;  /* 0x000000190a001986 */ /* 0x0001e2000c101504 */
[----:B---3--:R-:W-:Y:S02]  /*04b0*/  PRMT R20, R20, 0x9910, RZ ;  /* 0x0000991014147816 */ /* 0x008fe400000000ff */
[----:B----4-:R-:W-:-:S03]  /*04c0*/  PRMT R19, R19, 0x9910, RZ ;  /* 0x0000991013137816 */ /* 0x010fc600000000ff */
[----:B------:R-:W-:Y:S01]  /*04d0*/  IMAD.MOV.U32 R23, RZ, RZ, R20 ;  /* 0x000000ffff177224 */ /* 0x000fe200078e0014 */
[----:B-----5:R-:W-:Y:S01]  /*04e0*/  PRMT R21, R21, 0x9910, RZ ;  /* 0x0000991015157816 */ /* 0x020fe200000000ff */
[C---:B------:R-:W-:Y:S02]  /*04f0*/  IMAD R19, R18.reuse, R19, RZ ;  /* 0x0000001312137224 */ /* 0x040fe400078e02ff */
[C---:B------:R-:W-:Y:S02]  /*0500*/  IMAD R23, R18.reuse, R23, RZ ;  /* 0x0000001712177224 */ /* 0x040fe400078e02ff */
        /* <DEDUP_REMOVED lines=10> */
.L_x_3808:
        /* <DEDUP_REMOVED lines=8> */
.L_x_3810:
        /* <DEDUP_REMOVED lines=12> */
[----:B------:R-:W-:Y:S02]  /*06f0*/  IMAD.MOV.U32 R11, RZ, RZ, R14 ;  /* 0x000000ffff0b7224 */ /* 0x000fe400078e000e */
[----:B------:R-:W-:-:S02]  /*0700*/  IMAD R4, R12, R4, RZ ;  /* 0x000000040c047224 */ /* 0x000fc400078e02ff */
[C---:B------:R-:W-:Y:S02]  /*0710*/  IMAD R9, R12.reuse, R9, RZ ;  /* 0x000000090c097224 */ /* 0x040fe400078e02ff */
[C---:B------:R-:W-:Y:S02]  /*0720*/  IMAD R8, R12.reuse, R8, RZ ;  /* 0x000000080c087224 */ /* 0x040fe400078e02ff */
[----:B------:R-:W-:Y:S01]  /*0730*/  IMAD R11, R12, R11, RZ ;  /* 0x0000000b0c0b7224 */ /* 0x000fe200078e02ff */
[----:B------:R-:W-:Y:S02]  /*0740*/  PRMT R9, R9, 0x5410, R4 ;  /* 0x0000541009097816 */ /* 0x000fe40000000004 */
[----:B------:R-:W-:Y:S02]  /*0750*/  SHF.L.U64.HI R4, R13, 0x2, R10 ;  /* 0x000000020d047819 */ /* 0x000fe4000001020a */
[----:B------:R-:W-:Y:S01]  /*0760*/  PRMT R8, R11, 0x5410, R8 ;  /* 0x000054100b087816 */ /* 0x000fe20000000008 */
[----:B------:R-:W-:-:S04]  /*0770*/  IMAD.SHL.U32 R11, R13, 0x4, RZ ;  /* 0x000000040d0b7824 */ /* 0x000fc800078e00ff */
[----:B------:R0:W-:Y:S01]  /*0780*/  STG.E.64 [R6.64], R8 ;  /* 0x0000000806007986 */ /* 0x0001e2000c101b04 */
[----:B------:R-:W-:-:S04]  /*0790*/  ISETP.GE.U32.AND P0, PT, R11, R0, PT ;  /* 0x000000000b00720c */ /* 0x000fc80003f06070 */
[----:B------:R-:W-:-:S13]  /*07a0*/  ISETP.GE.AND.EX P0, PT, R4, R5, PT, P0 ;  /* 0x000000050400720c */ /* 0x000fda0003f06300 */
[----:B0-----:R-:W-:Y:S05]  /*07b0*/  @!P0 BRA P1, `(.L_x_3810) ;  /* 0xfffffe7000008947 */ /* 0x001fea000083ffff */
[----:B------:R-:W-:Y:S05]  /*07c0*/  EXIT ;  /* 0x000000000000794d */ /* 0x000fea0003800000 */
.L_x_3811:
        /* <DEDUP_REMOVED lines=11> */
.L_x_4067:


//--------------------- .text._ZN2at6native61_GLOBAL__N__44eb8e94_28_ForeachBinaryOpScalarList_cu_dda10a6925multi_tensor_apply_kernelINS1_28TensorListScalarListMetadataIlLi1EEENS1_25BinaryOpScalarListFunctorIlLi1ELi1ELi0EEEJSt10multipliesIlEEEEvT_T0_DpT1_ --------------------------
	.section	.text._ZN2at6native61_GLOBAL__N__44eb8e94_28_ForeachBinaryOpScalarList_cu_dda10a6925multi_tensor_apply_kernelINS1_28TensorListScalarListMetadataIlLi1EEENS1_25BinaryOpScalarListFunctorIlLi1ELi1ELi0EEEJSt10multipliesIlEEEEvT_T0_DpT1_,"ax",@progbits
	.sectioninfo	@"SHI_REGISTERS=32"
	.align	128
.text._ZN2at6native61_GLOBAL__N__44eb8e94_28_ForeachBinaryOpScalarList_cu_dda10a6925multi_tensor_apply_kernelINS1_28TensorListScalarListMetadataIlLi1EEENS1_25BinaryOpScalarListFunctorIlLi1ELi1ELi0EEEJSt10multipliesIlEEEEvT_T0_DpT1_:
        .type           _ZN2at6native61_GLOBAL__N__44eb8e94_28_ForeachBinaryOpScalarList_cu_dda10a6925multi_tensor_apply_kernelINS1_28TensorListScalarListMetadataIlLi1EEENS1_25BinaryOpScalarListFunctorIlLi1ELi1ELi0EEEJSt10multipliesIlEEEEvT_T0_DpT1_,@function
        .size           _ZN2at6native61_GLOBAL__N__44eb8e94_28_ForeachBinaryOpScalarList_cu_dda10a6925multi_tensor_apply_kernelINS1_28TensorListScalarListMetadataIlLi1EEENS1_25BinaryOpScalarListFunctorIlLi1ELi1ELi0EEEJSt10multipliesIlEEEEvT_T0_DpT1_,(.L_x_4068 - _ZN2at6native61_GLOBAL__N__44eb8e94_28_ForeachBinaryOpScalarList_cu_dda10a6925multi_tensor_apply_kernelINS1_28TensorListScalarListMetadataIlLi1EEENS1_25BinaryOpScalarListFunctorIlLi1ELi1ELi0EEEJSt10multipliesIlEEEEvT_T0_DpT1_)
        .other          _ZN2at6native61_GLOBAL__N__44eb8e94_28_ForeachBinaryOpScalarList_cu_dda10a6925multi_tensor_apply_kernelINS1_28TensorListScalarListMetadataIlLi1EEENS1_25BinaryOpScalarListFunctorIlLi1ELi1ELi0EEEJSt10multipliesIlEEEEvT_T0_DpT1_,@"STO_CUDA_ENTRY STV_DEFAULT"
_ZN2at6native61_GLOBAL__N__44eb8e94_28_ForeachBinaryOpScalarList_cu_dda10a6925multi_tensor_apply_kernelINS1_28TensorListScalarListMetadataIlLi1EEENS1_25BinaryOpScalarListFunctorIlLi1ELi1ELi0EEEJSt10multipliesIlEEEEvT_T0_DpT1_:
        /* <DEDUP_REMOVED lines=25> */
.L_x_3813:
[----:B0-----:R-:W-:Y:S01]  /*0190*/  IADD3 R19, P0, R3, R6, RZ ;  /* 0x0000000603137210 */ /* 0x001fe20007f1e0ff */
[----:B------:R-:W-:-:S03]  /*01a0*/  CS2R R22, SRZ ;  /* 0x0000000000167805 */ /* 0x000fc6000001ff00 */
[C---:B------:R-:W-:Y:S01]  /*01b0*/  ISETP.GE.U32.AND P2, PT, R19.reuse, 0x10000, PT ;  /* 0x000100001300780c */ /* 0x040fe20003f46070 */
[----:B------:R-:W-:Y:S01]  /*01c0*/  IMAD.X R25, RZ, RZ, R7, P0 ;  /* 0x000000ffff197224 */ /* 0x000fe200000e0607 */
[----:B------:R-:W-:-:S04]  /*01d0*/  ISETP.LT.U32.AND P0, PT, R19, R0, PT ;  /* 0x000000001300720c */ /* 0x000fc80003f01070 */
[----:B------:R-:W-:-:S04]  /*01e0*/  ISETP.GE.U32.AND.EX P2, PT, R25, RZ, PT, P2 ;  /* 0x000000ff1900720c */ /* 0x000fc80003f46120 */
[----:B------:R-:W-:Y:S02]  /*01f0*/  ISETP.LT.AND.EX P2, PT, R25, R2, !P2, P0 ;  /* 0x000000021900720c */ /* 0x000fe40005741300 */
[----:B------:R-:W-:-:S04]  /*0200*/  LEA R16, P0, R19, R10, 0x3 ;  /* 0x0000000a13107211 */ /* 0x000fc800078018ff */
[----:B------:R-:W-:-:S07]  /*0210*/  LEA.HI.X R17, R19, R11, R25, 0x3, P0 ;  /* 0x0000000b13117211 */ /* 0x000fce00000f1c19 */
[----:B------:R-:W2:Y:S01]  /*0220*/  @P2 LDG.E.64 R22, [R16.64] ;  /* 0x0000000410162981 */ /* 0x000ea2000c1e1b00 */
[----:B------:R-:W-:Y:S01]  /*0230*/  IADD3 R13, P0, R19, c[0x0][0x0], RZ ;  /* 0x00000000130d7a10 */ /* 0x000fe20007f1e0ff */
[----:B------:R-:W-:-:S03]  /*0240*/  IMAD R14, R4, 0x3, RZ ;  /* 0x00000003040e7824 */ /* 0x000fc600078e02ff */
[C---:B------:R-:W-:Y:S02]  /*0250*/  ISETP.GE.U32.AND P1, PT, R13.reuse, 0x10000, PT ;  /* 0x000100000d00780c */ /* 0x040fe40003f26070 */
[----:B------:R-:W-:Y:S02]  /*0260*/  IADD3.X R15, RZ, R25, RZ, P0, !PT ;  /* 0x00000019ff0f7210 */ /* 0x000fe400007fe4ff */
[-C--:B------:R-:W-:Y:S02]  /*0270*/  IADD3 R5, P0, R14, R19.reuse, RZ ;  /* 0x000000130e057210 */ /* 0x080fe40007f1e0ff */
[----:B------:R-:W-:Y:S02]  /*0280*/  ISETP.LT.U32.AND P3, PT, R13, R0, PT ;  /* 0x000000000d00720c */ /* 0x000fe40003f61070 */
[----:B------:R-:W-:Y:S02]  /*0290*/  ISETP.GE.U32.AND.EX P1, PT, R15, RZ, PT, P1 ;  /* 0x000000ff0f00720c */ /* 0x000fe40003f26110 */
[----:B------:R-:W-:-:S02]  /*02a0*/  LEA R19, P5, R4, R19, 0x1 ;  /* 0x0000001304137211 */ /* 0x000fc400078a08ff */
[----:B------:R-:W-:Y:S02]  /*02b0*/  ISETP.LT.AND.EX P1, PT, R15, R2, !P1, P3 ;  /* 0x000000020f00720c */ /* 0x000fe40004f21330 */
[----:B------:R-:W-:Y:S01]  /*02c0*/  LEA R12, P4, R13, R10, 0x3 ;  /* 0x0000000a0d0c7211 */ /* 0x000fe200078818ff */
[--C-:B------:R-:W-:Y:S01]  /*02d0*/  IMAD.X R21, RZ, RZ, R25.reuse, P5 ;  /* 0x000000ffff157224 */ /* 0x100fe200028e0619 */
[----:B------:R-:W-:Y:S01]  /*02e0*/  ISETP.GE.U32.AND P3, PT, R19, 0x10000, PT ;  /* 0x000100001300780c */ /* 0x000fe20003f66070 */
[----:B------:R-:W-:Y:S01]  /*02f0*/  IMAD.X R25, RZ, RZ, R25, P0 ;  /* 0x000000ffff197224 */ /* 0x000fe200000e0619 */
[----:B------:R-:W-:Y:S02]  /*0300*/  LEA.HI.X R13, R13, R11, R15, 0x3, P4 ;  /* 0x0000000b0d0d7211 */ /* 0x000fe400020f1c0f */
[----:B------:R-:W-:Y:S01]  /*0310*/  ISETP.LT.U32.AND P4, PT, R19, R0, PT ;  /* 0x000000001300720c */ /* 0x000fe20003f81070 */
[----:B------:R-:W-:Y:S01]  /*0320*/  CS2R R14, SRZ ;  /* 0x00000000000e7805 */ /* 0x000fe2000001ff00 */
[----:B------:R-:W-:-:S02]  /*0330*/  ISETP.GE.U32.AND.EX P3, PT, R21, RZ, PT, P3 ;  /* 0x000000ff1500720c */ /* 0x000fc40003f66130 */
[----:B------:R-:W-:Y:S02]  /*0340*/  ISETP.GE.U32.AND P5, PT, R5, 0x10000, PT ;  /* 0x000100000500780c */ /* 0x000fe40003fa6070 */
[----:B------:R-:W-:Y:S01]  /*0350*/  ISETP.LT.AND.EX P3, PT, R21, R2, !P3, P4 ;  /* 0x000000021500720c */ /* 0x000fe20005f61340 */
[----:B------:R-:W3:Y:S01]  /*0360*/  @P1 LDG.E.64 R14, [R12.64] ;  /* 0x000000040c0e1981 */ /* 0x000ee2000c1e1b00 */
[----:B------:R-:W-:Y:S02]  /*0370*/  ISETP.LT.U32.AND P0, PT, R5, R0, PT ;  /* 0x000000000500720c */ /* 0x000fe40003f01070 */
[----:B------:R-:W-:Y:S02]  /*0380*/  ISETP.GE.U32.AND.EX P5, PT, R25, RZ, PT, P5 ;  /* 0x000000ff1900720c */ /* 0x000fe40003fa6150 */
[----:B------:R-:W-:Y:S02]  /*0390*/  LEA R18, P6, R19, R10, 0x3 ;  /* 0x0000000a13127211 */ /* 0x000fe400078c18ff */
[----:B------:R-:W-:-:S02]  /*03a0*/  ISETP.LT.AND.EX P0, PT, R25, R2, !P5, P0 ;  /* 0x000000021900720c */ /* 0x000fc40006f01300 */
[----:B------:R-:W-:Y:S02]  /*03b0*/  LEA R20, P4, R5, R10, 0x3 ;  /* 0x0000000a05147211 */ /* 0x000fe400078818ff */
[-C--:B------:R-:W-:Y:S02]  /*03c0*/  LEA.HI.X R19, R19, R11.reuse, R21, 0x3, P6 ;  /* 0x0000000b13137211 */ /* 0x080fe400030f1c15 */
[----:B------:R-:W-:Y:S02]  /*03d0*/  LEA.HI.X R21, R5, R11, R25, 0x3, P4 ;  /* 0x0000000b05157211 */ /* 0x000fe400020f1c19 */
[----:B------:R-:W-:-:S06]  /*03e0*/  CS2R R24, SRZ ;  /* 0x0000000000187805 */ /* 0x000fcc000001ff00 */
[----:B------:R-:W4:Y:S01]  /*03f0*/  @P0 LDG.E.64 R24, [R20.64] ;  /* 0x0000000414180981 */ /* 0x000f22000c1e1b00 */
[----:B--2---:R-:W-:-:S04]  /*0400*/  IMAD R23, R23, R8, RZ ;  /* 0x0000000817177224 */ /* 0x004fc800078e02ff */
[----:B------:R-:W-:Y:S02]  /*0410*/  IMAD R27, R9, R22, R23 ;  /* 0x00000016091b7224 */ /* 0x000fe400078e0217 */
[----:B------:R-:W-:-:S04]  /*0420*/  IMAD.WIDE.U32 R22, R22, R8, RZ ;  /* 0x0000000816167225 */ /* 0x000fc800078e00ff */
[----:B------:R-:W-:Y:S02]  /*0430*/  IMAD.IADD R23, R23, 0x1, R27 ;  /* 0x0000000117177824 */ /* 0x000fe400078e021b */
[----:B------:R-:W-:-:S06]  /*0440*/  CS2R R26, SRZ ;  /* 0x00000000001a7805 */ /* 0x000fcc000001ff00 */
[----:B------:R-:W2:Y:S01]  /*0450*/  @P3 LDG.E.64 R26, [R18.64] ;  /* 0x00000004121a3981 */ /* 0x000ea2000c1e1b00 */
[----:B---3--:R-:W-:-:S04]  /*0460*/  IMAD R5, R15, R8, RZ ;  /* 0x000000080f057224 */ /* 0x008fc800078e02ff */
[----:B------:R-:W-:Y:S02]  /*0470*/  IMAD R5, R9, R14, R5 ;  /* 0x0000000e09057224 */ /* 0x000fe400078e0205 */
[----:B------:R-:W-:-:S04]  /*0480*/  IMAD.WIDE.U32 R14, R14, R8, RZ ;  /* 0x000000080e0e7225 */ /* 0x000fc800078e00ff */
[----:B------:R-:W-:Y:S02]  /*0490*/  IMAD.IADD R15, R15, 0x1, R5 ;  /* 0x000000010f0f7824 */ /* 0x000fe400078e0205 */
[----:B----4-:R-:W-:-:S04]  /*04a0*/  IMAD R25, R25, R8, RZ ;  /* 0x0000000819197224 */ /* 0x010fc800078e02ff */
[----:B------:R-:W-:Y:S02]  /*04b0*/  IMAD R29, R9, R24, R25 ;  /* 0x00000018091d7224 */ /* 0x000fe400078e0219 */
[-C--:B------:R-:W-:Y:S01]  /*04c0*/  IMAD.WIDE.U32 R24, R24, R8.reuse, RZ ;  /* 0x0000000818187225 */ /* 0x080fe200078e00ff */
[----:B------:R0:W-:Y:S03]  /*04d0*/  @P2 STG.E.64 [R16.64], R22 ;  /* 0x0000001610002986 */ /* 0x0001e6000c101b04 */
[----:B------:R-:W-:Y:S01]  /*04e0*/  IMAD.IADD R25, R25, 0x1, R29 ;  /* 0x0000000119197824 */ /* 0x000fe200078e021d */
[----:B------:R0:W-:Y:S01]  /*04f0*/  @P1 STG.E.64 [R12.64], R14 ;  /* 0x0000000e0c001986 */ /* 0x0001e2000c101b04 */
[----:B--2---:R-:W-:-:S04]  /*0500*/  IMAD R5, R27, R8, RZ ;  /* 0x000000081b057224 */ /* 0x004fc800078e02ff */
[----:B------:R-:W-:Y:S02]  /*0510*/  IMAD R5, R9, R26, R5 ;  /* 0x0000001a09057224 */ /* 0x000fe400078e0205 */
[----:B------:R-:W-:-:S05]  /*0520*/  IMAD.WIDE.U32 R26, R26, R8, RZ ;  /* 0x000000081a1a7225 */ /* 0x000fca00078e00ff */
[----:B------:R-:W-:Y:S01]  /*0530*/  IADD3 R27, R27, R5, RZ ;  /* 0x000000051b1b7210 */ /* 0x000fe20007ffe0ff */
[----:B------:R-:W-:-:S04]  /*0540*/  IMAD.MOV.U32 R5, RZ, RZ, c[0x0][0x0] ;  /* 0x00000000ff057624 */ /* 0x000fc800078e00ff */
[----:B------:R-:W-:Y:S01]  /*0550*/  IMAD.WIDE.U32 R6, R5, 0x4, R6 ;  /* 0x0000000405067825 */ /* 0x000fe200078e0006 */
[----:B------:R0:W-:Y:S04]  /*0560*/  @P3 STG.E.64 [R18.64], R26 ;  /* 0x0000001a12003986 */ /* 0x0001e8000c101b04 */
[----:B------:R0:W-:Y:S01]  /*0570*/  @P0 STG.E.64 [R20.64], R24 ;  /* 0x0000001814000986 */ /* 0x0001e2000c101b04 */
[C---:B------:R-:W-:Y:S02]  /*0580*/  ISETP.GE.U32.AND P0, PT, R6.reuse, 0x10000, PT ;  /* 0x000100000600780c */ /* 0x040fe40003f06070 */
[----:B------:R-:W-:Y:S02]  /*0590*/  ISETP.LT.U32.AND P1, PT, R6, R0, PT ;  /* 0x000000000600720c */ /* 0x000fe40003f21070 */
[----:B------:R-:W-:-:S02]  /*05a0*/  ISETP.GE.U32.AND.EX P0, PT, R7, RZ, PT, P0 ;  /* 0x000000ff0700720c */ /* 0x000fc40003f06100 */
[----:B------:R-:W-:-:S13]  /*05b0*/  ISETP.LT.AND.EX P1, PT, R7, R2, PT, P1 ;  /* 0x000000020700720c */ /* 0x000fda0003f21310 */
[----:B0-----:R-:W-:Y:S05]  /*05c0*/  @!P0 BRA P1, `(.L_x_3813) ;  /* 0xfffffbc000008947 */ /* 0x001fea000083ffff */
[----:B------:R-:W-:Y:S05]  /*05d0*/  EXIT ;  /* 0x000000000000794d */ /* 0x000fea0003800000 */
.L_x_3812:
[----:B--23--:R-:W0:Y:S02]  /*05e0*/  S2R R18, SR_TID.X ;  /* 0x0000000000127919 */ /* 0x00ce240000002100 */
[----:B0-----:R-:W-:-:S05]  /*05f0*/  IMAD.WIDE.U32 R4, R18, 0x4, RZ ;  /* 0x0000000412047825 */ /* 0x001fca00078e00ff */
[----:B------:R-:W-:-:S04]  /*0600*/  ISETP.GE.U32.AND P0, PT, R4, R0, PT ;  /* 0x000000000400720c */ /* 0x000fc80003f06070 */
[----:B------:R-:W-:-:S04]  /*0610*/  ISETP.GE.AND.EX P0, PT, R5, R2, PT, P0 ;  /* 0x000000020500720c */ /* 0x000fc80003f06300 */
[----:B------:R-:W-:-:S13]  /*0620*/  ISETP.GT.U32.OR P0, PT, R18, 0x3fff, P0 ;  /* 0x00003fff1200780c */ /* 0x000fda0000704470 */
[----:B------:R-:W-:Y:S05]  /*0630*/  @P0 EXIT ;  /* 0x000000000000094d */ /* 0x000fea0003800000 */
[----:B------:R-:W-:Y:S02]  /*0640*/  IMAD.MOV.U32 R3, RZ, RZ, RZ ;  /* 0x000000ffff037224 */ /* 0x000fe400078e00ff */
.L_x_3814:
[----:B------:R-:W-:-:S04]  /*0650*/  LEA R16, P0, R18, R10, 0x5 ;  /* 0x0000000a12107211 */ /* 0x000fc800078028ff */
[----:B------:R-:W-:-:S05]  /*0660*/  LEA.HI.X R17, R18, R11, R3, 0x5, P0 ;  /* 0x0000000b12117211 */ /* 0x000fca00000f2c03 */
[----:B------:R-:W2:Y:S04]  /*0670*/  LDG.E.128 R4, [R16.64] ;  /* 0x0000000410047981 */ /* 0x000ea8000c1e1d00 */
[----:B------:R-:W3:Y:S01]  /*0680*/  LDG.E.128 R12, [R16.64+0x10] ;  /* 0x00001004100c7981 */ /* 0x000ee2000c1e1d00 */
[----:B------:R-:W-:-:S04]  /*0690*/  IADD3 R18, P0, R18, c[0x0][0x0], RZ ;  /* 0x0000000012127a10 */ /* 0x000fc80007f1e0ff */
[----:B------:R-:W-:Y:S01]  /*06a0*/  ISETP.LT.U32.AND P1, PT, R18, 0x4000, PT ;  /* 0x000040001200780c */ /* 0x000fe20003f21070 */
[----:B------:R-:W-:-:S05]  /*06b0*/  IMAD.X R3, RZ, RZ, R3, P0 ;  /* 0x000000ffff037224 */ /* 0x000fca00000e0603 */
[----:B------:R-:W-:Y:S01]  /*06c0*/  ISETP.LT.U32.AND.EX P1, PT, R3, RZ, PT, P1 ;  /* 0x000000ff0300720c */ /* 0x000fe20003f21110 */
[-C--:B--2---:R-:W-:Y:S02]  /*06d0*/  IMAD R21, R7, R8.reuse, RZ ;  /* 0x0000000807157224 */ /* 0x084fe400078e02ff */
[----:B------:R-:W-:Y:S02]  /*06e0*/  IMAD R19, R5, R8, RZ ;  /* 0x0000000805137224 */ /* 0x000fe400078e02ff */
[----:B------:R-:W-:Y:S02]  /*06f0*/  IMAD R21, R9, R6, R21 ;  /* 0x0000000609157224 */ /* 0x000fe400078e0215 */
[----:B------:R-:W-:-:S04]  /*0700*/  IMAD.WIDE.U32 R6, R6, R8, RZ ;  /* 0x0000000806067225 */ /* 0x000fc800078e00ff */
[-C--:B---3--:R-:W-:Y:S02]  /*0710*/  IMAD R13, R13, R8.reuse, RZ ;  /* 0x000000080d0d7224 */ /* 0x088fe400078e02ff */
[----:B------:R-:W-:Y:S02]  /*0720*/  IMAD R23, R15, R8, RZ ;  /* 0x000000080f177224 */ /* 0x000fe400078e02ff */
[----:B------:R-:W-:Y:S02]  /*0730*/  IMAD R19, R9, R4, R19 ;  /* 0x0000000409137224 */ /* 0x000fe400078e0213 */
[----:B------:R-:W-:-:S04]  /*0740*/  IMAD.WIDE.U32 R4, R4, R8, RZ ;  /* 0x0000000804047225 */ /* 0x000fc800078e00ff */
[----:B------:R-:W-:Y:S01]  /*0750*/  IMAD.IADD R7, R7, 0x1, R21 ;  /* 0x0000000107077824 */ /* 0x000fe200078e0215 */
[----:B------:R-:W-:Y:S01]  /*0760*/  IADD3 R5, R5, R19, RZ ;  /* 0x0000001305057210 */ /* 0x000fe20007ffe0ff */
[C---:B------:R-:W-:Y:S02]  /*0770*/  IMAD R21, R9.reuse, R12, R13 ;  /* 0x0000000c09157224 */ /* 0x040fe400078e020d */
[----:B------:R-:W-:Y:S02]  /*0780*/  IMAD R23, R9, R14, R23 ;  /* 0x0000000e09177224 */ /* 0x000fe400078e0217 */
[-C--:B------:R-:W-:Y:S01]  /*0790*/  IMAD.WIDE.U32 R12, R12, R8.reuse, RZ ;  /* 0x000000080c0c7225 */ /* 0x080fe200078e00ff */
[----:B------:R0:W-:Y:S03]  /*07a0*/  STG.E.128 [R16.64], R4 ;  /* 0x0000000410007986 */ /* 0x0001e6000c101d04 */
[----:B------:R-:W-:-:S04]  /*07b0*/  IMAD.WIDE.U32 R14, R14, R8, RZ ;  /* 0x000000080e0e7225 */ /* 0x000fc800078e00ff */
[----:B------:R-:W-:Y:S02]  /*07c0*/  IMAD.IADD R13, R13, 0x1, R21 ;  /* 0x000000010d0d7824 */ /* 0x000fe400078e0215 */
[----:B------:R-:W-:Y:S02]  /*07d0*/  IMAD.IADD R23, R15, 0x1, R23 ;  /* 0x000000010f177824 */ /* 0x000fe400078e0217 */
[----:B0-----:R-:W-:Y:S01]  /*07e0*/  IMAD.MOV.U32 R5, RZ, RZ, R13 ;  /* 0x000000ffff057224 */ /* 0x001fe200078e000d */
[----:B------:R-:W-:Y:S01]  /*07f0*/  MOV R4, R12 ;  /* 0x0000000c00047202 */ /* 0x000fe20000000f00 */
        /* <DEDUP_REMOVED lines=9> */
.L_x_3815:
        /* <DEDUP_REMOVED lines=15> */
.L_x_4068:


//--------------------- .text._ZN2at6native61_GLOBAL__N__44eb8e94_28_ForeachBinaryOpScalarList_cu_dda10a6925multi_tensor_apply_kernelINS1_28TensorListScalarListMetadataIiLi1EEENS1_25BinaryOpScalarListFunctorIiLi1ELi1ELi0EEEJSt10multipliesIiEEEEvT_T0_DpT1_ --------------------------
	.section	.text._ZN2at6native61_GLOBAL__N__44eb8e94_28_ForeachBinaryOpScalarList_cu_dda10a6925multi_tensor_apply_kernelINS1_28TensorListScalarListMetadataIiLi1EEENS1_25BinaryOpScalarListFunctorIiLi1ELi1ELi0EEEJSt10multipliesIiEEEEvT_T0_DpT1_,"ax",@progbits
	.sectioninfo	@"SHI_REGISTERS=28"
	.align	128
.text._ZN2at6native61_GLOBAL__N__44eb8e94_28_ForeachBinaryOpScalarList_cu_dda10a6925multi_tensor_apply_kernelINS1_28TensorListScalarListMetadataIiLi1EEENS1_25BinaryOpScalarListFunctorIiLi1ELi1ELi0EEEJSt10multipliesIiEEEEvT_T0_DpT1_:
        .type           _ZN2at6native61_GLOBAL__N__44eb8e94_28_ForeachBinaryOpScalarList_cu_dda10a6925multi_tensor_apply_kernelINS1_28TensorListScalarListMetadataIiLi1EEENS1_25BinaryOpScalarListFunctorIiLi1ELi1ELi0EEEJSt10multipliesIiEEEEvT_T0_DpT1_,@function
        .size           _ZN2at6native61_GLOBAL__N__44eb8e94_28_ForeachBinaryOpScalarList_cu_dda10a6925multi_tensor_apply_kernelINS1_28TensorListScalarListMetadataIiLi1EEENS1_25BinaryOpScalarListFunctorIiLi1ELi1ELi0EEEJSt10multipliesIiEEEEvT_T0_DpT1_,(.L_x_4069 - _ZN2at6native61_GLOBAL__N__44eb8e94_28_ForeachBinaryOpScalarList_cu_dda10a6925multi_tensor_apply_kernelINS1_28TensorListScalarListMetadataIiLi1EEENS1_25BinaryOpScalarListFunctorIiLi1ELi1ELi0EEEJSt10multipliesIiEEEEvT_T0_DpT1_)
        .other          _ZN2at6native61_GLOBAL__N__44eb8e94_28_ForeachBinaryOpScalarList_cu_dda10a6925multi_tensor_apply_kernelINS1_28TensorListScalarListMetadataIiLi1EEENS1_25BinaryOpScalarListFunctorIiLi1ELi1ELi0EEEJSt10multipliesIiEEEEvT_T0_DpT1_,@"STO_CUDA_ENTRY STV_DEFAULT"
_ZN2at6native61_GLOBAL__N__44eb8e94_28_ForeachBinaryOpScalarList_cu_dda10a6925multi_tensor_apply_kernelINS1_28TensorListScalarListMetadataIiLi1EEENS1_25BinaryOpScalarListFunctorIiLi1ELi1ELi0EEEJSt10multipliesIiEEEEvT_T0_DpT1_:
        /* <DEDUP_REMOVED lines=25> */
.L_x_3817:
        /* <DEDUP_REMOVED lines=43> */
[C---:B--2---:R-:W-:Y:S02]  /*0440*/  IMAD R19, R0.reuse, R19, RZ ;  /* 0x0000001300137224 */ /* 0x044fe400078e02ff */
[C---:B---3--:R-:W-:Y:S02]  /*0450*/  IMAD R25, R0.reuse, R25, RZ ;  /* 0x0000001900197224 */ /* 0x048fe400078e02ff */
[C---:B----4-:R-:W-:Y:S02]  /*0460*/  IMAD R21, R0.reuse, R21, RZ ;  /* 0x0000001500157224 */ /* 0x050fe400078e02ff */
[----:B-----5:R-:W-:-:S03]  /*0470*/  IMAD R23, R0, R23, RZ ;  /* 0x0000001700177224 */ /* 0x020fc600078e02ff */
        /* <DEDUP_REMOVED lines=10> */
.L_x_3816:
[----:B--2---:R-:W0:Y:S02]  /*0520*/  S2R R15, SR_TID.X ;  /* 0x00000000000f7919 */ /* 0x004e240000002100 */
[----:B0-----:R-:W-:-:S05]  /*0530*/  IMAD.WIDE.U32 R6, R15, 0x4, RZ ;  /* 0x000000040f067825 */ /* 0x001fca00078e00ff */
[----:B------:R-:W-:-:S04]  /*0540*/  ISETP.GE.U32.AND P0, PT, R6, R4, PT ;  /* 0x000000040600720c */ /* 0x000fc80003f06070 */
[----:B------:R-:W-:-:S04]  /*0550*/  ISETP.GE.AND.EX P0, PT, R7, R5, PT, P0 ;  /* 0x000000050700720c */ /* 0x000fc80003f06300 */
[----:B------:R-:W-:-:S13]  /*0560*/  ISETP.GT.U32.OR P0, PT, R15, 0x3fff, P0 ;  /* 0x00003fff0f00780c */ /* 0x000fda0000704470 */
[----:B------:R-:W-:Y:S05]  /*0570*/  @P0 EXIT ;  /* 0x000000000000094d */ /* 0x000fea0003800000 */
[----:B------:R-:W-:Y:S02]  /*0580*/  IMAD.MOV.U32 R14, RZ, RZ, RZ ;  /* 0x000000ffff0e7224 */ /* 0x000fe400078e00ff */
.L_x_3818:
        /* <DEDUP_REMOVED lines=18> */
.L_x_3819:
        /* <DEDUP_REMOVED lines=13> */
.L_x_4069:


//--------------------- .text._ZN2at6native61_GLOBAL__N__44eb8e94_28_ForeachBinaryOpScalarList_cu_dda10a6925multi_tensor_apply_kernelINS1_28TensorListScalarListMetadataIaLi1EEENS1_25BinaryOpScalarListFunctorIaLi1ELi1ELi0EEEJSt10multipliesIaEEEEvT_T0_DpT1_ --------------------------
	.section	.text._ZN2at6native61_GLOBAL__N__44eb8e94_28_ForeachBinaryOpScalarList_cu_dda10a6925multi_tensor_apply_kernelINS1_28TensorListScalarListMetadataIaLi1EEENS1_25BinaryOpScalarListFunctorIaLi1ELi1ELi0EEEJSt10multipliesIaEEEEvT_T0_DpT1_,"ax",@progbits
	.sectioninfo	@"SHI_REGISTERS=30"
	.align	128
.text._ZN2at6native61_GLOBAL__N__44eb8e94_28_ForeachBinaryOpScalarList_cu_dda10a6925multi_tensor_apply_kernelINS1_28TensorListScalarListMetadataIaLi1EEENS1_25BinaryOpScalarListFunctorIaLi1ELi1ELi0EEEJSt10multipliesIaEEEEvT_T0_DpT1_:
        .type           _ZN2at6native61_GLOBAL__N__44eb8e94_28_ForeachBinaryOpScalarList_cu_dda10a6925multi_tensor_apply_kernelINS1_28TensorListScalarListMetadataIaLi1EEENS1_25BinaryOpScalarListFunctorIaLi1ELi1ELi0EEEJSt10multipliesIaEEEEvT_T0_DpT1_,@function
        .size           _ZN2at6native61_GLOBAL__N__44eb8e94_28_ForeachBinaryOpScalarList_cu_dda10a6925multi_tensor_apply_kernelINS1_28TensorListScalarListMetadataIaLi1EEENS1_25BinaryOpScalarListFunctorIaLi1ELi1ELi0EEEJSt10multipliesIaEEEEvT_T0_DpT1_,(.L_x_4070 - _ZN2at6native61_GLOBAL__N__44eb8e94_28_ForeachBinaryOpScalarList_cu_dda10a6925multi_tensor_apply_kernelINS1_28TensorListScalarListMetadataIaLi1EEENS1_25BinaryOpScalarListFunctorIaLi1ELi1ELi0EEEJSt10multipliesIaEEEEvT_T0_DpT1_)
        .other          _ZN2at6native61_GLOBAL__N__44eb8e94_28_ForeachBinaryOpScalarList_cu_dda10a6925multi_tensor_apply_kernelINS1_28TensorListScalarListMetadataIaLi1EEENS1_25BinaryOpScalarListFunctorIaLi1ELi1ELi0EEEJSt10multipliesIaEEEEvT_T0_DpT1_,@"STO_CUDA_ENTRY STV_DEFAULT"
_ZN2at6native61_GLOBAL__N__44eb8e94_28_ForeachBinaryOpScalarList_cu_dda10a6925multi_tensor_apply_kernelINS1_28TensorListScalarListMetadataIaLi1EEENS1_25BinaryOpScalarListFunctorIaLi1ELi1ELi0EEEJSt10multipliesIaEEEEvT_T0_DpT1_:
        /* <DEDUP_REMOVED lines=25> */
.L_x_3821:
        /* <DEDUP_REMOVED lines=34> */
[--C-:B------:R-:W-:Y:S01]  /*03b0*/  IMAD.X R7, R7, 0x1, R12.reuse, P6 ;  /* 0x0000000107077824 */ /* 0x100fe200030e060c */
        /* <DEDUP_REMOVED lines=8> */
[----:B--2---:R-:W-:-:S05]  /*0440*/  PRMT R23, R20, 0x9910, RZ ;  /* 0x0000991014177816 */ /* 0x004fca00000000ff */
[----:B------:R-:W-:Y:S01]  /*0450*/  IMAD R25, R0, R23, RZ ;  /* 0x0000001700197224 */ /* 0x000fe200078e02ff */
[----:B---3--:R-:W-:Y:S02]  /*0460*/  PRMT R18, R18, 0x9910, RZ ;  /* 0x0000991012127816 */ /* 0x008fe400000000ff */
[----:B----4-:R-:W-:-:S03]  /*0470*/  PRMT R20, R19, 0x9910, RZ ;  /* 0x0000991013147816 */ /* 0x010fc600000000ff */
[----:B------:R-:W-:Y:S01]  /*0480*/  IMAD.MOV.U32 R19, RZ, RZ, R18 ;  /* 0x000000ffff137224 */ /* 0x000fe200078e0012 */
[----:B-----5:R-:W-:Y:S01]  /*0490*/  PRMT R22, R21, 0x9910, RZ ;  /* 0x0000991015167816 */ /* 0x020fe200000000ff */
[----:B------:R-:W-:Y:S02]  /*04a0*/  IMAD.MOV.U32 R21, RZ, RZ, R20 ;  /* 0x000000ffff157224 */ /* 0x000fe400078e0014 */
[C---:B------:R-:W-:Y:S02]  /*04b0*/  IMAD R19, R0.reuse, R19, RZ ;  /* 0x0000001300137224 */ /* 0x040fe400078e02ff */
[----:B------:R-:W-:Y:S02]  /*04c0*/  IMAD.MOV.U32 R23, RZ, RZ, R22 ;  /* 0x000000ffff177224 */ /* 0x000fe400078e0016 */
[C---:B------:R-:W-:Y:S02]  /*04d0*/  IMAD R21, R0.reuse, R21, RZ ;  /* 0x0000001500157224 */ /* 0x040fe400078e02ff */
[----:B------:R-:W-:Y:S01]  /*04e0*/  IMAD R23, R0, R23, RZ ;  /* 0x0000001700177224 */ /* 0x000fe200078e02ff */
        /* <DEDUP_REMOVED lines=10> */
.L_x_3820:
[----:B--2---:R-:W0:Y:S02]  /*0590*/  S2R R15, SR_TID.X ;  /* 0x00000000000f7919 */ /* 0x004e240000002100 */
[----:B0-----:R-:W-:-:S05]  /*05a0*/  IMAD.WIDE.U32 R2, R15, 0x4, RZ ;  /* 0x000000040f027825 */ /* 0x001fca00078e00ff */
[----:B------:R-:W-:-:S04]  /*05b0*/  ISETP.GE.U32.AND P0, PT, R2, R11, PT ;  /* 0x0000000b0200720c */ /* 0x000fc80003f06070 */
[----:B------:R-:W-:-:S04]  /*05c0*/  ISETP.GE.AND.EX P0, PT, R3, R13, PT, P0 ;  /* 0x0000000d0300720c */ /* 0x000fc80003f06300 */
[----:B------:R-:W-:-:S13]  /*05d0*/  ISETP.GT.U32.OR P0, PT, R15, 0x3fff, P0 ;  /* 0x00003fff0f00780c */ /* 0x000fda0000704470 */
[----:B------:R-:W-:Y:S05]  /*05e0*/  @P0 EXIT ;  /* 0x000000000000094d */ /* 0x000fea0003800000 */
[----:B------:R-:W-:Y:S02]  /*05f0*/  IMAD.MOV.U32 R8, RZ, RZ, RZ ;  /* 0x000000ffff087224 */ /* 0x000fe400078e00ff */
.L_x_3822:
        /* <DEDUP_REMOVED lines=8> */
[C---:B------:R-:W-:Y:S02]  /*0680*/  LOP3.LUT R7, R4.reuse, 0xff, RZ, 0xc0, !PT ;  /* 0x000000ff04077812 */ /* 0x040fe400078ec0ff */
[C---:B------:R-:W-:Y:S02]  /*0690*/  PRMT R5, R4.reuse, 0x7772, RZ ;  /* 0x0000777204057816 */ /* 0x040fe400000000ff */
[----:B------:R-:W-:Y:S01]  /*06a0*/  PRMT R6, R4, 0x7773, RZ ;  /* 0x0000777304067816 */ /* 0x000fe200000000ff */
[C---:B------:R-:W-:Y:S02]  /*06b0*/  IMAD R7, R0.reuse, R7, RZ ;  /* 0x0000000700077224 */ /* 0x040fe400078e02ff */
[----:B------:R-:W-:-:S02]  /*06c0*/  IMAD R4, R0, R9, RZ ;  /* 0x0000000900047224 */ /* 0x000fc400078e02ff */
[----:B------:R-:W-:Y:S02]  /*06d0*/  IMAD.MOV.U32 R9, RZ, RZ, R6 ;  /* 0x000000ffff097224 */ /* 0x000fe400078e0006 */
[----:B------:R-:W-:Y:S01]  /*06e0*/  IMAD R5, R0, R5, RZ ;  /* 0x0000000500057224 */ /* 0x000fe200078e02ff */
[----:B------:R-:W-:Y:S01]  /*06f0*/  PRMT R6, R4, 0x7604, R7 ;  /* 0x0000760404067816 */ /* 0x000fe20000000007 */
[----:B------:R-:W-:-:S03]  /*0700*/  IMAD R4, R0, R9, RZ ;  /* 0x0000000900047224 */ /* 0x000fc600078e02ff */
        /* <DEDUP_REMOVED lines=9> */
.L_x_3823:
        /* <DEDUP_REMOVED lines=14> */
.L_x_4070:


//--------------------- .text._ZN2at6native61_GLOBAL__N__44eb8e94_28_ForeachBinaryOpScalarList_cu_dda10a6925multi_tensor_apply_kernelINS1_28TensorListScalarListMetadataIhLi1EEENS1_25BinaryOpScalarListFunctorIhLi1ELi1ELi0EEEJSt10multipliesIhEEEEvT_T0_DpT1_ --------------------------
	.section	.text._ZN2at6native61_GLOBAL__N__44eb8e94_28_ForeachBinaryOpScalarList_cu_dda10a6925multi_tensor_apply_kernelINS1_28TensorListScalarListMetadataIhLi1EEENS1_25BinaryOpScalarListFunctorIhLi1ELi1ELi0EEEJSt10multipliesIhEEEEvT_T0_DpT1_,"ax",@progbits
	.sectioninfo	@"SHI_REGISTERS=30"
	.align	128
.text._ZN2at6native61_GLOBAL__N__44eb8e94_28_ForeachBinaryOpScalarList_cu_dda10a6925multi_tensor_apply_kernelINS1_28TensorListScalarListMetadataIhLi1EEENS1_25BinaryOpScalarListFunctorIhLi1ELi1ELi0EEEJSt10multipliesIhEEEEvT_T0_DpT1_:
        .type           _ZN2at6native61_GLOBAL__N__44eb8e94_28_ForeachBinaryOpScalarList_cu_dda10a6925multi_tensor_apply_kernelINS1_28TensorListScalarListMetadataIhLi1EEENS1_25BinaryOpScalarListFunctorIhLi1ELi1ELi0EEEJSt10multipliesIhEEEEvT_T0_DpT1_,@function
        .size           _ZN2at6native61_GLOBAL__N__44eb8e94_28_ForeachBinaryOpScalarList_cu_dda10a6925multi_tensor_apply_kernelINS1_28TensorListScalarListMetadataIhLi1EEENS1_25BinaryOpScalarListFunctorIhLi1ELi1ELi0EEEJSt10multipliesIhEEEEvT_T0_DpT1_,(.L_x_4071 - _ZN2at6native61_GLOBAL__N__44eb8e94_28_ForeachBinaryOpScalarList_cu_dda10a6925multi_tensor_apply_kernelINS1_28TensorListScalarListMetadataIhLi1EEENS1_25BinaryOpScalarListFunctorIhLi1ELi1ELi0EEEJSt10multipliesIhEEEEvT_T0_DpT1_)
        .other          _ZN2at6native61_GLOBAL__N__44eb8e94_28_ForeachBinaryOpScalarList_cu_dda10a6925multi_tensor_apply_kernelINS1_28TensorListScalarListMetadataIhLi1EEENS1_25BinaryOpScalarListFunctorIhLi1ELi1ELi0EEEJSt10multipliesIhEEEEvT_T0_DpT1_,@"STO_CUDA_ENTRY STV_DEFAULT"
_ZN2at6native61_GLOBAL__N__44eb8e94_28_ForeachBinaryOpScalarList_cu_dda10a6925multi_tensor_apply_kernelINS1_28TensorListScalarListMetadataIhLi1EEENS1_25BinaryOpScalarListFunctorIhLi1ELi1ELi0EEEJSt10multipliesIhEEEEvT_T0_DpT1_:
        /* <DEDUP_REMOVED lines=25> */
.L_x_3825:
        /* <DEDUP_REMOVED lines=64> */
.L_x_3824:
[----:B--2---:R-:W0:Y:S02]  /*0590*/  S2R R15, SR_TID.X ;  /* 0x00000000000f7919 */ /* 0x004e240000002100 */
[----:B0-----:R-:W-:-:S05]  /*05a0*/  IMAD.WIDE.U32 R2, R15, 0x4, RZ ;  /* 0x000000040f027825 */ /* 0x001fca00078e00ff */
[----:B------:R-:W-:-:S04]  /*05b0*/  ISETP.GE.U32.AND P0, PT, R2, R11, PT ;  /* 0x0000000b0200720c */ /* 0x000fc80003f06070 */
[----:B------:R-:W-:-:S04]  /*05c0*/  ISETP.GE.AND.EX P0, PT, R3, R13, PT, P0 ;  /* 0x0000000d0300720c */ /* 0x000fc80003f06300 */
[----:B------:R-:W-:-:S13]  /*05d0*/  ISETP.GT.U32.OR P0, PT, R15, 0x3fff, P0 ;  /* 0x00003fff0f00780c */ /* 0x000fda0000704470 */
[----:B------:R-:W-:Y:S05]  /*05e0*/  @P0 EXIT ;  /* 0x000000000000094d */ /* 0x000fea0003800000 */
[----:B------:R-:W-:Y:S02]  /*05f0*/  IMAD.MOV.U32 R8, RZ, RZ, RZ ;  /* 0x000000ffff087224 */ /* 0x000fe400078e00ff */
.L_x_3826:
        /* <DEDUP_REMOVED lines=26> */
.L_x_3827:
        /* <DEDUP_REMOVED lines=14> */
.L_x_4071:


//--------------------- .text._ZN2at6native61_GLOBAL__N__44eb8e94_28_ForeachBinaryOpScalarList_cu_dda10a6925multi_tensor_apply_kernelINS1_28TensorListScalarListMetadataIfLi2EEENS1_25BinaryOpScalarListFunctorIN3c108BFloat16ELi2ELi1ELi1EEEJSt4plusIfEEEEvT_T0_DpT1_ --------------------------
	.section	.text._ZN2at6native61_GLOBAL__N__44eb8e94_28_ForeachBinaryOpScalarList_cu_dda10a6925multi_tensor_apply_kernelINS1_28TensorListScalarListMetadataIfLi2EEENS1_25BinaryOpScalarListFunctorIN3c108BFloat16ELi2ELi1ELi1EEEJSt4plusIfEEEEvT_T0_DpT1_,"ax",@progbits
	.sectioninfo	@"SHI_REGISTERS=32"
	.align	128
.text._ZN2at6native61_GLOBAL__N__44eb8e94_28_ForeachBinaryOpScalarList_cu_dda10a6925multi_tensor_apply_kernelINS1_28TensorListScalarListMetadataIfLi2EEENS1_25BinaryOpScalarListFunctorIN3c108BFloat16ELi2ELi1ELi1EEEJSt4plusIfEEEEvT_T0_DpT1_:
        .type           _ZN2at6native61_GLOBAL__N__44eb8e94_28_ForeachBinaryOpScalarList_cu_dda10a6925multi_tensor_apply_kernelINS1_28TensorListScalarListMetadataIfLi2EEENS1_25BinaryOpScalarListFunctorIN3c108BFloat16ELi2ELi1ELi1EEEJSt4plusIfEEEEvT_T0_DpT1_,@function
        .size           _ZN2at6native61_GLOBAL__N__44eb8e94_28_ForeachBinaryOpScalarList_cu_dda10a6925multi_tensor_apply_kernelINS1_28TensorListScalarListMetadataIfLi2EEENS1_25BinaryOpScalarListFunctorIN3c108BFloat16ELi2ELi1ELi1EEEJSt4plusIfEEEEvT_T0_DpT1_,(.L_x_4072 - _ZN2at6native61_GLOBAL__N__44eb8e94_28_ForeachBinaryOpScalarList_cu_dda10a6925multi_tensor_apply_kernelINS1_28TensorListScalarListMetadataIfLi2EEENS1_25BinaryOpScalarListFunctorIN3c108BFloat16ELi2ELi1ELi1EEEJSt4plusIfEEEEvT_T0_DpT1_)
        .other          _ZN2at6native61_GLOBAL__N__44eb8e94_28_ForeachBinaryOpScalarList_cu_dda10a6925multi_tensor_apply_kernelINS1_28TensorListScalarListMetadataIfLi2EEENS1_25BinaryOpScalarListFunctorIN3c108BFloat16ELi2ELi1ELi1EEEJSt4plusIfEEEEvT_T0_DpT1_,@"STO_CUDA_ENTRY STV_DEFAULT"
_ZN2at6native61_GLOBAL__N__44eb8e94_28_ForeachBinaryOpScalarList_cu_dda10a6925multi_tensor_apply_kernelINS1_28TensorListScalarListMetadataIfLi2EEENS1_25BinaryOpScalarListFunctorIN3c108BFloat16ELi2ELi1ELi1EEEJSt4plusIfEEEEvT_T0_DpT1_:
        /* <DEDUP_REMOVED lines=28> */
.L_x_3829:
        /* <DEDUP_REMOVED lines=50> */
[----:B------:R-:W-:Y:S01]  /*04e0*/  FADD.FTZ R7, R0, R7 ;  /* 0x0000000700077221 */ /* 0x000fe20000010000 */
[----:B---3--:R-:W-:-:S04]  /*04f0*/  PRMT R21, RZ, 0x5410, R22 ;  /* 0x00005410ff157816 */ /* 0x008fc80000000016 */
[----:B------:R-:W-:Y:S01]  /*0500*/  F2FP.BF16.PACK_AB R6, RZ, R7 ;  /* 0x00000007ff06723e */ /* 0x000fe200000010ff */
[----:B------:R-:W-:Y:S01]  /*0510*/  FADD.FTZ R21, R0, R21 ;  /* 0x0000001500157221 */ /* 0x000fe20000010000 */
[----:B----4-:R-:W-:-:S04]  /*0520*/  PRMT R7, RZ, 0x5410, R24 ;  /* 0x00005410ff077816 */ /* 0x010fc80000000018 */
[----:B------:R-:W-:Y:S01]  /*0530*/  F2FP.BF16.PACK_AB R20, RZ, R21 ;  /* 0x00000015ff14723e */ /* 0x000fe200000010ff */
[----:B------:R-:W-:Y:S01]  /*0540*/  FADD.FTZ R7, R0, R7 ;  /* 0x0000000700077221 */ /* 0x000fe20000010000 */
[----:B-----5:R-:W-:-:S04]  /*0550*/  PRMT R21, RZ, 0x5410, R26 ;  /* 0x00005410ff157816 */ /* 0x020fc8000000001a */
[----:B------:R-:W-:Y:S01]  /*0560*/  F2FP.BF16.PACK_AB R7, RZ, R7 ;  /* 0x00000007ff07723e */ /* 0x000fe200000010ff */
[----:B------:R0:W-:Y:S01]  /*0570*/  @P1 STG.E.U16 [R16.64], R6 ;  /* 0x0000000610001986 */ /* 0x0001e2000c101504 */
[----:B------:R-:W-:-:S03]  /*0580*/  FADD.FTZ R21, R0, R21 ;  /* 0x0000001500157221 */ /* 0x000fc60000010000 */
        /* <DEDUP_REMOVED lines=13> */
.L_x_3828:
[----:B0-----:R-:W0:Y:S02]  /*0660*/  S2R R16, SR_TID.X ;  /* 0x0000000000107919 */ /* 0x001e240000002100 */
[----:B0-----:R-:W-:-:S05]  /*0670*/  IMAD.WIDE.U32 R4, R16, 0x4, RZ ;  /* 0x0000000410047825 */ /* 0x001fca00078e00ff */
[----:B------:R-:W-:-:S04]  /*0680*/  ISETP.GE.U32.AND P0, PT, R4, R2, PT ;  /* 0x000000020400720c */ /* 0x000fc80003f06070 */
[----:B------:R-:W-:-:S04]  /*0690*/  ISETP.GE.AND.EX P0, PT, R5, R3, PT, P0 ;  /* 0x000000030500720c */ /* 0x000fc80003f06300 */
[----:B------:R-:W-:-:S13]  /*06a0*/  ISETP.GT.U32.OR P0, PT, R16, 0x3fff, P0 ;  /* 0x00003fff1000780c */ /* 0x000fda0000704470 */
[----:B------:R-:W-:Y:S05]  /*06b0*/  @P0 EXIT ;  /* 0x000000000000094d */ /* 0x000fea0003800000 */
[----:B------:R-:W-:-:S04]  /*06c0*/  IMAD.MOV.U32 R21, RZ, RZ, RZ ;  /* 0x000000ffff157224 */ /* 0x000fc800078e00ff */
.L_x_3830:
        /* <DEDUP_REMOVED lines=9> */
[C---:B------:R-:W-:Y:S01]  /*0760*/  FADD.FTZ R5, R0.reuse, R5 ;  /* 0x0000000500057221 */ /* 0x040fe20000010000 */
[----:B------:R-:W-:Y:S01]  /*0770*/  PRMT R11, RZ, 0x7610, R11 ;  /* 0x00007610ff0b7816 */ /* 0x000fe2000000000b */
[----:B------:R-:W-:-:S02]  /*0780*/  FADD.FTZ R8, R0, R7 ;  /* 0x0000000700087221 */ /* 0x000fc40000010000 */
[C---:B------:R-:W-:Y:S02]  /*0790*/  FADD.FTZ R9, R0.reuse, R9 ;  /* 0x0000000900097221 */ /* 0x040fe40000010000 */
[----:B------:R-:W-:Y:S01]  /*07a0*/  FADD.FTZ R10, R0, R11 ;  /* 0x0000000b000a7221 */ /* 0x000fe20000010000 */
        /* <DEDUP_REMOVED lines=14> */
.L_x_3831:
        /* <DEDUP_REMOVED lines=15> */
.L_x_4072:


//--------------------- .text._ZN2at6native61_GLOBAL__N__44eb8e94_28_ForeachBinaryOpScalarList_cu_dda10a6925multi_tensor_apply_kernelINS1_28TensorListScalarListMetadataIfLi2EEENS1_25BinaryOpScalarListFunctorIN3c104HalfELi2ELi1ELi1EEEJSt4plusIfEEEEvT_T0_DpT1_ --------------------------
	.section	.text._ZN2at6native61_GLOBAL__N__44eb8e94_28_ForeachBinaryOpScalarList_cu_dda10a6925multi_tensor_apply_kernelINS1_28TensorListScalarListMetadataIfLi2EEENS1_25BinaryOpScalarListFunctorIN3c104HalfELi2ELi1ELi1EEEJSt4plusIfEEEEvT_T0_DpT1_,"ax",@progbits
	.sectioninfo	@"SHI_REGISTERS=32"
	.align	128
.text._ZN2at6native61_GLOBAL__N__44eb8e94_28_ForeachBinaryOpScalarList_cu_dda10a6925multi_tensor_apply_kernelINS1_28TensorListScalarListMetadataIfLi2EEENS1_25BinaryOpScalarListFunctorIN3c104HalfELi2ELi1ELi1EEEJSt4plusIfEEEEvT_T0_DpT1_:
        .type           _ZN2at6native61_GLOBAL__N__44eb8e94_28_ForeachBinaryOpScalarList_cu_dda10a6925multi_tensor_apply_kernelINS1_28TensorListScalarListMetadataIfLi2EEENS1_25BinaryOpScalarListFunctorIN3c104HalfELi2ELi1ELi1EEEJSt4plusIfEEEEvT_T0_DpT1_,@function
        .size           _ZN2at6native61_GLOBAL__N__44eb8e94_28_ForeachBinaryOpScalarList_cu_dda10a6925multi_tensor_apply_kernelINS1_28TensorListScalarListMetadataIfLi2EEENS1_25BinaryOpScalarListFunctorIN3c104HalfELi2ELi1ELi1EEEJSt4plusIfEEEEvT_T0_DpT1_,(.L_x_4073 - _ZN2at6native61_GLOBAL__N__44eb8e94_28_ForeachBinaryOpScalarList_cu_dda10a6925multi_tensor_apply_kernelINS1_28TensorListScalarListMetadataIfLi2EEENS1_25BinaryOpScalarListFunctorIN3c104HalfELi2ELi1ELi1EEEJSt4plusIfEEEEvT_T0_DpT1_)
        .other          _ZN2at6native61_GLOBAL__N__44eb8e94_28_ForeachBinaryOpScalarList_cu_dda10a6925multi_tensor_apply_kernelINS1_28TensorListScalarListMetadataIfLi2EEENS1_25BinaryOpScalarListFunctorIN3c104HalfELi2ELi1ELi1EEEJSt4plusIfEEEEvT_T0_DpT1_,@"STO_CUDA_ENTRY STV_DEFAULT"
_ZN2at6native61_GLOBAL__N__44eb8e94_28_ForeachBinaryOpScalarList_cu_dda10a6925multi_tensor_apply_kernelINS1_28TensorListScalarListMetadataIfLi2EEENS1_25BinaryOpScalarListFunctorIN3c104HalfELi2ELi1ELi1EEEJSt4plusIfEEEEvT_T0_DpT1_:
        /* <DEDUP_REMOVED lines=28> */
.L_x_3833:
        /* <DEDUP_REMOVED lines=48> */
[----:B------:R-:W-:Y:S01]  /*04c0*/  FADD.FTZ R9, R0, R7 ;  /* 0x0000000700097221 */ /* 0x000fe20000010000 */
[----:B---3--:R-:W-:Y:S01]  /*04d0*/  HADD2.F32 R22, -RZ, R22.H0_H0 ;  /* 0x20000016ff167230 */ /* 0x008fe20000004100 */
[----:B------:R-:W-:-:S04]  /*04e0*/  @P4 LEA.HI.X R7, R29, R15, R27, 0x1, P5 ;  /* 0x0000000f1d074211 */ /* 0x000fc800028f0c1b */
[----:B------:R-:W-:Y:S01]  /*04f0*/  FADD.FTZ R22, R0, R22 ;  /* 0x0000001600167221 */ /* 0x000fe20000010000 */
[----:B-1----:R-:W-:Y:S01]  /*0500*/  F2FP.PACK_AB R20, RZ, R9 ;  /* 0x00000009ff14723e */ /* 0x002fe200000000ff */
[----:B----4-:R-:W-:Y:S02]  /*0510*/  HADD2.F32 R27, -RZ, R24.H0_H0 ;  /* 0x20000018ff1b7230 */ /* 0x010fe40000004100 */
[----:B-----5:R-:W-:-:S03]  /*0520*/  HADD2.F32 R21, -RZ, R26.H0_H0 ;  /* 0x2000001aff157230 */ /* 0x020fc60000004100 */
[C---:B------:R-:W-:Y:S01]  /*0530*/  FADD.FTZ R27, R0.reuse, R27 ;  /* 0x0000001b001b7221 */ /* 0x040fe20000010000 */
[----:B------:R-:W-:Y:S01]  /*0540*/  @P2 LEA.HI.X R9, R25, R15, R23, 0x1, P3 ;  /* 0x0000000f19092211 */ /* 0x000fe200018f0c17 */
[----:B------:R-:W-:Y:S02]  /*0550*/  IMAD.MOV.U32 R23, RZ, RZ, c[0x0][0x0] ;  /* 0x00000000ff177624 */ /* 0x000fe400078e00ff */
[----:B------:R-:W-:Y:S01]  /*0560*/  FADD.FTZ R21, R0, R21 ;  /* 0x0000001500157221 */ /* 0x000fe20000010000 */
        /* <DEDUP_REMOVED lines=14> */
.L_x_3832:
[----:B0-----:R-:W0:Y:S02]  /*0650*/  S2R R16, SR_TID.X ;  /* 0x0000000000107919 */ /* 0x001e240000002100 */
[----:B0-----:R-:W-:-:S05]  /*0660*/  IMAD.WIDE.U32 R4, R16, 0x4, RZ ;  /* 0x0000000410047825 */ /* 0x001fca00078e00ff */
[----:B------:R-:W-:-:S04]  /*0670*/  ISETP.GE.U32.AND P0, PT, R4, R2, PT ;  /* 0x000000020400720c */ /* 0x000fc80003f06070 */
[----:B------:R-:W-:-:S04]  /*0680*/  ISETP.GE.AND.EX P0, PT, R5, R3, PT, P0 ;  /* 0x000000030500720c */ /* 0x000fc80003f06300 */
[----:B------:R-:W-:-:S13]  /*0690*/  ISETP.GT.U32.OR P0, PT, R16, 0x3fff, P0 ;  /* 0x00003fff1000780c */ /* 0x000fda0000704470 */
[----:B------:R-:W-:Y:S05]  /*06a0*/  @P0 EXIT ;  /* 0x000000000000094d */ /* 0x000fea0003800000 */
[----:B------:R-:W-:-:S04]  /*06b0*/  IMAD.MOV.U32 R23, RZ, RZ, RZ ;  /* 0x000000ffff177224 */ /* 0x000fc800078e00ff */
.L_x_3834:
        /* <DEDUP_REMOVED lines=9> */
[C---:B------:R-:W-:Y:S01]  /*0750*/  FADD.FTZ R5, R0.reuse, R5 ;  /* 0x0000000500057221 */ /* 0x040fe20000010000 */
[----:B------:R-:W-:Y:S01]  /*0760*/  HADD2.F32 R17, -RZ, R7.H1_H1 ;  /* 0x30000007ff117230 */ /* 0x000fe20000004100 */
[C---:B------:R-:W-:Y:S02]  /*0770*/  FADD.FTZ R8, R0.reuse, R9 ;  /* 0x0000000900087221 */ /* 0x040fe40000010000 */
[----:B------:R-:W-:-:S02]  /*0780*/  FADD.FTZ R11, R0, R11 ;  /* 0x0000000b000b7221 */ /* 0x000fc40000010000 */
[----:B------:R-:W-:Y:S01]  /*0790*/  FADD.FTZ R10, R0, R17 ;  /* 0x00000011000a7221 */ /* 0x000fe20000010000 */
        /* <DEDUP_REMOVED lines=14> */
.L_x_3835:
        /* <DEDUP_REMOVED lines=16> */
.L_x_4073:


//--------------------- .text._ZN2at6native61_GLOBAL__N__44eb8e94_28_ForeachBinaryOpScalarList_cu_dda10a6925multi_tensor_apply_kernelINS1_28TensorListScalarListMetadataIbLi2EEENS1_25BinaryOpScalarListFunctorIbLi2ELi1ELi1EEEJSt4plusIbEEEEvT_T0_DpT1_ --------------------------
	.section	.text._ZN2at6native61_GLOBAL__N__44eb8e94_28_ForeachBinaryOpScalarList_cu_dda10a6925multi_tensor_apply_kernelINS1_28TensorListScalarListMetadataIbLi2EEENS1_25BinaryOpScalarListFunctorIbLi2ELi1ELi1EEEJSt4plusIbEEEEvT_T0_DpT1_,"ax",@progbits
	.sectioninfo	@"SHI_REGISTERS=32"
	.align	128
.text._ZN2at6native61_GLOBAL__N__44eb8e94_28_ForeachBinaryOpScalarList_cu_dda10a6925multi_tensor_apply_kernelINS1_28TensorListScalarListMetadataIbLi2EEENS1_25BinaryOpScalarListFunctorIbLi2ELi1ELi1EEEJSt4plusIbEEEEvT_T0_DpT1_:
        .type           _ZN2at6native61_GLOBAL__N__44eb8e94_28_ForeachBinaryOpScalarList_cu_dda10a6925multi_tensor_apply_kernelINS1_28TensorListScalarListMetadataIbLi2EEENS1_25BinaryOpScalarListFunctorIbLi2ELi1ELi1EEEJSt4plusIbEEEEvT_T0_DpT1_,@function
        .size           _ZN2at6native61_GLOBAL__N__44eb8e94_28_ForeachBinaryOpScalarList_cu_dda10a6925multi_tensor_apply_kernelINS1_28TensorListScalarListMetadataIbLi2EEENS1_25BinaryOpScalarListFunctorIbLi2ELi1ELi1EEEJSt4plusIbEEEEvT_T0_DpT1_,(.L_x_4074 - _ZN2at6native61_GLOBAL__N__44eb8e94_28_ForeachBinaryOpScalarList_cu_dda10a6925multi_tensor_apply_kernelINS1_28TensorListScalarListMetadataIbLi2EEENS1_25BinaryOpScalarListFunctorIbLi2ELi1ELi1EEEJSt4plusIbEEEEvT_T0_DpT1_)
        .other          _ZN2at6native61_GLOBAL__N__44eb8e94_28_ForeachBinaryOpScalarList_cu_dda10a6925multi_tensor_apply_kernelINS1_28TensorListScalarListMetadataIbLi2EEENS1_25BinaryOpScalarListFunctorIbLi2ELi1ELi1EEEJSt4plusIbEEEEvT_T0_DpT1_,@"STO_CUDA_ENTRY STV_DEFAULT"
_ZN2at6native61_GLOBAL__N__44eb8e94_28_ForeachBinaryOpScalarList_cu_dda10a6925multi_tensor_apply_kernelINS1_28TensorListScalarListMetadataIbLi2EEENS1_25BinaryOpScalarListFunctorIbLi2ELi1ELi1EEEJSt4plusIbEEEEvT_T0_DpT1_:
        /* <DEDUP_REMOVED lines=29> */
.L_x_3837:
        /* <DEDUP_REMOVED lines=25> */
[----:B------:R-:W-:Y:S02]  /*0360*/  @P0 IADD3 R6, P5, R25, R10, RZ ;  /* 0x0000000a19060210 */ /* 0x000fe40007fbe0ff */
[----:B------:R-:W-:-:S03]  /*0370*/  ISETP.LT.AND.EX P2, PT, R22, R15, !P2, P4 ;  /* 0x0000000f1600720c */ /* 0x000fc60005741340 */
[----:B------:R-:W-:Y:S01]  /*0380*/  @P0 IMAD.X R7, R24, 0x1, R13, P5 ;  /* 0x0000000118070824 */ /* 0x000fe200028e060d */
        /* <DEDUP_REMOVED lines=11> */
[----:B------:R-:W4:Y:S04]  /*0440*/  @P3 LDG.E.U8 R3, [R4.64] ;  /* 0x0000000404033981 */ /* 0x000f28000c1e1100 */
[----:B------:R-:W5:Y:S01]  /*0450*/  @P2 LDG.E.U8 R2, [R8.64] ;  /* 0x0000000408022981 */ /* 0x000f62000c1e1100 */
[----:B0-----:R-:W-:Y:S02]  /*0460*/  @P1 IADD3 R6, P5, R29, R11, RZ ;  /* 0x0000000b1d061210 */ /* 0x001fe40007fbe0ff */
[----:B------:R-:W-:-:S03]  /*0470*/  ISETP.NE.AND P4, PT, R0, RZ, PT ;  /* 0x000000ff0000720c */ /* 0x000fc60003f85270 */
[----:B------:R-:W-:Y:S01]  /*0480*/  @P1 IMAD.X R7, R26, 0x1, R14, P5 ;  /* 0x000000011a071824 */ /* 0x000fe200028e060e */
[----:B------:R-:W-:Y:S02]  /*0490*/  SEL R26, RZ, 0xffffffff, !P4 ;  /* 0xffffffffff1a7807 */ /* 0x000fe40006000000 */
[----:B--2---:R-:W-:-:S04]  /*04a0*/  LOP3.LUT P6, RZ, R28, 0xff, RZ, 0xc0, !PT ;  /* 0x000000ff1cff7812 */ /* 0x004fc800078cc0ff */
[----:B------:R-:W-:Y:S02]  /*04b0*/  SEL R29, RZ, 0x1, !P6 ;  /* 0x00000001ff1d7807 */ /* 0x000fe40007000000 */
[----:B---3--:R-:W-:Y:S02]  /*04c0*/  LOP3.LUT P6, RZ, R27, 0xff, RZ, 0xc0, !PT ;  /* 0x000000ff1bff7812 */ /* 0x008fe400078cc0ff */
[----:B----4-:R-:W-:Y:S02]  /*04d0*/  LOP3.LUT P5, RZ, R3, 0xff, RZ, 0xc0, !PT ;  /* 0x000000ff03ff7812 */ /* 0x010fe400078ac0ff */
[----:B------:R-:W-:Y:S02]  /*04e0*/  SEL R3, RZ, 0x1, !P6 ;  /* 0x00000001ff037807 */ /* 0x000fe40007000000 */
[----:B-----5:R-:W-:Y:S02]  /*04f0*/  LOP3.LUT P4, RZ, R2, 0xff, RZ, 0xc0, !PT ;  /* 0x000000ff02ff7812 */ /* 0x020fe4000788c0ff */
[----:B------:R-:W-:-:S02]  /*0500*/  SEL R9, RZ, 0x1, !P5 ;  /* 0x00000001ff097807 */ /* 0x000fc40006800000 */
[----:B------:R-:W-:Y:S02]  /*0510*/  @P0 IADD3 R4, P6, R25, R11, RZ ;  /* 0x0000000b19040210 */ /* 0x000fe40007fde0ff */
[-C--:B------:R-:W-:Y:S02]  /*0520*/  @P0 ISETP.NE.AND P5, PT, R29, R26.reuse, PT ;  /* 0x0000001a1d00020c */ /* 0x080fe40003fa5270 */
[----:B------:R-:W-:Y:S01]  /*0530*/  SEL R25, RZ, 0x1, !P4 ;  /* 0x00000001ff197807 */ /* 0x000fe20006000000 */
[----:B------:R-:W-:Y:S01]  /*0540*/  @P0 IMAD.X R5, R24, 0x1, R14, P6 ;  /* 0x0000000118050824 */ /* 0x000fe200030e060e */
[----:B------:R-:W-:Y:S02]  /*0550*/  ISETP.NE.AND P4, PT, R3, R26, PT ;  /* 0x0000001a0300720c */ /* 0x000fe40003f85270 */
[----:B------:R-:W-:Y:S02]  /*0560*/  @P0 SEL R27, RZ, 0x1, !P5 ;  /* 0x00000001ff1b0807 */ /* 0x000fe40006800000 */
[----:B------:R-:W-:-:S02]  /*0570*/  SEL R29, RZ, 0x1, !P4 ;  /* 0x00000001ff1d7807 */ /* 0x000fc40006000000 */
[-C--:B------:R-:W-:Y:S01]  /*0580*/  ISETP.NE.AND P5, PT, R9, R26.reuse, PT ;  /* 0x0000001a0900720c */ /* 0x080fe20003fa5270 */
[----:B------:R0:W-:Y:S01]  /*0590*/  @P0 STG.E.U8 [R4.64], R27 ;  /* 0x0000001b04000986 */ /* 0x0001e2000c101104 */
[-C--:B------:R-:W-:Y:S02]  /*05a0*/  @P3 IADD3 R2, P0, R23, R11.reuse, RZ ;  /* 0x0000000b17023210 */ /* 0x080fe40007f1e0ff */
[----:B------:R-:W-:Y:S01]  /*05b0*/  ISETP.NE.AND P4, PT, R25, R26, PT ;  /* 0x0000001a1900720c */ /* 0x000fe20003f85270 */
[----:B------:R0:W-:Y:S01]  /*05c0*/  @P1 STG.E.U8 [R6.64], R29 ;  /* 0x0000001d06001986 */ /* 0x0001e2000c101104 */
[----:B------:R-:W-:Y:S01]  /*05d0*/  @P2 IADD3 R8, P1, R21, R11, RZ ;  /* 0x0000000b15082210 */ /* 0x000fe20007f3e0ff */
[----:B------:R-:W-:Y:S01]  /*05e0*/  IMAD.MOV.U32 R25, RZ, RZ, c[0x0][0x0] ;  /* 0x00000000ff197624 */ /* 0x000fe200078e00ff */
[----:B------:R-:W-:Y:S01]  /*05f0*/  SEL R23, RZ, 0x1, !P5 ;  /* 0x00000001ff177807 */ /* 0x000fe20006800000 */
[--C-:B------:R-:W-:Y:S01]  /*0600*/  @P3 IMAD.X R3, R20, 0x1, R14.reuse, P0 ;  /* 0x0000000114033824 */ /* 0x100fe200000e060e */
[----:B------:R-:W-:Y:S01]  /*0610*/  @P2 SEL R21, RZ, 0x1, !P4 ;  /* 0x00000001ff152807 */ /* 0x000fe20006000000 */
[----:B------:R-:W-:-:S02]  /*0620*/  @P2 IMAD.X R9, R22, 0x1, R14, P1 ;  /* 0x0000000116092824 */ /* 0x000fc400008e060e */
[----:B------:R-:W-:Y:S01]  /*0630*/  IMAD.WIDE.U32 R18, R25, 0x4, R18 ;  /* 0x0000000419127825 */ /* 0x000fe200078e0012 */
[----:B------:R0:W-:Y:S04]  /*0640*/  @P3 STG.E.U8 [R2.64], R23 ;  /* 0x0000001702003986 */ /* 0x0001e8000c101104 */
[----:B------:R0:W-:Y:S01]  /*0650*/  @P2 STG.E.U8 [R8.64], R21 ;  /* 0x0000001508002986 */ /* 0x0001e2000c101104 */
[C---:B------:R-:W-:Y:S02]  /*0660*/  ISETP.GE.U32.AND P0, PT, R18.reuse, 0x10000, PT ;  /* 0x000100001200780c */ /* 0x040fe40003f06070 */
[----:B------:R-:W-:Y:S02]  /*0670*/  ISETP.LT.U32.AND P1, PT, R18, R12, PT ;  /* 0x0000000c1200720c */ /* 0x000fe40003f21070 */
[----:B------:R-:W-:-:S02]  /*0680*/  ISETP.GE.U32.AND.EX P0, PT, R19, RZ, PT, P0 ;  /* 0x000000ff1300720c */ /* 0x000fc40003f06100 */
[----:B------:R-:W-:-:S13]  /*0690*/  ISETP.LT.AND.EX P1, PT, R19, R15, PT, P1 ;  /* 0x0000000f1300720c */ /* 0x000fda0003f21310 */
[----:B0-----:R-:W-:Y:S05]  /*06a0*/  @!P0 BRA P1, `(.L_x_3837) ;  /* 0xfffffb2000008947 */ /* 0x001fea000083ffff */
[----:B------:R-:W-:Y:S05]  /*06b0*/  EXIT ;  /* 0x000000000000794d */ /* 0x000fea0003800000 */
.L_x_3836:
[----:B0-----:R-:W0:Y:S02]  /*06c0*/  S2R R4, SR_TID.X ;  /* 0x0000000000047919 */ /* 0x001e240000002100 */
[----:B0-----:R-:W-:-:S05]  /*06d0*/  IMAD.WIDE.U32 R2, R4, 0x4, RZ ;  /* 0x0000000404027825 */ /* 0x001fca00078e00ff */
[----:B------:R-:W-:-:S04]  /*06e0*/  ISETP.GE.U32.AND P0, PT, R2, R12, PT ;  /* 0x0000000c0200720c */ /* 0x000fc80003f06070 */
[----:B------:R-:W-:-:S04]  /*06f0*/  ISETP.GE.AND.EX P0, PT, R3, R15, PT, P0 ;  /* 0x0000000f0300720c */ /* 0x000fc80003f06300 */
[----:B------:R-:W-:-:S13]  /*0700*/  ISETP.GT.U32.OR P0, PT, R4, 0x3fff, P0 ;  /* 0x00003fff0400780c */ /* 0x000fda0000704470 */
[----:B------:R-:W-:Y:S05]  /*0710*/  @P0 EXIT ;  /* 0x000000000000094d */ /* 0x000fea0003800000 */
[----:B------:R-:W-:Y:S01]  /*0720*/  ISETP.NE.AND P0, PT, R0, RZ, PT ;  /* 0x000000ff0000720c */ /* 0x000fe20003f05270 */
[----:B------:R-:W-:Y:S02]  /*0730*/  IMAD.MOV.U32 R0, RZ, RZ, R4 ;  /* 0x000000ffff007224 */ /* 0x000fe400078e0004 */
[----:B------:R-:W-:Y:S01]  /*0740*/  IMAD.MOV.U32 R5, RZ, RZ, RZ ;  /* 0x000000ffff057224 */ /* 0x000fe200078e00ff */
[----:B------:R-:W-:-:S03]  /*0750*/  SEL R4, RZ, 0xffffffff, !P0 ;  /* 0xffffffffff047807 */ /* 0x000fc60004000000 */
.L_x_3838:
        /* <DEDUP_REMOVED lines=16> */
[-C--:B------:R-:W-:Y:S02]  /*0860*/  ISETP.NE.AND P0, PT, R9, R4.reuse, PT ;  /* 0x000000040900720c */ /* 0x080fe40003f05270 */
[-C--:B------:R-:W-:Y:S02]  /*0870*/  ISETP.NE.AND P1, PT, R17, R4.reuse, PT ;  /* 0x000000041100720c */ /* 0x080fe40003f25270 */
[----:B------:R-:W-:Y:S02]  /*0880*/  SEL R9, RZ, 0x1, !P3 ;  /* 0x00000001ff097807 */ /* 0x000fe40005800000 */
[----:B------:R-:W-:Y:S02]  /*0890*/  ISETP.NE.AND P2, PT, R19, R4, PT ;  /* 0x000000041300720c */ /* 0x000fe40003f45270 */
[----:B------:R-:W-:Y:S02]  /*08a0*/  SEL R2, RZ, 0x1, !P0 ;  /* 0x00000001ff027807 */ /* 0x000fe40004000000 */
[----:B------:R-:W-:-:S02]  /*08b0*/  SEL R7, RZ, 0x1, !P1 ;  /* 0x00000001ff077807 */ /* 0x000fc40004800000 */
[----:B------:R-:W-:Y:S02]  /*08c0*/  ISETP.NE.AND P0, PT, R9, R4, PT ;  /* 0x000000040900720c */ /* 0x000fe40003f05270 */
[----:B------:R-:W-:Y:S02]  /*08d0*/  SEL R6, RZ, 0x1, !P2 ;  /* 0x00000001ff067807 */ /* 0x000fe40005000000 */
[----:B------:R-:W-:Y:S02]  /*08e0*/  PRMT R9, R7, 0x7604, R2 ;  /* 0x0000760407097816 */ /* 0x000fe40000000002 */
[----:B------:R-:W-:Y:S02]  /*08f0*/  IADD3 R2, P1, R16, R11, RZ ;  /* 0x0000000b10027210 */ /* 0x000fe40007f3e0ff */
[----:B------:R-:W-:Y:S02]  /*0900*/  SEL R7, RZ, 0x1, !P0 ;  /* 0x00000001ff077807 */ /* 0x000fe40004000000 */
[----:B------:R-:W-:Y:S01]  /*0910*/  PRMT R6, R6, 0x7054, R9 ;  /* 0x0000705406067816 */ /* 0x000fe20000000009 */
[----:B------:R-:W-:Y:S01]  /*0920*/  IMAD.X R3, R3, 0x1, R14, P1 ;  /* 0x0000000103037824 */ /* 0x000fe200008e060e */
[----:B------:R-:W-:-:S02]  /*0930*/  IADD3 R0, P0, R0, c[0x0][0x0], RZ ;  /* 0x0000000000007a10 */ /* 0x000fc40007f1e0ff */
[----:B------:R-:W-:Y:S02]  /*0940*/  PRMT R7, R7, 0x654, R6 ;  /* 0x0000065407077816 */ /* 0x000fe40000000006 */
[C---:B------:R-:W-:Y:S01]  /*0950*/  ISETP.LT.U32.AND P1, PT, R0.reuse, 0x4000, PT ;  /* 0x000040000000780c */ /* 0x040fe20003f21070 */
[C---:B------:R-:W-:Y:S02]  /*0960*/  IMAD.SHL.U32 R9, R0.reuse, 0x4, RZ ;  /* 0x0000000400097824 */ /* 0x040fe400078e00ff */
        /* <DEDUP_REMOVED lines=8> */
.L_x_3839:
        /* <DEDUP_REMOVED lines=9> */
.L_x_4074:


//--------------------- .text._ZN2at6native61_GLOBAL__N__44eb8e94_28_ForeachBinaryOpScalarList_cu_dda10a6925multi_tensor_apply_kernelINS1_28TensorListScalarListMetadataIN3c107complexIfEELi2EEENS1_25BinaryOpScalarListFunctorIS6_Li2ELi1ELi1EEEJSt4plusIS6_EEEEvT_T0_DpT1_ --------------------------
	.section	.text._ZN2at6native61_GLOBAL__N__44eb8e94_28_ForeachBinaryOpScalarList_cu_dda10a6925multi_tensor_apply_kernelINS1_28TensorListScalarListMetadataIN3c107complexIfEELi2EEENS1_25BinaryOpScalarListFunctorIS6_Li2ELi1ELi1EEEJSt4plusIS6_EEEEvT_T0_DpT1_,"ax",@progbits
	.sectioninfo	@"SHI_REGISTERS=31"
	.align	128
.text._ZN2at6native61_GLOBAL__N__44eb8e94_28_ForeachBinaryOpScalarList_cu_dda10a6925multi_tensor_apply_kernelINS1_28TensorListScalarListMetadataIN3c107complexIfEELi2EEENS1_25BinaryOpScalarListFunctorIS6_Li2ELi1ELi1EEEJSt4plusIS6_EEEEvT_T0_DpT1_:
        .type           _ZN2at6native61_GLOBAL__N__44eb8e94_28_ForeachBinaryOpScalarList_cu_dda10a6925multi_tensor_apply_kernelINS1_28TensorListScalarListMetadataIN3c107complexIfEELi2EEENS1_25BinaryOpScalarListFunctorIS6_Li2ELi1ELi1EEEJSt4plusIS6_EEEEvT_T0_DpT1_,@function
        .size           _ZN2at6native61_GLOBAL__N__44eb8e94_28_ForeachBinaryOpScalarList_cu_dda10a6925multi_tensor_apply_kernelINS1_28TensorListScalarListMetadataIN3c107complexIfEELi2EEENS1_25BinaryOpScalarListFunctorIS6_Li2ELi1ELi1EEEJSt4plusIS6_EEEEvT_T0_DpT1_,(.L_x_4075 - _ZN2at6native61_GLOBAL__N__44eb8e94_28_ForeachBinaryOpScalarList_cu_dda10a6925multi_tensor_apply_kernelINS1_28TensorListScalarListMetadataIN3c107complexIfEELi2EEENS1_25BinaryOpScalarListFunctorIS6_Li2ELi1ELi1EEEJSt4plusIS6_EEEEvT_T0_DpT1_)
        .other          _ZN2at6native61_GLOBAL__N__44eb8e94_28_ForeachBinaryOpScalarList_cu_dda10a6925multi_tensor_apply_kernelINS1_28TensorListScalarListMetadataIN3c107complexIfEELi2EEENS1_25BinaryOpScalarListFunctorIS6_Li2ELi1ELi1EEEJSt4plusIS6_EEEEvT_T0_DpT1_,@"STO_CUDA_ENTRY STV_DEFAULT"
_ZN2at6native61_GLOBAL__N__44eb8e94_28_ForeachBinaryOpScalarList_cu_dda10a6925multi_tensor_apply_kernelINS1_28TensorListScalarListMetadataIN3c107complexIfEELi2EEENS1_25BinaryOpScalarListFunctorIS6_Li2ELi1ELi1EEEJSt4plusIS6_EEEEvT_T0_DpT1_:
        /* <DEDUP_REMOVED lines=30> */
.L_x_3841:
        /* <DEDUP_REMOVED lines=51> */
[----:B--2---:R-:W-:Y:S02]  /*0510*/  FADD.FTZ R10, R10, UR12 ;  /* 0x0000000c0a0a7e21 */ /* 0x004fe40008010000 */
[----:B------:R-:W-:Y:S02]  /*0520*/  FADD.FTZ R11, R11, UR13 ;  /* 0x0000000d0b0b7e21 */ /* 0x000fe40008010000 */
[----:B---3--:R-:W-:Y:S02]  /*0530*/  FADD.FTZ R8, R8, UR12 ;  /* 0x0000000c08087e21 */ /* 0x008fe40008010000 */
[----:B------:R-:W-:Y:S02]  /*0540*/  FADD.FTZ R9, R9, UR13 ;  /* 0x0000000d09097e21 */ /* 0x000fe40008010000 */
[----:B-----5:R-:W-:Y:S02]  /*0550*/  FADD.FTZ R12, R12, UR12 ;  /* 0x0000000c0c0c7e21 */ /* 0x020fe40008010000 */
[----:B------:R-:W-:Y:S01]  /*0560*/  FADD.FTZ R13, R13, UR13 ;  /* 0x0000000d0d0d7e21 */ /* 0x000fe20008010000 */
[----:B------:R0:W-:Y:S01]  /*0570*/  @P0 STG.E.64 [R16.64], R8 ;  /* 0x0000000810000986 */ /* 0x0001e2000c101b0a */
[----:B------:R-:W-:-:S03]  /*0580*/  ISETP.GE.U32.AND P0, PT, R4, 0x10000, PT ;  /* 0x000100000400780c */ /* 0x000fc60003f06070 */
[----:B------:R0:W-:Y:S01]  /*0590*/  @P2 STG.E.64 [R18.64], R10 ;  /* 0x0000000a12002986 */ /* 0x0001e2000c101b0a */
[----:B------:R-:W-:Y:S02]  /*05a0*/  FADD.FTZ R14, R14, UR12 ;  /* 0x0000000c0e0e7e21 */ /* 0x000fe40008010000 */
[----:B------:R-:W-:Y:S01]  /*05b0*/  FADD.FTZ R15, R15, UR13 ;  /* 0x0000000d0f0f7e21 */ /* 0x000fe20008010000 */
[----:B------:R0:W-:Y:S04]  /*05c0*/  @P3 STG.E.64 [R20.64], R12 ;  /* 0x0000000c14003986 */ /* 0x0001e8000c101b0a */
[----:B------:R0:W-:Y:S01]  /*05d0*/  @P1 STG.E.64 [R6.64], R14 ;  /* 0x0000000e06001986 */ /* 0x0001e2000c101b0a */
[----:B------:R-:W-:Y:S02]  /*05e0*/  ISETP.LT.U32.AND P1, PT, R4, UR14, PT ;  /* 0x0000000e04007c0c */ /* 0x000fe4000bf21070 */
[----:B------:R-:W-:-:S02]  /*05f0*/  ISETP.GE.U32.AND.EX P0, PT, R5, RZ, PT, P0 ;  /* 0x000000ff0500720c */ /* 0x000fc40003f06100 */
[----:B------:R-:W-:-:S13]  /*0600*/  ISETP.LT.AND.EX P1, PT, R5, UR4, PT, P1 ;  /* 0x0000000405007c0c */ /* 0x000fda000bf21310 */
[----:B0-----:R-:W-:Y:S05]  /*0610*/  @!P0 BRA P1, `(.L_x_3841) ;  /* 0xfffffbc000008947 */ /* 0x001fea000083ffff */
[----:B------:R-:W-:Y:S05]  /*0620*/  EXIT ;  /* 0x000000000000794d */ /* 0x000fea0003800000 */
.L_x_3840:
[----:B------:R-:W0:Y:S02]  /*0630*/  S2R R14, SR_TID.X ;  /* 0x00000000000e7919 */ /* 0x000e240000002100 */
[----:B0-----:R-:W-:-:S05]  /*0640*/  IMAD.WIDE.U32 R2, R14, 0x4, RZ ;  /* 0x000000040e027825 */ /* 0x001fca00078e00ff */
[----:B------:R-:W-:-:S04]  /*0650*/  ISETP.GE.U32.AND P0, PT, R2, UR14, PT ;  /* 0x0000000e02007c0c */ /* 0x000fc8000bf06070 */
[----:B------:R-:W-:-:S04]  /*0660*/  ISETP.GE.AND.EX P0, PT, R3, UR4, PT, P0 ;  /* 0x0000000403007c0c */ /* 0x000fc8000bf06300 */
[----:B------:R-:W-:-:S13]  /*0670*/  ISETP.GT.U32.OR P0, PT, R14, 0x3fff, P0 ;  /* 0x00003fff0e00780c */ /* 0x000fda0000704470 */
[----:B------:R-:W-:Y:S05]  /*0680*/  @P0 EXIT ;  /* 0x000000000000094d */ /* 0x000fea0003800000 */
[----:B------:R-:W-:-:S04]  /*0690*/  IMAD.MOV.U32 R15, RZ, RZ, RZ ;  /* 0x000000ffff0f7224 */ /* 0x000fc800078e00ff */
.L_x_3842:
        /* <DEDUP_REMOVED lines=16> */
[----:B--2---:R-:W-:Y:S02]  /*07a0*/  FADD.FTZ R7, R7, UR13 ;  /* 0x0000000d07077e21 */ /* 0x004fe40008010000 */
[----:B------:R-:W-:Y:S02]  /*07b0*/  FADD.FTZ R6, R6, UR12 ;  /* 0x0000000c06067e21 */ /* 0x000fe40008010000 */
[----:B------:R-:W-:-:S02]  /*07c0*/  FADD.FTZ R5, R5, UR13 ;  /* 0x0000000d05057e21 */ /* 0x000fc40008010000 */
[----:B------:R-:W-:Y:S02]  /*07d0*/  FADD.FTZ R4, R4, UR12 ;  /* 0x0000000c04047e21 */ /* 0x000fe40008010000 */
[----:B---3--:R-:W-:Y:S02]  /*07e0*/  FADD.FTZ R11, R11, UR13 ;  /* 0x0000000d0b0b7e21 */ /* 0x008fe40008010000 */
[----:B------:R-:W-:Y:S01]  /*07f0*/  FADD.FTZ R10, R10, UR12 ;  /* 0x0000000c0a0a7e21 */ /* 0x000fe20008010000 */
[----:B------:R0:W-:Y:S01]  /*0800*/  STG.E.128 [R12.64], R4 ;  /* 0x000000040c007986 */ /* 0x0001e2000c101d0a */
[----:B------:R-:W-:Y:S02]  /*0810*/  FADD.FTZ R9, R9, UR13 ;  /* 0x0000000d09097e21 */ /* 0x000fe40008010000 */
[----:B------:R-:W-:-:S05]  /*0820*/  FADD.FTZ R8, R8, UR12 ;  /* 0x0000000c08087e21 */ /* 0x000fca0008010000 */
[----:B------:R0:W-:Y:S01]  /*0830*/  STG.E.128 [R12.64+0x10], R8 ;  /* 0x000010080c007986 */ /* 0x0001e2000c101d0a */
[----:B------:R-:W-:Y:S05]  /*0840*/  @!P0 BRA P1, `(.L_x_3842) ;  /* 0xfffffe5000008947 */ /* 0x000fea000083ffff */
[----:B------:R-:W-:Y:S05]  /*0850*/  EXIT ;  /* 0x000000000000794d */ /* 0x000fea0003800000 */
.L_x_3843:
        /* <DEDUP_REMOVED lines=10> */
.L_x_4075:


//--------------------- .text._ZN2at6native61_GLOBAL__N__44eb8e94_28_ForeachBinaryOpScalarList_cu_dda10a6925multi_tensor_apply_kernelINS1_28TensorListScalarListMetadataIN3c107complexIdEELi2EEENS1_25BinaryOpScalarListFunctorIS6_Li2ELi1ELi1EEEJSt4plusIS6_EEEEvT_T0_DpT1_ --------------------------
	.section	.text._ZN2at6native61_GLOBAL__N__44eb8e94_28_ForeachBinaryOpScalarList_cu_dda10a6925multi_tensor_apply_kernelINS1_28TensorListScalarListMetadataIN3c107complexIdEELi2EEENS1_25BinaryOpScalarListFunctorIS6_Li2ELi1ELi1EEEJSt4plusIS6_EEEEvT_T0_DpT1_,"ax",@progbits
	.sectioninfo	@"SHI_REGISTERS=32"
	.align	128
.text._ZN2at6native61_GLOBAL__N__44eb8e94_28_ForeachBinaryOpScalarList_cu_dda10a6925multi_tensor_apply_kernelINS1_28TensorListScalarListMetadataIN3c107complexIdEELi2EEENS1_25BinaryOpScalarListFunctorIS6_Li2ELi1ELi1EEEJSt4plusIS6_EEEEvT_T0_DpT1_:
        .type           _ZN2at6native61_GLOBAL__N__44eb8e94_28_ForeachBinaryOpScalarList_cu_dda10a6925multi_tensor_apply_kernelINS1_28TensorListScalarListMetadataIN3c107complexIdEELi2EEENS1_25BinaryOpScalarListFunctorIS6_Li2ELi1ELi1EEEJSt4plusIS6_EEEEvT_T0_DpT1_,@function
        .size           _ZN2at6native61_GLOBAL__N__44eb8e94_28_ForeachBinaryOpScalarList_cu_dda10a6925multi_tensor_apply_kernelINS1_28TensorListScalarListMetadataIN3c107complexIdEELi2EEENS1_25BinaryOpScalarListFunctorIS6_Li2ELi1ELi1EEEJSt4plusIS6_EEEEvT_T0_DpT1_,(.L_x_4076 - _ZN2at6native61_GLOBAL__N__44eb8e94_28_ForeachBinaryOpScalarList_cu_dda10a6925multi_tensor_apply_kernelINS1_28TensorListScalarListMetadataIN3c107complexIdEELi2EEENS1_25BinaryOpScalarListFunctorIS6_Li2ELi1ELi1EEEJSt4plusIS6_EEEEvT_T0_DpT1_)
        .other          _ZN2at6native61_GLOBAL__N__44eb8e94_28_ForeachBinaryOpScalarList_cu_dda10a6925multi_tensor_apply_kernelINS1_28TensorListScalarListMetadataIN3c107complexIdEELi2EEENS1_25BinaryOpScalarListFunctorIS6_Li2ELi1ELi1EEEJSt4plusIS6_EEEEvT_T0_DpT1_,@"STO_CUDA_ENTRY STV_DEFAULT"
_ZN2at6native61_GLOBAL__N__44eb8e94_28_ForeachBinaryOpScalarList_cu_dda10a6925multi_tensor_apply_kernelINS1_28TensorListScalarListMetadataIN3c107complexIdEELi2EEENS1_25BinaryOpScalarListFunctorIS6_Li2ELi1ELi1EEEJSt4plusIS6_EEEEvT_T0_DpT1_:
        /* <DEDUP_REMOVED lines=35> */
.L_x_3845:
        /* <DEDUP_REMOVED lines=54> */
[----:B--2---:R-:W-:-:S04]  /*0590*/  DADD R16, R16, UR14 ;  /* 0x0000000e10107e29 */ /* 0x004fc80008000000 */
[----:B------:R-:W0:-:S04]  /*05a0*/  DADD R18, R18, UR10 ;  /* 0x0000000a12127e29 */ /* 0x000e080008000000 */
[----:B---3--:R-:W-:-:S03]  /*05b0*/  DADD R12, R12, UR14 ;  /* 0x0000000e0c0c7e29 */ /* 0x008fc60008000000 */
[----:B0-----:R0:W-:Y:S01]  /*05c0*/  @P0 STG.E.128 [R26.64], R16 ;  /* 0x000000101a000986 */ /* 0x0011e2000c101d10 */
[----:B------:R-:W1:-:S04]  /*05d0*/  DADD R14, R14, UR10 ;  /* 0x0000000a0e0e7e29 */ /* 0x000e480008000000 */
[----:B----4-:R-:W-:-:S04]  /*05e0*/  DADD R4, R4, UR14 ;  /* 0x0000000e04047e29 */ /* 0x010fc80008000000 */
[----:B------:R-:W2:Y:S01]  /*05f0*/  DADD R6, R6, UR10 ;  /* 0x0000000a06067e29 */ /* 0x000ea20008000000 */
[C---:B0-----:R-:W-:Y:S02]  /*0600*/  @P1 LEA R16, P0, R23.reuse, UR8, 0x4 ;  /* 0x0000000817101c11 */ /* 0x041fe4000f8020ff */
[C---:B------:R-:W-:Y:S02]  /*0610*/  @P3 LEA R26, P5, R2.reuse, UR8, 0x4 ;  /* 0x00000008021a3c11 */ /* 0x040fe4000f8a20ff */
[----:B------:R-:W-:Y:S02]  /*0620*/  @P1 LEA.HI.X R17, R23, UR9, R20, 0x4, P0 ;  /* 0x0000000917111c11 */ /* 0x000fe400080f2414 */
[----:B------:R-:W-:Y:S01]  /*0630*/  @P3 LEA.HI.X R27, R2, UR9, R3, 0x4, P5 ;  /* 0x00000009021b3c11 */ /* 0x000fe2000a8f2403 */
[----:B-----5:R-:W-:Y:S01]  /*0640*/  DADD R8, R8, UR14 ;  /* 0x0000000e08087e29 */ /* 0x020fe20008000000 */
[----:B------:R-:W-:Y:S01]  /*0650*/  IMAD.U32 R3, RZ, RZ, UR5 ;  /* 0x00000005ff037e24 */ /* 0x000fe2000f8e00ff */
[----:B-1----:R0:W-:Y:S01]  /*0660*/  @P1 STG.E.128 [R16.64], R12 ;  /* 0x0000000c10001986 */ /* 0x0021e2000c101d10 */
[----:B------:R-:W-:Y:S01]  /*0670*/  PLOP3.LUT P0, PT, PT, PT, UP1, 0x80, 0x0 ;  /* 0x000000000000781c */ /* 0x000fe20003f0f018 */
[----:B------:R-:W1:Y:S01]  /*0680*/  DADD R10, R10, UR10 ;  /* 0x0000000a0a0a7e29 */ /* 0x000e620008000000 */
[----:B------:R-:W-:Y:S01]  /*0690*/  PLOP3.LUT P1, PT, PT, PT, UP0, 0x80, 0x0 ;  /* 0x000000000000781c */ /* 0x000fe20003f2f008 */
[----:B--2---:R0:W-:Y:S01]  /*06a0*/  @P2 STG.E.128 [R28.64], R4 ;  /* 0x000000041c002986 */ /* 0x0041e2000c101d10 */
[----:B------:R-:W-:Y:S01]  /*06b0*/  ISETP.LT.AND.EX P0, PT, R3, UR12, PT, P0 ;  /* 0x0000000c03007c0c */ /* 0x000fe2000bf01300 */
[----:B------:R-:W-:-:S03]  /*06c0*/  IMAD.U32 R2, RZ, RZ, UR4 ;  /* 0x00000004ff027e24 */ /* 0x000fc6000f8e00ff */
[----:B-1----:R0:W-:Y:S09]  /*06d0*/  @P3 STG.E.128 [R26.64], R8 ;  /* 0x000000081a003986 */ /* 0x0021f2000c101d10 */
[----:B------:R-:W-:Y:S05]  /*06e0*/  @!P1 BRA P0, `(.L_x_3845) ;  /* 0xfffffb4000009947 */ /* 0x000fea000003ffff */
[----:B------:R-:W-:Y:S05]  /*06f0*/  EXIT ;  /* 0x000000000000794d */ /* 0x000fea0003800000 */
.L_x_3844:
[----:B------:R-:W0:Y:S02]  /*0700*/  S2R R0, SR_TID.X ;  /* 0x0000000000007919 */ /* 0x000e240000002100 */
[----:B0-----:R-:W-:-:S05]  /*0710*/  IMAD.WIDE.U32 R2, R0, 0x4, RZ ;  /* 0x0000000400027825 */ /* 0x001fca00078e00ff */
[----:B------:R-:W-:-:S04]  /*0720*/  ISETP.GE.U32.AND P0, PT, R2, UR18, PT ;  /* 0x0000001202007c0c */ /* 0x000fc8000bf06070 */
[----:B------:R-:W-:-:S04]  /*0730*/  ISETP.GE.AND.EX P0, PT, R3, UR12, PT, P0 ;  /* 0x0000000c03007c0c */ /* 0x000fc8000bf06300 */
[----:B------:R-:W-:-:S13]  /*0740*/  ISETP.GT.U32.OR P0, PT, R0, 0x3fff, P0 ;  /* 0x00003fff0000780c */ /* 0x000fda0000704470 */
[----:B------:R-:W-:Y:S05]  /*0750*/  @P0 EXIT ;  /* 0x000000000000094d */ /* 0x000fea0003800000 */
[----:B------:R-:W-:-:S04]  /*0760*/  IMAD.MOV.U32 R3, RZ, RZ, RZ ;  /* 0x000000ffff037224 */ /* 0x000fc800078e00ff */
.L_x_3846:
        /* <DEDUP_REMOVED lines=18> */
[----:B--2---:R-:W-:-:S04]  /*0890*/  DADD R14, R14, UR10 ;  /* 0x0000000a0e0e7e29 */ /* 0x004fc80008000000 */
[----:B------:R-:W0:-:S04]  /*08a0*/  DADD R12, R12, UR14 ;  /* 0x0000000e0c0c7e29 */ /* 0x000e080008000000 */
[----:B---3--:R-:W-:-:S03]  /*08b0*/  DADD R18, R18, UR10 ;  /* 0x0000000a12127e29 */ /* 0x008fc60008000000 */
[----:B0-----:R0:W-:Y:S01]  /*08c0*/  STG.E.128 [R20.64], R12 ;  /* 0x0000000c14007986 */ /* 0x0011e2000c101d10 */
[----:B------:R-:W1:-:S04]  /*08d0*/  DADD R16, R16, UR14 ;  /* 0x0000000e10107e29 */ /* 0x000e480008000000 */
[----:B----4-:R-:W-:-:S03]  /*08e0*/  DADD R6, R6, UR10 ;  /* 0x0000000a06067e29 */ /* 0x010fc60008000000 */
[----:B-1----:R0:W-:Y:S01]  /*08f0*/  STG.E.128 [R20.64+0x10], R16 ;  /* 0x0000101014007986 */ /* 0x0021e2000c101d10 */
[----:B------:R-:W1:-:S04]  /*0900*/  DADD R4, R4, UR14 ;  /* 0x0000000e04047e29 */ /* 0x000e480008000000 */
[----:B-----5:R-:W-:-:S03]  /*0910*/  DADD R10, R10, UR10 ;  /* 0x0000000a0a0a7e29 */ /* 0x020fc60008000000 */
[----:B-1----:R0:W-:Y:S01]  /*0920*/  STG.E.128 [R20.64+0x20], R4 ;  /* 0x0000200414007986 */ /* 0x0021e2000c101d10 */
[----:B------:R-:W1:-:S07]  /*0930*/  DADD R8, R8, UR14 ;  /* 0x0000000e08087e29 */ /* 0x000e4e0008000000 */
[----:B-1----:R0:W-:Y:S01]  /*0940*/  STG.E.128 [R20.64+0x30], R8 ;  /* 0x0000300814007986 */ /* 0x0021e2000c101d10 */
[----:B------:R-:W-:Y:S05]  /*0950*/  @!P0 BRA P1, `(.L_x_3846) ;  /* 0xfffffe1000008947 */ /* 0x000fea000083ffff */
[----:B------:R-:W-:Y:S05]  /*0960*/  EXIT ;  /* 0x000000000000794d */ /* 0x000fea0003800000 */
.L_x_3847:
        /* <DEDUP_REMOVED lines=9> */
.L_x_4076:


//--------------------- .text._ZN2at6native61_GLOBAL__N__44eb8e94_28_ForeachBinaryOpScalarList_cu_dda10a6925multi_tensor_apply_kernelINS1_28TensorListScalarListMetadataIfLi2EEENS1_25BinaryOpScalarListFunctorIfLi2ELi1ELi1EEEJSt4plusIfEEEEvT_T0_DpT1_ --------------------------
	.section	.text._ZN2at6native61_GLOBAL__N__44eb8e94_28_ForeachBinaryOpScalarList_cu_dda10a6925multi_tensor_apply_kernelINS1_28TensorListScalarListMetadataIfLi2EEENS1_25BinaryOpScalarListFunctorIfLi2ELi1ELi1EEEJSt4plusIfEEEEvT_T0_DpT1_,"ax",@progbits
	.sectioninfo	@"SHI_REGISTERS=32"
	.align	128
.text._ZN2at6native61_GLOBAL__N__44eb8e94_28_ForeachBinaryOpScalarList_cu_dda10a6925multi_tensor_apply_kernelINS1_28TensorListScalarListMetadataIfLi2EEENS1_25BinaryOpScalarListFunctorIfLi2ELi1ELi1EEEJSt4plusIfEEEEvT_T0_DpT1_:
        .type           _ZN2at6native61_GLOBAL__N__44eb8e94_28_ForeachBinaryOpScalarList_cu_dda10a6925multi_tensor_apply_kernelINS1_28TensorListScalarListMetadataIfLi2EEENS1_25BinaryOpScalarListFunctorIfLi2ELi1ELi1EEEJSt4plusIfEEEEvT_T0_DpT1_,@function
        .size           _ZN2at6native61_GLOBAL__N__44eb8e94_28_ForeachBinaryOpScalarList_cu_dda10a6925multi_tensor_apply_kernelINS1_28TensorListScalarListMetadataIfLi2EEENS1_25BinaryOpScalarListFunctorIfLi2ELi1ELi1EEEJSt4plusIfEEEEvT_T0_DpT1_,(.L_x_4077 - _ZN2at6native61_GLOBAL__N__44eb8e94_28_ForeachBinaryOpScalarList_cu_dda10a6925multi_tensor_apply_kernelINS1_28TensorListScalarListMetadataIfLi2EEENS1_25BinaryOpScalarListFunctorIfLi2ELi1ELi1EEEJSt4plusIfEEEEvT_T0_DpT1_)
        .other          _ZN2at6native61_GLOBAL__N__44eb8e94_28_ForeachBinaryOpScalarList_cu_dda10a6925multi_tensor_apply_kernelINS1_28TensorListScalarListMetadataIfLi2EEENS1_25BinaryOpScalarListFunctorIfLi2ELi1ELi1EEEJSt4plusIfEEEEvT_T0_DpT1_,@"STO_CUDA_ENTRY STV_DEFAULT"
_ZN2at6native61_GLOBAL__N__44eb8e94_28_ForeachBinaryOpScalarList_cu_dda10a6925multi_tensor_apply_kernelINS1_28TensorListScalarListMetadataIfLi2EEENS1_25BinaryOpScalarListFunctorIfLi2ELi1ELi1EEEJSt4plusIfEEEEvT_T0_DpT1_:
        /* <DEDUP_REMOVED lines=28> */
.L_x_3849:
        /* <DEDUP_REMOVED lines=51> */
[C---:B--2---:R-:W-:Y:S02]  /*04f0*/  FADD.FTZ R6, R0.reuse, R6 ;  /* 0x0000000600067221 */ /* 0x044fe40000010000 */
[----:B---3--:R-:W-:-:S03]  /*0500*/  FADD.FTZ R21, R0, R21 ;  /* 0x0000001500157221 */ /* 0x008fc60000010000 */
[----:B------:R0:W-:Y:S01]  /*0510*/  @P1 STG.E [R16.64], R6 ;  /* 0x0000000610001986 */ /* 0x0001e2000c101904 */
[----:B-----5:R-:W-:-:S03]  /*0520*/  FADD.FTZ R25, R0, R25 ;  /* 0x0000001900197221 */ /* 0x020fc60000010000 */
[----:B------:R0:W-:Y:S01]  /*0530*/  @P0 STG.E [R18.64], R21 ;  /* 0x0000001512000986 */ /* 0x0001e2000c101904 */
[----:B------:R-:W-:-:S03]  /*0540*/  ISETP.GE.U32.AND P0, PT, R8, 0x10000, PT ;  /* 0x000100000800780c */ /* 0x000fc60003f06070 */
[----:B------:R0:W-:Y:S01]  /*0550*/  @P4 STG.E [R28.64], R25 ;  /* 0x000000191c004986 */ /* 0x0001e2000c101904 */
[----:B------:R-:W-:Y:S01]  /*0560*/  ISETP.LT.U32.AND P1, PT, R8, R2, PT ;  /* 0x000000020800720c */ /* 0x000fe20003f21070 */
[----:B----4-:R-:W-:-:S05]  /*0570*/  FADD.FTZ R7, R0, R26 ;  /* 0x0000001a00077221 */ /* 0x010fca0000010000 */
[----:B------:R0:W-:Y:S01]  /*0580*/  @P2 STG.E [R10.64], R7 ;  /* 0x000000070a002986 */ /* 0x0001e2000c101904 */
[C---:B------:R-:W-:Y:S02]  /*0590*/  ISETP.GE.U32.AND.EX P0, PT, R9.reuse, RZ, PT, P0 ;  /* 0x000000ff0900720c */ /* 0x040fe40003f06100 */
[----:B------:R-:W-:-:S13]  /*05a0*/  ISETP.LT.AND.EX P1, PT, R9, R3, PT, P1 ;  /* 0x000000030900720c */ /* 0x000fda0003f21310 */
[----:B0-----:R-:W-:Y:S05]  /*05b0*/  @!P0 BRA P1, `(.L_x_3849) ;  /* 0xfffffc0000008947 */ /* 0x001fea000083ffff */
[----:B------:R-:W-:Y:S05]  /*05c0*/  EXIT ;  /* 0x000000000000794d */ /* 0x000fea0003800000 */
.L_x_3848:
[----:B0-----:R-:W0:Y:S02]  /*05d0*/  S2R R16, SR_TID.X ;  /* 0x0000000000107919 */ /* 0x001e240000002100 */
[----:B0-----:R-:W-:-:S05]  /*05e0*/  IMAD.WIDE.U32 R4, R16, 0x4, RZ ;  /* 0x0000000410047825 */ /* 0x001fca00078e00ff */
[----:B------:R-:W-:-:S04]  /*05f0*/  ISETP.GE.U32.AND P0, PT, R4, R2, PT ;  /* 0x000000020400720c */ /* 0x000fc80003f06070 */
[----:B------:R-:W-:-:S04]  /*0600*/  ISETP.GE.AND.EX P0, PT, R5, R3, PT, P0 ;  /* 0x000000030500720c */ /* 0x000fc80003f06300 */
[----:B------:R-:W-:-:S13]  /*0610*/  ISETP.GT.U32.OR P0, PT, R16, 0x3fff, P0 ;  /* 0x00003fff1000780c */ /* 0x000fda0000704470 */
[----:B------:R-:W-:Y:S05]  /*0620*/  @P0 EXIT ;  /* 0x000000000000094d */ /* 0x000fea0003800000 */
[----:B------:R-:W-:-:S04]  /*0630*/  IMAD.MOV.U32 R19, RZ, RZ, RZ ;  /* 0x000000ffff137224 */ /* 0x000fc800078e00ff */
.L_x_3850:
        /* <DEDUP_REMOVED lines=15> */
[C---:B--2---:R-:W-:Y:S02]  /*0730*/  FADD.FTZ R7, R0.reuse, R7 ;  /* 0x0000000700077221 */ /* 0x044fe40000010000 */
[C---:B------:R-:W-:Y:S02]  /*0740*/  FADD.FTZ R6, R0.reuse, R6 ;  /* 0x0000000600067221 */ /* 0x040fe40000010000 */
[----:B------:R-:W-:-:S02]  /*0750*/  FADD.FTZ R5, R0, R5 ;  /* 0x0000000500057221 */ /* 0x000fc40000010000 */
[----:B------:R-:W-:-:S05]  /*0760*/  FADD.FTZ R4, R0, R4 ;  /* 0x0000000400047221 */ /* 0x000fca0000010000 */
[----:B------:R0:W-:Y:S01]  /*0770*/  STG.E.128 [R10.64], R4 ;  /* 0x000000040a007986 */ /* 0x0001e2000c101d04 */
[----:B------:R-:W-:Y:S05]  /*0780*/  @!P0 BRA P1, `(.L_x_3850) ;  /* 0xfffffeb000008947 */ /* 0x000fea000083ffff */
[----:B------:R-:W-:Y:S05]  /*0790*/  EXIT ;  /* 0x000000000000794d */ /* 0x000fea0003800000 */
.L_x_3851:
        /* <DEDUP_REMOVED lines=14> */
.L_x_4077:


//--------------------- .text._ZN2at6native61_GLOBAL__N__44eb8e94_28_ForeachBinaryOpScalarList_cu_dda10a6925multi_tensor_apply_kernelINS1_28TensorListScalarListMetadataIdLi2EEENS1_25BinaryOpScalarListFunctorIdLi2ELi1ELi1EEEJSt4plusIdEEEEvT_T0_DpT1_ --------------------------
	.section	.text._ZN2at6native61_GLOBAL__N__44eb8e94_28_ForeachBinaryOpScalarList_cu_dda10a6925multi_tensor_apply_kernelINS1_28TensorListScalarListMetadataIdLi2EEENS1_25BinaryOpScalarListFunctorIdLi2ELi1ELi1EEEJSt4plusIdEEEEvT_T0_DpT1_,"ax",@progbits
	.sectioninfo	@"SHI_REGISTERS=32"
	.align	128
.text._ZN2at6native61_GLOBAL__N__44eb8e94_28_ForeachBinaryOpScalarList_cu_dda10a6925multi_tensor_apply_kernelINS1_28TensorListScalarListMetadataIdLi2EEENS1_25BinaryOpScalarListFunctorIdLi2ELi1ELi1EEEJSt4plusIdEEEEvT_T0_DpT1_:
        .type           _ZN2at6native61_GLOBAL__N__44eb8e94_28_ForeachBinaryOpScalarList_cu_dda10a6925multi_tensor_apply_kernelINS1_28TensorListScalarListMetadataIdLi2EEENS1_25BinaryOpScalarListFunctorIdLi2ELi1ELi1EEEJSt4plusIdEEEEvT_T0_DpT1_,@function
        .size           _ZN2at6native61_GLOBAL__N__44eb8e94_28_ForeachBinaryOpScalarList_cu_dda10a6925multi_tensor_apply_kernelINS1_28TensorListScalarListMetadataIdLi2EEENS1_25BinaryOpScalarListFunctorIdLi2ELi1ELi1EEEJSt4plusIdEEEEvT_T0_DpT1_,(.L_x_4078 - _ZN2at6native61_GLOBAL__N__44eb8e94_28_ForeachBinaryOpScalarList_cu_dda10a6925multi_tensor_apply_kernelINS1_28TensorListScalarListMetadataIdLi2EEENS1_25BinaryOpScalarListFunctorIdLi2ELi1ELi1EEEJSt4plusIdEEEEvT_T0_DpT1_)
        .other          _ZN2at6native61_GLOBAL__N__44eb8e94_28_ForeachBinaryOpScalarList_cu_dda10a6925multi_tensor_apply_kernelINS1_28TensorListScalarListMetadataIdLi2EEENS1_25BinaryOpScalarListFunctorIdLi2ELi1ELi1EEEJSt4plusIdEEEEvT_T0_DpT1_,@"STO_CUDA_ENTRY STV_DEFAULT"
_ZN2at6native61_GLOBAL__N__44eb8e94_28_ForeachBinaryOpScalarList_cu_dda10a6925multi_tensor_apply_kernelINS1_28TensorListScalarListMetadataIdLi2EEENS1_25BinaryOpScalarListFunctorIdLi2ELi1ELi1EEEJSt4plusIdEEEEvT_T0_DpT1_:
        /* <DEDUP_REMOVED lines=30> */
.L_x_3853:
        /* <DEDUP_REMOVED lines=51> */
[----:B--2---:R-:W0:-:S04]  /*0510*/  DADD R18, R18, UR4 ;  /* 0x0000000412127e29 */ /* 0x004e080008000000 */
[----:B---3--:R-:W1:-:S04]  /*0520*/  DADD R22, R22, UR4 ;  /* 0x0000000416167e29 */ /* 0x008e480008000000 */
[----:B-----5:R-:W2:Y:S01]  /*0530*/  DADD R20, R20, UR4 ;  /* 0x0000000414147e29 */ /* 0x020ea20008000000 */
[----:B0-----:R0:W-:Y:S03]  /*0540*/  @P1 STG.E.64 [R14.64], R18 ;  /* 0x000000120e001986 */ /* 0x0011e6000c101b0e */
[----:B------:R-:W3:Y:S01]  /*0550*/  DADD R16, R16, UR4 ;  /* 0x0000000410107e29 */ /* 0x000ee20008000000 */
        /* <DEDUP_REMOVED lines=9> */
.L_x_3852:
[----:B------:R-:W0:Y:S02]  /*05f0*/  S2R R14, SR_TID.X ;  /* 0x00000000000e7919 */ /* 0x000e240000002100 */
[----:B0-----:R-:W-:-:S05]  /*0600*/  IMAD.WIDE.U32 R2, R14, 0x4, RZ ;  /* 0x000000040e027825 */ /* 0x001fca00078e00ff */
[----:B------:R-:W-:-:S04]  /*0610*/  ISETP.GE.U32.AND P0, PT, R2, UR13, PT ;  /* 0x0000000d02007c0c */ /* 0x000fc8000bf06070 */
[----:B------:R-:W-:-:S04]  /*0620*/  ISETP.GE.AND.EX P0, PT, R3, UR10, PT, P0 ;  /* 0x0000000a03007c0c */ /* 0x000fc8000bf06300 */
[----:B------:R-:W-:-:S13]  /*0630*/  ISETP.GT.U32.OR P0, PT, R14, 0x3fff, P0 ;  /* 0x00003fff0e00780c */ /* 0x000fda0000704470 */
[----:B------:R-:W-:Y:S05]  /*0640*/  @P0 EXIT ;  /* 0x000000000000094d */ /* 0x000fea0003800000 */
[----:B------:R-:W-:-:S04]  /*0650*/  IMAD.MOV.U32 R15, RZ, RZ, RZ ;  /* 0x000000ffff0f7224 */ /* 0x000fc800078e00ff */
.L_x_3854:
        /* <DEDUP_REMOVED lines=20> */
[----:B------:R-:W1:-:S07]  /*07a0*/  DADD R4, R4, UR4 ;  /* 0x0000000404047e29 */ /* 0x000e4e0008000000 */
[----:B-1----:R0:W-:Y:S01]  /*07b0*/  STG.E.128 [R12.64+0x10], R4 ;  /* 0x000010040c007986 */ /* 0x0021e2000c101d0e */
[----:B------:R-:W-:Y:S05]  /*07c0*/  @!P0 BRA P1, `(.L_x_3854) ;  /* 0xfffffe9000008947 */ /* 0x000fea000083ffff */
[----:B------:R-:W-:Y:S05]  /*07d0*/  EXIT ;  /* 0x000000000000794d */ /* 0x000fea0003800000 */
.L_x_3855:
        /* <DEDUP_REMOVED lines=10> */
.L_x_4078:


//--------------------- .text._ZN2at6native61_GLOBAL__N__44eb8e94_28_ForeachBinaryOpScalarList_cu_dda10a6925multi_tensor_apply_kernelINS1_28TensorListScalarListMetadataIsLi2EEENS1_25BinaryOpScalarListFunctorIsLi2ELi1ELi1EEEJSt4plusIsEEEEvT_T0_DpT1_ --------------------------
	.section	.text._ZN2at6native61_GLOBAL__N__44eb8e94_28_ForeachBinaryOpScalarList_cu_dda10a6925multi_tensor_apply_kernelINS1_28TensorListScalarListMetadataIsLi2EEENS1_25BinaryOpScalarListFunctorIsLi2ELi1ELi1EEEJSt4plusIsEEEEvT_T0_DpT1_,"ax",@progbits
	.sectioninfo	@"SHI_REGISTERS=32"
	.align	128
.text._ZN2at6native61_GLOBAL__N__44eb8e94_28_ForeachBinaryOpScalarList_cu_dda10a6925multi_tensor_apply_kernelINS1_28TensorListScalarListMetadataIsLi2EEENS1_25BinaryOpScalarListFunctorIsLi2ELi1ELi1EEEJSt4plusIsEEEEvT_T0_DpT1_:
        .type           _ZN2at6native61_GLOBAL__N__44eb8e94_28_ForeachBinaryOpScalarList_cu_dda10a6925multi_tensor_apply_kernelINS1_28TensorListScalarListMetadataIsLi2EEENS1_25BinaryOpScalarListFunctorIsLi2ELi1ELi1EEEJSt4plusIsEEEEvT_T0_DpT1_,@function
        .size           _ZN2at6native61_GLOBAL__N__44eb8e94_28_ForeachBinaryOpScalarList_cu_dda10a6925multi_tensor_apply_kernelINS1_28TensorListScalarListMetadataIsLi2EEENS1_25BinaryOpScalarListFunctorIsLi2ELi1ELi1EEEJSt4plusIsEEEEvT_T0_DpT1_,(.L_x_4079 - _ZN2at6native61_GLOBAL__N__44eb8e94_28_ForeachBinaryOpScalarList_cu_dda10a6925multi_tensor_apply_kernelINS1_28TensorListScalarListMetadataIsLi2EEENS1_25BinaryOpScalarListFunctorIsLi2ELi1ELi1EEEJSt4plusIsEEEEvT_T0_DpT1_)
        .other          _ZN2at6native61_GLOBAL__N__44eb8e94_28_ForeachBinaryOpScalarList_cu_dda10a6925multi_tensor_apply_kernelINS1_28TensorListScalarListMetadataIsLi2EEENS1_25BinaryOpScalarListFunctorIsLi2ELi1ELi1EEEJSt4plusIsEEEEvT_T0_DpT1_,@"STO_CUDA_ENTRY STV_DEFAULT"
_ZN2at6native61_GLOBAL__N__44eb8e94_28_ForeachBinaryOpScalarList_cu_dda10a6925multi_tensor_apply_kernelINS1_28TensorListScalarListMetadataIsLi2EEENS1_25BinaryOpScalarListFunctorIsLi2ELi1ELi1EEEJSt4plusIsEEEEvT_T0_DpT1_:
        /* <DEDUP_REMOVED lines=29> */
.L_x_3857:
        /* <DEDUP_REMOVED lines=31> */
[CC--:B------:R-:W-:Y:S02]  /*03c0*/  @P4 LEA R26, P3, R7.reuse, R12.reuse, 0x1 ;  /* 0x0000000c071a4211 */ /* 0x0c0fe400078608ff */
[-C--:B------:R-:W-:Y:S02]  /*03d0*/  @P0 LEA.HI.X R17, R24, R13.reuse, R19, 0x1, P5 ;  /* 0x0000000d18110211 */ /* 0x080fe400028f0c13 */
[----:B------:R-:W-:Y:S02]  /*03e0*/  PRMT R25, RZ, 0x7610, R25 ;  /* 0x00007610ff197816 */ /* 0x000fe40000000019 */
[----:B------:R-:W-:Y:S01]  /*03f0*/  @P4 LEA.HI.X R27, R7, R13, R20, 0x1, P3 ;  /* 0x0000000d071b4211 */ /* 0x000fe200018f0c14 */
[----:B------:R1:W3:Y:S04]  /*0400*/  @P0 LDG.E.U16 R21, [R16.64] ;  /* 0x0000000410150981 */ /* 0x0002e8000c1e1500 */
[----:B------:R4:W5:Y:S01]  /*0410*/  @P4 LDG.E.U16 R25, [R26.64] ;  /* 0x000000041a194981 */ /* 0x000962000c1e1500 */
[----:B-1----:R-:W-:-:S02]  /*0420*/  @P2 LEA R16, P3, R22, R12, 0x1 ;  /* 0x0000000c16102211 */ /* 0x002fc400078608ff */
[----:B----4-:R-:W-:Y:S02]  /*0430*/  PRMT R26, RZ, 0x7610, R26 ;  /* 0x00007610ff1a7816 */ /* 0x010fe4000000001a */
[----:B------:R-:W-:-:S05]  /*0440*/  @P2 LEA.HI.X R17, R22, R13, R23, 0x1, P3 ;  /* 0x0000000d16112211 */ /* 0x000fca00018f0c17 */
[----:B------:R1:W4:Y:S01]  /*0450*/  @P2 LDG.E.U16 R26, [R16.64] ;  /* 0x00000004101a2981 */ /* 0x000322000c1e1500 */
        /* <DEDUP_REMOVED lines=10> */
[C---:B--2---:R-:W-:Y:S02]  /*0500*/  IMAD.IADD R6, R0.reuse, 0x1, R6 ;  /* 0x0000000100067824 */ /* 0x044fe400078e0206 */
[----:B---3--:R-:W-:-:S03]  /*0510*/  IMAD.IADD R21, R0, 0x1, R21 ;  /* 0x0000000100157824 */ /* 0x008fc600078e0215 */
[----:B------:R0:W-:Y:S01]  /*0520*/  @P1 STG.E.U16 [R16.64], R6 ;  /* 0x0000000610001986 */ /* 0x0001e2000c101504 */
[----:B-----5:R-:W-:-:S03]  /*0530*/  IMAD.IADD R25, R0, 0x1, R25 ;  /* 0x0000000100197824 */ /* 0x020fc600078e0219 */
[----:B------:R0:W-:Y:S01]  /*0540*/  @P0 STG.E.U16 [R18.64], R21 ;  /* 0x0000001512000986 */ /* 0x0001e2000c101504 */
[----:B------:R-:W-:-:S03]  /*0550*/  ISETP.GE.U32.AND P0, PT, R8, 0x10000, PT ;  /* 0x000100000800780c */ /* 0x000fc60003f06070 */
[----:B------:R0:W-:Y:S01]  /*0560*/  @P4 STG.E.U16 [R28.64], R25 ;  /* 0x000000191c004986 */ /* 0x0001e2000c101504 */
[----:B------:R-:W-:Y:S01]  /*0570*/  ISETP.LT.U32.AND P1, PT, R8, R2, PT ;  /* 0x000000020800720c */ /* 0x000fe20003f21070 */
[----:B----4-:R-:W-:-:S05]  /*0580*/  IMAD.IADD R7, R0, 0x1, R26 ;  /* 0x0000000100077824 */ /* 0x010fca00078e021a */
[----:B------:R0:W-:Y:S01]  /*0590*/  @P2 STG.E.U16 [R10.64], R7 ;  /* 0x000000070a002986 */ /* 0x0001e2000c101504 */
[C---:B------:R-:W-:Y:S02]  /*05a0*/  ISETP.GE.U32.AND.EX P0, PT, R9.reuse, RZ, PT, P0 ;  /* 0x000000ff0900720c */ /* 0x040fe40003f06100 */
[----:B------:R-:W-:-:S13]  /*05b0*/  ISETP.LT.AND.EX P1, PT, R9, R3, PT, P1 ;  /* 0x000000030900720c */ /* 0x000fda0003f21310 */
[----:B0-----:R-:W-:Y:S05]  /*05c0*/  @!P0 BRA P1, `(.L_x_3857) ;  /* 0xfffffc0000008947 */ /* 0x001fea000083ffff */
[----:B------:R-:W-:Y:S05]  /*05d0*/  EXIT ;  /* 0x000000000000794d */ /* 0x000fea0003800000 */
.L_x_3856:
[----:B0-----:R-:W0:Y:S02]  /*05e0*/  S2R R16, SR_TID.X ;  /* 0x0000000000107919 */ /* 0x001e240000002100 */
[----:B0-----:R-:W-:-:S05]  /*05f0*/  IMAD.WIDE.U32 R4, R16, 0x4, RZ ;  /* 0x0000000410047825 */ /* 0x001fca00078e00ff */
[----:B------:R-:W-:-:S04]  /*0600*/  ISETP.GE.U32.AND P0, PT, R4, R2, PT ;  /* 0x000000020400720c */ /* 0x000fc80003f06070 */
[----:B------:R-:W-:-:S04]  /*0610*/  ISETP.GE.AND.EX P0, PT, R5, R3, PT, P0 ;  /* 0x000000030500720c */ /* 0x000fc80003f06300 */
[----:B------:R-:W-:-:S13]  /*0620*/  ISETP.GT.U32.OR P0, PT, R16, 0x3fff, P0 ;  /* 0x00003fff1000780c */ /* 0x000fda0000704470 */
[----:B------:R-:W-:Y:S05]  /*0630*/  @P0 EXIT ;  /* 0x000000000000094d */ /* 0x000fea0003800000 */
[----:B------:R-:W-:-:S04]  /*0640*/  IMAD.MOV.U32 R19, RZ, RZ, RZ ;  /* 0x000000ffff137224 */ /* 0x000fc800078e00ff */
.L_x_3858:
        /* <DEDUP_REMOVED lines=9> */
[C---:B------:R-:W-:Y:S02]  /*06e0*/  IMAD.IADD R11, R0.reuse, 0x1, R6 ;  /* 0x00000001000b7824 */ /* 0x040fe400078e0206 */
[C---:B------:R-:W-:Y:S02]  /*06f0*/  IMAD.IADD R9, R0.reuse, 0x1, R9 ;  /* 0x0000000100097824 */ /* 0x040fe400078e0209 */
        /* <DEDUP_REMOVED lines=15> */
.L_x_3859:
        /* <DEDUP_REMOVED lines=9> */
.L_x_4079:


//--------------------- .text._ZN2at6native61_GLOBAL__N__44eb8e94_28_ForeachBinaryOpScalarList_cu_dda10a6925multi_tensor_apply_kernelINS1_28TensorListScalarListMetadataIlLi2EEENS1_25BinaryOpScalarListFunctorIlLi2ELi1ELi1EEEJSt4plusIlEEEEvT_T0_DpT1_ --------------------------
	.section	.text._ZN2at6native61_GLOBAL__N__44eb8e94_28_ForeachBinaryOpScalarList_cu_dda10a6925multi_tensor_apply_kernelINS1_28TensorListScalarListMetadataIlLi2EEENS1_25BinaryOpScalarListFunctorIlLi2ELi1ELi1EEEJSt4plusIlEEEEvT_T0_DpT1_,"ax",@progbits
	.sectioninfo	@"SHI_REGISTERS=31"
	.align	128
.text._ZN2at6native61_GLOBAL__N__44eb8e94_28_ForeachBinaryOpScalarList_cu_dda10a6925multi_tensor_apply_kernelINS1_28TensorListScalarListMetadataIlLi2EEENS1_25BinaryOpScalarListFunctorIlLi2ELi1ELi1EEEJSt4plusIlEEEEvT_T0_DpT1_:
        .type           _ZN2at6native61_GLOBAL__N__44eb8e94_28_ForeachBinaryOpScalarList_cu_dda10a6925multi_tensor_apply_kernelINS1_28TensorListScalarListMetadataIlLi2EEENS1_25BinaryOpScalarListFunctorIlLi2ELi1ELi1EEEJSt4plusIlEEEEvT_T0_DpT1_,@function
        .size           _ZN2at6native61_GLOBAL__N__44eb8e94_28_ForeachBinaryOpScalarList_cu_dda10a6925multi_tensor_apply_kernelINS1_28TensorListScalarListMetadataIlLi2EEENS1_25BinaryOpScalarListFunctorIlLi2ELi1ELi1EEEJSt4plusIlEEEEvT_T0_DpT1_,(.L_x_4080 - _ZN2at6native61_GLOBAL__N__44eb8e94_28_ForeachBinaryOpScalarList_cu_dda10a6925multi_tensor_apply_kernelINS1_28TensorListScalarListMetadataIlLi2EEENS1_25BinaryOpScalarListFunctorIlLi2ELi1ELi1EEEJSt4plusIlEEEEvT_T0_DpT1_)
        .other          _ZN2at6native61_GLOBAL__N__44eb8e94_28_ForeachBinaryOpScalarList_cu_dda10a6925multi_tensor_apply_kernelINS1_28TensorListScalarListMetadataIlLi2EEENS1_25BinaryOpScalarListFunctorIlLi2ELi1ELi1EEEJSt4plusIlEEEEvT_T0_DpT1_,@"STO_CUDA_ENTRY STV_DEFAULT"
_ZN2at6native61_GLOBAL__N__44eb8e94_28_ForeachBinaryOpScalarList_cu_dda10a6925multi_tensor_apply_kernelINS1_28TensorListScalarListMetadataIlLi2EEENS1_25BinaryOpScalarListFunctorIlLi2ELi1ELi1EEEJSt4plusIlEEEEvT_T0_DpT1_:
        /* <DEDUP_REMOVED lines=31> */
.L_x_3861:
        /* <DEDUP_REMOVED lines=53> */
[----:B--2---:R-:W-:Y:S02]  /*0540*/  IADD3 R12, P2, R12, UR4, RZ ;  /* 0x000000040c0c7c10 */ /* 0x004fe4000ff5e0ff */
[----:B---3--:R-:W-:Y:S02]  /*0550*/  IADD3 R16, P5, R16, UR4, RZ ;  /* 0x0000000410107c10 */ /* 0x008fe4000ffbe0ff */
[----:B------:R-:W-:Y:S02]  /*0560*/  IADD3.X R13, R13, UR5, RZ, P2, !PT ;  /* 0x000000050d0d7c10 */ /* 0x000fe400097fe4ff */
[----:B------:R-:W-:Y:S02]  /*0570*/  IADD3.X R17, R17, UR5, RZ, P5, !PT ;  /* 0x0000000511117c10 */ /* 0x000fe4000affe4ff */
[----:B----4-:R-:W-:Y:S01]  /*0580*/  IADD3 R14, P5, R14, UR4, RZ ;  /* 0x000000040e0e7c10 */ /* 0x010fe2000ffbe0ff */
[----:B------:R0:W-:Y:S01]  /*0590*/  @P1 STG.E.64 [R22.64], R12 ;  /* 0x0000000c16001986 */ /* 0x0001e2000c101b0e */
[----:B-----5:R-:W-:-:S02]  /*05a0*/  IADD3 R10, P2, R10, UR4, RZ ;  /* 0x000000040a0a7c10 */ /* 0x020fc4000ff5e0ff */
[----:B------:R-:W-:Y:S02]  /*05b0*/  IADD3.X R15, R15, UR5, RZ, P5, !PT ;  /* 0x000000050f0f7c10 */ /* 0x000fe4000affe4ff */
[----:B------:R-:W-:Y:S01]  /*05c0*/  IADD3.X R11, R11, UR5, RZ, P2, !PT ;  /* 0x000000050b0b7c10 */ /* 0x000fe200097fe4ff */
        /* <DEDUP_REMOVED lines=9> */
.L_x_3860:
[----:B------:R-:W0:Y:S02]  /*0660*/  S2R R13, SR_TID.X ;  /* 0x00000000000d7919 */ /* 0x000e240000002100 */
[----:B0-----:R-:W-:-:S05]  /*0670*/  IMAD.WIDE.U32 R2, R13, 0x4, RZ ;  /* 0x000000040d027825 */ /* 0x001fca00078e00ff */
[----:B------:R-:W-:-:S04]  /*0680*/  ISETP.GE.U32.AND P0, PT, R2, UR13, PT ;  /* 0x0000000d02007c0c */ /* 0x000fc8000bf06070 */
[----:B------:R-:W-:-:S04]  /*0690*/  ISETP.GE.AND.EX P0, PT, R3, UR10, PT, P0 ;  /* 0x0000000a03007c0c */ /* 0x000fc8000bf06300 */
[----:B------:R-:W-:-:S13]  /*06a0*/  ISETP.GT.U32.OR P0, PT, R13, 0x3fff, P0 ;  /* 0x00003fff0d00780c */ /* 0x000fda0000704470 */
[----:B------:R-:W-:Y:S05]  /*06b0*/  @P0 EXIT ;  /* 0x000000000000094d */ /* 0x000fea0003800000 */
[----:B------:R-:W-:-:S04]  /*06c0*/  IMAD.MOV.U32 R0, RZ, RZ, RZ ;  /* 0x000000ffff007224 */ /* 0x000fc800078e00ff */
.L_x_3862:
        /* <DEDUP_REMOVED lines=8> */
[----:B--2---:R-:W-:Y:S02]  /*0750*/  IADD3 R6, P0, R6, UR4, RZ ;  /* 0x0000000406067c10 */ /* 0x004fe4000ff1e0ff */
[----:B------:R-:W-:Y:S02]  /*0760*/  IADD3 R4, P1, R4, UR4, RZ ;  /* 0x0000000404047c10 */ /* 0x000fe4000ff3e0ff */
[----:B---3--:R-:W-:Y:S02]  /*0770*/  IADD3 R10, P2, R10, UR4, RZ ;  /* 0x000000040a0a7c10 */ /* 0x008fe4000ff5e0ff */
[----:B------:R-:W-:Y:S02]  /*0780*/  IADD3 R8, P3, R8, UR4, RZ ;  /* 0x0000000408087c10 */ /* 0x000fe4000ff7e0ff */
[----:B------:R-:W-:-:S02]  /*0790*/  IADD3.X R7, R7, UR5, RZ, P0, !PT ;  /* 0x0000000507077c10 */ /* 0x000fc400087fe4ff */
[----:B------:R-:W-:Y:S02]  /*07a0*/  IADD3.X R5, R5, UR5, RZ, P1, !PT ;  /* 0x0000000505057c10 */ /* 0x000fe40008ffe4ff */
[----:B------:R-:W-:Y:S02]  /*07b0*/  IADD3.X R11, R11, UR5, RZ, P2, !PT ;  /* 0x000000050b0b7c10 */ /* 0x000fe400097fe4ff */
[----:B------:R-:W-:Y:S01]  /*07c0*/  IADD3.X R9, R9, UR5, RZ, P3, !PT ;  /* 0x0000000509097c10 */ /* 0x000fe20009ffe4ff */
        /* <DEDUP_REMOVED lines=16> */
.L_x_3863:
        /* <DEDUP_REMOVED lines=11> */
.L_x_4080:


//--------------------- .text._ZN2at6native61_GLOBAL__N__44eb8e94_28_ForeachBinaryOpScalarList_cu_dda10a6925multi_tensor_apply_kernelINS1_28TensorListScalarListMetadataIiLi2EEENS1_25BinaryOpScalarListFunctorIiLi2ELi1ELi1EEEJSt4plusIiEEEEvT_T0_DpT1_ --------------------------
	.section	.text._ZN2at6native61_GLOBAL__N__44eb8e94_28_ForeachBinaryOpScalarList_cu_dda10a6925multi_tensor_apply_kernelINS1_28TensorListScalarListMetadataIiLi2EEENS1_25BinaryOpScalarListFunctorIiLi2ELi1ELi1EEEJSt4plusIiEEEEvT_T0_DpT1_,"ax",@progbits
	.sectioninfo	@"SHI_REGISTERS=32"
	.align	128
.text._ZN2at6native61_GLOBAL__N__44eb8e94_28_ForeachBinaryOpScalarList_cu_dda10a6925multi_tensor_apply_kernelINS1_28TensorListScalarListMetadataIiLi2EEENS1_25BinaryOpScalarListFunctorIiLi2ELi1ELi1EEEJSt4plusIiEEEEvT_T0_DpT1_:
        .type           _ZN2at6native61_GLOBAL__N__44eb8e94_28_ForeachBinaryOpScalarList_cu_dda10a6925multi_tensor_apply_kernelINS1_28TensorListScalarListMetadataIiLi2EEENS1_25BinaryOpScalarListFunctorIiLi2ELi1ELi1EEEJSt4plusIiEEEEvT_T0_DpT1_,@function
        .size           _ZN2at6native61_GLOBAL__N__44eb8e94_28_ForeachBinaryOpScalarList_cu_dda10a6925multi_tensor_apply_kernelINS1_28TensorListScalarListMetadataIiLi2EEENS1_25BinaryOpScalarListFunctorIiLi2ELi1ELi1EEEJSt4plusIiEEEEvT_T0_DpT1_,(.L_x_4081 - _ZN2at6native61_GLOBAL__N__44eb8e94_28_ForeachBinaryOpScalarList_cu_dda10a6925multi_tensor_apply_kernelINS1_28TensorListScalarListMetadataIiLi2EEENS1_25BinaryOpScalarListFunctorIiLi2ELi1ELi1EEEJSt4plusIiEEEEvT_T0_DpT1_)
        .other          _ZN2at6native61_GLOBAL__N__44eb8e94_28_ForeachBinaryOpScalarList_cu_dda10a6925multi_tensor_apply_kernelINS1_28TensorListScalarListMetadataIiLi2EEENS1_25BinaryOpScalarListFunctorIiLi2ELi1ELi1EEEJSt4plusIiEEEEvT_T0_DpT1_,@"STO_CUDA_ENTRY STV_DEFAULT"
_ZN2at6native61_GLOBAL__N__44eb8e94_28_ForeachBinaryOpScalarList_cu_dda10a6925multi_tensor_apply_kernelINS1_28TensorListScalarListMetadataIiLi2EEENS1_25BinaryOpScalarListFunctorIiLi2ELi1ELi1EEEJSt4plusIiEEEEvT_T0_DpT1_:
        /* <DEDUP_REMOVED lines=27> */
.L_x_3865:
        /* <DEDUP_REMOVED lines=51> */
[C---:B--2---:R-:W-:Y:S02]  /*04e0*/  IMAD.IADD R6, R0.reuse, 0x1, R6 ;  /* 0x0000000100067824 */ /* 0x044fe400078e0206 */
[----:B---3--:R-:W-:-:S03]  /*04f0*/  IMAD.IADD R21, R0, 0x1, R21 ;  /* 0x0000000100157824 */ /* 0x008fc600078e0215 */
[----:B------:R0:W-:Y:S01]  /*0500*/  @P1 STG.E [R16.64], R6 ;  /* 0x0000000610001986 */ /* 0x0001e2000c101904 */
[----:B-----5:R-:W-:-:S03]  /*0510*/  IMAD.IADD R25, R0, 0x1, R25 ;  /* 0x0000000100197824 */ /* 0x020fc600078e0219 */
[----:B------:R0:W-:Y:S01]  /*0520*/  @P0 STG.E [R18.64], R21 ;  /* 0x0000001512000986 */ /* 0x0001e2000c101904 */
[----:B------:R-:W-:-:S03]  /*0530*/  ISETP.GE.U32.AND P0, PT, R8, 0x10000, PT ;  /* 0x000100000800780c */ /* 0x000fc60003f06070 */
[----:B------:R0:W-:Y:S01]  /*0540*/  @P4 STG.E [R28.64], R25 ;  /* 0x000000191c004986 */ /* 0x0001e2000c101904 */
[----:B------:R-:W-:Y:S01]  /*0550*/  ISETP.LT.U32.AND P1, PT, R8, R2, PT ;  /* 0x000000020800720c */ /* 0x000fe20003f21070 */
[----:B----4-:R-:W-:-:S05]  /*0560*/  IMAD.IADD R7, R0, 0x1, R26 ;  /* 0x0000000100077824 */ /* 0x010fca00078e021a */
[----:B------:R0:W-:Y:S01]  /*0570*/  @P2 STG.E [R10.64], R7 ;  /* 0x000000070a002986 */ /* 0x0001e2000c101904 */
[C---:B------:R-:W-:Y:S02]  /*0580*/  ISETP.GE.U32.AND.EX P0, PT, R9.reuse, RZ, PT, P0 ;  /* 0x000000ff0900720c */ /* 0x040fe40003f06100 */
[----:B------:R-:W-:-:S13]  /*0590*/  ISETP.LT.AND.EX P1, PT, R9, R3, PT, P1 ;  /* 0x000000030900720c */ /* 0x000fda0003f21310 */
[----:B0-----:R-:W-:Y:S05]  /*05a0*/  @!P0 BRA P1, `(.L_x_3865) ;  /* 0xfffffc0000008947 */ /* 0x001fea000083ffff */
[----:B------:R-:W-:Y:S05]  /*05b0*/  EXIT ;  /* 0x000000000000794d */ /* 0x000fea0003800000 */
.L_x_3864:
[----:B0-----:R-:W0:Y:S02]  /*05c0*/  S2R R16, SR_TID.X ;  /* 0x0000000000107919 */ /* 0x001e240000002100 */
[----:B0-----:R-:W-:-:S05]  /*05d0*/  IMAD.WIDE.U32 R4, R16, 0x4, RZ ;  /* 0x0000000410047825 */ /* 0x001fca00078e00ff */
[----:B------:R-:W-:-:S04]  /*05e0*/  ISETP.GE.U32.AND P0, PT, R4, R2, PT ;  /* 0x000000020400720c */ /* 0x000fc80003f06070 */
[----:B------:R-:W-:-:S04]  /*05f0*/  ISETP.GE.AND.EX P0, PT, R5, R3, PT, P0 ;  /* 0x000000030500720c */ /* 0x000fc80003f06300 */
[----:B------:R-:W-:-:S13]  /*0600*/  ISETP.GT.U32.OR P0, PT, R16, 0x3fff, P0 ;  /* 0x00003fff1000780c */ /* 0x000fda0000704470 */
[----:B------:R-:W-:Y:S05]  /*0610*/  @P0 EXIT ;  /* 0x000000000000094d */ /* 0x000fea0003800000 */
[----:B------:R-:W-:-:S04]  /*0620*/  IMAD.MOV.U32 R19, RZ, RZ, RZ ;  /* 0x000000ffff137224 */ /* 0x000fc800078e00ff */
.L_x_3866:
        /* <DEDUP_REMOVED lines=15> */
[C---:B--2---:R-:W-:Y:S02]  /*0720*/  IMAD.IADD R7, R0.reuse, 0x1, R7 ;  /* 0x0000000100077824 */ /* 0x044fe400078e0207 */
[C---:B------:R-:W-:Y:S02]  /*0730*/  IMAD.IADD R6, R0.reuse, 0x1, R6 ;  /* 0x0000000100067824 */ /* 0x040fe400078e0206 */
[----:B------:R-:W-:-:S02]  /*0740*/  IMAD.IADD R5, R0, 0x1, R5 ;  /* 0x0000000100057824 */ /* 0x000fc400078e0205 */
[----:B------:R-:W-:-:S05]  /*0750*/  IMAD.IADD R4, R0, 0x1, R4 ;  /* 0x0000000100047824 */ /* 0x000fca00078e0204 */
[----:B------:R0:W-:Y:S01]  /*0760*/  STG.E.128 [R10.64], R4 ;  /* 0x000000040a007986 */ /* 0x0001e2000c101d04 */
[----:B------:R-:W-:Y:S05]  /*0770*/  @!P0 BRA P1, `(.L_x_3866) ;  /* 0xfffffeb000008947 */ /* 0x000fea000083ffff */
[----:B------:R-:W-:Y:S05]  /*0780*/  EXIT ;  /* 0x000000000000794d */ /* 0x000fea0003800000 */
.L_x_3867:
        /* <DEDUP_REMOVED lines=15> */
.L_x_4081:


//--------------------- .text._ZN2at6native61_GLOBAL__N__44eb8e94_28_ForeachBinaryOpScalarList_cu_dda10a6925multi_tensor_apply_kernelINS1_28TensorListScalarListMetadataIaLi2EEENS1_25BinaryOpScalarListFunctorIaLi2ELi1ELi1EEEJSt4plusIaEEEEvT_T0_DpT1_ --------------------------
	.section	.text._ZN2at6native61_GLOBAL__N__44eb8e94_28_ForeachBinaryOpScalarList_cu_dda10a6925multi_tensor_apply_kernelINS1_28TensorListScalarListMetadataIaLi2EEENS1_25BinaryOpScalarListFunctorIaLi2ELi1ELi1EEEJSt4plusIaEEEEvT_T0_DpT1_,"ax",@progbits
	.sectioninfo	@"SHI_REGISTERS=32"
	.align	128
.text._ZN2at6native61_GLOBAL__N__44eb8e94_28_ForeachBinaryOpScalarList_cu_dda10a6925multi_tensor_apply_kernelINS1_28TensorListScalarListMetadataIaLi2EEENS1_25BinaryOpScalarListFunctorIaLi2ELi1ELi1EEEJSt4plusIaEEEEvT_T0_DpT1_:
        .type           _ZN2at6native61_GLOBAL__N__44eb8e94_28_ForeachBinaryOpScalarList_cu_dda10a6925multi_tensor_apply_kernelINS1_28TensorListScalarListMetadataIaLi2EEENS1_25BinaryOpScalarListFunctorIaLi2ELi1ELi1EEEJSt4plusIaEEEEvT_T0_DpT1_,@function
        .size           _ZN2at6native61_GLOBAL__N__44eb8e94_28_ForeachBinaryOpScalarList_cu_dda10a6925multi_tensor_apply_kernelINS1_28TensorListScalarListMetadataIaLi2EEENS1_25BinaryOpScalarListFunctorIaLi2ELi1ELi1EEEJSt4plusIaEEEEvT_T0_DpT1_,(.L_x_4082 - _ZN2at6native61_GLOBAL__N__44eb8e94_28_ForeachBinaryOpScalarList_cu_dda10a6925multi_tensor_apply_kernelINS1_28TensorListScalarListMetadataIaLi2EEENS1_25BinaryOpScalarListFunctorIaLi2ELi1ELi1EEEJSt4plusIaEEEEvT_T0_DpT1_)
        .other          _ZN2at6native61_GLOBAL__N__44eb8e94_28_ForeachBinaryOpScalarList_cu_dda10a6925multi_tensor_apply_kernelINS1_28TensorListScalarListMetadataIaLi2EEENS1_25BinaryOpScalarListFunctorIaLi2ELi1ELi1EEEJSt4plusIaEEEEvT_T0_DpT1_,@"STO_CUDA_ENTRY STV_DEFAULT"
_ZN2at6native61_GLOBAL__N__44eb8e94_28_ForeachBinaryOpScalarList_cu_dda10a6925multi_tensor_apply_kernelINS1_28TensorListScalarListMetadataIaLi2EEENS1_25BinaryOpScalarListFunctorIaLi2ELi1ELi1EEEJSt4plusIaEEEEvT_T0_DpT1_:
        /* <DEDUP_REMOVED lines=29> */
.L_x_3869:
        /* <DEDUP_REMOVED lines=9> */
[-C--:B------:R-:W-:Y:S02]  /*0260*/  LEA R11, P4, R9, R20.reuse, 0x1 ;  /* 0x00000014090b7211 */ /* 0x080fe400078808ff */
[----:B------:R-:W-:Y:S02]  /*0270*/  ISETP.GE.U32.AND P2, PT, R21, 0x10000, PT ;  /* 0x000100001500780c */ /* 0x000fe40003f46070 */
[----:B------:R-:W-:Y:S01]  /*0280*/  ISETP.LT.AND.EX P0, PT, R10, R7, !P0, P1 ;  /* 0x000000070a00720c */ /* 0x000fe20004701310 */
[----:B------:R-:W-:Y:S01]  /*0290*/  IMAD.X R26, RZ, RZ, R10, P4 ;  /* 0x000000ffff1a7224 */ /* 0x000fe200020e060a */
[----:B------:R-:W-:Y:S02]  /*02a0*/  IADD3 R25, P5, R25, R20, RZ ;  /* 0x0000001419197210 */ /* 0x000fe40007fbe0ff */
        /* <DEDUP_REMOVED lines=8> */
[-C--:B------:R-:W-:Y:S02]  /*0330*/  ISETP.LT.AND.EX P4, PT, R26, R7.reuse, !P3, P4 ;  /* 0x000000071a00720c */ /* 0x080fe40005f81340 */
[----:B------:R-:W-:Y:S02]  /*0340*/  @P0 IADD3 R14, P5, R20, R2, RZ ;  /* 0x00000002140e0210 */ /* 0x000fe40007fbe0ff */
[----:B------:R-:W-:Y:S02]  /*0350*/  ISETP.LT.U32.AND P3, PT, R25, R4, PT ;  /* 0x000000041900720c */ /* 0x000fe40003f61070 */
[----:B------:R-:W-:Y:S01]  /*0360*/  ISETP.GE.U32.AND.EX P2, PT, R28, RZ, PT, P2 ;  /* 0x000000ff1c00720c */ /* 0x000fe20003f46120 */
[----:B------:R-:W-:Y:S02]  /*0370*/  @P0 IMAD.X R15, R10, 0x1, R5, P5 ;  /* 0x000000010a0f0824 */ /* 0x000fe400028e0605 */
[----:B------:R-:W-:Y:S02]  /*0380*/  @P1 IADD3 R16, P5, R21, R2, RZ ;  /* 0x0000000215101210 */ /* 0x000fe40007fbe0ff */
[----:B------:R-:W-:Y:S01]  /*0390*/  ISETP.LT.AND.EX P2, PT, R28, R7, !P2, P3 ;  /* 0x000000071c00720c */ /* 0x000fe20005741330 */
[----:B------:R0:W2:Y:S01]  /*03a0*/  @P0 LDG.E.U8 R23, [R14.64] ;  /* 0x000000040e170981 */ /* 0x0000a2000c1e1100 */
[----:B------:R-:W-:Y:S01]  /*03b0*/  PRMT R27, RZ, 0x7610, R27 ;  /* 0x00007610ff1b7816 */ /* 0x000fe2000000001b */
[----:B------:R-:W-:Y:S01]  /*03c0*/  @P1 IMAD.X R17, R24, 0x1, R5, P5 ;  /* 0x0000000118111824 */ /* 0x000fe200028e0605 */
[----:B------:R-:W-:-:S04]  /*03d0*/  PRMT R29, RZ, 0x7610, R29 ;  /* 0x00007610ff1d7816 */ /* 0x000fc8000000001d */
[----:B------:R1:W3:Y:S01]  /*03e0*/  @P1 LDG.E.U8 R27, [R16.64] ;  /* 0x00000004101b1981 */ /* 0x0002e2000c1e1100 */
[----:B0-----:R-:W-:-:S05]  /*03f0*/  @P4 IADD3 R14, P3, R11, R2, RZ ;  /* 0x000000020b0e4210 */ /* 0x001fca0007f7e0ff */
[----:B------:R-:W-:Y:S01]  /*0400*/  @P4 IMAD.X R15, R26, 0x1, R5, P3 ;  /* 0x000000011a0f4824 */ /* 0x000fe200018e0605 */
[----:B------:R-:W-:Y:S02]  /*0410*/  @P2 IADD3 R18, P3, R25, R2, RZ ;  /* 0x0000000219122210 */ /* 0x000fe40007f7e0ff */
[----:B-1----:R-:W-:Y:S02]  /*0420*/  PRMT R17, RZ, 0x7610, R17 ;  /* 0x00007610ff117816 */ /* 0x002fe40000000011 */
[----:B------:R0:W4:Y:S01]  /*0430*/  @P4 LDG.E.U8 R29, [R14.64] ;  /* 0x000000040e1d4981 */ /* 0x000122000c1e1100 */
[----:B------:R-:W-:-:S05]  /*0440*/  @P2 IMAD.X R19, R28, 0x1, R5, P3 ;  /* 0x000000011c132824 */ /* 0x000fca00018e0605 */
[----:B------:R1:W5:Y:S01]  /*0450*/  @P2 LDG.E.U8 R17, [R18.64] ;  /* 0x0000000412112981 */ /* 0x000362000c1e1100 */
[-C--:B------:R-:W-:Y:S02]  /*0460*/  @P0 IADD3 R20, P5, R20, R3.reuse, RZ ;  /* 0x0000000314140210 */ /* 0x080fe40007fbe0ff */
[----:B------:R-:W-:-:S03]  /*0470*/  @P1 IADD3 R22, P3, R21, R3, RZ ;  /* 0x0000000315161210 */ /* 0x000fc60007f7e0ff */
[----:B------:R-:W-:Y:S01]  /*0480*/  @P0 IMAD.X R21, R10, 0x1, R6, P5 ;  /* 0x000000010a150824 */ /* 0x000fe200028e0606 */
[----:B------:R-:W-:Y:S01]  /*0490*/  @P4 IADD3 R10, P5, R11, R3, RZ ;  /* 0x000000030b0a4210 */ /* 0x000fe20007fbe0ff */
[----:B-1----:R-:W-:-:S04]  /*04a0*/  IMAD.MOV.U32 R19, RZ, RZ, c[0x0][0x0] ;  /* 0x00000000ff137624 */ /* 0x002fc800078e00ff */
[----:B------:R-:W-:Y:S02]  /*04b0*/  @P4 IMAD.X R11, R26, 0x1, R6, P5 ;  /* 0x000000011a0b4824 */ /* 0x000fe400028e0606 */
[----:B------:R-:W-:-:S04]  /*04c0*/  IMAD.WIDE.U32 R12, R19, 0x4, R12 ;  /* 0x00000004130c7825 */ /* 0x000fc800078e000c */
[----:B--2---:R-:W-:-:S05]  /*04d0*/  IMAD.IADD R16, R0, 0x1, R23 ;  /* 0x0000000100107824 */ /* 0x004fca00078e0217 */
[----:B------:R1:W-:Y:S01]  /*04e0*/  @P0 STG.E.U8 [R20.64], R16 ;  /* 0x0000001014000986 */ /* 0x0003e2000c101104 */
[----:B0-----:R-:W-:Y:S01]  /*04f0*/  @P2 IADD3 R14, P0, R25, R3, RZ ;  /* 0x00000003190e2210 */ /* 0x001fe20007f1e0ff */
[--C-:B------:R-:W-:Y:S02]  /*0500*/  @P1 IMAD.X R23, R24, 0x1, R6.reuse, P3 ;  /* 0x0000000118171824 */ /* 0x100fe400018e0606 */
[----:B---3--:R-:W-:Y:S02]  /*0510*/  IMAD.IADD R27, R0, 0x1, R27 ;  /* 0x00000001001b7824 */ /* 0x008fe400078e021b */
[----:B------:R-:W-:-:S03]  /*0520*/  @P2 IMAD.X R15, R28, 0x1, R6, P0 ;  /* 0x000000011c0f2824 */ /* 0x000fc600000e0606 */
[----:B------:R1:W-:Y:S01]  /*0530*/  @P1 STG.E.U8 [R22.64], R27 ;  /* 0x0000001b16001986 */ /* 0x0003e2000c101104 */
[C---:B----4-:R-:W-:Y:S02]  /*0540*/  IMAD.IADD R29, R0.reuse, 0x1, R29 ;  /* 0x00000001001d7824 */ /* 0x050fe400078e021d */
[----:B-----5:R-:W-:-:S03]  /*0550*/  IMAD.IADD R17, R0, 0x1, R17 ;  /* 0x0000000100117824 */ /* 0x020fc600078e0211 */
[----:B------:R1:W-:Y:S01]  /*0560*/  @P4 STG.E.U8 [R10.64], R29 ;  /* 0x0000001d0a004986 */ /* 0x0003e2000c101104 */
[C---:B------:R-:W-:Y:S02]  /*0570*/  ISETP.GE.U32.AND P0, PT, R12.reuse, 0x10000, PT ;  /* 0x000100000c00780c */ /* 0x040fe40003f06070 */
[----:B------:R-:W-:Y:S01]  /*0580*/  ISETP.LT.U32.AND P1, PT, R12, R4, PT ;  /* 0x000000040c00720c */ /* 0x000fe20003f21070 */
[----:B------:R1:W-:Y:S01]  /*0590*/  @P2 STG.E.U8 [R14.64], R17 ;  /* 0x000000110e002986 */ /* 0x0003e2000c101104 */
[C---:B------:R-:W-:Y:S02]  /*05a0*/  ISETP.GE.U32.AND.EX P0, PT, R13.reuse, RZ, PT, P0 ;  /* 0x000000ff0d00720c */ /* 0x040fe40003f06100 */
[----:B------:R-:W-:-:S13]  /*05b0*/  ISETP.LT.AND.EX P1, PT, R13, R7, PT, P1 ;  /* 0x000000070d00720c */ /* 0x000fda0003f21310 */
[----:B-1----:R-:W-:Y:S05]  /*05c0*/  @!P0 BRA P1, `(.L_x_3869) ;  /* 0xfffffc0000008947 */ /* 0x002fea000083ffff */
[----:B------:R-:W-:Y:S05]  /*05d0*/  EXIT ;  /* 0x000000000000794d */ /* 0x000fea0003800000 */
.L_x_3868:
[----:B0-----:R-:W0:Y:S02]  /*05e0*/  S2R R17, SR_TID.X ;  /* 0x0000000000117919 */ /* 0x001e240000002100 */
[----:B0-----:R-:W-:-:S05]  /*05f0*/  IMAD.WIDE.U32 R8, R17, 0x4, RZ ;  /* 0x0000000411087825 */ /* 0x001fca00078e00ff */
[----:B------:R-:W-:-:S04]  /*0600*/  ISETP.GE.U32.AND P0, PT, R8, R4, PT ;  /* 0x000000040800720c */ /* 0x000fc80003f06070 */
[----:B------:R-:W-:-:S04]  /*0610*/  ISETP.GE.AND.EX P0, PT, R9, R7, PT, P0 ;  /* 0x000000070900720c */ /* 0x000fc80003f06300 */
[----:B------:R-:W-:-:S13]  /*0620*/  ISETP.GT.U32.OR P0, PT, R17, 0x3fff, P0 ;  /* 0x00003fff1100780c */ /* 0x000fda0000704470 */
[----:B------:R-:W-:Y:S05]  /*0630*/  @P0 EXIT ;  /* 0x000000000000094d */ /* 0x000fea0003800000 */
[----:B------:R-:W-:-:S04]  /*0640*/  IMAD.MOV.U32 R18, RZ, RZ, RZ ;  /* 0x000000ffff127224 */ /* 0x000fc800078e00ff */
.L_x_3870:
        /* <DEDUP_REMOVED lines=8> */
[----:B------:R-:W-:Y:S01]  /*06d0*/  IMAD.IADD R8, R0, 0x1, R9 ;  /* 0x0000000100087824 */ /* 0x000fe200078e0209 */
[----:B------:R-:W-:Y:S01]  /*06e0*/  PRMT R9, R10, 0x7773, RZ ;  /* 0x000077730a097816 */ /* 0x000fe200000000ff */
[C---:B------:R-:W-:Y:S02]  /*06f0*/  IMAD.IADD R13, R0.reuse, 0x1, R13 ;  /* 0x00000001000d7824 */ /* 0x040fe400078e020d */
[----:B------:R-:W-:-:S03]  /*0700*/  IMAD.IADD R15, R0, 0x1, R15 ;  /* 0x00000001000f7824 */ /* 0x000fc600078e020f */
[----:B------:R-:W-:Y:S02]  /*0710*/  PRMT R14, R13, 0x7604, R8 ;  /* 0x000076040d0e7816 */ /* 0x000fe40000000008 */
[----:B------:R-:W-:Y:S01]  /*0720*/  IADD3 R8, P0, R12, R3, RZ ;  /* 0x000000030c087210 */ /* 0x000fe20007f1e0ff */
[----:B------:R-:W-:Y:S01]  /*0730*/  IMAD.IADD R12, R0, 0x1, R9 ;  /* 0x00000001000c7824 */ /* 0x000fe200078e0209 */
        /* <DEDUP_REMOVED lines=14> */
.L_x_3871:
        /* <DEDUP_REMOVED lines=14> */
.L_x_4082:


//--------------------- .text._ZN2at6native61_GLOBAL__N__44eb8e94_28_ForeachBinaryOpScalarList_cu_dda10a6925multi_tensor_apply_kernelINS1_28TensorListScalarListMetadataIhLi2EEENS1_25BinaryOpScalarListFunctorIhLi2ELi1ELi1EEEJSt4plusIhEEEEvT_T0_DpT1_ --------------------------
	.section	.text._ZN2at6native61_GLOBAL__N__44eb8e94_28_ForeachBinaryOpScalarList_cu_dda10a6925multi_tensor_apply_kernelINS1_28TensorListScalarListMetadataIhLi2EEENS1_25BinaryOpScalarListFunctorIhLi2ELi1ELi1EEEJSt4plusIhEEEEvT_T0_DpT1_,"ax",@progbits
	.sectioninfo	@"SHI_REGISTERS=32"
	.align	128
.text._ZN2at6native61_GLOBAL__N__44eb8e94_28_ForeachBinaryOpScalarList_cu_dda10a6925multi_tensor_apply_kernelINS1_28TensorListScalarListMetadataIhLi2EEENS1_25BinaryOpScalarListFunctorIhLi2ELi1ELi1EEEJSt4plusIhEEEEvT_T0_DpT1_:
        .type           _ZN2at6native61_GLOBAL__N__44eb8e94_28_ForeachBinaryOpScalarList_cu_dda10a6925multi_tensor_apply_kernelINS1_28TensorListScalarListMetadataIhLi2EEENS1_25BinaryOpScalarListFunctorIhLi2ELi1ELi1EEEJSt4plusIhEEEEvT_T0_DpT1_,@function
        .size           _ZN2at6native61_GLOBAL__N__44eb8e94_28_ForeachBinaryOpScalarList_cu_dda10a6925multi_tensor_apply_kernelINS1_28TensorListScalarListMetadataIhLi2EEENS1_25BinaryOpScalarListFunctorIhLi2ELi1ELi1EEEJSt4plusIhEEEEvT_T0_DpT1_,(.L_x_4083 - _ZN2at6native61_GLOBAL__N__44eb8e94_28_ForeachBinaryOpScalarList_cu_dda10a6925multi_tensor_apply_kernelINS1_28TensorListScalarListMetadataIhLi2EEENS1_25BinaryOpScalarListFunctorIhLi2ELi1ELi1EEEJSt4plusIhEEEEvT_T0_DpT1_)
        .other          _ZN2at6native61_GLOBAL__N__44eb8e94_28_ForeachBinaryOpScalarList_cu_dda10a6925multi_tensor_apply_kernelINS1_28TensorListScalarListMetadataIhLi2EEENS1_25BinaryOpScalarListFunctorIhLi2ELi1ELi1EEEJSt4plusIhEEEEvT_T0_DpT1_,@"STO_CUDA_ENTRY STV_DEFAULT"
_ZN2at6native61_GLOBAL__N__44eb8e94_28_ForeachBinaryOpScalarList_cu_dda10a6925multi_tensor_apply_kernelINS1_28TensorListScalarListMetadataIhLi2EEENS1_25BinaryOpScalarListFunctorIhLi2ELi1ELi1EEEJSt4plusIhEEEEvT_T0_DpT1_:
        /* <DEDUP_REMOVED lines=29> */
.L_x_3873:
        /* <DEDUP_REMOVED lines=65> */
.L_x_3872:
[----:B0-----:R-:W0:Y:S02]  /*05e0*/  S2R R17, SR_TID.X ;  /* 0x0000000000117919 */ /* 0x001e240000002100 */
[----:B0-----:R-:W-:-:S05]  /*05f0*/  IMAD.WIDE.U32 R8, R17, 0x4, RZ ;  /* 0x0000000411087825 */ /* 0x001fca00078e00ff */
[----:B------:R-:W-:-:S04]  /*0600*/  ISETP.GE.U32.AND P0, PT, R8, R4, PT ;  /* 0x000000040800720c */ /* 0x000fc80003f06070 */
[----:B------:R-:W-:-:S04]  /*0610*/  ISETP.GE.AND.EX P0, PT, R9, R7, PT, P0 ;  /* 0x000000070900720c */ /* 0x000fc80003f06300 */
[----:B------:R-:W-:-:S13]  /*0620*/  ISETP.GT.U32.OR P0, PT, R17, 0x3fff, P0 ;  /* 0x00003fff1100780c */ /* 0x000fda0000704470 */
[----:B------:R-:W-:Y:S05]  /*0630*/  @P0 EXIT ;  /* 0x000000000000094d */ /* 0x000fea0003800000 */
[----:B------:R-:W-:-:S04]  /*0640*/  IMAD.MOV.U32 R18, RZ, RZ, RZ ;  /* 0x000000ffff127224 */ /* 0x000fc800078e00ff */
.L_x_3874:
        /* <DEDUP_REMOVED lines=29> */
.L_x_3875:
        /* <DEDUP_REMOVED lines=14> */
.L_x_4083:


//--------------------- .text._ZN2at6native61_GLOBAL__N__44eb8e94_28_ForeachBinaryOpScalarList_cu_dda10a6925multi_tensor_apply_kernelINS1_28TensorListScalarListMetadataIfLi1EEENS1_25BinaryOpScalarListFunctorIN3c108BFloat16ELi1ELi1ELi0EEEJSt4plusIfEEEEvT_T0_DpT1_ --------------------------
	.section	.text._ZN2at6native61_GLOBAL__N__44eb8e94_28_ForeachBinaryOpScalarList_cu_dda10a6925multi_tensor_apply_kernelINS1_28TensorListScalarListMetadataIfLi1EEENS1_25BinaryOpScalarListFunctorIN3c108BFloat16ELi1ELi1ELi0EEEJSt4plusIfEEEEvT_T0_DpT1_,"ax",@progbits
	.sectioninfo	@"SHI_REGISTERS=28"
	.align	128
.text._ZN2at6native61_GLOBAL__N__44eb8e94_28_ForeachBinaryOpScalarList_cu_dda10a6925multi_tensor_apply_kernelINS1_28TensorListScalarListMetadataIfLi1EEENS1_25BinaryOpScalarListFunctorIN3c108BFloat16ELi1ELi1ELi0EEEJSt4plusIfEEEEvT_T0_DpT1_:
        .type           _ZN2at6native61_GLOBAL__N__44eb8e94_28_ForeachBinaryOpScalarList_cu_dda10a6925multi_tensor_apply_kernelINS1_28TensorListScalarListMetadataIfLi1EEENS1_25BinaryOpScalarListFunctorIN3c108BFloat16ELi1ELi1ELi0EEEJSt4plusIfEEEEvT_T0_DpT1_,@function
        .size           _ZN2at6native61_GLOBAL__N__44eb8e94_28_ForeachBinaryOpScalarList_cu_dda10a6925multi_tensor_apply_kernelINS1_28TensorListScalarListMetadataIfLi1EEENS1_25BinaryOpScalarListFunctorIN3c108BFloat16ELi1ELi1ELi0EEEJSt4plusIfEEEEvT_T0_DpT1_,(.L_x_4084 - _ZN2at6native61_GLOBAL__N__44eb8e94_28_ForeachBinaryOpScalarList_cu_dda10a6925multi_tensor_apply_kernelINS1_28TensorListScalarListMetadataIfLi1EEENS1_25BinaryOpScalarListFunctorIN3c108BFloat16ELi1ELi1ELi0EEEJSt4plusIfEEEEvT_T0_DpT1_)
        .other          _ZN2at6native61_GLOBAL__N__44eb8e94_28_ForeachBinaryOpScalarList_cu_dda10a6925multi_tensor_apply_kernelINS1_28TensorListScalarListMetadataIfLi1EEENS1_25BinaryOpScalarListFunctorIN3c108BFloat16ELi1ELi1ELi0EEEJSt4plusIfEEEEvT_T0_DpT1_,@"STO_CUDA_ENTRY STV_DEFAULT"
_ZN2at6native61_GLOBAL__N__44eb8e94_28_ForeachBinaryOpScalarList_cu_dda10a6925multi_tensor_apply_kernelINS1_28TensorListScalarListMetadataIfLi1EEENS1_25BinaryOpScalarListFunctorIN3c108BFloat16ELi1ELi1ELi0EEEJSt4plusIfEEEEvT_T0_DpT1_:
        /* <DEDUP_REMOVED lines=26> */
.L_x_3877:
        /* <DEDUP_REMOVED lines=42> */
[----:B------:R-:W-:-:S05]  /*0440*/  FADD.FTZ R19, R4, R19 ;  /* 0x0000001304137221 */ /* 0x000fca0000010000 */
[----:B------:R-:W-:Y:S02]  /*0450*/  F2FP.BF16.PACK_AB R19, RZ, R19 ;  /* 0x00000013ff13723e */ /* 0x000fe400000010ff */
[----:B---3--:R-:W-:Y:S02]  /*0460*/  PRMT R23, RZ, 0x5410, R18 ;  /* 0x00005410ff177816 */ /* 0x008fe40000000012 */
[----:B----4-:R-:W-:-:S03]  /*0470*/  PRMT R25, RZ, 0x5410, R20 ;  /* 0x00005410ff197816 */ /* 0x010fc60000000014 */
[C---:B------:R-:W-:Y:S01]  /*0480*/  FADD.FTZ R23, R4.reuse, R23 ;  /* 0x0000001704177221 */ /* 0x040fe20000010000 */
[----:B-----5:R-:W-:Y:S01]  /*0490*/  PRMT R21, RZ, 0x5410, R21 ;  /* 0x00005410ff157816 */ /* 0x020fe20000000015 */
[C---:B------:R-:W-:Y:S01]  /*04a0*/  FADD.FTZ R25, R4.reuse, R25 ;  /* 0x0000001904197221 */ /* 0x040fe20000010000 */
[----:B------:R-:W-:Y:S01]  /*04b0*/  PRMT R18, R19, 0x7610, R18 ;  /* 0x0000761013127816 */ /* 0x000fe20000000012 */
[----:B------:R-:W-:Y:S02]  /*04c0*/  IMAD.MOV.U32 R19, RZ, RZ, c[0x0][0x0] ;  /* 0x00000000ff137624 */ /* 0x000fe400078e00ff */
[----:B------:R-:W-:Y:S01]  /*04d0*/  FADD.FTZ R21, R4, R21 ;  /* 0x0000001504157221 */ /* 0x000fe20000010000 */
        /* <DEDUP_REMOVED lines=14> */
.L_x_3876:
[----:B0-2---:R-:W0:Y:S02]  /*05c0*/  S2R R17, SR_TID.X ;  /* 0x0000000000117919 */ /* 0x005e240000002100 */
[----:B0-----:R-:W-:-:S05]  /*05d0*/  IMAD.WIDE.U32 R6, R17, 0x4, RZ ;  /* 0x0000000411067825 */ /* 0x001fca00078e00ff */
[----:B------:R-:W-:-:S04]  /*05e0*/  ISETP.GE.U32.AND P0, PT, R6, R0, PT ;  /* 0x000000000600720c */ /* 0x000fc80003f06070 */
[----:B------:R-:W-:-:S04]  /*05f0*/  ISETP.GE.AND.EX P0, PT, R7, R5, PT, P0 ;  /* 0x000000050700720c */ /* 0x000fc80003f06300 */
[----:B------:R-:W-:-:S13]  /*0600*/  ISETP.GT.U32.OR P0, PT, R17, 0x3fff, P0 ;  /* 0x00003fff1100780c */ /* 0x000fda0000704470 */
[----:B------:R-:W-:Y:S05]  /*0610*/  @P0 EXIT ;  /* 0x000000000000094d */ /* 0x000fea0003800000 */
[----:B------:R-:W-:Y:S02]  /*0620*/  IMAD.MOV.U32 R12, RZ, RZ, RZ ;  /* 0x000000ffff0c7224 */ /* 0x000fe400078e00ff */
.L_x_3878:
        /* <DEDUP_REMOVED lines=10> */
[C---:B------:R-:W-:Y:S01]  /*06d0*/  FADD.FTZ R9, R4.reuse, R9 ;  /* 0x0000000904097221 */ /* 0x040fe20000010000 */
[----:B------:R-:W-:Y:S01]  /*06e0*/  PRMT R15, RZ, 0x7610, R15 ;  /* 0x00007610ff0f7816 */ /* 0x000fe2000000000f */
[C---:B------:R-:W-:Y:S02]  /*06f0*/  FADD.FTZ R8, R4.reuse, R11 ;  /* 0x0000000b04087221 */ /* 0x040fe40000010000 */
[----:B------:R-:W-:-:S02]  /*0700*/  FADD.FTZ R13, R4, R13 ;  /* 0x0000000d040d7221 */ /* 0x000fc40000010000 */
[----:B------:R-:W-:Y:S01]  /*0710*/  FADD.FTZ R10, R4, R15 ;  /* 0x0000000f040a7221 */ /* 0x000fe20000010000 */
        /* <DEDUP_REMOVED lines=9> */
.L_x_3879:
        /* <DEDUP_REMOVED lines=13> */
.L_x_4084:


//--------------------- .text._ZN2at6native61_GLOBAL__N__44eb8e94_28_ForeachBinaryOpScalarList_cu_dda10a6925multi_tensor_apply_kernelINS1_28TensorListScalarListMetadataIfLi1EEENS1_25BinaryOpScalarListFunctorIN3c104HalfELi1ELi1ELi0EEEJSt4plusIfEEEEvT_T0_DpT1_ --------------------------
	.section	.text._ZN2at6native61_GLOBAL__N__44eb8e94_28_ForeachBinaryOpScalarList_cu_dda10a6925multi_tensor_apply_kernelINS1_28TensorListScalarListMetadataIfLi1EEENS1_25BinaryOpScalarListFunctorIN3c104HalfELi1ELi1ELi0EEEJSt4plusIfEEEEvT_T0_DpT1_,"ax",@progbits
	.sectioninfo	@"SHI_REGISTERS=28"
	.align	128
.text._ZN2at6native61_GLOBAL__N__44eb8e94_28_ForeachBinaryOpScalarList_cu_dda10a6925multi_tensor_apply_kernelINS1_28TensorListScalarListMetadataIfLi1EEENS1_25BinaryOpScalarListFunctorIN3c104HalfELi1ELi1ELi0EEEJSt4plusIfEEEEvT_T0_DpT1_:
        .type           _ZN2at6native61_GLOBAL__N__44eb8e94_28_ForeachBinaryOpScalarList_cu_dda10a6925multi_tensor_apply_kernelINS1_28TensorListScalarListMetadataIfLi1EEENS1_25BinaryOpScalarListFunctorIN3c104HalfELi1ELi1ELi0EEEJSt4plusIfEEEEvT_T0_DpT1_,@function
        .size           _ZN2at6native61_GLOBAL__N__44eb8e94_28_ForeachBinaryOpScalarList_cu_dda10a6925multi_tensor_apply_kernelINS1_28TensorListScalarListMetadataIfLi1EEENS1_25BinaryOpScalarListFunctorIN3c104HalfELi1ELi1ELi0EEEJSt4plusIfEEEEvT_T0_DpT1_,(.L_x_4085 - _ZN2at6native61_GLOBAL__N__44eb8e94_28_ForeachBinaryOpScalarList_cu_dda10a6925multi_tensor_apply_kernelINS1_28TensorListScalarListMetadataIfLi1EEENS1_25BinaryOpScalarListFunctorIN3c104HalfELi1ELi1ELi0EEEJSt4plusIfEEEEvT_T0_DpT1_)
        .other          _ZN2at6native61_GLOBAL__N__44eb8e94_28_ForeachBinaryOpScalarList_cu_dda10a6925multi_tensor_apply_kernelINS1_28TensorListScalarListMetadataIfLi1EEENS1_25BinaryOpScalarListFunctorIN3c104HalfELi1ELi1ELi0EEEJSt4plusIfEEEEvT_T0_DpT1_,@"STO_CUDA_ENTRY STV_DEFAULT"
_ZN2at6native61_GLOBAL__N__44eb8e94_28_ForeachBinaryOpScalarList_cu_dda10a6925multi_tensor_apply_kernelINS1_28TensorListScalarListMetadataIfLi1EEENS1_25BinaryOpScalarListFunctorIN3c104HalfELi1ELi1ELi0EEEJSt4plusIfEEEEvT_T0_DpT1_:
        /* <DEDUP_REMOVED lines=26> */
.L_x_3881:
        /* <DEDUP_REMOVED lines=42> */
[----:B------:R-:W-:-:S05]  /*0440*/  FADD.FTZ R19, R4, R19 ;  /* 0x0000001304137221 */ /* 0x000fca0000010000 */
[----:B------:R-:W-:Y:S01]  /*0450*/  F2FP.PACK_AB R19, RZ, R19 ;  /* 0x00000013ff13723e */ /* 0x000fe200000000ff */
[----:B---3--:R-:W-:Y:S02]  /*0460*/  HADD2.F32 R23, -RZ, R18.H0_H0 ;  /* 0x20000012ff177230 */ /* 0x008fe40000004100 */
[----:B----4-:R-:W-:-:S03]  /*0470*/  HADD2.F32 R25, -RZ, R20.H0_H0 ;  /* 0x20000014ff197230 */ /* 0x010fc60000004100 */
[C---:B------:R-:W-:Y:S01]  /*0480*/  FADD.FTZ R23, R4.reuse, R23 ;  /* 0x0000001704177221 */ /* 0x040fe20000010000 */
[----:B-----5:R-:W-:Y:S01]  /*0490*/  HADD2.F32 R21, -RZ, R21.H0_H0 ;  /* 0x20000015ff157230 */ /* 0x020fe20000004100 */
[C---:B------:R-:W-:Y:S01]  /*04a0*/  FADD.FTZ R25, R4.reuse, R25 ;  /* 0x0000001904197221 */ /* 0x040fe20000010000 */
[----:B------:R-:W-:Y:S01]  /*04b0*/  PRMT R18, R19, 0x7610, R18 ;  /* 0x0000761013127816 */ /* 0x000fe20000000012 */
        /* <DEDUP_REMOVED lines=16> */
.L_x_3880:
[----:B0-2---:R-:W0:Y:S02]  /*05c0*/  S2R R17, SR_TID.X ;  /* 0x0000000000117919 */ /* 0x005e240000002100 */
[----:B0-----:R-:W-:-:S05]  /*05d0*/  IMAD.WIDE.U32 R6, R17, 0x4, RZ ;  /* 0x0000000411067825 */ /* 0x001fca00078e00ff */
[----:B------:R-:W-:-:S04]  /*05e0*/  ISETP.GE.U32.AND P0, PT, R6, R0, PT ;  /* 0x000000000600720c */ /* 0x000fc80003f06070 */
[----:B------:R-:W-:-:S04]  /*05f0*/  ISETP.GE.AND.EX P0, PT, R7, R5, PT, P0 ;  /* 0x000000050700720c */ /* 0x000fc80003f06300 */
[----:B------:R-:W-:-:S13]  /*0600*/  ISETP.GT.U32.OR P0, PT, R17, 0x3fff, P0 ;  /* 0x00003fff1100780c */ /* 0x000fda0000704470 */
[----:B------:R-:W-:Y:S05]  /*0610*/  @P0 EXIT ;  /* 0x000000000000094d */ /* 0x000fea0003800000 */
[----:B------:R-:W-:Y:S02]  /*0620*/  IMAD.MOV.U32 R12, RZ, RZ, RZ ;  /* 0x000000ffff0c7224 */ /* 0x000fe400078e00ff */
.L_x_3882:
        /* <DEDUP_REMOVED lines=24> */
.L_x_3883:
        /* <DEDUP_REMOVED lines=13> */
.L_x_4085:


//--------------------- .text._ZN2at6native61_GLOBAL__N__44eb8e94_28_ForeachBinaryOpScalarList_cu_dda10a6925multi_tensor_apply_kernelINS1_28TensorListScalarListMetadataIbLi1EEENS1_25BinaryOpScalarListFunctorIbLi1ELi1ELi0EEEJSt4plusIbEEEEvT_T0_DpT1_ --------------------------
	.section	.text._ZN2at6native61_GLOBAL__N__44eb8e94_28_ForeachBinaryOpScalarList_cu_dda10a6925multi_tensor_apply_kernelINS1_28TensorListScalarListMetadataIbLi1EEENS1_25BinaryOpScalarListFunctorIbLi1ELi1ELi0EEEJSt4plusIbEEEEvT_T0_DpT1_,"ax",@progbits
	.sectioninfo	@"SHI_REGISTERS=30"
	.align	128
.text._ZN2at6native61_GLOBAL__N__44eb8e94_28_ForeachBinaryOpScalarList_cu_dda10a6925multi_tensor_apply_kernelINS1_28TensorListScalarListMetadataIbLi1EEENS1_25BinaryOpScalarListFunctorIbLi1ELi1ELi0EEEJSt4plusIbEEEEvT_T0_DpT1_:
        .type           _ZN2at6native61_GLOBAL__N__44eb8e94_28_ForeachBinaryOpScalarList_cu_dda10a6925multi_tensor_apply_kernelINS1_28TensorListScalarListMetadataIbLi1EEENS1_25BinaryOpScalarListFunctorIbLi1ELi1ELi0EEEJSt4plusIbEEEEvT_T0_DpT1_,@function
        .size           _ZN2at6native61_GLOBAL__N__44eb8e94_28_ForeachBinaryOpScalarList_cu_dda10a6925multi_tensor_apply_kernelINS1_28TensorListScalarListMetadataIbLi1EEENS1_25BinaryOpScalarListFunctorIbLi1ELi1ELi0EEEJSt4plusIbEEEEvT_T0_DpT1_,(.L_x_4086 - _ZN2at6native61_GLOBAL__N__44eb8e94_28_ForeachBinaryOpScalarList_cu_dda10a6925multi_tensor_apply_kernelINS1_28TensorListScalarListMetadataIbLi1EEENS1_25BinaryOpScalarListFunctorIbLi1ELi1ELi0EEEJSt4plusIbEEEEvT_T0_DpT1_)
        .other          _ZN2at6native61_GLOBAL__N__44eb8e94_28_ForeachBinaryOpScalarList_cu_dda10a6925multi_tensor_apply_kernelINS1_28TensorListScalarListMetadataIbLi1EEENS1_25BinaryOpScalarListFunctorIbLi1ELi1ELi0EEEJSt4plusIbEEEEvT_T0_DpT1_,@"STO_CUDA_ENTRY STV_DEFAULT"
_ZN2at6native61_GLOBAL__N__44eb8e94_28_ForeachBinaryOpScalarList_cu_dda10a6925multi_tensor_apply_kernelINS1_28TensorListScalarListMetadataIbLi1EEENS1_25BinaryOpScalarListFunctorIbLi1ELi1ELi0EEEJSt4plusIbEEEEvT_T0_DpT1_:
        /* <DEDUP_REMOVED lines=25> */
.L_x_3885:
        /* <DEDUP_REMOVED lines=26> */
[-C--:B------:R-:W-:Y:S02]  /*0330*/  IADD3 R4, P6, R4, R0.reuse, RZ ;  /* 0x0000000004047210 */ /* 0x080fe40007fde0ff */
[-C--:B------:R-:W-:Y:S02]  /*0340*/  ISETP.LT.AND.EX P3, PT, R7, R13.reuse, !P5, P3 ;  /* 0x0000000d0700720c */ /* 0x080fe40006f61330 */
[----:B------:R-:W-:Y:S01]  /*0350*/  ISETP.LT.AND.EX P0, PT, R9, R13, !P0, P4 ;  /* 0x0000000d0900720c */ /* 0x000fe20004701340 */
[----:B------:R-:W-:Y:S01]  /*0360*/  IMAD.X R5, R5, 0x1, R12, P6 ;  /* 0x0000000105057824 */ /* 0x000fe200030e060c */
[----:B------:R-:W-:-:S02]  /*0370*/  IADD3 R6, P5, R6, R0, RZ ;  /* 0x0000000006067210 */ /* 0x000fc40007fbe0ff */
[----:B------:R-:W-:Y:S02]  /*0380*/  PRMT R19, RZ, 0x7610, R19 ;  /* 0x00007610ff137816 */ /* 0x000fe40000000013 */
[----:B------:R-:W-:Y:S01]  /*0390*/  IADD3 R8, P4, R8, R0, RZ ;  /* 0x0000000008087210 */ /* 0x000fe20007f9e0ff */
[----:B------:R-:W-:Y:S01]  /*03a0*/  IMAD.X R7, R7, 0x1, R12, P5 ;  /* 0x0000000107077824 */ /* 0x000fe200028e060c */
[----:B------:R-:W-:Y:S01]  /*03b0*/  PRMT R18, RZ, 0x7610, R18 ;  /* 0x00007610ff127816 */ /* 0x000fe20000000012 */
[----:B------:R-:W2:Y:S01]  /*03c0*/  @P2 LDG.E.U8 R21, [R4.64] ;  /* 0x0000000404152981 */ /* 0x000ea2000c1e1100 */
[----:B------:R-:W-:Y:S01]  /*03d0*/  PRMT R20, RZ, 0x7610, R20 ;  /* 0x00007610ff147816 */ /* 0x000fe20000000014 */
[----:B------:R-:W-:Y:S02]  /*03e0*/  IMAD.X R9, R9, 0x1, R12, P4 ;  /* 0x0000000109097824 */ /* 0x000fe400020e060c */
[----:B------:R-:W3:Y:S04]  /*03f0*/  @P1 LDG.E.U8 R19, [R2.64] ;  /* 0x0000000402131981 */ /* 0x000ee8000c1e1100 */
[----:B------:R-:W4:Y:S04]  /*0400*/  @P3 LDG.E.U8 R18, [R6.64] ;  /* 0x0000000406123981 */ /* 0x000f28000c1e1100 */
[----:B------:R-:W5:Y:S01]  /*0410*/  @P0 LDG.E.U8 R20, [R8.64] ;  /* 0x0000000408140981 */ /* 0x000f62000c1e1100 */
[----:B------:R-:W-:Y:S01]  /*0420*/  ISETP.NE.AND P5, PT, R10, RZ, PT ;  /* 0x000000ff0a00720c */ /* 0x000fe20003fa5270 */
[----:B------:R-:W-:-:S04]  /*0430*/  IMAD.MOV.U32 R27, RZ, RZ, c[0x0][0x0] ;  /* 0x00000000ff1b7624 */ /* 0x000fc800078e00ff */
[----:B------:R-:W-:Y:S01]  /*0440*/  IMAD.WIDE.U32 R16, R27, 0x4, R16 ;  /* 0x000000041b107825 */ /* 0x000fe200078e0010 */
[----:B--2---:R-:W-:Y:S02]  /*0450*/  LOP3.LUT P4, RZ, R21, 0xff, RZ, 0xc0, !PT ;  /* 0x000000ff15ff7812 */ /* 0x004fe4000788c0ff */
[----:B---3--:R-:W-:Y:S02]  /*0460*/  LOP3.LUT P6, RZ, R19, 0xff, RZ, 0xc0, !PT ;  /* 0x000000ff13ff7812 */ /* 0x008fe400078cc0ff */
[----:B------:R-:W-:Y:S02]  /*0470*/  SEL R19, RZ, 0xffffffff, !P5 ;  /* 0xffffffffff137807 */ /* 0x000fe40006800000 */
[----:B----4-:R-:W-:Y:S02]  /*0480*/  LOP3.LUT P5, RZ, R18, 0xff, RZ, 0xc0, !PT ;  /* 0x000000ff12ff7812 */ /* 0x010fe400078ac0ff */
[----:B------:R-:W-:Y:S02]  /*0490*/  SEL R22, RZ, 0x1, !P4 ;  /* 0x00000001ff167807 */ /* 0x000fe40006000000 */
[----:B------:R-:W-:-:S02]  /*04a0*/  SEL R18, RZ, 0x1, !P6 ;  /* 0x00000001ff127807 */ /* 0x000fc40007000000 */
[----:B-----5:R-:W-:Y:S02]  /*04b0*/  LOP3.LUT P4, RZ, R20, 0xff, RZ, 0xc0, !PT ;  /* 0x000000ff14ff7812 */ /* 0x020fe4000788c0ff */
[----:B------:R-:W-:Y:S02]  /*04c0*/  SEL R20, RZ, 0x1, !P5 ;  /* 0x00000001ff147807 */ /* 0x000fe40006800000 */
[-C--:B------:R-:W-:Y:S02]  /*04d0*/  @P2 ISETP.NE.AND P6, PT, R22, R19.reuse, PT ;  /* 0x000000131600220c */ /* 0x080fe40003fc5270 */
[-C--:B------:R-:W-:Y:S02]  /*04e0*/  ISETP.NE.AND P5, PT, R18, R19.reuse, PT ;  /* 0x000000131200720c */ /* 0x080fe40003fa5270 */
[----:B------:R-:W-:Y:S02]  /*04f0*/  SEL R18, RZ, 0x1, !P4 ;  /* 0x00000001ff127807 */ /* 0x000fe40006000000 */
[----:B------:R-:W-:-:S02]  /*0500*/  ISETP.NE.AND P4, PT, R20, R19, PT ;  /* 0x000000131400720c */ /* 0x000fc40003f85270 */
[----:B------:R-:W-:Y:S02]  /*0510*/  @P2 SEL R21, RZ, 0x1, !P6 ;  /* 0x00000001ff152807 */ /* 0x000fe40007000000 */
[----:B------:R-:W-:Y:S02]  /*0520*/  ISETP.NE.AND P6, PT, R18, R19, PT ;  /* 0x000000131200720c */ /* 0x000fe40003fc5270 */
[----:B------:R-:W-:Y:S02]  /*0530*/  SEL R23, RZ, 0x1, !P5 ;  /* 0x00000001ff177807 */ /* 0x000fe40006800000 */
[----:B------:R-:W-:Y:S02]  /*0540*/  SEL R25, RZ, 0x1, !P4 ;  /* 0x00000001ff197807 */ /* 0x000fe40006000000 */
[----:B------:R-:W-:Y:S01]  /*0550*/  @P0 SEL R19, RZ, 0x1, !P6 ;  /* 0x00000001ff130807 */ /* 0x000fe20007000000 */
[----:B------:R0:W-:Y:S04]  /*0560*/  @P2 STG.E.U8 [R4.64], R21 ;  /* 0x0000001504002986 */ /* 0x0001e8000c101104 */
[----:B------:R0:W-:Y:S01]  /*0570*/  @P1 STG.E.U8 [R2.64], R23 ;  /* 0x0000001702001986 */ /* 0x0001e2000c101104 */
[----:B------:R-:W-:-:S03]  /*0580*/  ISETP.LT.U32.AND P1, PT, R16, R11, PT ;  /* 0x0000000b1000720c */ /* 0x000fc60003f21070 */
[----:B------:R0:W-:Y:S04]  /*0590*/  @P3 STG.E.U8 [R6.64], R25 ;  /* 0x0000001906003986 */ /* 0x0001e8000c101104 */
[----:B------:R0:W-:Y:S01]  /*05a0*/  @P0 STG.E.U8 [R8.64], R19 ;  /* 0x0000001308000986 */ /* 0x0001e2000c101104 */
[----:B------:R-:W-:Y:S02]  /*05b0*/  ISETP.GE.U32.AND P0, PT, R16, 0x10000, PT ;  /* 0x000100001000780c */ /* 0x000fe40003f06070 */
[C---:B------:R-:W-:Y:S02]  /*05c0*/  ISETP.LT.AND.EX P1, PT, R17.reuse, R13, PT, P1 ;  /* 0x0000000d1100720c */ /* 0x040fe40003f21310 */
[----:B------:R-:W-:-:S13]  /*05d0*/  ISETP.GE.U32.AND.EX P0, PT, R17, RZ, PT, P0 ;  /* 0x000000ff1100720c */ /* 0x000fda0003f06100 */
[----:B0-----:R-:W-:Y:S05]  /*05e0*/  @!P0 BRA P1, `(.L_x_3885) ;  /* 0xfffffba000008947 */ /* 0x001fea000083ffff */
[----:B------:R-:W-:Y:S05]  /*05f0*/  EXIT ;  /* 0x000000000000794d */ /* 0x000fea0003800000 */
.L_x_3884:
[----:B--2---:R-:W0:Y:S02]  /*0600*/  S2R R9, SR_TID.X ;  /* 0x0000000000097919 */ /* 0x004e240000002100 */
[----:B0-----:R-:W-:-:S05]  /*0610*/  IMAD.WIDE.U32 R2, R9, 0x4, RZ ;  /* 0x0000000409027825 */ /* 0x001fca00078e00ff */
[----:B------:R-:W-:-:S04]  /*0620*/  ISETP.GE.U32.AND P0, PT, R2, R11, PT ;  /* 0x0000000b0200720c */ /* 0x000fc80003f06070 */
[----:B------:R-:W-:-:S04]  /*0630*/  ISETP.GE.AND.EX P0, PT, R3, R13, PT, P0 ;  /* 0x0000000d0300720c */ /* 0x000fc80003f06300 */
[----:B------:R-:W-:-:S13]  /*0640*/  ISETP.GT.U32.OR P0, PT, R9, 0x3fff, P0 ;  /* 0x00003fff0900780c */ /* 0x000fda0000704470 */
[----:B------:R-:W-:Y:S05]  /*0650*/  @P0 EXIT ;  /* 0x000000000000094d */ /* 0x000fea0003800000 */
[----:B------:R-:W-:Y:S01]  /*0660*/  ISETP.NE.AND P0, PT, R10, RZ, PT ;  /* 0x000000ff0a00720c */ /* 0x000fe20003f05270 */
[----:B------:R-:W-:-:S03]  /*0670*/  IMAD.MOV.U32 R8, RZ, RZ, RZ ;  /* 0x000000ffff087224 */ /* 0x000fc600078e00ff */
[----:B------:R-:W-:Y:S02]  /*0680*/  SEL R10, RZ, 0xffffffff, !P0 ;  /* 0xffffffffff0a7807 */ /* 0x000fe40004000000 */
.L_x_3886:
        /* <DEDUP_REMOVED lines=23> */
[----:B------:R-:W-:Y:S02]  /*0800*/  SEL R4, RZ, 0x1, !P0 ;  /* 0x00000001ff047807 */ /* 0x000fe40004000000 */
[----:B------:R-:W-:Y:S02]  /*0810*/  PRMT R5, R6, 0x7054, R5 ;  /* 0x0000705406057816 */ /* 0x000fe40000000005 */
        /* <DEDUP_REMOVED lines=12> */
.L_x_3887:
        /* <DEDUP_REMOVED lines=10> */
.L_x_4086:


//--------------------- .text._ZN2at6native61_GLOBAL__N__44eb8e94_28_ForeachBinaryOpScalarList_cu_dda10a6925multi_tensor_apply_kernelINS1_28TensorListScalarListMetadataIN3c107complexIfEELi1EEENS1_25BinaryOpScalarListFunctorIS6_Li1ELi1ELi0EEEJSt4plusIS6_EEEEvT_T0_DpT1_ --------------------------
	.section	.text._ZN2at6native61_GLOBAL__N__44eb8e94_28_ForeachBinaryOpScalarList_cu_dda10a6925multi_tensor_apply_kernelINS1_28TensorListScalarListMetadataIN3c107complexIfEELi1EEENS1_25BinaryOpScalarListFunctorIS6_Li1ELi1ELi0EEEJSt4plusIS6_EEEEvT_T0_DpT1_,"ax",@progbits
	.sectioninfo	@"SHI_REGISTERS=31"
	.align	128
.text._ZN2at6native61_GLOBAL__N__44eb8e94_28_ForeachBinaryOpScalarList_cu_dda10a6925multi_tensor_apply_kernelINS1_28TensorListScalarListMetadataIN3c107complexIfEELi1EEENS1_25BinaryOpScalarListFunctorIS6_Li1ELi1ELi0EEEJSt4plusIS6_EEEEvT_T0_DpT1_:
        .type           _ZN2at6native61_GLOBAL__N__44eb8e94_28_ForeachBinaryOpScalarList_cu_dda10a6925multi_tensor_apply_kernelINS1_28TensorListScalarListMetadataIN3c107complexIfEELi1EEENS1_25BinaryOpScalarListFunctorIS6_Li1ELi1ELi0EEEJSt4plusIS6_EEEEvT_T0_DpT1_,@function
        .size           _ZN2at6native61_GLOBAL__N__44eb8e94_28_ForeachBinaryOpScalarList_cu_dda10a6925multi_tensor_apply_kernelINS1_28TensorListScalarListMetadataIN3c107complexIfEELi1EEENS1_25BinaryOpScalarListFunctorIS6_Li1ELi1ELi0EEEJSt4plusIS6_EEEEvT_T0_DpT1_,(.L_x_4087 - _ZN2at6native61_GLOBAL__N__44eb8e94_28_ForeachBinaryOpScalarList_cu_dda10a6925multi_tensor_apply_kernelINS1_28TensorListScalarListMetadataIN3c107complexIfEELi1EEENS1_25BinaryOpScalarListFunctorIS6_Li1ELi1ELi0EEEJSt4plusIS6_EEEEvT_T0_DpT1_)
        .other          _ZN2at6native61_GLOBAL__N__44eb8e94_28_ForeachBinaryOpScalarList_cu_dda10a6925multi_tensor_apply_kernelINS1_28TensorListScalarListMetadataIN3c107complexIfEELi1EEENS1_25BinaryOpScalarListFunctorIS6_Li1ELi1ELi0EEEJSt4plusIS6_EEEEvT_T0_DpT1_,@"STO_CUDA_ENTRY STV_DEFAULT"
_ZN2at6native61_GLOBAL__N__44eb8e94_28_ForeachBinaryOpScalarList_cu_dda10a6925multi_tensor_apply_kernelINS1_28TensorListScalarListMetadataIN3c107complexIfEELi1EEENS1_25BinaryOpScalarListFunctorIS6_Li1ELi1ELi0EEEJSt4plusIS6_EEEEvT_T0_DpT1_:
        /* <DEDUP_REMOVED lines=28> */
.L_x_3889:
        /* <DEDUP_REMOVED lines=51> */
[----:B--2---:R-:W-:Y:S02]  /*04f0*/  FADD.FTZ R4, R4, UR10 ;  /* 0x0000000a04047e21 */ /* 0x004fe40008010000 */
[----:B------:R-:W-:Y:S02]  /*0500*/  FADD.FTZ R5, R5, UR11 ;  /* 0x0000000b05057e21 */ /* 0x000fe40008010000 */
[----:B---3--:R-:W-:Y:S02]  /*0510*/  FADD.FTZ R8, R8, UR10 ;  /* 0x0000000a08087e21 */ /* 0x008fe40008010000 */
[----:B------:R-:W-:Y:S01]  /*0520*/  FADD.FTZ R9, R9, UR11 ;  /* 0x0000000b09097e21 */ /* 0x000fe20008010000 */
[----:B------:R0:W-:Y:S04]  /*0530*/  @P2 STG.E.64 [R2.64], R4 ;  /* 0x0000000402002986 */ /* 0x0001e8000c101b08 */
[----:B------:R0:W-:Y:S01]  /*0540*/  @P1 STG.E.64 [R14.64], R8 ;  /* 0x000000080e001986 */ /* 0x0001e2000c101b08 */
[----:B----4-:R-:W-:-:S02]  /*0550*/  FADD.FTZ R10, R10, UR10 ;  /* 0x0000000a0a0a7e21 */ /* 0x010fc40008010000 */
[----:B------:R-:W-:Y:S02]  /*0560*/  FADD.FTZ R11, R11, UR11 ;  /* 0x0000000b0b0b7e21 */ /* 0x000fe40008010000 */
[----:B-----5:R-:W-:Y:S02]  /*0570*/  FADD.FTZ R12, R12, UR10 ;  /* 0x0000000a0c0c7e21 */ /* 0x020fe40008010000 */
[----:B------:R-:W-:Y:S01]  /*0580*/  FADD.FTZ R13, R13, UR11 ;  /* 0x0000000b0d0d7e21 */ /* 0x000fe20008010000 */
[----:B------:R0:W-:Y:S01]  /*0590*/  @P3 STG.E.64 [R6.64], R10 ;  /* 0x0000000a06003986 */ /* 0x0001e2000c101b08 */
[----:B------:R-:W-:-:S03]  /*05a0*/  ISETP.LT.U32.AND P1, PT, R26, UR12, PT ;  /* 0x0000000c1a007c0c */ /* 0x000fc6000bf21070 */
[----:B------:R0:W-:Y:S01]  /*05b0*/  @P4 STG.E.64 [R18.64], R12 ;  /* 0x0000000c12004986 */ /* 0x0001e2000c101b08 */
[----:B------:R-:W-:-:S13]  /*05c0*/  ISETP.LT.AND.EX P1, PT, R27, UR6, PT, P1 ;  /* 0x000000061b007c0c */ /* 0x000fda000bf21310 */
[----:B0-----:R-:W-:Y:S05]  /*05d0*/  @!P0 BRA P1, `(.L_x_3889) ;  /* 0xfffffbe000008947 */ /* 0x001fea000083ffff */
[----:B------:R-:W-:Y:S05]  /*05e0*/  EXIT ;  /* 0x000000000000794d */ /* 0x000fea0003800000 */
.L_x_3888:
[----:B------:R-:W0:Y:S02]  /*05f0*/  S2R R12, SR_TID.X ;  /* 0x00000000000c7919 */ /* 0x000e240000002100 */
[----:B0-----:R-:W-:-:S05]  /*0600*/  IMAD.WIDE.U32 R2, R12, 0x4, RZ ;  /* 0x000000040c027825 */ /* 0x001fca00078e00ff */
[----:B------:R-:W-:-:S04]  /*0610*/  ISETP.GE.U32.AND P0, PT, R2, UR12, PT ;  /* 0x0000000c02007c0c */ /* 0x000fc8000bf06070 */
[----:B------:R-:W-:-:S04]  /*0620*/  ISETP.GE.AND.EX P0, PT, R3, UR6, PT, P0 ;  /* 0x0000000603007c0c */ /* 0x000fc8000bf06300 */
[----:B------:R-:W-:-:S13]  /*0630*/  ISETP.GT.U32.OR P0, PT, R12, 0x3fff, P0 ;  /* 0x00003fff0c00780c */ /* 0x000fda0000704470 */
[----:B------:R-:W-:Y:S05]  /*0640*/  @P0 EXIT ;  /* 0x000000000000094d */ /* 0x000fea0003800000 */
[----:B------:R-:W-:Y:S02]  /*0650*/  IMAD.MOV.U32 R13, RZ, RZ, RZ ;  /* 0x000000ffff0d7224 */ /* 0x000fe400078e00ff */
.L_x_3890:
        /* <DEDUP_REMOVED lines=24> */
.L_x_3891:
        /* <DEDUP_REMOVED lines=10> */
.L_x_4087:


//--------------------- .text._ZN2at6native61_GLOBAL__N__44eb8e94_28_ForeachBinaryOpScalarList_cu_dda10a6925multi_tensor_apply_kernelINS1_28TensorListScalarListMetadataIN3c107complexIdEELi1EEENS1_25BinaryOpScalarListFunctorIS6_Li1ELi1ELi0EEEJSt4plusIS6_EEEEvT_T0_DpT1_ --------------------------
	.section	.text._ZN2at6native61_GLOBAL__N__44eb8e94_28_ForeachBinaryOpScalarList_cu_dda10a6925multi_tensor_apply_kernelINS1_28TensorListScalarListMetadataIN3c107complexIdEELi1EEENS1_25BinaryOpScalarListFunctorIS6_Li1ELi1ELi0EEEJSt4plusIS6_EEEEvT_T0_DpT1_,"ax",@progbits
	.sectioninfo	@"SHI_REGISTERS=32"
	.align	128
.text._ZN2at6native61_GLOBAL__N__44eb8e94_28_ForeachBinaryOpScalarList_cu_dda10a6925multi_tensor_apply_kernelINS1_28TensorListScalarListMetadataIN3c107complexIdEELi1EEENS1_25BinaryOpScalarListFunctorIS6_Li1ELi1ELi0EEEJSt4plusIS6_EEEEvT_T0_DpT1_:
        .type           _ZN2at6native61_GLOBAL__N__44eb8e94_28_ForeachBinaryOpScalarList_cu_dda10a6925multi_tensor_apply_kernelINS1_28TensorListScalarListMetadataIN3c107complexIdEELi1EEENS1_25BinaryOpScalarListFunctorIS6_Li1ELi1ELi0EEEJSt4plusIS6_EEEEvT_T0_DpT1_,@function
        .size           _ZN2at6native61_GLOBAL__N__44eb8e94_28_ForeachBinaryOpScalarList_cu_dda10a6925multi_tensor_apply_kernelINS1_28TensorListScalarListMetadataIN3c107complexIdEELi1EEENS1_25BinaryOpScalarListFunctorIS6_Li1ELi1ELi0EEEJSt4plusIS6_EEEEvT_T0_DpT1_,(.L_x_4088 - _ZN2at6native61_GLOBAL__N__44eb8e94_28_ForeachBinaryOpScalarList_cu_dda10a6925multi_tensor_apply_kernelINS1_28TensorListScalarListMetadataIN3c107complexIdEELi1EEENS1_25BinaryOpScalarListFunctorIS6_Li1ELi1ELi0EEEJSt4plusIS6_EEEEvT_T0_DpT1_)
        .other          _ZN2at6native61_GLOBAL__N__44eb8e94_28_ForeachBinaryOpScalarList_cu_dda10a6925multi_tensor_apply_kernelINS1_28TensorListScalarListMetadataIN3c107complexIdEELi1EEENS1_25BinaryOpScalarListFunctorIS6_Li1ELi1ELi0EEEJSt4plusIS6_EEEEvT_T0_DpT1_,@"STO_CUDA_ENTRY STV_DEFAULT"
_ZN2at6native61_GLOBAL__N__44eb8e94_28_ForeachBinaryOpScalarList_cu_dda10a6925multi_tensor_apply_kernelINS1_28TensorListScalarListMetadataIN3c107complexIdEELi1EEENS1_25BinaryOpScalarListFunctorIS6_Li1ELi1ELi0EEEJSt4plusIS6_EEEEvT_T0_DpT1_:
        /* <DEDUP_REMOVED lines=33> */
.L_x_3893:
        /* <DEDUP_REMOVED lines=52> */
[----:B--2---:R-:W-:-:S04]  /*0550*/  DADD R16, R16, UR12 ;  /* 0x0000000c10107e29 */ /* 0x004fc80008000000 */
[----:B------:R-:W1:-:S07]  /*0560*/  DADD R18, R18, UR6 ;  /* 0x0000000612127e29 */ /* 0x000e4e0008000000 */
[----:B-1----:R1:W-:Y:S01]  /*0570*/  @P2 STG.E.128 [R26.64], R16 ;  /* 0x000000101a002986 */ /* 0x0023e2000c101d0e */
[----:B0-----:R-:W-:Y:S01]  /*0580*/  @P1 LEA R28, P2, R22, UR8, 0x4 ;  /* 0x00000008161c1c11 */ /* 0x001fe2000f8420ff */
[----:B---3--:R-:W-:-:S04]  /*0590*/  DADD R4, R4, UR12 ;  /* 0x0000000c04047e29 */ /* 0x008fc80008000000 */
[----:B------:R-:W0:Y:S01]  /*05a0*/  DADD R6, R6, UR6 ;  /* 0x0000000606067e29 */ /* 0x000e220008000000 */
[----:B------:R-:W-:-:S03]  /*05b0*/  @P1 LEA.HI.X R29, R22, UR9, R21, 0x4, P2 ;  /* 0x00000009161d1c11 */ /* 0x000fc600090f2415 */
[----:B----4-:R-:W-:Y:S01]  /*05c0*/  DADD R12, R12, UR12 ;  /* 0x0000000c0c0c7e29 */ /* 0x010fe20008000000 */
[----:B-1----:R-:W-:-:S03]  /*05d0*/  @P3 LEA R16, P4, R20, UR8, 0x4 ;  /* 0x0000000814103c11 */ /* 0x002fc6000f8820ff */
[----:B------:R-:W1:Y:S01]  /*05e0*/  DADD R14, R14, UR6 ;  /* 0x000000060e0e7e29 */ /* 0x000e620008000000 */
[----:B------:R-:W-:-:S03]  /*05f0*/  @P3 LEA.HI.X R17, R20, UR9, R3, 0x4, P4 ;  /* 0x0000000914113c11 */ /* 0x000fc6000a0f2403 */
[----:B-----5:R-:W-:-:S04]  /*0600*/  DADD R8, R8, UR12 ;  /* 0x0000000c08087e29 */ /* 0x020fc80008000000 */
[----:B------:R-:W2:Y:S01]  /*0610*/  DADD R10, R10, UR6 ;  /* 0x000000060a0a7e29 */ /* 0x000ea20008000000 */
        /* <DEDUP_REMOVED lines=10> */
.L_x_3892:
[----:B------:R-:W0:Y:S02]  /*06c0*/  S2R R0, SR_TID.X ;  /* 0x0000000000007919 */ /* 0x000e240000002100 */
[----:B0-----:R-:W-:-:S05]  /*06d0*/  IMAD.WIDE.U32 R2, R0, 0x4, RZ ;  /* 0x0000000400027825 */ /* 0x001fca00078e00ff */
[----:B------:R-:W-:-:S04]  /*06e0*/  ISETP.GE.U32.AND P0, PT, R2, UR16, PT ;  /* 0x0000001002007c0c */ /* 0x000fc8000bf06070 */
[----:B------:R-:W-:-:S04]  /*06f0*/  ISETP.GE.AND.EX P0, PT, R3, UR10, PT, P0 ;  /* 0x0000000a03007c0c */ /* 0x000fc8000bf06300 */
[----:B------:R-:W-:-:S13]  /*0700*/  ISETP.GT.U32.OR P0, PT, R0, 0x3fff, P0 ;  /* 0x00003fff0000780c */ /* 0x000fda0000704470 */
[----:B------:R-:W-:Y:S05]  /*0710*/  @P0 EXIT ;  /* 0x000000000000094d */ /* 0x000fea0003800000 */
[----:B------:R-:W-:Y:S02]  /*0720*/  IMAD.MOV.U32 R3, RZ, RZ, RZ ;  /* 0x000000ffff037224 */ /* 0x000fe400078e00ff */
.L_x_3894:
        /* <DEDUP_REMOVED lines=28> */
.L_x_3895:
        /* <DEDUP_REMOVED lines=9> */
.L_x_4088:


//--------------------- .text._ZN2at6native61_GLOBAL__N__44eb8e94_28_ForeachBinaryOpScalarList_cu_dda10a6925multi_tensor_apply_kernelINS1_28TensorListScalarListMetadataIfLi1EEENS1_25BinaryOpScalarListFunctorIfLi1ELi1ELi0EEEJSt4plusIfEEEEvT_T0_DpT1_ --------------------------
	.section	.text._ZN2at6native61_GLOBAL__N__44eb8e94_28_ForeachBinaryOpScalarList_cu_dda10a6925multi_tensor_apply_kernelINS1_28TensorListScalarListMetadataIfLi1EEENS1_25BinaryOpScalarListFunctorIfLi1ELi1ELi0EEEJSt4plusIfEEEEvT_T0_DpT1_,"ax",@progbits
	.sectioninfo	@"SHI_REGISTERS=30"
	.align	128
.text._ZN2at6native61_GLOBAL__N__44eb8e94_28_ForeachBinaryOpScalarList_cu_dda10a6925multi_tensor_apply_kernelINS1_28TensorListScalarListMetadataIfLi1EEENS1_25BinaryOpScalarListFunctorIfLi1ELi1ELi0EEEJSt4plusIfEEEEvT_T0_DpT1_:
        .type           _ZN2at6native61_GLOBAL__N__44eb8e94_28_ForeachBinaryOpScalarList_cu_dda10a6925multi_tensor_apply_kernelINS1_28TensorListScalarListMetadataIfLi1EEENS1_25BinaryOpScalarListFunctorIfLi1ELi1ELi0EEEJSt4plusIfEEEEvT_T0_DpT1_,@function
        .size           _ZN2at6native61_GLOBAL__N__44eb8e94_28_ForeachBinaryOpScalarList_cu_dda10a6925multi_tensor_apply_kernelINS1_28TensorListScalarListMetadataIfLi1EEENS1_25BinaryOpScalarListFunctorIfLi1ELi1ELi0EEEJSt4plusIfEEEEvT_T0_DpT1_,(.L_x_4089 - _ZN2at6native61_GLOBAL__N__44eb8e94_28_ForeachBinaryOpScalarList_cu_dda10a6925multi_tensor_apply_kernelINS1_28TensorListScalarListMetadataIfLi1EEENS1_25BinaryOpScalarListFunctorIfLi1ELi1ELi0EEEJSt4plusIfEEEEvT_T0_DpT1_)
        .other          _ZN2at6native61_GLOBAL__N__44eb8e94_28_ForeachBinaryOpScalarList_cu_dda10a6925multi_tensor_apply_kernelINS1_28TensorListScalarListMetadataIfLi1EEENS1_25BinaryOpScalarListFunctorIfLi1ELi1ELi0EEEJSt4plusIfEEEEvT_T0_DpT1_,@"STO_CUDA_ENTRY STV_DEFAULT"
_ZN2at6native61_GLOBAL__N__44eb8e94_28_ForeachBinaryOpScalarList_cu_dda10a6925multi_tensor_apply_kernelINS1_28TensorListScalarListMetadataIfLi1EEENS1_25BinaryOpScalarListFunctorIfLi1ELi1ELi0EEEJSt4plusIfEEEEvT_T0_DpT1_:
        /* <DEDUP_REMOVED lines=26> */
.L_x_3897:
        /* <DEDUP_REMOVED lines=43> */
[C---:B--2---:R-:W-:Y:S02]  /*0450*/  FADD.FTZ R25, R0.reuse, R25 ;  /* 0x0000001900197221 */ /* 0x044fe40000010000 */
[C---:B---3--:R-:W-:Y:S02]  /*0460*/  FADD.FTZ R21, R0.reuse, R21 ;  /* 0x0000001500157221 */ /* 0x048fe40000010000 */
[----:B----4-:R-:W-:-:S03]  /*0470*/  FADD.FTZ R19, R0, R19 ;  /* 0x0000001300137221 */ /* 0x010fc60000010000 */
[----:B------:R0:W-:Y:S01]  /*0480*/  @P3 STG.E [R10.64], R21 ;  /* 0x000000150a003986 */ /* 0x0001e2000c101904 */
[----:B-----5:R-:W-:-:S03]  /*0490*/  FADD.FTZ R23, R0, R23 ;  /* 0x0000001700177221 */ /* 0x020fc60000010000 */
        /* <DEDUP_REMOVED lines=9> */
.L_x_3896:
[----:B--2---:R-:W0:Y:S02]  /*0530*/  S2R R15, SR_TID.X ;  /* 0x00000000000f7919 */ /* 0x004e240000002100 */
[----:B0-----:R-:W-:-:S05]  /*0540*/  IMAD.WIDE.U32 R6, R15, 0x4, RZ ;  /* 0x000000040f067825 */ /* 0x001fca00078e00ff */
[----:B------:R-:W-:-:S04]  /*0550*/  ISETP.GE.U32.AND P0, PT, R6, R4, PT ;  /* 0x000000040600720c */ /* 0x000fc80003f06070 */
[----:B------:R-:W-:-:S04]  /*0560*/  ISETP.GE.AND.EX P0, PT, R7, R5, PT, P0 ;  /* 0x000000050700720c */ /* 0x000fc80003f06300 */
[----:B------:R-:W-:-:S13]  /*0570*/  ISETP.GT.U32.OR P0, PT, R15, 0x3fff, P0 ;  /* 0x00003fff0f00780c */ /* 0x000fda0000704470 */
[----:B------:R-:W-:Y:S05]  /*0580*/  @P0 EXIT ;  /* 0x000000000000094d */ /* 0x000fea0003800000 */
[----:B------:R-:W-:Y:S02]  /*0590*/  IMAD.MOV.U32 R14, RZ, RZ, RZ ;  /* 0x000000ffff0e7224 */ /* 0x000fe400078e00ff */
.L_x_3898:
        /* <DEDUP_REMOVED lines=18> */
.L_x_3899:
        /* <DEDUP_REMOVED lines=12> */
.L_x_4089:


//--------------------- .text._ZN2at6native61_GLOBAL__N__44eb8e94_28_ForeachBinaryOpScalarList_cu_dda10a6925multi_tensor_apply_kernelINS1_28TensorListScalarListMetadataIdLi1EEENS1_25BinaryOpScalarListFunctorIdLi1ELi1ELi0EEEJSt4plusIdEEEEvT_T0_DpT1_ --------------------------
	.section	.text._ZN2at6native61_GLOBAL__N__44eb8e94_28_ForeachBinaryOpScalarList_cu_dda10a6925multi_tensor_apply_kernelINS1_28TensorListScalarListMetadataIdLi1EEENS1_25BinaryOpScalarListFunctorIdLi1ELi1ELi0EEEJSt4plusIdEEEEvT_T0_DpT1_,"ax",@progbits
	.sectioninfo	@"SHI_REGISTERS=30"
	.align	128
.text._ZN2at6native61_GLOBAL__N__44eb8e94_28_ForeachBinaryOpScalarList_cu_dda10a6925multi_tensor_apply_kernelINS1_28TensorListScalarListMetadataIdLi1EEENS1_25BinaryOpScalarListFunctorIdLi1ELi1ELi0EEEJSt4plusIdEEEEvT_T0_DpT1_:
        .type           _ZN2at6native61_GLOBAL__N__44eb8e94_28_ForeachBinaryOpScalarList_cu_dda10a6925multi_tensor_apply_kernelINS1_28TensorListScalarListMetadataIdLi1EEENS1_25BinaryOpScalarListFunctorIdLi1ELi1ELi0EEEJSt4plusIdEEEEvT_T0_DpT1_,@function
        .size           _ZN2at6native61_GLOBAL__N__44eb8e94_28_ForeachBinaryOpScalarList_cu_dda10a6925multi_tensor_apply_kernelINS1_28TensorListScalarListMetadataIdLi1EEENS1_25BinaryOpScalarListFunctorIdLi1ELi1ELi0EEEJSt4plusIdEEEEvT_T0_DpT1_,(.L_x_4090 - _ZN2at6native61_GLOBAL__N__44eb8e94_28_ForeachBinaryOpScalarList_cu_dda10a6925multi_tensor_apply_kernelINS1_28TensorListScalarListMetadataIdLi1EEENS1_25BinaryOpScalarListFunctorIdLi1ELi1ELi0EEEJSt4plusIdEEEEvT_T0_DpT1_)
        .other          _ZN2at6native61_GLOBAL__N__44eb8e94_28_ForeachBinaryOpScalarList_cu_dda10a6925multi_tensor_apply_kernelINS1_28TensorListScalarListMetadataIdLi1EEENS1_25BinaryOpScalarListFunctorIdLi1ELi1ELi0EEEJSt4plusIdEEEEvT_T0_DpT1_,@"STO_CUDA_ENTRY STV_DEFAULT"
_ZN2at6native61_GLOBAL__N__44eb8e94_28_ForeachBinaryOpScalarList_cu_dda10a6925multi_tensor_apply_kernelINS1_28TensorListScalarListMetadataIdLi1EEENS1_25BinaryOpScalarListFunctorIdLi1ELi1ELi0EEEJSt4plusIdEEEEvT_T0_DpT1_:
        /* <DEDUP_REMOVED lines=25> */
.L_x_3901:
        /* <DEDUP_REMOVED lines=43> */
[----:B--2---:R-:W0:-:S04]  /*0440*/  DADD R20, R4, R20 ;  /* 0x0000000004147229 */ /* 0x004e080000000014 */
[----:B---3--:R-:W1:-:S04]  /*0450*/  DADD R12, R4, R12 ;  /* 0x00000000040c7229 */ /* 0x008e48000000000c */
[----:B----4-:R-:W2:-:S04]  /*0460*/  DADD R16, R4, R16 ;  /* 0x0000000004107229 */ /* 0x010e880000000010 */
[----:B-----5:R-:W3:Y:S01]  /*0470*/  DADD R18, R4, R18 ;  /* 0x0000000004127229 */ /* 0x020ee20000000012 */
        /* <DEDUP_REMOVED lines=10> */
.L_x_3900:
[----:B--23--:R-:W0:Y:S02]  /*0520*/  S2R R19, SR_TID.X ;  /* 0x0000000000137919 */ /* 0x00ce240000002100 */
[----:B0-----:R-:W-:-:S05]  /*0530*/  IMAD.WIDE.U32 R6, R19, 0x4, RZ ;  /* 0x0000000413067825 */ /* 0x001fca00078e00ff */
[----:B------:R-:W-:-:S04]  /*0540*/  ISETP.GE.U32.AND P0, PT, R6, R0, PT ;  /* 0x000000000600720c */ /* 0x000fc80003f06070 */
[----:B------:R-:W-:-:S04]  /*0550*/  ISETP.GE.AND.EX P0, PT, R7, R22, PT, P0 ;  /* 0x000000160700720c */ /* 0x000fc80003f06300 */
[----:B------:R-:W-:-:S13]  /*0560*/  ISETP.GT.U32.OR P0, PT, R19, 0x3fff, P0 ;  /* 0x00003fff1300780c */ /* 0x000fda0000704470 */
[----:B------:R-:W-:Y:S05]  /*0570*/  @P0 EXIT ;  /* 0x000000000000094d */ /* 0x000fea0003800000 */
[----:B------:R-:W-:Y:S02]  /*0580*/  IMAD.MOV.U32 R16, RZ, RZ, RZ ;  /* 0x000000ffff107224 */ /* 0x000fe400078e00ff */
.L_x_3902:
        /* <DEDUP_REMOVED lines=12> */
[----:B--2---:R-:W-:-:S04]  /*0650*/  DADD R14, R4, R14 ;  /* 0x00000000040e7229 */ /* 0x004fc8000000000e */
[----:B------:R-:W0:-:S04]  /*0660*/  DADD R12, R4, R12 ;  /* 0x00000000040c7229 */ /* 0x000e08000000000c */
[----:B---3--:R-:W-:-:S03]  /*0670*/  DADD R10, R4, R10 ;  /* 0x00000000040a7229 */ /* 0x008fc6000000000a */
[----:B0-----:R0:W-:Y:S01]  /*0680*/  STG.E.128 [R6.64], R12 ;  /* 0x0000000c06007986 */ /* 0x0011e2000c101d04 */
[----:B------:R-:W1:-:S07]  /*0690*/  DADD R8, R4, R8 ;  /* 0x0000000004087229 */ /* 0x000e4e0000000008 */
[----:B-1----:R0:W-:Y:S01]  /*06a0*/  STG.E.128 [R6.64+0x10], R8 ;  /* 0x0000100806007986 */ /* 0x0021e2000c101d04 */
[----:B------:R-:W-:Y:S05]  /*06b0*/  @!P0 BRA P1, `(.L_x_3902) ;  /* 0xfffffed000008947 */ /* 0x000fea000083ffff */
[----:B------:R-:W-:Y:S05]  /*06c0*/  EXIT ;  /* 0x000000000000794d */ /* 0x000fea0003800000 */
.L_x_3903:
        /* <DEDUP_REMOVED lines=11> */
.L_x_4090:


//--------------------- .text._ZN2at6native61_GLOBAL__N__44eb8e94_28_ForeachBinaryOpScalarList_cu_dda10a6925multi_tensor_apply_kernelINS1_28TensorListScalarListMetadataIsLi1EEENS1_25BinaryOpScalarListFunctorIsLi1ELi1ELi0EEEJSt4plusIsEEEEvT_T0_DpT1_ --------------------------
	.section	.text._ZN2at6native61_GLOBAL__N__44eb8e94_28_ForeachBinaryOpScalarList_cu_dda10a6925multi_tensor_apply_kernelINS1_28TensorListScalarListMetadataIsLi1EEENS1_25BinaryOpScalarListFunctorIsLi1ELi1ELi0EEEJSt4plusIsEEEEvT_T0_DpT1_,"ax",@progbits
	.sectioninfo	@"SHI_REGISTERS=30"
	.align	128
.text._ZN2at6native61_GLOBAL__N__44eb8e94_28_ForeachBinaryOpScalarList_cu_dda10a6925multi_tensor_apply_kernelINS1_28TensorListScalarListMetadataIsLi1EEENS1_25BinaryOpScalarListFunctorIsLi1ELi1ELi0EEEJSt4plusIsEEEEvT_T0_DpT1_:
        .type           _ZN2at6native61_GLOBAL__N__44eb8e94_28_ForeachBinaryOpScalarList_cu_dda10a6925multi_tensor_apply_kernelINS1_28TensorListScalarListMetadataIsLi1EEENS1_25BinaryOpScalarListFunctorIsLi1ELi1ELi0EEEJSt4plusIsEEEEvT_T0_DpT1_,@function
        .size           _ZN2at6native61_GLOBAL__N__44eb8e94_28_ForeachBinaryOpScalarList_cu_dda10a6925multi_tensor_apply_kernelINS1_28TensorListScalarListMetadataIsLi1EEENS1_25BinaryOpScalarListFunctorIsLi1ELi1ELi0EEEJSt4plusIsEEEEvT_T0_DpT1_,(.L_x_4091 - _ZN2at6native61_GLOBAL__N__44eb8e94_28_ForeachBinaryOpScalarList_cu_dda10a6925multi_tensor_apply_kernelINS1_28TensorListScalarListMetadataIsLi1EEENS1_25BinaryOpScalarListFunctorIsLi1ELi1ELi0EEEJSt4plusIsEEEEvT_T0_DpT1_)
        .other          _ZN2at6native61_GLOBAL__N__44eb8e94_28_ForeachBinaryOpScalarList_cu_dda10a6925multi_tensor_apply_kernelINS1_28TensorListScalarListMetadataIsLi1EEENS1_25BinaryOpScalarListFunctorIsLi1ELi1ELi0EEEJSt4plusIsEEEEvT_T0_DpT1_,@"STO_CUDA_ENTRY STV_DEFAULT"
_ZN2at6native61_GLOBAL__N__44eb8e94_28_ForeachBinaryOpScalarList_cu_dda10a6925multi_tensor_apply_kernelINS1_28TensorListScalarListMetadataIsLi1EEENS1_25BinaryOpScalarListFunctorIsLi1ELi1ELi0EEEJSt4plusIsEEEEvT_T0_DpT1_:
        /* <DEDUP_REMOVED lines=27> */
.L_x_3905:
        /* <DEDUP_REMOVED lines=28> */
[----:B------:R-:W-:-:S02]  /*0370*/  ISETP.GE.U32.AND.EX P2, PT, R18, RZ, PT, P2 ;  /* 0x000000ff1200720c */ /* 0x000fc40003f46120 */
[-C--:B------:R-:W-:Y:S02]  /*0380*/  LEA R10, P5, R19, R2.reuse, 0x1 ;  /* 0x00000002130a7211 */ /* 0x080fe400078a08ff */
[----:B------:R-:W-:Y:S02]  /*0390*/  ISETP.LT.AND.EX P2, PT, R18, R5, !P2, P4 ;  /* 0x000000051200720c */ /* 0x000fe40005741340 */
[----:B------:R-:W-:Y:S02]  /*03a0*/  LEA R6, P6, R7, R2, 0x1 ;  /* 0x0000000207067211 */ /* 0x000fe400078c08ff */
[----:B------:R-:W-:Y:S02]  /*03b0*/  LEA.HI.X R11, R19, R3, R20, 0x1, P5 ;  /* 0x00000003130b7211 */ /* 0x000fe400028f0c14 */
[----:B------:R-:W-:Y:S02]  /*03c0*/  PRMT R19, RZ, 0x7610, R19 ;  /* 0x00007610ff137816 */ /* 0x000fe40000000013 */
[----:B------:R-:W-:Y:S01]  /*03d0*/  PRMT R25, RZ, 0x7610, R25 ;  /* 0x00007610ff197816 */ /* 0x000fe20000000019 */
[----:B------:R-:W2:Y:S01]  /*03e0*/  @P3 LDG.E.U16 R21, [R10.64] ;  /* 0x000000040a153981 */ /* 0x000ea2000c1e1500 */
[----:B------:R-:W-:-:S02]  /*03f0*/  PRMT R23, RZ, 0x7610, R23 ;  /* 0x00007610ff177816 */ /* 0x000fc40000000017 */
[----:B------:R-:W-:Y:S01]  /*0400*/  LEA.HI.X R7, R7, R3, R18, 0x1, P6 ;  /* 0x0000000307077211 */ /* 0x000fe200030f0c12 */
[----:B------:R-:W3:Y:S04]  /*0410*/  @P0 LDG.E.U16 R19, [R8.64] ;  /* 0x0000000408130981 */ /* 0x000ee8000c1e1500 */
[----:B------:R-:W4:Y:S04]  /*0420*/  @P1 LDG.E.U16 R25, [R12.64] ;  /* 0x000000040c191981 */ /* 0x000f28000c1e1500 */
[----:B------:R-:W5:Y:S01]  /*0430*/  @P2 LDG.E.U16 R23, [R6.64] ;  /* 0x0000000406172981 */ /* 0x000f62000c1e1500 */
[----:B------:R-:W-:-:S04]  /*0440*/  IMAD.MOV.U32 R27, RZ, RZ, c[0x0][0x0] ;  /* 0x00000000ff1b7624 */ /* 0x000fc800078e00ff */
[----:B------:R-:W-:-:S04]  /*0450*/  IMAD.WIDE.U32 R16, R27, 0x4, R16 ;  /* 0x000000041b107825 */ /* 0x000fc800078e0010 */
[C---:B--2---:R-:W-:Y:S02]  /*0460*/  IMAD.IADD R21, R4.reuse, 0x1, R21 ;  /* 0x0000000104157824 */ /* 0x044fe400078e0215 */
[----:B---3--:R-:W-:-:S03]  /*0470*/  IMAD.IADD R19, R4, 0x1, R19 ;  /* 0x0000000104137824 */ /* 0x008fc600078e0213 */
[----:B------:R0:W-:Y:S01]  /*0480*/  @P3 STG.E.U16 [R10.64], R21 ;  /* 0x000000150a003986 */ /* 0x0001e2000c101504 */
[----:B----4-:R-:W-:-:S03]  /*0490*/  IMAD.IADD R25, R4, 0x1, R25 ;  /* 0x0000000104197824 */ /* 0x010fc600078e0219 */
[----:B------:R0:W-:Y:S01]  /*04a0*/  @P0 STG.E.U16 [R8.64], R19 ;  /* 0x0000001308000986 */ /* 0x0001e2000c101504 */
[----:B-----5:R-:W-:-:S03]  /*04b0*/  IMAD.IADD R23, R4, 0x1, R23 ;  /* 0x0000000104177824 */ /* 0x020fc600078e0217 */
[----:B------:R0:W-:Y:S01]  /*04c0*/  @P1 STG.E.U16 [R12.64], R25 ;  /* 0x000000190c001986 */ /* 0x0001e2000c101504 */
[C---:B------:R-:W-:Y:S02]  /*04d0*/  ISETP.GE.U32.AND P0, PT, R16.reuse, 0x10000, PT ;  /* 0x000100001000780c */ /* 0x040fe40003f06070 */
[----:B------:R-:W-:Y:S01]  /*04e0*/  ISETP.LT.U32.AND P1, PT, R16, R0, PT ;  /* 0x000000001000720c */ /* 0x000fe20003f21070 */
[----:B------:R0:W-:Y:S01]  /*04f0*/  @P2 STG.E.U16 [R6.64], R23 ;  /* 0x0000001706002986 */ /* 0x0001e2000c101504 */
[C---:B------:R-:W-:Y:S02]  /*0500*/  ISETP.GE.U32.AND.EX P0, PT, R17.reuse, RZ, PT, P0 ;  /* 0x000000ff1100720c */ /* 0x040fe40003f06100 */
[----:B------:R-:W-:-:S13]  /*0510*/  ISETP.LT.AND.EX P1, PT, R17, R5, PT, P1 ;  /* 0x000000051100720c */ /* 0x000fda0003f21310 */
[----:B0-----:R-:W-:Y:S05]  /*0520*/  @!P0 BRA P1, `(.L_x_3905) ;  /* 0xfffffc8000008947 */ /* 0x001fea000083ffff */
[----:B------:R-:W-:Y:S05]  /*0530*/  EXIT ;  /* 0x000000000000794d */ /* 0x000fea0003800000 */
.L_x_3904:
[----:B0-2---:R-:W0:Y:S02]  /*0540*/  S2R R15, SR_TID.X ;  /* 0x00000000000f7919 */ /* 0x005e240000002100 */
[----:B0-----:R-:W-:-:S05]  /*0550*/  IMAD.WIDE.U32 R6, R15, 0x4, RZ ;  /* 0x000000040f067825 */ /* 0x001fca00078e00ff */
[----:B------:R-:W-:-:S04]  /*0560*/  ISETP.GE.U32.AND P0, PT, R6, R0, PT ;  /* 0x000000000600720c */ /* 0x000fc80003f06070 */
[----:B------:R-:W-:-:S04]  /*0570*/  ISETP.GE.AND.EX P0, PT, R7, R5, PT, P0 ;  /* 0x000000050700720c */ /* 0x000fc80003f06300 */
[----:B------:R-:W-:-:S13]  /*0580*/  ISETP.GT.U32.OR P0, PT, R15, 0x3fff, P0 ;  /* 0x00003fff0f00780c */ /* 0x000fda0000704470 */
[----:B------:R-:W-:Y:S05]  /*0590*/  @P0 EXIT ;  /* 0x000000000000094d */ /* 0x000fea0003800000 */
[----:B------:R-:W-:Y:S02]  /*05a0*/  IMAD.MOV.U32 R14, RZ, RZ, RZ ;  /* 0x000000ffff0e7224 */ /* 0x000fe400078e00ff */
.L_x_3906:
        /* <DEDUP_REMOVED lines=8> */
[----:B------:R-:W-:Y:S01]  /*0630*/  IMAD.IADD R8, R4, 0x1, R13 ;  /* 0x0000000104087824 */ /* 0x000fe200078e020d */
[----:B------:R-:W-:Y:S01]  /*0640*/  PRMT R9, R12, 0x7632, R9 ;  /* 0x000076320c097816 */ /* 0x000fe20000000009 */
[C---:B------:R-:W-:Y:S02]  /*0650*/  IMAD.IADD R10, R4.reuse, 0x1, R12 ;  /* 0x00000001040a7824 */ /* 0x040fe400078e020c */
[C---:B------:R-:W-:Y:S02]  /*0660*/  IMAD.IADD R11, R4.reuse, 0x1, R11 ;  /* 0x00000001040b7824 */ /* 0x040fe400078e020b */
        /* <DEDUP_REMOVED lines=10> */
.L_x_3907:
        /* <DEDUP_REMOVED lines=15> */
.L_x_4091:


//--------------------- .text._ZN2at6native61_GLOBAL__N__44eb8e94_28_ForeachBinaryOpScalarList_cu_dda10a6925multi_tensor_apply_kernelINS1_28TensorListScalarListMetadataIlLi1EEENS1_25BinaryOpScalarListFunctorIlLi1ELi1ELi0EEEJSt4plusIlEEEEvT_T0_DpT1_ --------------------------
	.section	.text._ZN2at6native61_GLOBAL__N__44eb8e94_28_ForeachBinaryOpScalarList_cu_dda10a6925multi_tensor_apply_kernelINS1_28TensorListScalarListMetadataIlLi1EEENS1_25BinaryOpScalarListFunctorIlLi1ELi1ELi0EEEJSt4plusIlEEEEvT_T0_DpT1_,"ax",@progbits
	.sectioninfo	@"SHI_REGISTERS=30"
	.align	128
.text._ZN2at6native61_GLOBAL__N__44eb8e94_28_ForeachBinaryOpScalarList_cu_dda10a6925multi_tensor_apply_kernelINS1_28TensorListScalarListMetadataIlLi1EEENS1_25BinaryOpScalarListFunctorIlLi1ELi1ELi0EEEJSt4plusIlEEEEvT_T0_DpT1_:
        .type           _ZN2at6native61_GLOBAL__N__44eb8e94_28_ForeachBinaryOpScalarList_cu_dda10a6925multi_tensor_apply_kernelINS1_28TensorListScalarListMetadataIlLi1EEENS1_25BinaryOpScalarListFunctorIlLi1ELi1ELi0EEEJSt4plusIlEEEEvT_T0_DpT1_,@function
        .size           _ZN2at6native61_GLOBAL__N__44eb8e94_28_ForeachBinaryOpScalarList_cu_dda10a6925multi_tensor_apply_kernelINS1_28TensorListScalarListMetadataIlLi1EEENS1_25BinaryOpScalarListFunctorIlLi1ELi1ELi0EEEJSt4plusIlEEEEvT_T0_DpT1_,(.L_x_4092 - _ZN2at6native61_GLOBAL__N__44eb8e94_28_ForeachBinaryOpScalarList_cu_dda10a6925multi_tensor_apply_kernelINS1_28TensorListScalarListMetadataIlLi1EEENS1_25BinaryOpScalarListFunctorIlLi1ELi1ELi0EEEJSt4plusIlEEEEvT_T0_DpT1_)
        .other          _ZN2at6native61_GLOBAL__N__44eb8e94_28_ForeachBinaryOpScalarList_cu_dda10a6925multi_tensor_apply_kernelINS1_28TensorListScalarListMetadataIlLi1EEENS1_25BinaryOpScalarListFunctorIlLi1ELi1ELi0EEEJSt4plusIlEEEEvT_T0_DpT1_,@"STO_CUDA_ENTRY STV_DEFAULT"
_ZN2at6native61_GLOBAL__N__44eb8e94_28_ForeachBinaryOpScalarList_cu_dda10a6925multi_tensor_apply_kernelINS1_28TensorListScalarListMetadataIlLi1EEENS1_25BinaryOpScalarListFunctorIlLi1ELi1ELi0EEEJSt4plusIlEEEEvT_T0_DpT1_:
        /* <DEDUP_REMOVED lines=25> */
.L_x_3909:
        /* <DEDUP_REMOVED lines=43> */
[----:B--2---:R-:W-:-:S05]  /*0440*/  IADD3 R14, P6, R4, R14, RZ ;  /* 0x0000000e040e7210 */ /* 0x004fca0007fde0ff */
[----:B------:R-:W-:-:S05]  /*0450*/  IMAD.X R15, R5, 0x1, R15, P6 ;  /* 0x00000001050f7824 */ /* 0x000fca00030e060f */
[----:B------:R0:W-:Y:S01]  /*0460*/  @P1 STG.E.64 [R6.64], R14 ;  /* 0x0000000e06001986 */ /* 0x0001e2000c101b04 */
[----:B---3--:R-:W-:-:S05]  /*0470*/  IADD3 R16, P1, R4, R16, RZ ;  /* 0x0000001004107210 */ /* 0x008fca0007f3e0ff */
[----:B------:R-:W-:Y:S01]  /*0480*/  IMAD.X R17, R5, 0x1, R17, P1 ;  /* 0x0000000105117824 */ /* 0x000fe200008e0611 */
[C---:B----4-:R-:W-:Y:S02]  /*0490*/  IADD3 R20, P1, R4.reuse, R20, RZ ;  /* 0x0000001404147210 */ /* 0x050fe40007f3e0ff */
[----:B-----5:R-:W-:-:S03]  /*04a0*/  IADD3 R18, P3, R4, R18, RZ ;  /* 0x0000001204127210 */ /* 0x020fc60007f7e0ff */
[C---:B------:R-:W-:Y:S02]  /*04b0*/  IMAD.X R21, R5.reuse, 0x1, R21, P1 ;  /* 0x0000000105157824 */ /* 0x040fe400008e0615 */
[----:B------:R-:W-:Y:S01]  /*04c0*/  IMAD.X R19, R5, 0x1, R19, P3 ;  /* 0x0000000105137824 */ /* 0x000fe200018e0613 */
        /* <DEDUP_REMOVED lines=9> */
.L_x_3908:
[----:B--23--:R-:W0:Y:S02]  /*0560*/  S2R R17, SR_TID.X ;  /* 0x0000000000117919 */ /* 0x00ce240000002100 */
[----:B0-----:R-:W-:-:S05]  /*0570*/  IMAD.WIDE.U32 R6, R17, 0x4, RZ ;  /* 0x0000000411067825 */ /* 0x001fca00078e00ff */
[----:B------:R-:W-:-:S04]  /*0580*/  ISETP.GE.U32.AND P0, PT, R6, R0, PT ;  /* 0x000000000600720c */ /* 0x000fc80003f06070 */
[----:B------:R-:W-:-:S04]  /*0590*/  ISETP.GE.AND.EX P0, PT, R7, R22, PT, P0 ;  /* 0x000000160700720c */ /* 0x000fc80003f06300 */
[----:B------:R-:W-:-:S13]  /*05a0*/  ISETP.GT.U32.OR P0, PT, R17, 0x3fff, P0 ;  /* 0x00003fff1100780c */ /* 0x000fda0000704470 */
[----:B------:R-:W-:Y:S05]  /*05b0*/  @P0 EXIT ;  /* 0x000000000000094d */ /* 0x000fea0003800000 */
[----:B------:R-:W-:Y:S02]  /*05c0*/  IMAD.MOV.U32 R16, RZ, RZ, RZ ;  /* 0x000000ffff107224 */ /* 0x000fe400078e00ff */
.L_x_3910:
[----:B------:R-:W-:-:S04]  /*05d0*/  LEA R6, P0, R17, R2, 0x5 ;  /* 0x0000000211067211 */ /* 0x000fc800078028ff */
[----:B------:R-:W-:-:S05]  /*05e0*/  LEA.HI.X R7, R17, R3, R16, 0x5, P0 ;  /* 0x0000000311077211 */ /* 0x000fca00000f2c10 */
[----:B------:R-:W2:Y:S04]  /*05f0*/  LDG.E.128 R8, [R6.64] ;  /* 0x0000000406087981 */ /* 0x000ea8000c1e1d00 */
[----:B------:R-:W3:Y:S01]  /*0600*/  LDG.E.128 R12, [R6.64+0x10] ;  /* 0x00001004060c7981 */ /* 0x000ee2000c1e1d00 */
[C---:B--2---:R-:W-:Y:S02]  /*0610*/  IADD3 R10, P0, R4.reuse, R10, RZ ;  /* 0x0000000a040a7210 */ /* 0x044fe40007f1e0ff */
[C---:B------:R-:W-:Y:S02]  /*0620*/  IADD3 R8, P1, R4.reuse, R8, RZ ;  /* 0x0000000804087210 */ /* 0x040fe40007f3e0ff */
[C---:B---3--:R-:W-:Y:S01]  /*0630*/  IADD3 R14, P2, R4.reuse, R14, RZ ;  /* 0x0000000e040e7210 */ /* 0x048fe20007f5e0ff */
[C---:B------:R-:W-:Y:S01]  /*0640*/  IMAD.X R11, R5.reuse, 0x1, R11, P0 ;  /* 0x00000001050b7824 */ /* 0x040fe200000e060b */
[----:B------:R-:W-:Y:S01]  /*0650*/  IADD3 R12, P0, R4, R12, RZ ;  /* 0x0000000c040c7210 */ /* 0x000fe20007f1e0ff */
[----:B------:R-:W-:-:S02]  /*0660*/  IMAD.X R9, R5, 0x1, R9, P1 ;  /* 0x0000000105097824 */ /* 0x000fc400008e0609 */
[C---:B------:R-:W-:Y:S02]  /*0670*/  IMAD.X R15, R5.reuse, 0x1, R15, P2 ;  /* 0x00000001050f7824 */ /* 0x040fe400010e060f */
[----:B------:R-:W-:Y:S01]  /*0680*/  IMAD.X R13, R5, 0x1, R13, P0 ;  /* 0x00000001050d7824 */ /* 0x000fe200000e060d */
        /* <DEDUP_REMOVED lines=16> */
.L_x_3911:
        /* <DEDUP_REMOVED lines=15> */
.L_x_4092:


//--------------------- .text._ZN2at6native61_GLOBAL__N__44eb8e94_28_ForeachBinaryOpScalarList_cu_dda10a6925multi_tensor_apply_kernelINS1_28TensorListScalarListMetadataIiLi1EEENS1_25BinaryOpScalarListFunctorIiLi1ELi1ELi0EEEJSt4plusIiEEEEvT_T0_DpT1_ --------------------------
	.section	.text._ZN2at6native61_GLOBAL__N__44eb8e94_28_ForeachBinaryOpScalarList_cu_dda10a6925multi_tensor_apply_kernelINS1_28TensorListScalarListMetadataIiLi1EEENS1_25BinaryOpScalarListFunctorIiLi1ELi1ELi0EEEJSt4plusIiEEEEvT_T0_DpT1_,"ax",@progbits
	.sectioninfo	@"SHI_REGISTERS=28"
	.align	128
.text._ZN2at6native61_GLOBAL__N__44eb8e94_28_ForeachBinaryOpScalarList_cu_dda10a6925multi_tensor_apply_kernelINS1_28TensorListScalarListMetadataIiLi1EEENS1_25BinaryOpScalarListFunctorIiLi1ELi1ELi0EEEJSt4plusIiEEEEvT_T0_DpT1_:
        .type           _ZN2at6native61_GLOBAL__N__44eb8e94_28_ForeachBinaryOpScalarList_cu_dda10a6925multi_tensor_apply_kernelINS1_28TensorListScalarListMetadataIiLi1EEENS1_25BinaryOpScalarListFunctorIiLi1ELi1ELi0EEEJSt4plusIiEEEEvT_T0_DpT1_,@function
        .size           _ZN2at6native61_GLOBAL__N__44eb8e94_28_ForeachBinaryOpScalarList_cu_dda10a6925multi_tensor_apply_kernelINS1_28TensorListScalarListMetadataIiLi1EEENS1_25BinaryOpScalarListFunctorIiLi1ELi1ELi0EEEJSt4plusIiEEEEvT_T0_DpT1_,(.L_x_4093 - _ZN2at6native61_GLOBAL__N__44eb8e94_28_ForeachBinaryOpScalarList_cu_dda10a6925multi_tensor_apply_kernelINS1_28TensorListScalarListMetadataIiLi1EEENS1_25BinaryOpScalarListFunctorIiLi1ELi1ELi0EEEJSt4plusIiEEEEvT_T0_DpT1_)
        .other          _ZN2at6native61_GLOBAL__N__44eb8e94_28_ForeachBinaryOpScalarList_cu_dda10a6925multi_tensor_apply_kernelINS1_28TensorListScalarListMetadataIiLi1EEENS1_25BinaryOpScalarListFunctorIiLi1ELi1ELi0EEEJSt4plusIiEEEEvT_T0_DpT1_,@"STO_CUDA_ENTRY STV_DEFAULT"
_ZN2at6native61_GLOBAL__N__44eb8e94_28_ForeachBinaryOpScalarList_cu_dda10a6925multi_tensor_apply_kernelINS1_28TensorListScalarListMetadataIiLi1EEENS1_25BinaryOpScalarListFunctorIiLi1ELi1ELi0EEEJSt4plusIiEEEEvT_T0_DpT1_:
        /* <DEDUP_REMOVED lines=25> */
.L_x_3913:
        /* <DEDUP_REMOVED lines=43> */
[C---:B--2---:R-:W-:Y:S02]  /*0440*/  IMAD.IADD R19, R0.reuse, 0x1, R19 ;  /* 0x0000000100137824 */ /* 0x044fe400078e0213 */
[C---:B---3--:R-:W-:Y:S02]  /*0450*/  IMAD.IADD R25, R0.reuse, 0x1, R25 ;  /* 0x0000000100197824 */ /* 0x048fe400078e0219 */
[C---:B----4-:R-:W-:Y:S02]  /*0460*/  IMAD.IADD R21, R0.reuse, 0x1, R21 ;  /* 0x0000000100157824 */ /* 0x050fe400078e0215 */
[----:B-----5:R-:W-:-:S03]  /*0470*/  IMAD.IADD R23, R0, 0x1, R23 ;  /* 0x0000000100177824 */ /* 0x020fc600078e0217 */
        /* <DEDUP_REMOVED lines=10> */
.L_x_3912:
[----:B--2---:R-:W0:Y:S02]  /*0520*/  S2R R15, SR_TID.X ;  /* 0x00000000000f7919 */ /* 0x004e240000002100 */
[----:B0-----:R-:W-:-:S05]  /*0530*/  IMAD.WIDE.U32 R6, R15, 0x4, RZ ;  /* 0x000000040f067825 */ /* 0x001fca00078e00ff */
[----:B------:R-:W-:-:S04]  /*0540*/  ISETP.GE.U32.AND P0, PT, R6, R4, PT ;  /* 0x000000040600720c */ /* 0x000fc80003f06070 */
[----:B------:R-:W-:-:S04]  /*0550*/  ISETP.GE.AND.EX P0, PT, R7, R5, PT, P0 ;  /* 0x000000050700720c */ /* 0x000fc80003f06300 */
[----:B------:R-:W-:-:S13]  /*0560*/  ISETP.GT.U32.OR P0, PT, R15, 0x3fff, P0 ;  /* 0x00003fff0f00780c */ /* 0x000fda0000704470 */
[----:B------:R-:W-:Y:S05]  /*0570*/  @P0 EXIT ;  /* 0x000000000000094d */ /* 0x000fea0003800000 */
[----:B------:R-:W-:Y:S02]  /*0580*/  IMAD.MOV.U32 R14, RZ, RZ, RZ ;  /* 0x000000ffff0e7224 */ /* 0x000fe400078e00ff */
.L_x_3914:
        /* <DEDUP_REMOVED lines=18> */
.L_x_3915:
        /* <DEDUP_REMOVED lines=13> */
.L_x_4093:


//--------------------- .text._ZN2at6native61_GLOBAL__N__44eb8e94_28_ForeachBinaryOpScalarList_cu_dda10a6925multi_tensor_apply_kernelINS1_28TensorListScalarListMetadataIaLi1EEENS1_25BinaryOpScalarListFunctorIaLi1ELi1ELi0EEEJSt4plusIaEEEEvT_T0_DpT1_ --------------------------
	.section	.text._ZN2at6native61_GLOBAL__N__44eb8e94_28_ForeachBinaryOpScalarList_cu_dda10a6925multi_tensor_apply_kernelINS1_28TensorListScalarListMetadataIaLi1EEENS1_25BinaryOpScalarListFunctorIaLi1ELi1ELi0EEEJSt4plusIaEEEEvT_T0_DpT1_,"ax",@progbits
	.sectioninfo	@"SHI_REGISTERS=32"
	.align	128
.text._ZN2at6native61_GLOBAL__N__44eb8e94_28_ForeachBinaryOpScalarList_cu_dda10a6925multi_tensor_apply_kernelINS1_28TensorListScalarListMetadataIaLi1EEENS1_25BinaryOpScalarListFunctorIaLi1ELi1ELi0EEEJSt4plusIaEEEEvT_T0_DpT1_:
        .type           _ZN2at6native61_GLOBAL__N__44eb8e94_28_ForeachBinaryOpScalarList_cu_dda10a6925multi_tensor_apply_kernelINS1_28TensorListScalarListMetadataIaLi1EEENS1_25BinaryOpScalarListFunctorIaLi1ELi1ELi0EEEJSt4plusIaEEEEvT_T0_DpT1_,@function
        .size           _ZN2at6native61_GLOBAL__N__44eb8e94_28_ForeachBinaryOpScalarList_cu_dda10a6925multi_tensor_apply_kernelINS1_28TensorListScalarListMetadataIaLi1EEENS1_25BinaryOpScalarListFunctorIaLi1ELi1ELi0EEEJSt4plusIaEEEEvT_T0_DpT1_,(.L_x_4094 - _ZN2at6native61_GLOBAL__N__44eb8e94_28_ForeachBinaryOpScalarList_cu_dda10a6925multi_tensor_apply_kernelINS1_28TensorListScalarListMetadataIaLi1EEENS1_25BinaryOpScalarListFunctorIaLi1ELi1ELi0EEEJSt4plusIaEEEEvT_T0_DpT1_)
        .other          _ZN2at6native61_GLOBAL__N__44eb8e94_28_ForeachBinaryOpScalarList_cu_dda10a6925multi_tensor_apply_kernelINS1_28TensorListScalarListMetadataIaLi1EEENS1_25BinaryOpScalarListFunctorIaLi1ELi1ELi0EEEJSt4plusIaEEEEvT_T0_DpT1_,@"STO_CUDA_ENTRY STV_DEFAULT"
_ZN2at6native61_GLOBAL__N__44eb8e94_28_ForeachBinaryOpScalarList_cu_dda10a6925multi_tensor_apply_kernelINS1_28TensorListScalarListMetadataIaLi1EEENS1_25BinaryOpScalarListFunctorIaLi1ELi1ELi0EEEJSt4plusIaEEEEvT_T0_DpT1_:
        /* <DEDUP_REMOVED lines=26> */
.L_x_3917:
        /* <DEDUP_REMOVED lines=32> */
[--C-:B------:R-:W-:Y:S01]  /*03a0*/  IMAD.X R7, R7, 0x1, R12.reuse, P6 ;  /* 0x0000000107077824 */ /* 0x100fe200030e060c */
        /* <DEDUP_REMOVED lines=8> */
[----:B------:R-:W-:-:S02]  /*0430*/  IMAD.MOV.U32 R29, RZ, RZ, c[0x0][0x0] ;  /* 0x00000000ff1d7624 */ /* 0x000fc400078e00ff */
        /* <DEDUP_REMOVED lines=17> */
.L_x_3916:
[----:B--2---:R-:W0:Y:S02]  /*0550*/  S2R R15, SR_TID.X ;  /* 0x00000000000f7919 */ /* 0x004e240000002100 */
[----:B0-----:R-:W-:-:S05]  /*0560*/  IMAD.WIDE.U32 R2, R15, 0x4, RZ ;  /* 0x000000040f027825 */ /* 0x001fca00078e00ff */
[----:B------:R-:W-:-:S04]  /*0570*/  ISETP.GE.U32.AND P0, PT, R2, R11, PT ;  /* 0x0000000b0200720c */ /* 0x000fc80003f06070 */
[----:B------:R-:W-:-:S04]  /*0580*/  ISETP.GE.AND.EX P0, PT, R3, R13, PT, P0 ;  /* 0x0000000d0300720c */ /* 0x000fc80003f06300 */
[----:B------:R-:W-:-:S13]  /*0590*/  ISETP.GT.U32.OR P0, PT, R15, 0x3fff, P0 ;  /* 0x00003fff0f00780c */ /* 0x000fda0000704470 */
[----:B------:R-:W-:Y:S05]  /*05a0*/  @P0 EXIT ;  /* 0x000000000000094d */ /* 0x000fea0003800000 */
[----:B------:R-:W-:Y:S02]  /*05b0*/  IMAD.MOV.U32 R8, RZ, RZ, RZ ;  /* 0x000000ffff087224 */ /* 0x000fe400078e00ff */
.L_x_3918:
        /* <DEDUP_REMOVED lines=9> */
[----:B------:R-:W-:Y:S01]  /*0650*/  PRMT R9, R6, 0x7772, RZ ;  /* 0x0000777206097816 */ /* 0x000fe200000000ff */
[----:B------:R-:W-:Y:S01]  /*0660*/  IMAD.IADD R4, R0, 0x1, R5 ;  /* 0x0000000100047824 */ /* 0x000fe200078e0205 */
[----:B------:R-:W-:Y:S01]  /*0670*/  PRMT R5, R6, 0x7773, RZ ;  /* 0x0000777306057816 */ /* 0x000fe200000000ff */
[C---:B------:R-:W-:Y:S02]  /*0680*/  IMAD.IADD R7, R0.reuse, 0x1, R7 ;  /* 0x0000000100077824 */ /* 0x040fe400078e0207 */
        /* <DEDUP_REMOVED lines=12> */
.L_x_3919:
        /* <DEDUP_REMOVED lines=11> */
.L_x_4094:


//--------------------- .text._ZN2at6native61_GLOBAL__N__44eb8e94_28_ForeachBinaryOpScalarList_cu_dda10a6925multi_tensor_apply_kernelINS1_28TensorListScalarListMetadataIhLi1EEENS1_25BinaryOpScalarListFunctorIhLi1ELi1ELi0EEEJSt4plusIhEEEEvT_T0_DpT1_ --------------------------
	.section	.text._ZN2at6native61_GLOBAL__N__44eb8e94_28_ForeachBinaryOpScalarList_cu_dda10a6925multi_tensor_apply_kernelINS1_28TensorListScalarListMetadataIhLi1EEENS1_25BinaryOpScalarListFunctorIhLi1ELi1ELi0EEEJSt4plusIhEEEEvT_T0_DpT1_,"ax",@progbits
	.sectioninfo	@"SHI_REGISTERS=32"
	.align	128
.text._ZN2at6native61_GLOBAL__N__44eb8e94_28_ForeachBinaryOpScalarList_cu_dda10a6925multi_tensor_apply_kernelINS1_28TensorListScalarListMetadataIhLi1EEENS1_25BinaryOpScalarListFunctorIhLi1ELi1ELi0EEEJSt4plusIhEEEEvT_T0_DpT1_:
        .type           _ZN2at6native61_GLOBAL__N__44eb8e94_28_ForeachBinaryOpScalarList_cu_dda10a6925multi_tensor_apply_kernelINS1_28TensorListScalarListMetadataIhLi1EEENS1_25BinaryOpScalarListFunctorIhLi1ELi1ELi0EEEJSt4plusIhEEEEvT_T0_DpT1_,@function
        .size           _ZN2at6native61_GLOBAL__N__44eb8e94_28_ForeachBinaryOpScalarList_cu_dda10a6925multi_tensor_apply_kernelINS1_28TensorListScalarListMetadataIhLi1EEENS1_25BinaryOpScalarListFunctorIhLi1ELi1ELi0EEEJSt4plusIhEEEEvT_T0_DpT1_,(.L_x_4095 - _ZN2at6native61_GLOBAL__N__44eb8e94_28_ForeachBinaryOpScalarList_cu_dda10a6925multi_tensor_apply_kernelINS1_28TensorListScalarListMetadataIhLi1EEENS1_25BinaryOpScalarListFunctorIhLi1ELi1ELi0EEEJSt4plusIhEEEEvT_T0_DpT1_)
        .other          _ZN2at6native61_GLOBAL__N__44eb8e94_28_ForeachBinaryOpScalarList_cu_dda10a6925multi_tensor_apply_kernelINS1_28TensorListScalarListMetadataIhLi1EEENS1_25BinaryOpScalarListFunctorIhLi1ELi1ELi0EEEJSt4plusIhEEEEvT_T0_DpT1_,@"STO_CUDA_ENTRY STV_DEFAULT"
_ZN2at6native61_GLOBAL__N__44eb8e94_28_ForeachBinaryOpScalarList_cu_dda10a6925multi_tensor_apply_kernelINS1_28TensorListScalarListMetadataIhLi1EEENS1_25BinaryOpScalarListFunctorIhLi1ELi1ELi0EEEJSt4plusIhEEEEvT_T0_DpT1_:
        /* <DEDUP_REMOVED lines=26> */
.L_x_3921:
        /* <DEDUP_REMOVED lines=59> */
.L_x_3920:
[----:B--2---:R-:W0:Y:S02]  /*0550*/  S2R R15, SR_TID.X ;  /* 0x00000000000f7919 */ /* 0x004e240000002100 */
[----:B0-----:R-:W-:-:S05]  /*0560*/  IMAD.WIDE.U32 R2, R15, 0x4, RZ ;  /* 0x000000040f027825 */ /* 0x001fca00078e00ff */
[----:B------:R-:W-:-:S04]  /*0570*/  ISETP.GE.U32.AND P0, PT, R2, R11, PT ;  /* 0x0000000b0200720c */ /* 0x000fc80003f06070 */
[----:B------:R-:W-:-:S04]  /*0580*/  ISETP.GE.AND.EX P0, PT, R3, R13, PT, P0 ;  /* 0x0000000d0300720c */ /* 0x000fc80003f06300 */
[----:B------:R-:W-:-:S13]  /*0590*/  ISETP.GT.U32.OR P0, PT, R15, 0x3fff, P0 ;  /* 0x00003fff0f00780c */ /* 0x000fda0000704470 */
[----:B------:R-:W-:Y:S05]  /*05a0*/  @P0 EXIT ;  /* 0x000000000000094d */ /* 0x000fea0003800000 */
[----:B------:R-:W-:Y:S02]  /*05b0*/  IMAD.MOV.U32 R8, RZ, RZ, RZ ;  /* 0x000000ffff087224 */ /* 0x000fe400078e00ff */
.L_x_3922:
        /* <DEDUP_REMOVED lines=25> */
.L_x_3923:
        /* <DEDUP_REMOVED lines=11> */
.L_x_4095:


//--------------------- .nv.global.init           --------------------------
	.section	.nv.global.init,"aw",@progbits
	.align	16
.nv.global.init:
	.type		__cudart_sin_cos_coeffs,@object
	.size		__cudart_sin_cos_coeffs,(__cudart_i2opi_d - __cudart_sin_cos_coeffs)
__cudart_sin_cos_coeffs:
        /* <DEDUP_REMOVED lines=8> */
	.type		__cudart_i2opi_d,@object
	.size		__cudart_i2opi_d,(.L_29 - __cudart_i2opi_d)
__cudart_i2opi_d:
        /* <DEDUP_REMOVED lines=9> */
.L_29:


//--------------------- .nv.global                --------------------------
	.section	.nv.global,"aw",@nobits
.nv.global:
	.type		_ZN59_INTERNAL_44eb8e94_28_ForeachBinaryOpScalarList_cu_dda10a694cuda3std3__48in_placeE,@object
	.size		_ZN59_INTERNAL_44eb8e94_28_ForeachBinaryOpScalarList_cu_dda10a694cuda3std3__48in_placeE,(_ZN59_INTERNAL_44eb8e94_28_ForeachBinaryOpScalarList_cu_dda10a694cuda3std6ranges3__45__cpo8distanceE - _ZN59_INTERNAL_44eb8e94_28_ForeachBinaryOpScalarList_cu_dda10a694cuda3std3__48in_placeE)
_ZN59_INTERNAL_44eb8e94_28_ForeachBinaryOpScalarList_cu_dda10a694cuda3std3__48in_placeE:
	.zero		1
	.type		_ZN59_INTERNAL_44eb8e94_28_ForeachBinaryOpScalarList_cu_dda10a694cuda3std6ranges3__45__cpo8distanceE,@object
	.size		_ZN59_INTERNAL_44eb8e94_28_ForeachBinaryOpScalarList_cu_dda10a694cuda3std6ranges3__45__cpo8distanceE,(_ZN59_INTERNAL_44eb8e94_28_ForeachBinaryOpScalarList_cu_dda10a694cuda3std3__45__cpo6cbeginE - _ZN59_INTERNAL_44eb8e94_28_ForeachBinaryOpScalarList_cu_dda10a694cuda3std6ranges3__45__cpo8distanceE)
_ZN59_INTERNAL_44eb8e94_28_ForeachBinaryOpScalarList_cu_dda10a694cuda3std6ranges3__45__cpo8distanceE:
	.zero		1
	.type		_ZN59_INTERNAL_44eb8e94_28_ForeachBinaryOpScalarList_cu_dda10a694cuda3std3__45__cpo6cbeginE,@object
	.size		_ZN59_INTERNAL_44eb8e94_28_ForeachBinaryOpScalarList_cu_dda10a694cuda3std3__45__cpo6cbeginE,(_ZN59_INTERNAL_44eb8e94_28_ForeachBinaryOpScalarList_cu_dda10a694cuda3std6ranges3__45__cpo7advanceE - _ZN59_INTERNAL_44eb8e94_28_ForeachBinaryOpScalarList_cu_dda10a694cuda3std3__45__cpo6cbeginE)
_ZN59_INTERNAL_44eb8e94_28_ForeachBinaryOpScalarList_cu_dda10a694cuda3std3__45__cpo6cbeginE:
	.zero		1
	.type		_ZN59_INTERNAL_44eb8e94_28_ForeachBinaryOpScalarList_cu_dda10a694cuda3std6ranges3__45__cpo7advanceE,@object
	.size		_ZN59_INTERNAL_44eb8e94_28_ForeachBinaryOpScalarList_cu_dda10a694cuda3std6ranges3__45__cpo7advanceE,(_ZN59_INTERNAL_44eb8e94_28_ForeachBinaryOpScalarList_cu_dda10a694cuda3std3__45__cpo7crbeginE - _ZN59_INTERNAL_44eb8e94_28_ForeachBinaryOpScalarList_cu_dda10a694cuda3std6ranges3__45__cpo7advanceE)
_ZN59_INTERNAL_44eb8e94_28_ForeachBinaryOpScalarList_cu_dda10a694cuda3std6ranges3__45__cpo7advanceE:
	.zero		1
	.type		_ZN59_INTERNAL_44eb8e94_28_ForeachBinaryOpScalarList_cu_dda10a694cuda3std3__45__cpo7crbeginE,@object
	.size		_ZN59_INTERNAL_44eb8e94_28_ForeachBinaryOpScalarList_cu_dda10a694cuda3std3__45__cpo7crbeginE,(_ZN59_INTERNAL_44eb8e94_28_ForeachBinaryOpScalarList_cu_dda10a694cuda3std6ranges3__45__cpo4dataE - _ZN59_INTERNAL_44eb8e94_28_ForeachBinaryOpScalarList_cu_dda10a694cuda3std3__45__cpo7crbeginE)
_ZN59_INTERNAL_44eb8e94_28_ForeachBinaryOpScalarList_cu_dda10a694cuda3std3__45__cpo7crbeginE:
	.zero		1
	.type		_ZN59_INTERNAL_44eb8e94_28_ForeachBinaryOpScalarList_cu_dda10a694cuda3std6ranges3__45__cpo4dataE,@object
	.size		_ZN59_INTERNAL_44eb8e94_28_ForeachBinaryOpScalarList_cu_dda10a694cuda3std6ranges3__45__cpo4dataE,(_ZN59_INTERNAL_44eb8e94_28_ForeachBinaryOpScalarList_cu_dda10a694cuda3std6ranges3__45__cpo5beginE - _ZN59_INTERNAL_44eb8e94_28_ForeachBinaryOpScalarList_cu_dda10a694cuda3std6ranges3__45__cpo4dataE)
_ZN59_INTERNAL_44eb8e94_28_ForeachBinaryOpScalarList_cu_dda10a694cuda3std6ranges3__45__cpo4dataE:
	.zero		1
	.type		_ZN59_INTERNAL_44eb8e94_28_ForeachBinaryOpScalarList_cu_dda10a694cuda3std6ranges3__45__cpo5beginE,@object
	.size		_ZN59_INTERNAL_44eb8e94_28_ForeachBinaryOpScalarList_cu_dda10a694cuda3std6ranges3__45__cpo5beginE,(_ZN59_INTERNAL_44eb8e94_28_ForeachBinaryOpScalarList_cu_dda10a694cuda3std3__461_GLOBAL__N__44eb8e94_28_ForeachBinaryOpScalarList_cu_dda10a696ignoreE - _ZN59_INTERNAL_44eb8e94_28_ForeachBinaryOpScalarList_cu_dda10a694cuda3std6ranges3__45__cpo5beginE)
_ZN59_INTERNAL_44eb8e94_28_ForeachBinaryOpScalarList_cu_dda10a694cuda3std6ranges3__45__cpo5beginE:
	.zero		1
	.type		_ZN59_INTERNAL_44eb8e94_28_ForeachBinaryOpScalarList_cu_dda10a694cuda3std3__461_GLOBAL__N__44eb8e94_28_ForeachBinaryOpScalarList_cu_dda10a696ignoreE,@object
	.size		_ZN59_INTERNAL_44eb8e94_28_ForeachBinaryOpScalarList_cu_dda10a694cuda3std3__461_GLOBAL__N__44eb8e94_28_ForeachBinaryOpScalarList_cu_dda10a696ignoreE,(_ZN59_INTERNAL_44eb8e94_28_ForeachBinaryOpScalarList_cu_dda10a694cuda3std6ranges3__45__cpo4sizeE - _ZN59_INTERNAL_44eb8e94_28_ForeachBinaryOpScalarList_cu_dda10a694cuda3std3__461_GLOBAL__N__44eb8e94_28_ForeachBinaryOpScalarList_cu_dda10a696ignoreE)
_ZN59_INTERNAL_44eb8e94_28_ForeachBinaryOpScalarList_cu_dda10a694cuda3std3__461_GLOBAL__N__44eb8e94_28_ForeachBinaryOpScalarList_cu_dda10a696ignoreE:
	.zero		1
	.type		_ZN59_INTERNAL_44eb8e94_28_ForeachBinaryOpScalarList_cu_dda10a694cuda3std6ranges3__45__cpo4sizeE,@object
	.size		_ZN59_INTERNAL_44eb8e94_28_ForeachBinaryOpScalarList_cu_dda10a694cuda3std6ranges3__45__cpo4sizeE,(_ZN59_INTERNAL_44eb8e94_28_ForeachBinaryOpScalarList_cu_dda10a694cuda3std3__45__cpo5beginE - _ZN59_INTERNAL_44eb8e94_28_ForeachBinaryOpScalarList_cu_dda10a694cuda3std6ranges3__45__cpo4sizeE)
_ZN59_INTERNAL_44eb8e94_28_ForeachBinaryOpScalarList_cu_dda10a694cuda3std6ranges3__45__cpo4sizeE:
	.zero		1
	.type		_ZN59_INTERNAL_44eb8e94_28_ForeachBinaryOpScalarList_cu_dda10a694cuda3std3__45__cpo5beginE,@object
	.size		_ZN59_INTERNAL_44eb8e94_28_ForeachBinaryOpScalarList_cu_dda10a694cuda3std3__45__cpo5beginE,(_ZN59_INTERNAL_44eb8e94_28_ForeachBinaryOpScalarList_cu_dda10a694cuda3std6ranges3__45__cpo6cbeginE - _ZN59_INTERNAL_44eb8e94_28_ForeachBinaryOpScalarList_cu_dda10a694cuda3std3__45__cpo5beginE)
_ZN59_INTERNAL_44eb8e94_28_ForeachBinaryOpScalarList_cu_dda10a694cuda3std3__45__cpo5beginE:
	.zero		1
	.type		_ZN59_INTERNAL_44eb8e94_28_ForeachBinaryOpScalarList_cu_dda10a694cuda3std6ranges3__45__cpo6cbeginE,@object
	.size		_ZN59_INTERNAL_44eb8e94_28_ForeachBinaryOpScalarList_cu_dda10a694cuda3std6ranges3__45__cpo6cbeginE,(_ZN59_INTERNAL_44eb8e94_28_ForeachBinaryOpScalarList_cu_dda10a694cuda3std3__45__cpo6rbeginE - _ZN59_INTERNAL_44eb8e94_28_ForeachBinaryOpScalarList_cu_dda10a694cuda3std6ranges3__45__cpo6cbeginE)
_ZN59_INTERNAL_44eb8e94_28_ForeachBinaryOpScalarList_cu_dda10a694cuda3std6ranges3__45__cpo6cbeginE:
	.zero		1
	.type		_ZN59_INTERNAL_44eb8e94_28_ForeachBinaryOpScalarList_cu_dda10a694cuda3std3__45__cpo6rbeginE,@object
	.size		_ZN59_INTERNAL_44eb8e94_28_ForeachBinaryOpScalarList_cu_dda10a694cuda3std3__45__cpo6rbeginE,(_ZN59_INTERNAL_44eb8e94_28_ForeachBinaryOpScalarList_cu_dda10a694cuda3std6ranges3__45__cpo4nextE - _ZN59_INTERNAL_44eb8e94_28_ForeachBinaryOpScalarList_cu_dda10a694cuda3std3__45__cpo6rbeginE)
_ZN59_INTERNAL_44eb8e94_28_ForeachBinaryOpScalarList_cu_dda10a694cuda3std3__45__cpo6rbeginE:
	.zero		1
	.type		_ZN59_INTERNAL_44eb8e94_28_ForeachBinaryOpScalarList_cu_dda10a694cuda3std6ranges3__45__cpo4nextE,@object
	.size		_ZN59_INTERNAL_44eb8e94_28_ForeachBinaryOpScalarList_cu_dda10a694cuda3std6ranges3__45__cpo4nextE,(_ZN59_INTERNAL_44eb8e94_28_ForeachBinaryOpScalarList_cu_dda10a694cuda3std6ranges3__45__cpo4swapE - _ZN59_INTERNAL_44eb8e94_28_ForeachBinaryOpScalarList_cu_dda10a694cuda3std6ranges3__45__cpo4nextE)
_ZN59_INTERNAL_44eb8e94_28_ForeachBinaryOpScalarList_cu_dda10a694cuda3std6ranges3__45__cpo4nextE:
	.zero		1
	.type		_ZN59_INTERNAL_44eb8e94_28_ForeachBinaryOpScalarList_cu_dda10a694cuda3std6ranges3__45__cpo4swapE,@object
	.size		_ZN59_INTERNAL_44eb8e94_28_ForeachBinaryOpScalarList_cu_dda10a694cuda3std6ranges3__45__cpo4swapE,(_ZN59_INTERNAL_44eb8e94_28_ForeachBinaryOpScalarList_cu_dda10a694cuda3std3__420unreachable_sentinelE - _ZN59_INTERNAL_44eb8e94_28_ForeachBinaryOpScalarList_cu_dda10a694cuda3std6ranges3__45__cpo4swapE)
_ZN59_INTERNAL_44eb8e94_28_ForeachBinaryOpScalarList_cu_dda10a694cuda3std6ranges3__45__cpo4swapE:
	.zero		1
	.type		_ZN59_INTERNAL_44eb8e94_28_ForeachBinaryOpScalarList_cu_dda10a694cuda3std3__420unreachable_sentinelE,@object
	.size		_ZN59_INTERNAL_44eb8e94_28_ForeachBinaryOpScalarList_cu_dda10a694cuda3std3__420unreachable_sentinelE,(_ZN59_INTERNAL_44eb8e94_28_ForeachBinaryOpScalarList_cu_dda10a696thrust23THRUST_300001_SM_800_NS6system6detail10sequential3seqE - _ZN59_INTERNAL_44eb8e94_28_ForeachBinaryOpScalarList_cu_dda10a694cuda3std3__420unreachable_sentinelE)
_ZN59_INTERNAL_44eb8e94_28_ForeachBinaryOpScalarList_cu_dda10a694cuda3std3__420unreachable_sentinelE:
	.zero		1
	.type		_ZN59_INTERNAL_44eb8e94_28_ForeachBinaryOpScalarList_cu_dda10a696thrust23THRUST_300001_SM_800_NS6system6detail10sequential3seqE,@object
	.size		_ZN59_INTERNAL_44eb8e94_28_ForeachBinaryOpScalarList_cu_dda10a696thrust23THRUST_300001_SM_800_NS6system6detail10sequential3seqE,(_ZN59_INTERNAL_44eb8e94_28_ForeachBinaryOpScalarList_cu_dda10a694cuda3std3__45__cpo4cendE - _ZN59_INTERNAL_44eb8e94_28_ForeachBinaryOpScalarList_cu_dda10a696thrust23THRUST_300001_SM_800_NS6system6detail10sequential3seqE)
_ZN59_INTERNAL_44eb8e94_28_ForeachBinaryOpScalarList_cu_dda10a696thrust23THRUST_300001_SM_800_NS6system6detail10sequential3seqE:
	.zero		1
	.type		_ZN59_INTERNAL_44eb8e94_28_ForeachBinaryOpScalarList_cu_dda10a694cuda3std3__45__cpo4cendE,@object
	.size		_ZN59_INTERNAL_44eb8e94_28_ForeachBinaryOpScalarList_cu_dda10a694cuda3std3__45__cpo4cendE,(_ZN59_INTERNAL_44eb8e94_28_ForeachBinaryOpScalarList_cu_dda10a694cuda3std6ranges3__45__cpo9iter_swapE - _ZN59_INTERNAL_44eb8e94_28_ForeachBinaryOpScalarList_cu_dda10a694cuda3std3__45__cpo4cendE)
_ZN59_INTERNAL_44eb8e94_28_ForeachBinaryOpScalarList_cu_dda10a694cuda3std3__45__cpo4cendE:
	.zero		1
	.type		_ZN59_INTERNAL_44eb8e94_28_ForeachBinaryOpScalarList_cu_dda10a694cuda3std6ranges3__45__cpo9iter_swapE,@object
	.size		_ZN59_INTERNAL_44eb8e94_28_ForeachBinaryOpScalarList_cu_dda10a694cuda3std6ranges3__45__cpo9iter_swapE,(_ZN59_INTERNAL_44eb8e94_28_ForeachBinaryOpScalarList_cu_dda10a694cuda3std3__45__cpo5crendE - _ZN59_INTERNAL_44eb8e94_28_ForeachBinaryOpScalarList_cu_dda10a694cuda3std6ranges3__45__cpo9iter_swapE)
_ZN59_INTERNAL_44eb8e94_28_ForeachBinaryOpScalarList_cu_dda10a694cuda3std6ranges3__45__cpo9iter_swapE:
	.zero		1
	.type		_ZN59_INTERNAL_44eb8e94_28_ForeachBinaryOpScalarList_cu_dda10a694cuda3std3__45__cpo5crendE,@object
	.size		_ZN59_INTERNAL_44eb8e94_28_ForeachBinaryOpScalarList_cu_dda10a694cuda3std3__45__cpo5crendE,(_ZN59_INTERNAL_44eb8e94_28_ForeachBinaryOpScalarList_cu_dda10a694cuda3std6ranges3__45__cpo5cdataE - _ZN59_INTERNAL_44eb8e94_28_ForeachBinaryOpScalarList_cu_dda10a694cuda3std3__45__cpo5crendE)
_ZN59_INTERNAL_44eb8e94_28_ForeachBinaryOpScalarList_cu_dda10a694cuda3std3__45__cpo5crendE:
	.zero		1
	.type		_ZN59_INTERNAL_44eb8e94_28_ForeachBinaryOpScalarList_cu_dda10a694cuda3std6ranges3__45__cpo5cdataE,@object
	.size		_ZN59_INTERNAL_44eb8e94_28_ForeachBinaryOpScalarList_cu_dda10a694cuda3std6ranges3__45__cpo5cdataE,(_ZN59_INTERNAL_44eb8e94_28_ForeachBinaryOpScalarList_cu_dda10a694cuda3std6ranges3__45__cpo3endE - _ZN59_INTERNAL_44eb8e94_28_ForeachBinaryOpScalarList_cu_dda10a694cuda3std6ranges3__45__cpo5cdataE)
_ZN59_INTERNAL_44eb8e94_28_ForeachBinaryOpScalarList_cu_dda10a694cuda3std6ranges3__45__cpo5cdataE:
	.zero		1
	.type		_ZN59_INTERNAL_44eb8e94_28_ForeachBinaryOpScalarList_cu_dda10a694cuda3std6ranges3__45__cpo3endE,@object
	.size		_ZN59_INTERNAL_44eb8e94_28_ForeachBinaryOpScalarList_cu_dda10a694cuda3std6ranges3__45__cpo3endE,(_ZN59_INTERNAL_44eb8e94_28_ForeachBinaryOpScalarList_cu_dda10a694cuda3std3__419piecewise_constructE - _ZN59_INTERNAL_44eb8e94_28_ForeachBinaryOpScalarList_cu_dda10a694cuda3std6ranges3__45__cpo3endE)
_ZN59_INTERNAL_44eb8e94_28_ForeachBinaryOpScalarList_cu_dda10a694cuda3std6ranges3__45__cpo3endE:
	.zero		1
	.type		_ZN59_INTERNAL_44eb8e94_28_ForeachBinaryOpScalarList_cu_dda10a694cuda3std3__419piecewise_constructE,@object
	.size		_ZN59_INTERNAL_44eb8e94_28_ForeachBinaryOpScalarList_cu_dda10a694cuda3std3__419piecewise_constructE,(_ZN59_INTERNAL_44eb8e94_28_ForeachBinaryOpScalarList_cu_dda10a694cuda3std6ranges3__45__cpo5ssizeE - _ZN59_INTERNAL_44eb8e94_28_ForeachBinaryOpScalarList_cu_dda10a694cuda3std3__419piecewise_constructE)
_ZN59_INTERNAL_44eb8e94_28_ForeachBinaryOpScalarList_cu_dda10a694cuda3std3__419piecewise_constructE:
	.zero		1
	.type		_ZN59_INTERNAL_44eb8e94_28_ForeachBinaryOpScalarList_cu_dda10a694cuda3std6ranges3__45__cpo5ssizeE,@object
	.size		_ZN59_INTERNAL_44eb8e94_28_ForeachBinaryOpScalarList_cu_dda10a694cuda3std6ranges3__45__cpo5ssizeE,(_ZN59_INTERNAL_44eb8e94_28_ForeachBinaryOpScalarList_cu_dda10a694cuda3std3__45__cpo3endE - _ZN59_INTERNAL_44eb8e94_28_ForeachBinaryOpScalarList_cu_dda10a694cuda3std6ranges3__45__cpo5ssizeE)
_ZN59_INTERNAL_44eb8e94_28_ForeachBinaryOpScalarList_cu_dda10a694cuda3std6ranges3__45__cpo5ssizeE:
	.zero		1
	.type		_ZN59_INTERNAL_44eb8e94_28_ForeachBinaryOpScalarList_cu_dda10a694cuda3std3__45__cpo3endE,@object
	.size		_ZN59_INTERNAL_44eb8e94_28_ForeachBinaryOpScalarList_cu_dda10a694cuda3std3__45__cpo3endE,(_ZN59_INTERNAL_44eb8e94_28_ForeachBinaryOpScalarList_cu_dda10a694cuda3std6ranges3__45__cpo4cendE - _ZN59_INTERNAL_44eb8e94_28_ForeachBinaryOpScalarList_cu_dda10a694cuda3std3__45__cpo3endE)
_ZN59_INTERNAL_44eb8e94_28_ForeachBinaryOpScalarList_cu_dda10a694cuda3std3__45__cpo3endE:
	.zero		1
	.type		_ZN59_INTERNAL_44eb8e94_28_ForeachBinaryOpScalarList_cu_dda10a694cuda3std6ranges3__45__cpo4cendE,@object
	.size		_ZN59_INTERNAL_44eb8e94_28_ForeachBinaryOpScalarList_cu_dda10a694cuda3std6ranges3__45__cpo4cendE,(_ZN59_INTERNAL_44eb8e94_28_ForeachBinaryOpScalarList_cu_dda10a694cuda3std3__45__cpo4rendE - _ZN59_INTERNAL_44eb8e94_28_ForeachBinaryOpScalarList_cu_dda10a694cuda3std6ranges3__45__cpo4cendE)
_ZN59_INTERNAL_44eb8e94_28_ForeachBinaryOpScalarList_cu_dda10a694cuda3std6ranges3__45__cpo4cendE:
	.zero		1
	.type		_ZN59_INTERNAL_44eb8e94_28_ForeachBinaryOpScalarList_cu_dda10a694cuda3std3__45__cpo4rendE,@object
	.size		_ZN59_INTERNAL_44eb8e94_28_ForeachBinaryOpScalarList_cu_dda10a694cuda3std3__45__cpo4rendE,(_ZN59_INTERNAL_44eb8e94_28_ForeachBinaryOpScalarList_cu_dda10a694cuda3std6ranges3__45__cpo4prevE - _ZN59_INTERNAL_44eb8e94_28_ForeachBinaryOpScalarList_cu_dda10a694cuda3std3__45__cpo4rendE)
_ZN59_INTERNAL_44eb8e94_28_ForeachBinaryOpScalarList_cu_dda10a694cuda3std3__45__cpo4rendE:
	.zero		1
	.type		_ZN59_INTERNAL_44eb8e94_28_ForeachBinaryOpScalarList_cu_dda10a694cuda3std6ranges3__45__cpo4prevE,@object
	.size		_ZN59_INTERNAL_44eb8e94_28_ForeachBinaryOpScalarList_cu_dda10a694cuda3std6ranges3__45__cpo4prevE,(_ZN59_INTERNAL_44eb8e94_28_ForeachBinaryOpScalarList_cu_dda10a694cuda3std6ranges3__45__cpo9iter_moveE - _ZN59_INTERNAL_44eb8e94_28_ForeachBinaryOpScalarList_cu_dda10a694cuda3std6ranges3__45__cpo4prevE)
_ZN59_INTERNAL_44eb8e94_28_ForeachBinaryOpScalarList_cu_dda10a694cuda3std6ranges3__45__cpo4prevE:
	.zero		1
	.type		_ZN59_INTERNAL_44eb8e94_28_ForeachBinaryOpScalarList_cu_dda10a694cuda3std6ranges3__45__cpo9iter_moveE,@object
	.size		_ZN59_INTERNAL_44eb8e94_28_ForeachBinaryOpScalarList_cu_dda10a694cuda3std6ranges3__45__cpo9iter_moveE,(.L_13 - _ZN59_INTERNAL_44eb8e94_28_ForeachBinaryOpScalarList_cu_dda10a694cuda3std6ranges3__45__cpo9iter_moveE)
_ZN59_INTERNAL_44eb8e94_28_ForeachBinaryOpScalarList_cu_dda10a694cuda3std6ranges3__45__cpo9iter_moveE:
	.zero		1
.L_13:
